	.target	sm_80

	.elftype	@"ET_EXEC"


//--------------------- .note.nv.tkinfo           --------------------------
	.section	.note.nv.tkinfo,"",@"SHT_NOTE"
	.sectionflags	@"SHF_NOTE_NV_TKINFO"
	.tkinfo
        /*0018*/ 	.word	0x00000002
        /*0030*/ 	.string	""
        /*0030*/ 	.string	"ptxas"
        /*0030*/ 	.string	"Cuda compilation tools, release 13.0, V13.0.88"
        /*0030*/ 	.string	"Build cuda_13.0.r13.0/compiler.36424714_0"
        /*0030*/ 	.string	"-arch sm_80 -m 64 "



//--------------------- .note.nv.cuinfo           --------------------------
	.section	.note.nv.cuinfo,"",@"SHT_NOTE"
	.sectionflags	@"SHF_NOTE_NV_CUINFO"
        /*0018*/ 	.short	0x0002
        /*001a*/ 	.short	0x0050
        /*001c*/ 	.short	0x0082
	.zero		2


//--------------------- .nv.info                  --------------------------
	.section	.nv.info,"",@"SHT_CUDA_INFO"
	.align	4


	//----- nvinfo : EIATTR_REGCOUNT
	.align		4
        /*0000*/ 	.byte	0x04, 0x2f
        /*0002*/ 	.short	(.L_12 - .L_11)
	.align		4
.L_11:
        /*0004*/ 	.word	index@(_ZN7cutlass13device_kernelIN5flash19enable_sm80_to_sm89INS1_16FlashAttnFwdSm80INS1_25CollectiveMainloopFwdSm80ILi4ELi1ELb0EN4cute5tupleIJNS5_1CILi128EEENS7_ILi80EEENS7_ILi64EEEEEELi64ENS_10bfloat16_tEfNS_4arch4Sm80ELb1ELb0ELb0ELb1ELb1ELb1ELb1ELb1EEENS1_21CollectiveEpilogueFwdINS6_IJS8_SA_S9_EEENS6_IJNS7_ILi1EEESI_SI_EEESC_SE_Li128ELb1ELb1ELb1ELb0EEENS1_36VarlenDynamicPersistentTileSchedulerILi128ELi80ELi128ELi128ELb1ELb1ELb0ELb1ELb1ELb1EEEEEEEEEvNT_6ParamsE)
        /*0008*/ 	.word	0x000000ff


	//----- nvinfo : EIATTR_FRAME_SIZE
	.align		4
.L_12:
        /*000c*/ 	.byte	0x04, 0x11
        /*000e*/ 	.short	(.L_14 - .L_13)
	.align		4
.L_13:
        /*0010*/ 	.word	index@($__internal_25_$__cuda_sm70_votesync_ballot)
        /*0014*/ 	.word	0x00000000


	//----- nvinfo : EIATTR_FRAME_SIZE
	.align		4
.L_14:
        /*0018*/ 	.byte	0x04, 0x11
        /*001a*/ 	.short	(.L_16 - .L_15)
	.align		4
.L_15:
        /*001c*/ 	.word	index@($__internal_24_$__cuda_sm70_shflsync_up_p)
        /*0020*/ 	.word	0x00000000


	//----- nvinfo : EIATTR_FRAME_SIZE
	.align		4
.L_16:
        /*0024*/ 	.byte	0x04, 0x11
        /*0026*/ 	.short	(.L_18 - .L_17)
	.align		4
.L_17:
        /*0028*/ 	.word	index@($__internal_23_$__cuda_sm70_shflsync_idx_p)
        /*002c*/ 	.word	0x00000000


	//----- nvinfo : EIATTR_FRAME_SIZE
	.align		4
.L_18:
        /*0030*/ 	.byte	0x04, 0x11
        /*0032*/ 	.short	(.L_20 - .L_19)
	.align		4
.L_19:
        /*0034*/ 	.word	index@($__internal_22_$__cuda_sm70_shflsync_bfly_p)
        /*0038*/ 	.word	0x00000000


	//----- nvinfo : EIATTR_FRAME_SIZE
	.align		4
.L_20:
        /*003c*/ 	.byte	0x04, 0x11
        /*003e*/ 	.short	(.L_22 - .L_21)
	.align		4
.L_21:
        /*0040*/ 	.word	index@(_ZN7cutlass13device_kernelIN5flash19enable_sm80_to_sm89INS1_16FlashAttnFwdSm80INS1_25CollectiveMainloopFwdSm80ILi4ELi1ELb0EN4cute5tupleIJNS5_1CILi128EEENS7_ILi80EEENS7_ILi64EEEEEELi64ENS_10bfloat16_tEfNS_4arch4Sm80ELb1ELb0ELb0ELb1ELb1ELb1ELb1ELb1EEENS1_21CollectiveEpilogueFwdINS6_IJS8_SA_S9_EEENS6_IJNS7_ILi1EEESI_SI_EEESC_SE_Li128ELb1ELb1ELb1ELb0EEENS1_36VarlenDynamicPersistentTileSchedulerILi128ELi80ELi128ELi128ELb1ELb1ELb0ELb1ELb1ELb1EEEEEEEEEvNT_6ParamsE)
        /*0044*/ 	.word	0x00000100


	//----- nvinfo : EIATTR_REGCOUNT
	.align		4
.L_22:
        /*0048*/ 	.byte	0x04, 0x2f
        /*004a*/ 	.short	(.L_24 - .L_23)
	.align		4
.L_23:
        /*004c*/ 	.word	index@(_ZN7cutlass13device_kernelIN5flash19enable_sm80_to_sm89INS1_16FlashAttnFwdSm80INS1_25CollectiveMainloopFwdSm80ILi4ELi1ELb0EN4cute5tupleIJNS5_1CILi128EEENS7_ILi80EEENS7_ILi64EEEEEELi64ENS_10bfloat16_tEfNS_4arch4Sm80ELb1ELb0ELb0ELb1ELb1ELb0ELb1ELb1EEENS1_21CollectiveEpilogueFwdINS6_IJS8_SA_S9_EEENS6_IJNS7_ILi1EEESI_SI_EEESC_SE_Li128ELb1ELb1ELb1ELb0EEENS1_36VarlenDynamicPersistentTileSchedulerILi128ELi80ELi128ELi128ELb1ELb1ELb0ELb1ELb1ELb1EEEEEEEEEvNT_6ParamsE)
        /*0050*/ 	.word	0x000000ff


	//----- nvinfo : EIATTR_FRAME_SIZE
	.align		4
.L_24:
        /*0054*/ 	.byte	0x04, 0x11
        /*0056*/ 	.short	(.L_26 - .L_25)
	.align		4
.L_25:
        /*0058*/ 	.word	index@($__internal_21_$__cuda_sm70_votesync_ballot)
        /*005c*/ 	.word	0x00000000


	//----- nvinfo : EIATTR_FRAME_SIZE
	.align		4
.L_26:
        /*0060*/ 	.byte	0x04, 0x11
        /*0062*/ 	.short	(.L_28 - .L_27)
	.align		4
.L_27:
        /*0064*/ 	.word	index@($__internal_20_$__cuda_sm70_shflsync_up_p)
        /*0068*/ 	.word	0x00000000


	//----- nvinfo : EIATTR_FRAME_SIZE
	.align		4
.L_28:
        /*006c*/ 	.byte	0x04, 0x11
        /*006e*/ 	.short	(.L_30 - .L_29)
	.align		4
.L_29:
        /*0070*/ 	.word	index@($__internal_19_$__cuda_sm70_shflsync_idx_p)
        /*0074*/ 	.word	0x00000000


	//----- nvinfo : EIATTR_FRAME_SIZE
	.align		4
.L_30:
        /*0078*/ 	.byte	0x04, 0x11
        /*007a*/ 	.short	(.L_32 - .L_31)
	.align		4
.L_31:
        /*007c*/ 	.word	index@($__internal_18_$__cuda_sm70_shflsync_bfly_p)
        /*0080*/ 	.word	0x00000000


	//----- nvinfo : EIATTR_FRAME_SIZE
	.align		4
.L_32:
        /*0084*/ 	.byte	0x04, 0x11
        /*0086*/ 	.short	(.L_34 - .L_33)
	.align		4
.L_33:
        /*0088*/ 	.word	index@(_ZN7cutlass13device_kernelIN5flash19enable_sm80_to_sm89INS1_16FlashAttnFwdSm80INS1_25CollectiveMainloopFwdSm80ILi4ELi1ELb0EN4cute5tupleIJNS5_1CILi128EEENS7_ILi80EEENS7_ILi64EEEEEELi64ENS_10bfloat16_tEfNS_4arch4Sm80ELb1ELb0ELb0ELb1ELb1ELb0ELb1ELb1EEENS1_21CollectiveEpilogueFwdINS6_IJS8_SA_S9_EEENS6_IJNS7_ILi1EEESI_SI_EEESC_SE_Li128ELb1ELb1ELb1ELb0EEENS1_36VarlenDynamicPersistentTileSchedulerILi128ELi80ELi128ELi128ELb1ELb1ELb0ELb1ELb1ELb1EEEEEEEEEvNT_6ParamsE)
        /*008c*/ 	.word	0x000000c0


	//----- nvinfo : EIATTR_REGCOUNT
	.align		4
.L_34:
        /*0090*/ 	.byte	0x04, 0x2f
        /*0092*/ 	.short	(.L_36 - .L_35)
	.align		4
.L_35:
        /*0094*/ 	.word	index@(_ZN7cutlass13device_kernelIN5flash19enable_sm80_to_sm89INS1_16FlashAttnFwdSm80INS1_25CollectiveMainloopFwdSm80ILi4ELi1ELb0EN4cute5tupleIJNS5_1CILi128EEENS7_ILi112EEENS7_ILi64EEEEEELi64ENS_10bfloat16_tEfNS_4arch4Sm80ELb1ELb0ELb0ELb0ELb1ELb0ELb1ELb1EEENS1_21CollectiveEpilogueFwdINS6_IJS8_SA_S9_EEENS6_IJNS7_ILi1EEESI_SI_EEESC_SE_Li128ELb0ELb1ELb1ELb0EEENS1_30DynamicPersistentTileSchedulerILi128ELi128ELb1ELb1ELb0EEEEEEEEEvNT_6ParamsE)
        /*0098*/ 	.word	0x000000ff


	//----- nvinfo : EIATTR_FRAME_SIZE
	.align		4
.L_36:
        /*009c*/ 	.byte	0x04, 0x11
        /*009e*/ 	.short	(.L_38 - .L_37)
	.align		4
.L_37:
        /*00a0*/ 	.word	index@($__internal_17_$__cuda_sm70_shflsync_idx_p)
        /*00a4*/ 	.word	0x00000000


	//----- nvinfo : EIATTR_FRAME_SIZE
	.align		4
.L_38:
        /*00a8*/ 	.byte	0x04, 0x11
        /*00aa*/ 	.short	(.L_40 - .L_39)
	.align		4
.L_39:
        /*00ac*/ 	.word	index@($__internal_16_$__cuda_sm70_shflsync_bfly_p)
        /*00b0*/ 	.word	0x00000000


	//----- nvinfo : EIATTR_FRAME_SIZE
	.align		4
.L_40:
        /*00b4*/ 	.byte	0x04, 0x11
        /*00b6*/ 	.short	(.L_42 - .L_41)
	.align		4
.L_41:
        /*00b8*/ 	.word	index@(_ZN7cutlass13device_kernelIN5flash19enable_sm80_to_sm89INS1_16FlashAttnFwdSm80INS1_25CollectiveMainloopFwdSm80ILi4ELi1ELb0EN4cute5tupleIJNS5_1CILi128EEENS7_ILi112EEENS7_ILi64EEEEEELi64ENS_10bfloat16_tEfNS_4arch4Sm80ELb1ELb0ELb0ELb0ELb1ELb0ELb1ELb1EEENS1_21CollectiveEpilogueFwdINS6_IJS8_SA_S9_EEENS6_IJNS7_ILi1EEESI_SI_EEESC_SE_Li128ELb0ELb1ELb1ELb0EEENS1_30DynamicPersistentTileSchedulerILi128ELi128ELb1ELb1ELb0EEEEEEEEEvNT_6ParamsE)
        /*00bc*/ 	.word	0x000000a0


	//----- nvinfo : EIATTR_REGCOUNT
	.align		4
.L_42:
        /*00c0*/ 	.byte	0x04, 0x2f
        /*00c2*/ 	.short	(.L_44 - .L_43)
	.align		4
.L_43:
        /*00c4*/ 	.word	index@(_ZN7cutlass13device_kernelIN5flash19enable_sm80_to_sm89INS1_16FlashAttnFwdSm80INS1_25CollectiveMainloopFwdSm80ILi4ELi1ELb0EN4cute5tupleIJNS5_1CILi128EEENS7_ILi80EEENS7_ILi64EEEEEELi64ENS_10bfloat16_tEfNS_4arch4Sm80ELb0ELb1ELb0ELb1ELb1ELb1ELb1ELb1EEENS1_21CollectiveEpilogueFwdINS6_IJS8_SA_S9_EEENS6_IJNS7_ILi1EEESI_SI_EEESC_SE_Li128ELb1ELb1ELb1ELb0EEENS1_36VarlenDynamicPersistentTileSchedulerILi128ELi80ELi128ELi128ELb1ELb1ELb0ELb1ELb0ELb1EEEEEEEEEvNT_6ParamsE)
        /*00c8*/ 	.word	0x000000ff


	//----- nvinfo : EIATTR_FRAME_SIZE
	.align		4
.L_44:
        /*00cc*/ 	.byte	0x04, 0x11
        /*00ce*/ 	.short	(.L_46 - .L_45)
	.align		4
.L_45:
        /*00d0*/ 	.word	index@($__internal_15_$__cuda_sm70_votesync_ballot)
        /*00d4*/ 	.word	0x00000000


	//----- nvinfo : EIATTR_FRAME_SIZE
	.align		4
.L_46:
        /*00d8*/ 	.byte	0x04, 0x11
        /*00da*/ 	.short	(.L_48 - .L_47)
	.align		4
.L_47:
        /*00dc*/ 	.word	index@($__internal_14_$__cuda_sm70_shflsync_up_p)
        /*00e0*/ 	.word	0x00000000


	//----- nvinfo : EIATTR_FRAME_SIZE
	.align		4
.L_48:
        /*00e4*/ 	.byte	0x04, 0x11
        /*00e6*/ 	.short	(.L_50 - .L_49)
	.align		4
.L_49:
        /*00e8*/ 	.word	index@($__internal_13_$__cuda_sm70_shflsync_idx_p)
        /*00ec*/ 	.word	0x00000000


	//----- nvinfo : EIATTR_FRAME_SIZE
	.align		4
.L_50:
        /*00f0*/ 	.byte	0x04, 0x11
        /*00f2*/ 	.short	(.L_52 - .L_51)
	.align		4
.L_51:
        /*00f4*/ 	.word	index@($__internal_12_$__cuda_sm70_shflsync_bfly_p)
        /*00f8*/ 	.word	0x00000000


	//----- nvinfo : EIATTR_FRAME_SIZE
	.align		4
.L_52:
        /*00fc*/ 	.byte	0x04, 0x11
        /*00fe*/ 	.short	(.L_54 - .L_53)
	.align		4
.L_53:
        /*0100*/ 	.word	index@(_ZN7cutlass13device_kernelIN5flash19enable_sm80_to_sm89INS1_16FlashAttnFwdSm80INS1_25CollectiveMainloopFwdSm80ILi4ELi1ELb0EN4cute5tupleIJNS5_1CILi128EEENS7_ILi80EEENS7_ILi64EEEEEELi64ENS_10bfloat16_tEfNS_4arch4Sm80ELb0ELb1ELb0ELb1ELb1ELb1ELb1ELb1EEENS1_21CollectiveEpilogueFwdINS6_IJS8_SA_S9_EEENS6_IJNS7_ILi1EEESI_SI_EEESC_SE_Li128ELb1ELb1ELb1ELb0EEENS1_36VarlenDynamicPersistentTileSchedulerILi128ELi80ELi128ELi128ELb1ELb1ELb0ELb1ELb0ELb1EEEEEEEEEvNT_6ParamsE)
        /*0104*/ 	.word	0x000000f8


	//----- nvinfo : EIATTR_REGCOUNT
	.align		4
.L_54:
        /*0108*/ 	.byte	0x04, 0x2f
        /*010a*/ 	.short	(.L_56 - .L_55)
	.align		4
.L_55:
        /*010c*/ 	.word	index@(_ZN7cutlass13device_kernelIN5flash19enable_sm80_to_sm89INS1_16FlashAttnFwdSm80INS1_25CollectiveMainloopFwdSm80ILi4ELi1ELb0EN4cute5tupleIJNS5_1CILi128EEENS7_ILi80EEENS7_ILi64EEEEEELi64ENS_10bfloat16_tEfNS_4arch4Sm80ELb0ELb1ELb0ELb1ELb1ELb0ELb1ELb1EEENS1_21CollectiveEpilogueFwdINS6_IJS8_SA_S9_EEENS6_IJNS7_ILi1EEESI_SI_EEESC_SE_Li128ELb1ELb1ELb1ELb0EEENS1_36VarlenDynamicPersistentTileSchedulerILi128ELi80ELi128ELi128ELb1ELb1ELb0ELb1ELb0ELb1EEEEEEEEEvNT_6ParamsE)
        /*0110*/ 	.word	0x000000ff


	//----- nvinfo : EIATTR_FRAME_SIZE
	.align		4
.L_56:
        /*0114*/ 	.byte	0x04, 0x11
        /*0116*/ 	.short	(.L_58 - .L_57)
	.align		4
.L_57:
        /*0118*/ 	.word	index@($__internal_11_$__cuda_sm70_votesync_ballot)
        /*011c*/ 	.word	0x00000000


	//----- nvinfo : EIATTR_FRAME_SIZE
	.align		4
.L_58:
        /*0120*/ 	.byte	0x04, 0x11
        /*0122*/ 	.short	(.L_60 - .L_59)
	.align		4
.L_59:
        /*0124*/ 	.word	index@($__internal_10_$__cuda_sm70_shflsync_up_p)
        /*0128*/ 	.word	0x00000000


	//----- nvinfo : EIATTR_FRAME_SIZE
	.align		4
.L_60:
        /*012c*/ 	.byte	0x04, 0x11
        /*012e*/ 	.short	(.L_62 - .L_61)
	.align		4
.L_61:
        /*0130*/ 	.word	index@($__internal_9_$__cuda_sm70_shflsync_idx_p)
        /*0134*/ 	.word	0x00000000


	//----- nvinfo : EIATTR_FRAME_SIZE
	.align		4
.L_62:
        /*0138*/ 	.byte	0x04, 0x11
        /*013a*/ 	.short	(.L_64 - .L_63)
	.align		4
.L_63:
        /*013c*/ 	.word	index@($__internal_8_$__cuda_sm70_shflsync_bfly_p)
        /*0140*/ 	.word	0x00000000


	//----- nvinfo : EIATTR_FRAME_SIZE
	.align		4
.L_64:
        /*0144*/ 	.byte	0x04, 0x11
        /*0146*/ 	.short	(.L_66 - .L_65)
	.align		4
.L_65:
        /*0148*/ 	.word	index@(_ZN7cutlass13device_kernelIN5flash19enable_sm80_to_sm89INS1_16FlashAttnFwdSm80INS1_25CollectiveMainloopFwdSm80ILi4ELi1ELb0EN4cute5tupleIJNS5_1CILi128EEENS7_ILi80EEENS7_ILi64EEEEEELi64ENS_10bfloat16_tEfNS_4arch4Sm80ELb0ELb1ELb0ELb1ELb1ELb0ELb1ELb1EEENS1_21CollectiveEpilogueFwdINS6_IJS8_SA_S9_EEENS6_IJNS7_ILi1EEESI_SI_EEESC_SE_Li128ELb1ELb1ELb1ELb0EEENS1_36VarlenDynamicPersistentTileSchedulerILi128ELi80ELi128ELi128ELb1ELb1ELb0ELb1ELb0ELb1EEEEEEEEEvNT_6ParamsE)
        /*014c*/ 	.word	0x00000080


	//----- nvinfo : EIATTR_REGCOUNT
	.align		4
.L_66:
        /*0150*/ 	.byte	0x04, 0x2f
        /*0152*/ 	.short	(.L_68 - .L_67)
	.align		4
.L_67:
        /*0154*/ 	.word	index@(_ZN7cutlass13device_kernelIN5flash19enable_sm80_to_sm89INS1_16FlashAttnFwdSm80INS1_25CollectiveMainloopFwdSm80ILi4ELi1ELb0EN4cute5tupleIJNS5_1CILi128EEENS7_ILi96EEENS7_ILi64EEEEEELi64ENS_10bfloat16_tEfNS_4arch4Sm80ELb0ELb1ELb0ELb0ELb1ELb0ELb1ELb1EEENS1_21CollectiveEpilogueFwdINS6_IJS8_SA_S9_EEENS6_IJNS7_ILi1EEESI_SI_EEESC_SE_Li128ELb0ELb1ELb1ELb0EEENS1_19SingleTileSchedulerILb0ELb1ELb1ELi128EEEEEEEEEvNT_6ParamsE)
        /*0158*/ 	.word	0x000000ff


	//----- nvinfo : EIATTR_FRAME_SIZE
	.align		4
.L_68:
        /*015c*/ 	.byte	0x04, 0x11
        /*015e*/ 	.short	(.L_70 - .L_69)
	.align		4
.L_69:
        /*0160*/ 	.word	index@(_ZN7cutlass13device_kernelIN5flash19enable_sm80_to_sm89INS1_16FlashAttnFwdSm80INS1_25CollectiveMainloopFwdSm80ILi4ELi1ELb0EN4cute5tupleIJNS5_1CILi128EEENS7_ILi96EEENS7_ILi64EEEEEELi64ENS_10bfloat16_tEfNS_4arch4Sm80ELb0ELb1ELb0ELb0ELb1ELb0ELb1ELb1EEENS1_21CollectiveEpilogueFwdINS6_IJS8_SA_S9_EEENS6_IJNS7_ILi1EEESI_SI_EEESC_SE_Li128ELb0ELb1ELb1ELb0EEENS1_19SingleTileSchedulerILb0ELb1ELb1ELi128EEEEEEEEEvNT_6ParamsE)
        /*0164*/ 	.word	0x00000018


	//----- nvinfo : EIATTR_REGCOUNT
	.align		4
.L_70:
        /*0168*/ 	.byte	0x04, 0x2f
        /*016a*/ 	.short	(.L_72 - .L_71)
	.align		4
.L_71:
        /*016c*/ 	.word	index@(_ZN7cutlass13device_kernelIN5flash19enable_sm80_to_sm89INS1_16FlashAttnFwdSm80INS1_25CollectiveMainloopFwdSm80ILi4ELi1ELb0EN4cute5tupleIJNS5_1CILi128EEENS7_ILi80EEENS7_ILi64EEEEEELi64ENS_10bfloat16_tEfNS_4arch4Sm80ELb0ELb0ELb0ELb1ELb1ELb1ELb1ELb1EEENS1_21CollectiveEpilogueFwdINS6_IJS8_SA_S9_EEENS6_IJNS7_ILi1EEESI_SI_EEESC_SE_Li128ELb1ELb1ELb1ELb0EEENS1_36VarlenDynamicPersistentTileSchedulerILi128ELi80ELi128ELi128ELb1ELb1ELb0ELb0ELb1ELb1EEEEEEEEEvNT_6ParamsE)
        /*0170*/ 	.word	0x000000ff


	//----- nvinfo : EIATTR_FRAME_SIZE
	.align		4
.L_72:
        /*0174*/ 	.byte	0x04, 0x11
        /*0176*/ 	.short	(.L_74 - .L_73)
	.align		4
.L_73:
        /*0178*/ 	.word	index@($__internal_7_$__cuda_sm70_votesync_ballot)
        /*017c*/ 	.word	0x00000000


	//----- nvinfo : EIATTR_FRAME_SIZE
	.align		4
.L_74:
        /*0180*/ 	.byte	0x04, 0x11
        /*0182*/ 	.short	(.L_76 - .L_75)
	.align		4
.L_75:
        /*0184*/ 	.word	index@($__internal_6_$__cuda_sm70_shflsync_up_p)
        /*0188*/ 	.word	0x00000000


	//----- nvinfo : EIATTR_FRAME_SIZE
	.align		4
.L_76:
        /*018c*/ 	.byte	0x04, 0x11
        /*018e*/ 	.short	(.L_78 - .L_77)
	.align		4
.L_77:
        /*0190*/ 	.word	index@($__internal_5_$__cuda_sm70_shflsync_idx_p)
        /*0194*/ 	.word	0x00000000


	//----- nvinfo : EIATTR_FRAME_SIZE
	.align		4
.L_78:
        /*0198*/ 	.byte	0x04, 0x11
        /*019a*/ 	.short	(.L_80 - .L_79)
	.align		4
.L_79:
        /*019c*/ 	.word	index@($__internal_4_$__cuda_sm70_shflsync_bfly_p)
        /*01a0*/ 	.word	0x00000000


	//----- nvinfo : EIATTR_FRAME_SIZE
	.align		4
.L_80:
        /*01a4*/ 	.byte	0x04, 0x11
        /*01a6*/ 	.short	(.L_82 - .L_81)
	.align		4
.L_81:
        /*01a8*/ 	.word	index@(_ZN7cutlass13device_kernelIN5flash19enable_sm80_to_sm89INS1_16FlashAttnFwdSm80INS1_25CollectiveMainloopFwdSm80ILi4ELi1ELb0EN4cute5tupleIJNS5_1CILi128EEENS7_ILi80EEENS7_ILi64EEEEEELi64ENS_10bfloat16_tEfNS_4arch4Sm80ELb0ELb0ELb0ELb1ELb1ELb1ELb1ELb1EEENS1_21CollectiveEpilogueFwdINS6_IJS8_SA_S9_EEENS6_IJNS7_ILi1EEESI_SI_EEESC_SE_Li128ELb1ELb1ELb1ELb0EEENS1_36VarlenDynamicPersistentTileSchedulerILi128ELi80ELi128ELi128ELb1ELb1ELb0ELb0ELb1ELb1EEEEEEEEEvNT_6ParamsE)
        /*01ac*/ 	.word	0x000000f8


	//----- nvinfo : EIATTR_REGCOUNT
	.align		4
.L_82:
        /*01b0*/ 	.byte	0x04, 0x2f
        /*01b2*/ 	.short	(.L_84 - .L_83)
	.align		4
.L_83:
        /*01b4*/ 	.word	index@(_ZN7cutlass13device_kernelIN5flash19enable_sm80_to_sm89INS1_16FlashAttnFwdSm80INS1_25CollectiveMainloopFwdSm80ILi4ELi1ELb0EN4cute5tupleIJNS5_1CILi128EEENS7_ILi80EEENS7_ILi64EEEEEELi64ENS_10bfloat16_tEfNS_4arch4Sm80ELb0ELb0ELb0ELb1ELb1ELb0ELb1ELb1EEENS1_21CollectiveEpilogueFwdINS6_IJS8_SA_S9_EEENS6_IJNS7_ILi1EEESI_SI_EEESC_SE_Li128ELb1ELb1ELb1ELb0EEENS1_36VarlenDynamicPersistentTileSchedulerILi128ELi80ELi128ELi128ELb1ELb1ELb0ELb0ELb1ELb1EEEEEEEEEvNT_6ParamsE)
        /*01b8*/ 	.word	0x000000ff


	//----- nvinfo : EIATTR_FRAME_SIZE
	.align		4
.L_84:
        /*01bc*/ 	.byte	0x04, 0x11
        /*01be*/ 	.short	(.L_86 - .L_85)
	.align		4
.L_85:
        /*01c0*/ 	.word	index@($__internal_3_$__cuda_sm70_votesync_ballot)
        /*01c4*/ 	.word	0x00000000


	//----- nvinfo : EIATTR_FRAME_SIZE
	.align		4
.L_86:
        /*01c8*/ 	.byte	0x04, 0x11
        /*01ca*/ 	.short	(.L_88 - .L_87)
	.align		4
.L_87:
        /*01cc*/ 	.word	index@($__internal_2_$__cuda_sm70_shflsync_up_p)
        /*01d0*/ 	.word	0x00000000


	//----- nvinfo : EIATTR_FRAME_SIZE
	.align		4
.L_88:
        /*01d4*/ 	.byte	0x04, 0x11
        /*01d6*/ 	.short	(.L_90 - .L_89)
	.align		4
.L_89:
        /*01d8*/ 	.word	index@($__internal_1_$__cuda_sm70_shflsync_idx_p)
        /*01dc*/ 	.word	0x00000000


	//----- nvinfo : EIATTR_FRAME_SIZE
	.align		4
.L_90:
        /*01e0*/ 	.byte	0x04, 0x11
        /*01e2*/ 	.short	(.L_92 - .L_91)
	.align		4
.L_91:
        /*01e4*/ 	.word	index@($__internal_0_$__cuda_sm70_shflsync_bfly_p)
        /*01e8*/ 	.word	0x00000000


	//----- nvinfo : EIATTR_FRAME_SIZE
	.align		4
.L_92:
        /*01ec*/ 	.byte	0x04, 0x11
        /*01ee*/ 	.short	(.L_94 - .L_93)
	.align		4
.L_93:
        /*01f0*/ 	.word	index@(_ZN7cutlass13device_kernelIN5flash19enable_sm80_to_sm89INS1_16FlashAttnFwdSm80INS1_25CollectiveMainloopFwdSm80ILi4ELi1ELb0EN4cute5tupleIJNS5_1CILi128EEENS7_ILi80EEENS7_ILi64EEEEEELi64ENS_10bfloat16_tEfNS_4arch4Sm80ELb0ELb0ELb0ELb1ELb1ELb0ELb1ELb1EEENS1_21CollectiveEpilogueFwdINS6_IJS8_SA_S9_EEENS6_IJNS7_ILi1EEESI_SI_EEESC_SE_Li128ELb1ELb1ELb1ELb0EEENS1_36VarlenDynamicPersistentTileSchedulerILi128ELi80ELi128ELi128ELb1ELb1ELb0ELb0ELb1ELb1EEEEEEEEEvNT_6ParamsE)
        /*01f4*/ 	.word	0x00000098


	//----- nvinfo : EIATTR_REGCOUNT
	.align		4
.L_94:
        /*01f8*/ 	.byte	0x04, 0x2f
        /*01fa*/ 	.short	(.L_96 - .L_95)
	.align		4
.L_95:
        /*01fc*/ 	.word	index@(_ZN7cutlass13device_kernelIN5flash19enable_sm80_to_sm89INS1_16FlashAttnFwdSm80INS1_25CollectiveMainloopFwdSm80ILi4ELi1ELb0EN4cute5tupleIJNS5_1CILi128EEENS7_ILi112EEENS7_ILi64EEEEEELi64ENS_10bfloat16_tEfNS_4arch4Sm80ELb0ELb0ELb0ELb0ELb1ELb0ELb1ELb1EEENS1_21CollectiveEpilogueFwdINS6_IJS8_SA_S9_EEENS6_IJNS7_ILi1EEESI_SI_EEESC_SE_Li128ELb0ELb1ELb1ELb0EEENS1_19SingleTileSchedulerILb0ELb1ELb1ELi128EEEEEEEEEvNT_6ParamsE)
        /*0200*/ 	.word	0x000000ff


	//----- nvinfo : EIATTR_FRAME_SIZE
	.align		4
.L_96:
        /*0204*/ 	.byte	0x04, 0x11
        /*0206*/ 	.short	(.L_98 - .L_97)
	.align		4
.L_97:
        /*0208*/ 	.word	index@(_ZN7cutlass13device_kernelIN5flash19enable_sm80_to_sm89INS1_16FlashAttnFwdSm80INS1_25CollectiveMainloopFwdSm80ILi4ELi1ELb0EN4cute5tupleIJNS5_1CILi128EEENS7_ILi112EEENS7_ILi64EEEEEELi64ENS_10bfloat16_tEfNS_4arch4Sm80ELb0ELb0ELb0ELb0ELb1ELb0ELb1ELb1EEENS1_21CollectiveEpilogueFwdINS6_IJS8_SA_S9_EEENS6_IJNS7_ILi1EEESI_SI_EEESC_SE_Li128ELb0ELb1ELb1ELb0EEENS1_19SingleTileSchedulerILb0ELb1ELb1ELi128EEEEEEEEEvNT_6ParamsE)
        /*020c*/ 	.word	0x00000020


	//----- nvinfo : EIATTR_MIN_STACK_SIZE
	.align		4
.L_98:
        /*0210*/ 	.byte	0x04, 0x12
        /*0212*/ 	.short	(.L_100 - .L_99)
	.align		4
.L_99:
        /*0214*/ 	.word	index@(_ZN7cutlass13device_kernelIN5flash19enable_sm80_to_sm89INS1_16FlashAttnFwdSm80INS1_25CollectiveMainloopFwdSm80ILi4ELi1ELb0EN4cute5tupleIJNS5_1CILi128EEENS7_ILi112EEENS7_ILi64EEEEEELi64ENS_10bfloat16_tEfNS_4arch4Sm80ELb0ELb0ELb0ELb0ELb1ELb0ELb1ELb1EEENS1_21CollectiveEpilogueFwdINS6_IJS8_SA_S9_EEENS6_IJNS7_ILi1EEESI_SI_EEESC_SE_Li128ELb0ELb1ELb1ELb0EEENS1_19SingleTileSchedulerILb0ELb1ELb1ELi128EEEEEEEEEvNT_6ParamsE)
        /*0218*/ 	.word	0x00000020


	//----- nvinfo : EIATTR_MIN_STACK_SIZE
	.align		4
.L_100:
        /*021c*/ 	.byte	0x04, 0x12
        /*021e*/ 	.short	(.L_102 - .L_101)
	.align		4
.L_101:
        /*0220*/ 	.word	index@(_ZN7cutlass13device_kernelIN5flash19enable_sm80_to_sm89INS1_16FlashAttnFwdSm80INS1_25CollectiveMainloopFwdSm80ILi4ELi1ELb0EN4cute5tupleIJNS5_1CILi128EEENS7_ILi80EEENS7_ILi64EEEEEELi64ENS_10bfloat16_tEfNS_4arch4Sm80ELb0ELb0ELb0ELb1ELb1ELb0ELb1ELb1EEENS1_21CollectiveEpilogueFwdINS6_IJS8_SA_S9_EEENS6_IJNS7_ILi1EEESI_SI_EEESC_SE_Li128ELb1ELb1ELb1ELb0EEENS1_36VarlenDynamicPersistentTileSchedulerILi128ELi80ELi128ELi128ELb1ELb1ELb0ELb0ELb1ELb1EEEEEEEEEvNT_6ParamsE)
        /*0224*/ 	.word	0x00000098


	//----- nvinfo : EIATTR_MIN_STACK_SIZE
	.align		4
.L_102:
        /*0228*/ 	.byte	0x04, 0x12
        /*022a*/ 	.short	(.L_104 - .L_103)
	.align		4
.L_103:
        /*022c*/ 	.word	index@(_ZN7cutlass13device_kernelIN5flash19enable_sm80_to_sm89INS1_16FlashAttnFwdSm80INS1_25CollectiveMainloopFwdSm80ILi4ELi1ELb0EN4cute5tupleIJNS5_1CILi128EEENS7_ILi80EEENS7_ILi64EEEEEELi64ENS_10bfloat16_tEfNS_4arch4Sm80ELb0ELb0ELb0ELb1ELb1ELb1ELb1ELb1EEENS1_21CollectiveEpilogueFwdINS6_IJS8_SA_S9_EEENS6_IJNS7_ILi1EEESI_SI_EEESC_SE_Li128ELb1ELb1ELb1ELb0EEENS1_36VarlenDynamicPersistentTileSchedulerILi128ELi80ELi128ELi128ELb1ELb1ELb0ELb0ELb1ELb1EEEEEEEEEvNT_6ParamsE)
        /*0230*/ 	.word	0x000000f8


	//----- nvinfo : EIATTR_MIN_STACK_SIZE
	.align		4
.L_104:
        /*0234*/ 	.byte	0x04, 0x12
        /*0236*/ 	.short	(.L_106 - .L_105)
	.align		4
.L_105:
        /*0238*/ 	.word	index@(_ZN7cutlass13device_kernelIN5flash19enable_sm80_to_sm89INS1_16FlashAttnFwdSm80INS1_25CollectiveMainloopFwdSm80ILi4ELi1ELb0EN4cute5tupleIJNS5_1CILi128EEENS7_ILi96EEENS7_ILi64EEEEEELi64ENS_10bfloat16_tEfNS_4arch4Sm80ELb0ELb1ELb0ELb0ELb1ELb0ELb1ELb1EEENS1_21CollectiveEpilogueFwdINS6_IJS8_SA_S9_EEENS6_IJNS7_ILi1EEESI_SI_EEESC_SE_Li128ELb0ELb1ELb1ELb0EEENS1_19SingleTileSchedulerILb0ELb1ELb1ELi128EEEEEEEEEvNT_6ParamsE)
        /*023c*/ 	.word	0x00000018


	//----- nvinfo : EIATTR_MIN_STACK_SIZE
	.align		4
.L_106:
        /*0240*/ 	.byte	0x04, 0x12
        /*0242*/ 	.short	(.L_108 - .L_107)
	.align		4
.L_107:
        /*0244*/ 	.word	index@(_ZN7cutlass13device_kernelIN5flash19enable_sm80_to_sm89INS1_16FlashAttnFwdSm80INS1_25CollectiveMainloopFwdSm80ILi4ELi1ELb0EN4cute5tupleIJNS5_1CILi128EEENS7_ILi80EEENS7_ILi64EEEEEELi64ENS_10bfloat16_tEfNS_4arch4Sm80ELb0ELb1ELb0ELb1ELb1ELb0ELb1ELb1EEENS1_21CollectiveEpilogueFwdINS6_IJS8_SA_S9_EEENS6_IJNS7_ILi1EEESI_SI_EEESC_SE_Li128ELb1ELb1ELb1ELb0EEENS1_36VarlenDynamicPersistentTileSchedulerILi128ELi80ELi128ELi128ELb1ELb1ELb0ELb1ELb0ELb1EEEEEEEEEvNT_6ParamsE)
        /*0248*/ 	.word	0x00000080


	//----- nvinfo : EIATTR_MIN_STACK_SIZE
	.align		4
.L_108:
        /*024c*/ 	.byte	0x04, 0x12
        /*024e*/ 	.short	(.L_110 - .L_109)
	.align		4
.L_109:
        /*0250*/ 	.word	index@(_ZN7cutlass13device_kernelIN5flash19enable_sm80_to_sm89INS1_16FlashAttnFwdSm80INS1_25CollectiveMainloopFwdSm80ILi4ELi1ELb0EN4cute5tupleIJNS5_1CILi128EEENS7_ILi80EEENS7_ILi64EEEEEELi64ENS_10bfloat16_tEfNS_4arch4Sm80ELb0ELb1ELb0ELb1ELb1ELb1ELb1ELb1EEENS1_21CollectiveEpilogueFwdINS6_IJS8_SA_S9_EEENS6_IJNS7_ILi1EEESI_SI_EEESC_SE_Li128ELb1ELb1ELb1ELb0EEENS1_36VarlenDynamicPersistentTileSchedulerILi128ELi80ELi128ELi128ELb1ELb1ELb0ELb1ELb0ELb1EEEEEEEEEvNT_6ParamsE)
        /*0254*/ 	.word	0x000000f8


	//----- nvinfo : EIATTR_MIN_STACK_SIZE
	.align		4
.L_110:
        /*0258*/ 	.byte	0x04, 0x12
        /*025a*/ 	.short	(.L_112 - .L_111)
	.align		4
.L_111:
        /*025c*/ 	.word	index@(_ZN7cutlass13device_kernelIN5flash19enable_sm80_to_sm89INS1_16FlashAttnFwdSm80INS1_25CollectiveMainloopFwdSm80ILi4ELi1ELb0EN4cute5tupleIJNS5_1CILi128EEENS7_ILi112EEENS7_ILi64EEEEEELi64ENS_10bfloat16_tEfNS_4arch4Sm80ELb1ELb0ELb0ELb0ELb1ELb0ELb1ELb1EEENS1_21CollectiveEpilogueFwdINS6_IJS8_SA_S9_EEENS6_IJNS7_ILi1EEESI_SI_EEESC_SE_Li128ELb0ELb1ELb1ELb0EEENS1_30DynamicPersistentTileSchedulerILi128ELi128ELb1ELb1ELb0EEEEEEEEEvNT_6ParamsE)
        /*0260*/ 	.word	0x000000a0


	//----- nvinfo : EIATTR_MIN_STACK_SIZE
	.align		4
.L_112:
        /*0264*/ 	.byte	0x04, 0x12
        /*0266*/ 	.short	(.L_114 - .L_113)
	.align		4
.L_113:
        /*0268*/ 	.word	index@(_ZN7cutlass13device_kernelIN5flash19enable_sm80_to_sm89INS1_16FlashAttnFwdSm80INS1_25CollectiveMainloopFwdSm80ILi4ELi1ELb0EN4cute5tupleIJNS5_1CILi128EEENS7_ILi80EEENS7_ILi64EEEEEELi64ENS_10bfloat16_tEfNS_4arch4Sm80ELb1ELb0ELb0ELb1ELb1ELb0ELb1ELb1EEENS1_21CollectiveEpilogueFwdINS6_IJS8_SA_S9_EEENS6_IJNS7_ILi1EEESI_SI_EEESC_SE_Li128ELb1ELb1ELb1ELb0EEENS1_36VarlenDynamicPersistentTileSchedulerILi128ELi80ELi128ELi128ELb1ELb1ELb0ELb1ELb1ELb1EEEEEEEEEvNT_6ParamsE)
        /*026c*/ 	.word	0x000000c0


	//----- nvinfo : EIATTR_MIN_STACK_SIZE
	.align		4
.L_114:
        /*0270*/ 	.byte	0x04, 0x12
        /*0272*/ 	.short	(.L_116 - .L_115)
	.align		4
.L_115:
        /*0274*/ 	.word	index@(_ZN7cutlass13device_kernelIN5flash19enable_sm80_to_sm89INS1_16FlashAttnFwdSm80INS1_25CollectiveMainloopFwdSm80ILi4ELi1ELb0EN4cute5tupleIJNS5_1CILi128EEENS7_ILi80EEENS7_ILi64EEEEEELi64ENS_10bfloat16_tEfNS_4arch4Sm80ELb1ELb0ELb0ELb1ELb1ELb1ELb1ELb1EEENS1_21CollectiveEpilogueFwdINS6_IJS8_SA_S9_EEENS6_IJNS7_ILi1EEESI_SI_EEESC_SE_Li128ELb1ELb1ELb1ELb0EEENS1_36VarlenDynamicPersistentTileSchedulerILi128ELi80ELi128ELi128ELb1ELb1ELb0ELb1ELb1ELb1EEEEEEEEEvNT_6ParamsE)
        /*0278*/ 	.word	0x00000100
.L_116:


//--------------------- .nv.info._ZN7cutlass13device_kernelIN5flash19enable_sm80_to_sm89INS1_16FlashAttnFwdSm80INS1_25CollectiveMainloopFwdSm80ILi4ELi1ELb0EN4cute5tupleIJNS5_1CILi128EEENS7_ILi112EEENS7_ILi64EEEEEELi64ENS_10bfloat16_tEfNS_4arch4Sm80ELb0ELb0ELb0ELb0ELb1ELb0ELb1ELb1EEENS1_21CollectiveEpilogueFwdINS6_IJS8_SA_S9_EEENS6_IJNS7_ILi1EEESI_SI_EEESC_SE_Li128ELb0ELb1ELb1ELb0EEENS1_19SingleTileSchedulerILb0ELb1ELb1ELi128EEEEEEEEEvNT_6ParamsE --------------------------
	.section	.nv.info._ZN7cutlass13device_kernelIN5flash19enable_sm80_to_sm89INS1_16FlashAttnFwdSm80INS1_25CollectiveMainloopFwdSm80ILi4ELi1ELb0EN4cute5tupleIJNS5_1CILi128EEENS7_ILi112EEENS7_ILi64EEEEEELi64ENS_10bfloat16_tEfNS_4arch4Sm80ELb0ELb0ELb0ELb0ELb1ELb0ELb1ELb1EEENS1_21CollectiveEpilogueFwdINS6_IJS8_SA_S9_EEENS6_IJNS7_ILi1EEESI_SI_EEESC_SE_Li128ELb0ELb1ELb1ELb0EEENS1_19SingleTileSchedulerILb0ELb1ELb1ELi128EEEEEEEEEvNT_6ParamsE,"",@"SHT_CUDA_INFO"
	.sectionflags	@""
	.align	4


	//----- nvinfo : EIATTR_CUDA_API_VERSION
	.align		4
        /*0000*/ 	.byte	0x04, 0x37
        /*0002*/ 	.short	(.L_118 - .L_117)
.L_117:
        /*0004*/ 	.word	0x00000082


	//----- nvinfo : EIATTR_SW2861232_WAR
	.align		4
.L_118:
        /*0008*/ 	.byte	0x01, 0x35
	.zero		2


	//----- nvinfo : EIATTR_PARAM_CBANK
	.align		4
        /*000c*/ 	.byte	0x04, 0x0a
        /*000e*/ 	.short	(.L_120 - .L_119)
	.align		4
.L_119:
        /*0010*/ 	.word	index@(.nv.constant0._ZN7cutlass13device_kernelIN5flash19enable_sm80_to_sm89INS1_16FlashAttnFwdSm80INS1_25CollectiveMainloopFwdSm80ILi4ELi1ELb0EN4cute5tupleIJNS5_1CILi128EEENS7_ILi112EEENS7_ILi64EEEEEELi64ENS_10bfloat16_tEfNS_4arch4Sm80ELb0ELb0ELb0ELb0ELb1ELb0ELb1ELb1EEENS1_21CollectiveEpilogueFwdINS6_IJS8_SA_S9_EEENS6_IJNS7_ILi1EEESI_SI_EEESC_SE_Li128ELb0ELb1ELb1ELb0EEENS1_19SingleTileSchedulerILb0ELb1ELb1ELi128EEEEEEEEEvNT_6ParamsE)
        /*0014*/ 	.short	0x0160
        /*0016*/ 	.short	0x0418


	//----- nvinfo : EIATTR_CBANK_PARAM_SIZE
	.align		4
.L_120:
        /*0018*/ 	.byte	0x03, 0x19
        /*001a*/ 	.short	0x0418


	//----- nvinfo : EIATTR_KPARAM_INFO
	.align		4
        /*001c*/ 	.byte	0x04, 0x17
        /*001e*/ 	.short	(.L_122 - .L_121)
.L_121:
        /*0020*/ 	.word	0x00000000
        /*0024*/ 	.short	0x0000
        /*0026*/ 	.short	0x0000
        /*0028*/ 	.byte	0x00, 0xf0, 0x61, 0x10


	//----- nvinfo : EIATTR_MAXREG_COUNT
	.align		4
.L_122:
        /*002c*/ 	.byte	0x03, 0x1b
        /*002e*/ 	.short	0x00ff


	//----- nvinfo : EIATTR_NUM_BARRIERS
	.align		4
        /*0030*/ 	.byte	0x02, 0x4c
        /*0032*/ 	.byte	0x02
	.zero		1


	//----- nvinfo : EIATTR_ANNOTATIONS
	.align		4
        /*0034*/ 	.byte	0x04, 0x55
        /*0036*/ 	.short	(.L_124 - .L_123)


	//   ....[0]....
.L_123:
        /*0038*/ 	.word	0x00000001
        /*003c*/ 	.byte	0xe0, 0x0a, 0x00, 0x00, 0x01, 0x00, 0x00, 0x00, 0xf0, 0x2d, 0x00, 0x00, 0x01, 0x00, 0x00, 0x00
        /* <DEDUP_REMOVED lines=8> */
        /*00cc*/ 	.byte	0xc0, 0xad, 0x00, 0x00, 0x01, 0x00, 0x00, 0x00, 0xd0, 0xad, 0x00, 0x00


	//----- nvinfo : EIATTR_MERCURY_ISA_VERSION
	.align		4
.L_124:
        /*00d8*/ 	.byte	0x03, 0x5f
        /*00da*/ 	.short	0x0000


	//----- nvinfo : EIATTR_COOP_GROUP_MASK_REGIDS
	.align		4
        /*00dc*/ 	.byte	0x04, 0x29
        /*00de*/ 	.short	(.L_126 - .L_125)


	//   ....[0]....
.L_125:
        /*00e0*/ 	.word	0xffffffff


	//   ....[1]....
        /*00e4*/ 	.word	0xffffffff


	//   ....[2]....
        /*00e8*/ 	.word	0xffffffff


	//   ....[3]....
        /*00ec*/ 	.word	0xffffffff


	//   ....[4]....
        /*00f0*/ 	.word	0xffffffff


	//   ....[5]....
        /*00f4*/ 	.word	0xffffffff


	//   ....[6]....
        /*00f8*/ 	.word	0xffffffff


	//   ....[7]....
        /*00fc*/ 	.word	0xffffffff


	//   ....[8]....
        /*0100*/ 	.word	0xffffffff


	//   ....[9]....
        /*0104*/ 	.word	0xffffffff


	//   ....[10]....
        /*0108*/ 	.word	0xffffffff


	//   ....[11]....
        /*010c*/ 	.word	0xffffffff


	//   ....[12]....
        /*0110*/ 	.word	0xffffffff


	//   ....[13]....
        /*0114*/ 	.word	0xffffffff


	//   ....[14]....
        /*0118*/ 	.word	0xffffffff


	//   ....[15]....
        /*011c*/ 	.word	0xffffffff


	//   ....[16]....
        /*0120*/ 	.word	0xffffffff


	//   ....[17]....
        /*0124*/ 	.word	0xffffffff


	//   ....[18]....
        /*0128*/ 	.word	0xffffffff


	//   ....[19]....
        /*012c*/ 	.word	0xffffffff


	//   ....[20]....
        /*0130*/ 	.word	0xffffffff


	//   ....[21]....
        /*0134*/ 	.word	0xffffffff


	//   ....[22]....
        /*0138*/ 	.word	0xffffffff


	//   ....[23]....
        /*013c*/ 	.word	0xffffffff


	//   ....[24]....
        /*0140*/ 	.word	0xffffffff


	//   ....[25]....
        /*0144*/ 	.word	0xffffffff


	//   ....[26]....
        /*0148*/ 	.word	0xffffffff


	//   ....[27]....
        /*014c*/ 	.word	0xffffffff


	//   ....[28]....
        /*0150*/ 	.word	0xffffffff


	//   ....[29]....
        /*0154*/ 	.word	0xffffffff


	//   ....[30]....
        /*0158*/ 	.word	0xffffffff


	//   ....[31]....
        /*015c*/ 	.word	0xffffffff


	//   ....[32]....
        /*0160*/ 	.word	0xffffffff


	//   ....[33]....
        /*0164*/ 	.word	0xffffffff


	//   ....[34]....
        /*0168*/ 	.word	0xffffffff


	//   ....[35]....
        /*016c*/ 	.word	0xffffffff


	//   ....[36]....
        /*0170*/ 	.word	0xffffffff


	//   ....[37]....
        /*0174*/ 	.word	0xffffffff


	//   ....[38]....
        /*0178*/ 	.word	0xffffffff


	//   ....[39]....
        /*017c*/ 	.word	0xffffffff


	//   ....[40]....
        /*0180*/ 	.word	0xffffffff


	//   ....[41]....
        /*0184*/ 	.word	0xffffffff


	//   ....[42]....
        /*0188*/ 	.word	0xffffffff


	//   ....[43]....
        /*018c*/ 	.word	0xffffffff


	//   ....[44]....
        /*0190*/ 	.word	0xffffffff


	//   ....[45]....
        /*0194*/ 	.word	0xffffffff


	//   ....[46]....
        /*0198*/ 	.word	0xffffffff


	//   ....[47]....
        /*019c*/ 	.word	0xffffffff


	//   ....[48]....
        /*01a0*/ 	.word	0xffffffff


	//   ....[49]....
        /*01a4*/ 	.word	0xffffffff


	//   ....[50]....
        /*01a8*/ 	.word	0xffffffff


	//   ....[51]....
        /*01ac*/ 	.word	0xffffffff


	//   ....[52]....
        /*01b0*/ 	.word	0xffffffff


	//   ....[53]....
        /*01b4*/ 	.word	0xffffffff


	//   ....[54]....
        /*01b8*/ 	.word	0xffffffff


	//   ....[55]....
        /*01bc*/ 	.word	0xffffffff


	//   ....[56]....
        /*01c0*/ 	.word	0xffffffff


	//   ....[57]....
        /*01c4*/ 	.word	0xffffffff


	//   ....[58]....
        /*01c8*/ 	.word	0xffffffff


	//   ....[59]....
        /*01cc*/ 	.word	0xffffffff


	//   ....[60]....
        /*01d0*/ 	.word	0xffffffff


	//   ....[61]....
        /*01d4*/ 	.word	0xffffffff


	//   ....[62]....
        /*01d8*/ 	.word	0xffffffff


	//   ....[63]....
        /*01dc*/ 	.word	0xffffffff


	//   ....[64]....
        /*01e0*/ 	.word	0xffffffff


	//   ....[65]....
        /*01e4*/ 	.word	0xffffffff


	//   ....[66]....
        /*01e8*/ 	.word	0xffffffff


	//   ....[67]....
        /*01ec*/ 	.word	0xffffffff


	//   ....[68]....
        /*01f0*/ 	.word	0xffffffff


	//   ....[69]....
        /*01f4*/ 	.word	0xffffffff


	//   ....[70]....
        /*01f8*/ 	.word	0xffffffff


	//   ....[71]....
        /*01fc*/ 	.word	0xffffffff


	//   ....[72]....
        /*0200*/ 	.word	0xffffffff


	//   ....[73]....
        /*0204*/ 	.word	0xffffffff


	//   ....[74]....
        /*0208*/ 	.word	0xffffffff


	//   ....[75]....
        /*020c*/ 	.word	0xffffffff


	//   ....[76]....
        /*0210*/ 	.word	0xffffffff


	//   ....[77]....
        /*0214*/ 	.word	0xffffffff


	//   ....[78]....
        /*0218*/ 	.word	0xffffffff


	//   ....[79]....
        /*021c*/ 	.word	0xffffffff


	//   ....[80]....
        /*0220*/ 	.word	0xffffffff


	//   ....[81]....
        /*0224*/ 	.word	0xffffffff


	//   ....[82]....
        /*0228*/ 	.word	0xffffffff


	//   ....[83]....
        /*022c*/ 	.word	0xffffffff


	//   ....[84]....
        /*0230*/ 	.word	0xffffffff


	//   ....[85]....
        /*0234*/ 	.word	0xffffffff


	//   ....[86]....
        /*0238*/ 	.word	0xffffffff


	//   ....[87]....
        /*023c*/ 	.word	0xffffffff


	//   ....[88]....
        /*0240*/ 	.word	0xffffffff


	//   ....[89]....
        /*0244*/ 	.word	0xffffffff


	//   ....[90]....
        /*0248*/ 	.word	0xffffffff


	//   ....[91]....
        /*024c*/ 	.word	0xffffffff


	//   ....[92]....
        /*0250*/ 	.word	0xffffffff


	//   ....[93]....
        /*0254*/ 	.word	0xffffffff


	//   ....[94]....
        /*0258*/ 	.word	0xffffffff


	//   ....[95]....
        /*025c*/ 	.word	0xffffffff


	//   ....[96]....
        /*0260*/ 	.word	0xffffffff


	//   ....[97]....
        /*0264*/ 	.word	0xffffffff


	//   ....[98]....
        /*0268*/ 	.word	0xffffffff


	//   ....[99]....
        /*026c*/ 	.word	0xffffffff


	//   ....[100]....
        /*0270*/ 	.word	0xffffffff


	//   ....[101]....
        /*0274*/ 	.word	0xffffffff


	//   ....[102]....
        /*0278*/ 	.word	0xffffffff


	//   ....[103]....
        /*027c*/ 	.word	0xffffffff


	//   ....[104]....
        /*0280*/ 	.word	0xffffffff


	//   ....[105]....
        /*0284*/ 	.word	0xffffffff


	//   ....[106]....
        /*0288*/ 	.word	0xffffffff


	//   ....[107]....
        /*028c*/ 	.word	0xffffffff


	//   ....[108]....
        /*0290*/ 	.word	0xffffffff


	//   ....[109]....
        /*0294*/ 	.word	0xffffffff


	//   ....[110]....
        /*0298*/ 	.word	0xffffffff


	//   ....[111]....
        /*029c*/ 	.word	0xffffffff


	//   ....[112]....
        /*02a0*/ 	.word	0xffffffff


	//   ....[113]....
        /*02a4*/ 	.word	0xffffffff


	//   ....[114]....
        /*02a8*/ 	.word	0xffffffff


	//   ....[115]....
        /*02ac*/ 	.word	0xffffffff


	//   ....[116]....
        /*02b0*/ 	.word	0xffffffff


	//   ....[117]....
        /*02b4*/ 	.word	0xffffffff


	//   ....[118]....
        /*02b8*/ 	.word	0xffffffff


	//   ....[119]....
        /*02bc*/ 	.word	0xffffffff


	//   ....[120]....
        /*02c0*/ 	.word	0xffffffff


	//   ....[121]....
        /*02c4*/ 	.word	0xffffffff


	//   ....[122]....
        /*02c8*/ 	.word	0xffffffff


	//   ....[123]....
        /*02cc*/ 	.word	0xffffffff


	//   ....[124]....
        /*02d0*/ 	.word	0xffffffff


	//   ....[125]....
        /*02d4*/ 	.word	0xffffffff


	//   ....[126]....
        /*02d8*/ 	.word	0xffffffff


	//----- nvinfo : EIATTR_COOP_GROUP_INSTR_OFFSETS
	.align		4
.L_126:
        /*02dc*/ 	.byte	0x04, 0x28
        /*02de*/ 	.short	(.L_128 - .L_127)


	//   ....[0]....
.L_127:
        /*02e0*/ 	.word	0x00000060


	//   ....[1]....
        /*02e4*/ 	.word	0x00000c60


	//   ....[2]....
        /*02e8*/ 	.word	0x00000d90


	//   ....[3]....
        /*02ec*/ 	.word	0x00000e20


	//   ....[4]....
        /*02f0*/ 	.word	0x00000e50


	//   ....[5]....
        /*02f4*/ 	.word	0x00000ee0


	//   ....[6]....
        /*02f8*/ 	.word	0x00000f10


	//   ....[7]....
        /*02fc*/ 	.word	0x00000fa0


	//   ....[8]....
        /*0300*/ 	.word	0x00000fd0


	//   ....[9]....
        /*0304*/ 	.word	0x00001060


	//   ....[10]....
        /*0308*/ 	.word	0x00001090


	//   ....[11]....
        /*030c*/ 	.word	0x00001120


	//   ....[12]....
        /*0310*/ 	.word	0x00001150


	//   ....[13]....
        /*0314*/ 	.word	0x000011e0


	//   ....[14]....
        /*0318*/ 	.word	0x00001210


	//   ....[15]....
        /*031c*/ 	.word	0x00001290


	//   ....[16]....
        /*0320*/ 	.word	0x000012d0


	//   ....[17]....
        /*0324*/ 	.word	0x00001720


	//   ....[18]....
        /*0328*/ 	.word	0x00001740


	//   ....[19]....
        /*032c*/ 	.word	0x00001760


	//   ....[20]....
        /*0330*/ 	.word	0x00001780


	//   ....[21]....
        /*0334*/ 	.word	0x00001790


	//   ....[22]....
        /*0338*/ 	.word	0x000017a0


	//   ....[23]....
        /*033c*/ 	.word	0x000017c0


	//   ....[24]....
        /*0340*/ 	.word	0x000017e0


	//   ....[25]....
        /*0344*/ 	.word	0x000017f0


	//   ....[26]....
        /*0348*/ 	.word	0x00001830


	//   ....[27]....
        /*034c*/ 	.word	0x00001840


	//   ....[28]....
        /*0350*/ 	.word	0x00001850


	//   ....[29]....
        /*0354*/ 	.word	0x00001860


	//   ....[30]....
        /*0358*/ 	.word	0x000018a0


	//   ....[31]....
        /*035c*/ 	.word	0x00001dd0


	//   ....[32]....
        /*0360*/ 	.word	0x00001de0


	//   ....[33]....
        /*0364*/ 	.word	0x00001e00


	//   ....[34]....
        /*0368*/ 	.word	0x00001f20


	//   ....[35]....
        /*036c*/ 	.word	0x00001f30


	//   ....[36]....
        /*0370*/ 	.word	0x00001f50


	//   ....[37]....
        /*0374*/ 	.word	0x00001f60


	//   ....[38]....
        /*0378*/ 	.word	0x00001fa0


	//   ....[39]....
        /*037c*/ 	.word	0x00001fc0


	//   ....[40]....
        /*0380*/ 	.word	0x00002000


	//   ....[41]....
        /*0384*/ 	.word	0x00002020


	//   ....[42]....
        /*0388*/ 	.word	0x00002040


	//   ....[43]....
        /*038c*/ 	.word	0x00002050


	//   ....[44]....
        /*0390*/ 	.word	0x00002100


	//   ....[45]....
        /*0394*/ 	.word	0x00002b90


	//   ....[46]....
        /*0398*/ 	.word	0x00002bb0


	//   ....[47]....
        /*039c*/ 	.word	0x00002bc0


	//   ....[48]....
        /*03a0*/ 	.word	0x00002bd0


	//   ....[49]....
        /*03a4*/ 	.word	0x00002be0


	//   ....[50]....
        /*03a8*/ 	.word	0x00002bf0


	//   ....[51]....
        /*03ac*/ 	.word	0x00002c00


	//   ....[52]....
        /*03b0*/ 	.word	0x00002c10


	//   ....[53]....
        /*03b4*/ 	.word	0x00002c30


	//   ....[54]....
        /*03b8*/ 	.word	0x00002c50


	//   ....[55]....
        /*03bc*/ 	.word	0x00002c70


	//   ....[56]....
        /*03c0*/ 	.word	0x00002ca0


	//   ....[57]....
        /*03c4*/ 	.word	0x00002cc0


	//   ....[58]....
        /*03c8*/ 	.word	0x00002ce0


	//   ....[59]....
        /*03cc*/ 	.word	0x00003c80


	//   ....[60]....
        /*03d0*/ 	.word	0x00003cb0


	//   ....[61]....
        /*03d4*/ 	.word	0x00003de0


	//   ....[62]....
        /*03d8*/ 	.word	0x00003e10


	//   ....[63]....
        /*03dc*/ 	.word	0x00003e40


	//   ....[64]....
        /*03e0*/ 	.word	0x00003f00


	//   ....[65]....
        /*03e4*/ 	.word	0x00003fe0


	//   ....[66]....
        /*03e8*/ 	.word	0x00004150


	//   ....[67]....
        /*03ec*/ 	.word	0x00006d50


	//   ....[68]....
        /*03f0*/ 	.word	0x00006d70


	//   ....[69]....
        /*03f4*/ 	.word	0x00006d80


	//   ....[70]....
        /*03f8*/ 	.word	0x00006d90


	//   ....[71]....
        /*03fc*/ 	.word	0x00006da0


	//   ....[72]....
        /*0400*/ 	.word	0x00006db0


	//   ....[73]....
        /*0404*/ 	.word	0x00006dc0


	//   ....[74]....
        /*0408*/ 	.word	0x00006de0


	//   ....[75]....
        /*040c*/ 	.word	0x00006df0


	//   ....[76]....
        /*0410*/ 	.word	0x00006e10


	//   ....[77]....
        /*0414*/ 	.word	0x00006e60


	//   ....[78]....
        /*0418*/ 	.word	0x00006ea0


	//   ....[79]....
        /*041c*/ 	.word	0x00006ec0


	//   ....[80]....
        /*0420*/ 	.word	0x00006ed0


	//   ....[81]....
        /*0424*/ 	.word	0x000072d0


	//   ....[82]....
        /*0428*/ 	.word	0x00007300


	//   ....[83]....
        /*042c*/ 	.word	0x00007310


	//   ....[84]....
        /*0430*/ 	.word	0x00007330


	//   ....[85]....
        /*0434*/ 	.word	0x00007350


	//   ....[86]....
        /*0438*/ 	.word	0x00007380


	//   ....[87]....
        /*043c*/ 	.word	0x000073a0


	//   ....[88]....
        /*0440*/ 	.word	0x000073c0


	//   ....[89]....
        /*0444*/ 	.word	0x000073f0


	//   ....[90]....
        /*0448*/ 	.word	0x00007410


	//   ....[91]....
        /*044c*/ 	.word	0x00007430


	//   ....[92]....
        /*0450*/ 	.word	0x00007470


	//   ....[93]....
        /*0454*/ 	.word	0x00007520


	//   ....[94]....
        /*0458*/ 	.word	0x00007540


	//   ....[95]....
        /*045c*/ 	.word	0x000081b0


	//   ....[96]....
        /*0460*/ 	.word	0x00008230


	//   ....[97]....
        /*0464*/ 	.word	0x00008330


	//   ....[98]....
        /*0468*/ 	.word	0x00008380


	//   ....[99]....
        /*046c*/ 	.word	0x000083b0


	//   ....[100]....
        /*0470*/ 	.word	0x000084b0


	//   ....[101]....
        /*0474*/ 	.word	0x00008740


	//   ....[102]....
        /*0478*/ 	.word	0x00008a70


	//   ....[103]....
        /*047c*/ 	.word	0x0000ae00


	//   ....[104]....
        /*0480*/ 	.word	0x0000ae30


	//   ....[105]....
        /*0484*/ 	.word	0x0000ae70


	//   ....[106]....
        /*0488*/ 	.word	0x0000ae80


	//   ....[107]....
        /*048c*/ 	.word	0x0000b170


	//   ....[108]....
        /*0490*/ 	.word	0x0000b180


	//   ....[109]....
        /*0494*/ 	.word	0x0000b1c0


	//   ....[110]....
        /*0498*/ 	.word	0x0000b1e0


	//   ....[111]....
        /*049c*/ 	.word	0x0000bb60


	//   ....[112]....
        /*04a0*/ 	.word	0x0000bb90


	//   ....[113]....
        /*04a4*/ 	.word	0x0000bbc0


	//   ....[114]....
        /*04a8*/ 	.word	0x0000bbf0


	//   ....[115]....
        /*04ac*/ 	.word	0x0000bc30


	//   ....[116]....
        /*04b0*/ 	.word	0x0000bc60


	//   ....[117]....
        /*04b4*/ 	.word	0x0000bc80


	//   ....[118]....
        /*04b8*/ 	.word	0x0000bc90


	//   ....[119]....
        /*04bc*/ 	.word	0x0000bcb0


	//   ....[120]....
        /*04c0*/ 	.word	0x0000bcc0


	//   ....[121]....
        /*04c4*/ 	.word	0x0000c070


	//   ....[122]....
        /*04c8*/ 	.word	0x0000c090


	//   ....[123]....
        /*04cc*/ 	.word	0x0000c390


	//   ....[124]....
        /*04d0*/ 	.word	0x0000c3b0


	//   ....[125]....
        /*04d4*/ 	.word	0x0000c6b0


	//   ....[126]....
        /*04d8*/ 	.word	0x0000c6c0


	//----- nvinfo : EIATTR_EXIT_INSTR_OFFSETS
	.align		4
.L_128:
        /*04dc*/ 	.byte	0x04, 0x1c
        /*04de*/ 	.short	(.L_130 - .L_129)


	//   ....[0]....
.L_129:
        /*04e0*/ 	.word	0x000001c0


	//   ....[1]....
        /*04e4*/ 	.word	0x0000c6d0


	//   ....[2]....
        /*04e8*/ 	.word	0x0000c970


	//   ....[3]....
        /*04ec*/ 	.word	0x0000c9c0


	//   ....[4]....
        /*04f0*/ 	.word	0x0000c9f0


	//   ....[5]....
        /*04f4*/ 	.word	0x0000ca50


	//   ....[6]....
        /*04f8*/ 	.word	0x0000cce0


	//----- nvinfo : EIATTR_CTAIDZ_USED
	.align		4
.L_130:
        /*04fc*/ 	.byte	0x01, 0x04
	.zero		2


	//----- nvinfo : EIATTR_MAX_THREADS
	.align		4
        /*0500*/ 	.byte	0x04, 0x05
        /*0502*/ 	.short	(.L_132 - .L_131)
.L_131:
        /*0504*/ 	.word	0x00000080
        /*0508*/ 	.word	0x00000001
        /*050c*/ 	.word	0x00000001


	//----- nvinfo : EIATTR_CRS_STACK_SIZE
	.align		4
.L_132:
        /*0510*/ 	.byte	0x04, 0x1e
        /*0512*/ 	.short	(.L_134 - .L_133)
.L_133:
        /*0514*/ 	.word	0x00000000
.L_134:


//--------------------- .nv.info._ZN7cutlass13device_kernelIN5flash19enable_sm80_to_sm89INS1_16FlashAttnFwdSm80INS1_25CollectiveMainloopFwdSm80ILi4ELi1ELb0EN4cute5tupleIJNS5_1CILi128EEENS7_ILi80EEENS7_ILi64EEEEEELi64ENS_10bfloat16_tEfNS_4arch4Sm80ELb0ELb0ELb0ELb1ELb1ELb0ELb1ELb1EEENS1_21CollectiveEpilogueFwdINS6_IJS8_SA_S9_EEENS6_IJNS7_ILi1EEESI_SI_EEESC_SE_Li128ELb1ELb1ELb1ELb0EEENS1_36VarlenDynamicPersistentTileSchedulerILi128ELi80ELi128ELi128ELb1ELb1ELb0ELb0ELb1ELb1EEEEEEEEEvNT_6ParamsE --------------------------
	.section	.nv.info._ZN7cutlass13device_kernelIN5flash19enable_sm80_to_sm89INS1_16FlashAttnFwdSm80INS1_25CollectiveMainloopFwdSm80ILi4ELi1ELb0EN4cute5tupleIJNS5_1CILi128EEENS7_ILi80EEENS7_ILi64EEEEEELi64ENS_10bfloat16_tEfNS_4arch4Sm80ELb0ELb0ELb0ELb1ELb1ELb0ELb1ELb1EEENS1_21CollectiveEpilogueFwdINS6_IJS8_SA_S9_EEENS6_IJNS7_ILi1EEESI_SI_EEESC_SE_Li128ELb1ELb1ELb1ELb0EEENS1_36VarlenDynamicPersistentTileSchedulerILi128ELi80ELi128ELi128ELb1ELb1ELb0ELb0ELb1ELb1EEEEEEEEEvNT_6ParamsE,"",@"SHT_CUDA_INFO"
	.sectionflags	@""
	.align	4


	//----- nvinfo : EIATTR_CUDA_API_VERSION
	.align		4
        /*0000*/ 	.byte	0x04, 0x37
        /*0002*/ 	.short	(.L_136 - .L_135)
.L_135:
        /*0004*/ 	.word	0x00000082


	//----- nvinfo : EIATTR_SW2861232_WAR
	.align		4
.L_136:
        /*0008*/ 	.byte	0x01, 0x35
	.zero		2


	//----- nvinfo : EIATTR_PARAM_CBANK
	.align		4
        /*000c*/ 	.byte	0x04, 0x0a
        /*000e*/ 	.short	(.L_138 - .L_137)
	.align		4
.L_137:
        /*0010*/ 	.word	index@(.nv.constant0._ZN7cutlass13device_kernelIN5flash19enable_sm80_to_sm89INS1_16FlashAttnFwdSm80INS1_25CollectiveMainloopFwdSm80ILi4ELi1ELb0EN4cute5tupleIJNS5_1CILi128EEENS7_ILi80EEENS7_ILi64EEEEEELi64ENS_10bfloat16_tEfNS_4arch4Sm80ELb0ELb0ELb0ELb1ELb1ELb0ELb1ELb1EEENS1_21CollectiveEpilogueFwdINS6_IJS8_SA_S9_EEENS6_IJNS7_ILi1EEESI_SI_EEESC_SE_Li128ELb1ELb1ELb1ELb0EEENS1_36VarlenDynamicPersistentTileSchedulerILi128ELi80ELi128ELi128ELb1ELb1ELb0ELb0ELb1ELb1EEEEEEEEEvNT_6ParamsE)
        /*0014*/ 	.short	0x0160
        /*0016*/ 	.short	0x0438


	//----- nvinfo : EIATTR_CBANK_PARAM_SIZE
	.align		4
.L_138:
        /*0018*/ 	.byte	0x03, 0x19
        /*001a*/ 	.short	0x0438


	//----- nvinfo : EIATTR_KPARAM_INFO
	.align		4
        /*001c*/ 	.byte	0x04, 0x17
        /*001e*/ 	.short	(.L_140 - .L_139)
.L_139:
        /*0020*/ 	.word	0x00000000
        /*0024*/ 	.short	0x0000
        /*0026*/ 	.short	0x0000
        /*0028*/ 	.byte	0x00, 0xf0, 0xe1, 0x10


	//----- nvinfo : EIATTR_MAXREG_COUNT
	.align		4
.L_140:
        /*002c*/ 	.byte	0x03, 0x1b
        /*002e*/ 	.short	0x00ff


	//----- nvinfo : EIATTR_NUM_BARRIERS
	.align		4
        /*0030*/ 	.byte	0x02, 0x4c
        /*0032*/ 	.byte	0x06
	.zero		1


	//----- nvinfo : EIATTR_ANNOTATIONS
	.align		4
        /*0034*/ 	.byte	0x04, 0x55
        /*0036*/ 	.short	(.L_142 - .L_141)


	//   ....[0]....
.L_141:
        /* <DEDUP_REMOVED lines=84> */


	//----- nvinfo : EIATTR_MERCURY_ISA_VERSION
	.align		4
.L_142:
        /*0568*/ 	.byte	0x03, 0x5f
        /*056a*/ 	.short	0x0000


	//----- nvinfo : EIATTR_INT_WARP_WIDE_INSTR_OFFSETS
	.align		4
        /*056c*/ 	.byte	0x04, 0x31
        /*056e*/ 	.short	(.L_144 - .L_143)


	//   ....[0]....
.L_143:
        /*0570*/ 	.word	0x00009c60


	//   ....[1]....
        /*0574*/ 	.word	0x00009ce0


	//----- nvinfo : EIATTR_COOP_GROUP_MASK_REGIDS
	.align		4
.L_144:
        /*0578*/ 	.byte	0x04, 0x29
        /*057a*/ 	.short	(.L_146 - .L_145)


	//   ....[0]....
.L_145:
        /*057c*/ 	.word	0xffffffff


	//   ....[1]....
        /*0580*/ 	.word	0xffffffff


	//   ....[2]....
        /*0584*/ 	.word	0xffffffff


	//   ....[3]....
        /*0588*/ 	.word	0xffffffff


	//   ....[4]....
        /*058c*/ 	.word	0xffffffff


	//   ....[5]....
        /*0590*/ 	.word	0xffffffff


	//   ....[6]....
        /*0594*/ 	.word	0xffffffff


	//   ....[7]....
        /*0598*/ 	.word	0xffffffff


	//   ....[8]....
        /*059c*/ 	.word	0xffffffff


	//   ....[9]....
        /*05a0*/ 	.word	0xffffffff


	//   ....[10]....
        /*05a4*/ 	.word	0xffffffff


	//   ....[11]....
        /*05a8*/ 	.word	0xffffffff


	//   ....[12]....
        /*05ac*/ 	.word	0xffffffff


	//   ....[13]....
        /*05b0*/ 	.word	0xffffffff


	//   ....[14]....
        /*05b4*/ 	.word	0xffffffff


	//   ....[15]....
        /*05b8*/ 	.word	0xffffffff


	//   ....[16]....
        /*05bc*/ 	.word	0xffffffff


	//   ....[17]....
        /*05c0*/ 	.word	0xffffffff


	//   ....[18]....
        /*05c4*/ 	.word	0xffffffff


	//   ....[19]....
        /*05c8*/ 	.word	0xffffffff


	//   ....[20]....
        /*05cc*/ 	.word	0xffffffff


	//   ....[21]....
        /*05d0*/ 	.word	0xffffffff


	//   ....[22]....
        /*05d4*/ 	.word	0xffffffff


	//   ....[23]....
        /*05d8*/ 	.word	0xffffffff


	//   ....[24]....
        /*05dc*/ 	.word	0xffffffff


	//   ....[25]....
        /*05e0*/ 	.word	0xffffffff


	//   ....[26]....
        /*05e4*/ 	.word	0xffffffff


	//   ....[27]....
        /*05e8*/ 	.word	0xffffffff


	//   ....[28]....
        /*05ec*/ 	.word	0xffffffff


	//   ....[29]....
        /*05f0*/ 	.word	0xffffffff


	//   ....[30]....
        /*05f4*/ 	.word	0xffffffff


	//   ....[31]....
        /*05f8*/ 	.word	0xffffffff


	//   ....[32]....
        /*05fc*/ 	.word	0xffffffff


	//   ....[33]....
        /*0600*/ 	.word	0xffffffff


	//   ....[34]....
        /*0604*/ 	.word	0xffffffff


	//   ....[35]....
        /*0608*/ 	.word	0xffffffff


	//   ....[36]....
        /*060c*/ 	.word	0xffffffff


	//   ....[37]....
        /*0610*/ 	.word	0xffffffff


	//   ....[38]....
        /*0614*/ 	.word	0xffffffff


	//   ....[39]....
        /*0618*/ 	.word	0xffffffff


	//   ....[40]....
        /*061c*/ 	.word	0xffffffff


	//   ....[41]....
        /*0620*/ 	.word	0xffffffff


	//   ....[42]....
        /*0624*/ 	.word	0xffffffff


	//   ....[43]....
        /*0628*/ 	.word	0xffffffff


	//   ....[44]....
        /*062c*/ 	.word	0xffffffff


	//   ....[45]....
        /*0630*/ 	.word	0xffffffff


	//   ....[46]....
        /*0634*/ 	.word	0xffffffff


	//   ....[47]....
        /*0638*/ 	.word	0xffffffff


	//   ....[48]....
        /*063c*/ 	.word	0xffffffff


	//   ....[49]....
        /*0640*/ 	.word	0xffffffff


	//   ....[50]....
        /*0644*/ 	.word	0xffffffff


	//   ....[51]....
        /*0648*/ 	.word	0xffffffff


	//   ....[52]....
        /*064c*/ 	.word	0xffffffff


	//   ....[53]....
        /*0650*/ 	.word	0xffffffff


	//   ....[54]....
        /*0654*/ 	.word	0xffffffff


	//   ....[55]....
        /*0658*/ 	.word	0xffffffff


	//   ....[56]....
        /*065c*/ 	.word	0xffffffff


	//   ....[57]....
        /*0660*/ 	.word	0xffffffff


	//   ....[58]....
        /*0664*/ 	.word	0xffffffff


	//   ....[59]....
        /*0668*/ 	.word	0xffffffff


	//   ....[60]....
        /*066c*/ 	.word	0xffffffff


	//   ....[61]....
        /*0670*/ 	.word	0xffffffff


	//   ....[62]....
        /*0674*/ 	.word	0xffffffff


	//   ....[63]....
        /*0678*/ 	.word	0xffffffff


	//   ....[64]....
        /*067c*/ 	.word	0xffffffff


	//   ....[65]....
        /*0680*/ 	.word	0xffffffff


	//   ....[66]....
        /*0684*/ 	.word	0xffffffff


	//   ....[67]....
        /*0688*/ 	.word	0xffffffff


	//   ....[68]....
        /*068c*/ 	.word	0xffffffff


	//   ....[69]....
        /*0690*/ 	.word	0xffffffff


	//   ....[70]....
        /*0694*/ 	.word	0xffffffff


	//   ....[71]....
        /*0698*/ 	.word	0xffffffff


	//   ....[72]....
        /*069c*/ 	.word	0xffffffff


	//   ....[73]....
        /*06a0*/ 	.word	0xffffffff


	//   ....[74]....
        /*06a4*/ 	.word	0xffffffff


	//   ....[75]....
        /*06a8*/ 	.word	0xffffffff


	//   ....[76]....
        /*06ac*/ 	.word	0xffffffff


	//   ....[77]....
        /*06b0*/ 	.word	0xffffffff


	//   ....[78]....
        /*06b4*/ 	.word	0xffffffff


	//   ....[79]....
        /*06b8*/ 	.word	0xffffffff


	//   ....[80]....
        /*06bc*/ 	.word	0xffffffff


	//   ....[81]....
        /*06c0*/ 	.word	0xffffffff


	//   ....[82]....
        /*06c4*/ 	.word	0xffffffff


	//   ....[83]....
        /*06c8*/ 	.word	0xffffffff


	//   ....[84]....
        /*06cc*/ 	.word	0xffffffff


	//   ....[85]....
        /*06d0*/ 	.word	0xffffffff


	//   ....[86]....
        /*06d4*/ 	.word	0xffffffff


	//   ....[87]....
        /*06d8*/ 	.word	0xffffffff


	//   ....[88]....
        /*06dc*/ 	.word	0xffffffff


	//   ....[89]....
        /*06e0*/ 	.word	0xffffffff


	//   ....[90]....
        /*06e4*/ 	.word	0xffffffff


	//   ....[91]....
        /*06e8*/ 	.word	0xffffffff


	//   ....[92]....
        /*06ec*/ 	.word	0xffffffff


	//   ....[93]....
        /*06f0*/ 	.word	0xffffffff


	//   ....[94]....
        /*06f4*/ 	.word	0xffffffff


	//   ....[95]....
        /*06f8*/ 	.word	0xffffffff


	//   ....[96]....
        /*06fc*/ 	.word	0xffffffff


	//   ....[97]....
        /*0700*/ 	.word	0xffffffff


	//   ....[98]....
        /*0704*/ 	.word	0xffffffff


	//   ....[99]....
        /*0708*/ 	.word	0xffffffff


	//   ....[100]....
        /*070c*/ 	.word	0xffffffff


	//   ....[101]....
        /*0710*/ 	.word	0xffffffff


	//   ....[102]....
        /*0714*/ 	.word	0xffffffff


	//   ....[103]....
        /*0718*/ 	.word	0xffffffff


	//   ....[104]....
        /*071c*/ 	.word	0xffffffff


	//   ....[105]....
        /*0720*/ 	.word	0xffffffff


	//   ....[106]....
        /*0724*/ 	.word	0xffffffff


	//   ....[107]....
        /*0728*/ 	.word	0xffffffff


	//   ....[108]....
        /*072c*/ 	.word	0xffffffff


	//   ....[109]....
        /*0730*/ 	.word	0xffffffff


	//   ....[110]....
        /*0734*/ 	.word	0xffffffff


	//   ....[111]....
        /*0738*/ 	.word	0xffffffff


	//   ....[112]....
        /*073c*/ 	.word	0xffffffff


	//   ....[113]....
        /*0740*/ 	.word	0xffffffff


	//   ....[114]....
        /*0744*/ 	.word	0xffffffff


	//   ....[115]....
        /*0748*/ 	.word	0xffffffff


	//   ....[116]....
        /*074c*/ 	.word	0xffffffff


	//   ....[117]....
        /*0750*/ 	.word	0xffffffff


	//   ....[118]....
        /*0754*/ 	.word	0xffffffff


	//   ....[119]....
        /*0758*/ 	.word	0xffffffff


	//   ....[120]....
        /*075c*/ 	.word	0xffffffff


	//   ....[121]....
        /*0760*/ 	.word	0xffffffff


	//   ....[122]....
        /*0764*/ 	.word	0xffffffff


	//   ....[123]....
        /*0768*/ 	.word	0xffffffff


	//   ....[124]....
        /*076c*/ 	.word	0xffffffff


	//   ....[125]....
        /*0770*/ 	.word	0xffffffff


	//   ....[126]....
        /*0774*/ 	.word	0xffffffff


	//   ....[127]....
        /*0778*/ 	.word	0xffffffff


	//   ....[128]....
        /*077c*/ 	.word	0xffffffff


	//   ....[129]....
        /*0780*/ 	.word	0xffffffff


	//   ....[130]....
        /*0784*/ 	.word	0xffffffff


	//   ....[131]....
        /*0788*/ 	.word	0xffffffff


	//   ....[132]....
        /*078c*/ 	.word	0xffffffff


	//   ....[133]....
        /*0790*/ 	.word	0xffffffff


	//   ....[134]....
        /*0794*/ 	.word	0xffffffff


	//   ....[135]....
        /*0798*/ 	.word	0xffffffff


	//   ....[136]....
        /*079c*/ 	.word	0xffffffff


	//   ....[137]....
        /*07a0*/ 	.word	0xffffffff


	//   ....[138]....
        /*07a4*/ 	.word	0xffffffff


	//   ....[139]....
        /*07a8*/ 	.word	0xffffffff


	//   ....[140]....
        /*07ac*/ 	.word	0xffffffff


	//   ....[141]....
        /*07b0*/ 	.word	0xffffffff


	//   ....[142]....
        /*07b4*/ 	.word	0xffffffff


	//   ....[143]....
        /*07b8*/ 	.word	0xffffffff


	//   ....[144]....
        /*07bc*/ 	.word	0xffffffff


	//   ....[145]....
        /*07c0*/ 	.word	0xffffffff


	//   ....[146]....
        /*07c4*/ 	.word	0xffffffff


	//   ....[147]....
        /*07c8*/ 	.word	0xffffffff


	//   ....[148]....
        /*07cc*/ 	.word	0xffffffff


	//   ....[149]....
        /*07d0*/ 	.word	0xffffffff


	//   ....[150]....
        /*07d4*/ 	.word	0xffffffff


	//   ....[151]....
        /*07d8*/ 	.word	0xffffffff


	//   ....[152]....
        /*07dc*/ 	.word	0xffffffff


	//   ....[153]....
        /*07e0*/ 	.word	0xffffffff


	//   ....[154]....
        /*07e4*/ 	.word	0xffffffff


	//   ....[155]....
        /*07e8*/ 	.word	0xffffffff


	//   ....[156]....
        /*07ec*/ 	.word	0xffffffff


	//   ....[157]....
        /*07f0*/ 	.word	0xffffffff


	//   ....[158]....
        /*07f4*/ 	.word	0xffffffff


	//   ....[159]....
        /*07f8*/ 	.word	0xffffffff


	//   ....[160]....
        /*07fc*/ 	.word	0xffffffff


	//   ....[161]....
        /*0800*/ 	.word	0xffffffff


	//   ....[162]....
        /*0804*/ 	.word	0xffffffff


	//   ....[163]....
        /*0808*/ 	.word	0xffffffff


	//   ....[164]....
        /*080c*/ 	.word	0xffffffff


	//   ....[165]....
        /*0810*/ 	.word	0xffffffff


	//   ....[166]....
        /*0814*/ 	.word	0xffffffff


	//   ....[167]....
        /*0818*/ 	.word	0xffffffff


	//   ....[168]....
        /*081c*/ 	.word	0xffffffff


	//   ....[169]....
        /*0820*/ 	.word	0xffffffff


	//   ....[170]....
        /*0824*/ 	.word	0xffffffff


	//   ....[171]....
        /*0828*/ 	.word	0xffffffff


	//   ....[172]....
        /*082c*/ 	.word	0xffffffff


	//   ....[173]....
        /*0830*/ 	.word	0xffffffff


	//   ....[174]....
        /*0834*/ 	.word	0xffffffff


	//   ....[175]....
        /*0838*/ 	.word	0xffffffff


	//   ....[176]....
        /*083c*/ 	.word	0xffffffff


	//   ....[177]....
        /*0840*/ 	.word	0xffffffff


	//   ....[178]....
        /*0844*/ 	.word	0xffffffff


	//   ....[179]....
        /*0848*/ 	.word	0xffffffff


	//   ....[180]....
        /*084c*/ 	.word	0xffffffff


	//   ....[181]....
        /*0850*/ 	.word	0xffffffff


	//   ....[182]....
        /*0854*/ 	.word	0xffffffff


	//   ....[183]....
        /*0858*/ 	.word	0xffffffff


	//   ....[184]....
        /*085c*/ 	.word	0xffffffff


	//   ....[185]....
        /*0860*/ 	.word	0xffffffff


	//   ....[186]....
        /*0864*/ 	.word	0xffffffff


	//   ....[187]....
        /*0868*/ 	.word	0xffffffff


	//   ....[188]....
        /*086c*/ 	.word	0xffffffff


	//   ....[189]....
        /*0870*/ 	.word	0xffffffff


	//   ....[190]....
        /*0874*/ 	.word	0xffffffff


	//   ....[191]....
        /*0878*/ 	.word	0xffffffff


	//   ....[192]....
        /*087c*/ 	.word	0xffffffff


	//   ....[193]....
        /*0880*/ 	.word	0xffffffff


	//   ....[194]....
        /*0884*/ 	.word	0xffffffff


	//   ....[195]....
        /*0888*/ 	.word	0xffffffff


	//   ....[196]....
        /*088c*/ 	.word	0xffffffff


	//   ....[197]....
        /*0890*/ 	.word	0xffffffff


	//   ....[198]....
        /*0894*/ 	.word	0xffffffff


	//   ....[199]....
        /*0898*/ 	.word	0xffffffff


	//   ....[200]....
        /*089c*/ 	.word	0xffffffff


	//   ....[201]....
        /*08a0*/ 	.word	0xffffffff


	//   ....[202]....
        /*08a4*/ 	.word	0xffffffff


	//   ....[203]....
        /*08a8*/ 	.word	0xffffffff


	//   ....[204]....
        /*08ac*/ 	.word	0xffffffff


	//   ....[205]....
        /*08b0*/ 	.word	0xffffffff


	//   ....[206]....
        /*08b4*/ 	.word	0xffffffff


	//   ....[207]....
        /*08b8*/ 	.word	0xffffffff


	//   ....[208]....
        /*08bc*/ 	.word	0xffffffff


	//   ....[209]....
        /*08c0*/ 	.word	0xffffffff


	//   ....[210]....
        /*08c4*/ 	.word	0xffffffff


	//   ....[211]....
        /*08c8*/ 	.word	0xffffffff


	//   ....[212]....
        /*08cc*/ 	.word	0xffffffff


	//   ....[213]....
        /*08d0*/ 	.word	0xffffffff


	//   ....[214]....
        /*08d4*/ 	.word	0xffffffff


	//   ....[215]....
        /*08d8*/ 	.word	0xffffffff


	//   ....[216]....
        /*08dc*/ 	.word	0xffffffff


	//   ....[217]....
        /*08e0*/ 	.word	0xffffffff


	//   ....[218]....
        /*08e4*/ 	.word	0xffffffff


	//   ....[219]....
        /*08e8*/ 	.word	0xffffffff


	//   ....[220]....
        /*08ec*/ 	.word	0xffffffff


	//   ....[221]....
        /*08f0*/ 	.word	0xffffffff


	//   ....[222]....
        /*08f4*/ 	.word	0xffffffff


	//   ....[223]....
        /*08f8*/ 	.word	0xffffffff


	//   ....[224]....
        /*08fc*/ 	.word	0xffffffff


	//   ....[225]....
        /*0900*/ 	.word	0xffffffff


	//   ....[226]....
        /*0904*/ 	.word	0xffffffff


	//   ....[227]....
        /*0908*/ 	.word	0xffffffff


	//   ....[228]....
        /*090c*/ 	.word	0xffffffff


	//   ....[229]....
        /*0910*/ 	.word	0xffffffff


	//   ....[230]....
        /*0914*/ 	.word	0xffffffff


	//   ....[231]....
        /*0918*/ 	.word	0xffffffff


	//   ....[232]....
        /*091c*/ 	.word	0xffffffff


	//   ....[233]....
        /*0920*/ 	.word	0xffffffff


	//   ....[234]....
        /*0924*/ 	.word	0xffffffff


	//   ....[235]....
        /*0928*/ 	.word	0xffffffff


	//   ....[236]....
        /*092c*/ 	.word	0xffffffff


	//   ....[237]....
        /*0930*/ 	.word	0xffffffff


	//   ....[238]....
        /*0934*/ 	.word	0xffffffff


	//   ....[239]....
        /*0938*/ 	.word	0xffffffff


	//   ....[240]....
        /*093c*/ 	.word	0xffffffff


	//   ....[241]....
        /*0940*/ 	.word	0xffffffff


	//   ....[242]....
        /*0944*/ 	.word	0xffffffff


	//   ....[243]....
        /*0948*/ 	.word	0xffffffff


	//   ....[244]....
        /*094c*/ 	.word	0xffffffff


	//   ....[245]....
        /*0950*/ 	.word	0xffffffff


	//   ....[246]....
        /*0954*/ 	.word	0xffffffff


	//   ....[247]....
        /*0958*/ 	.word	0xffffffff


	//   ....[248]....
        /*095c*/ 	.word	0xffffffff


	//   ....[249]....
        /*0960*/ 	.word	0xffffffff


	//   ....[250]....
        /*0964*/ 	.word	0xffffffff


	//   ....[251]....
        /*0968*/ 	.word	0xffffffff


	//   ....[252]....
        /*096c*/ 	.word	0xffffffff


	//   ....[253]....
        /*0970*/ 	.word	0xffffffff


	//   ....[254]....
        /*0974*/ 	.word	0xffffffff


	//   ....[255]....
        /*0978*/ 	.word	0xffffffff


	//   ....[0]....
        /*097c*/ 	.word	0xffffffff


	//   ....[1]....
        /*0980*/ 	.word	0xffffffff


	//   ....[2]....
        /*0984*/ 	.word	0xffffffff


	//   ....[3]....
        /*0988*/ 	.word	0xffffffff


	//   ....[4]....
        /*098c*/ 	.word	0xffffffff


	//   ....[5]....
        /*0990*/ 	.word	0xffffffff


	//   ....[6]....
        /*0994*/ 	.word	0xffffffff


	//   ....[7]....
        /*0998*/ 	.word	0xffffffff


	//   ....[8]....
        /*099c*/ 	.word	0xffffffff


	//   ....[9]....
        /*09a0*/ 	.word	0xffffffff


	//   ....[10]....
        /*09a4*/ 	.word	0xffffffff


	//   ....[11]....
        /*09a8*/ 	.word	0xffffffff


	//   ....[12]....
        /*09ac*/ 	.word	0xffffffff


	//   ....[13]....
        /*09b0*/ 	.word	0xffffffff


	//   ....[14]....
        /*09b4*/ 	.word	0xffffffff


	//   ....[15]....
        /*09b8*/ 	.word	0xffffffff


	//   ....[16]....
        /*09bc*/ 	.word	0xffffffff


	//   ....[17]....
        /*09c0*/ 	.word	0xffffffff


	//   ....[18]....
        /*09c4*/ 	.word	0xffffffff


	//   ....[19]....
        /*09c8*/ 	.word	0xffffffff


	//   ....[20]....
        /*09cc*/ 	.word	0xffffffff


	//   ....[21]....
        /*09d0*/ 	.word	0xffffffff


	//   ....[22]....
        /*09d4*/ 	.word	0xffffffff


	//   ....[23]....
        /*09d8*/ 	.word	0xffffffff


	//   ....[24]....
        /*09dc*/ 	.word	0xffffffff


	//   ....[25]....
        /*09e0*/ 	.word	0xffffffff


	//   ....[26]....
        /*09e4*/ 	.word	0xffffffff


	//   ....[27]....
        /*09e8*/ 	.word	0xffffffff


	//   ....[28]....
        /*09ec*/ 	.word	0xffffffff


	//   ....[29]....
        /*09f0*/ 	.word	0xffffffff


	//   ....[30]....
        /*09f4*/ 	.word	0xffffffff


	//   ....[31]....
        /*09f8*/ 	.word	0xffffffff


	//   ....[32]....
        /*09fc*/ 	.word	0xffffffff


	//   ....[33]....
        /*0a00*/ 	.word	0xffffffff


	//   ....[34]....
        /*0a04*/ 	.word	0xffffffff


	//   ....[35]....
        /*0a08*/ 	.word	0xffffffff


	//   ....[36]....
        /*0a0c*/ 	.word	0xffffffff


	//   ....[37]....
        /*0a10*/ 	.word	0xffffffff


	//   ....[38]....
        /*0a14*/ 	.word	0xffffffff


	//   ....[39]....
        /*0a18*/ 	.word	0xffffffff


	//   ....[40]....
        /*0a1c*/ 	.word	0xffffffff


	//   ....[41]....
        /*0a20*/ 	.word	0xffffffff


	//   ....[42]....
        /*0a24*/ 	.word	0xffffffff


	//   ....[43]....
        /*0a28*/ 	.word	0xffffffff


	//   ....[44]....
        /*0a2c*/ 	.word	0xffffffff


	//   ....[45]....
        /*0a30*/ 	.word	0xffffffff


	//----- nvinfo : EIATTR_COOP_GROUP_INSTR_OFFSETS
	.align		4
.L_146:
        /*0a34*/ 	.byte	0x04, 0x28
        /*0a36*/ 	.short	(.L_148 - .L_147)


	//   ....[0]....
.L_147:
        /*0a38*/ 	.word	0x00000050


	//   ....[1]....
        /*0a3c*/ 	.word	0x00000200


	//   ....[2]....
        /*0a40*/ 	.word	0x00000230


	//   ....[3]....
        /*0a44*/ 	.word	0x00000260


	//   ....[4]....
        /*0a48*/ 	.word	0x00000290


	//   ....[5]....
        /*0a4c*/ 	.word	0x000002c0


	//   ....[6]....
        /*0a50*/ 	.word	0x000002f0


	//   ....[7]....
        /*0a54*/ 	.word	0x00000460


	//   ....[8]....
        /*0a58*/ 	.word	0x000004a0


	//   ....[9]....
        /*0a5c*/ 	.word	0x000004d0


	//   ....[10]....
        /*0a60*/ 	.word	0x00000500


	//   ....[11]....
        /*0a64*/ 	.word	0x00000530


	//   ....[12]....
        /*0a68*/ 	.word	0x00000560


	//   ....[13]....
        /*0a6c*/ 	.word	0x000005f0


	//   ....[14]....
        /*0a70*/ 	.word	0x00000620


	//   ....[15]....
        /*0a74*/ 	.word	0x00000640


	//   ....[16]....
        /*0a78*/ 	.word	0x000006a0


	//   ....[17]....
        /*0a7c*/ 	.word	0x00002150


	//   ....[18]....
        /*0a80*/ 	.word	0x00002170


	//   ....[19]....
        /*0a84*/ 	.word	0x00002270


	//   ....[20]....
        /*0a88*/ 	.word	0x00002280


	//   ....[21]....
        /*0a8c*/ 	.word	0x00002360


	//   ....[22]....
        /*0a90*/ 	.word	0x00002380


	//   ....[23]....
        /*0a94*/ 	.word	0x00002460


	//   ....[24]....
        /*0a98*/ 	.word	0x00002470


	//   ....[25]....
        /*0a9c*/ 	.word	0x00002550


	//   ....[26]....
        /*0aa0*/ 	.word	0x00002570


	//   ....[27]....
        /*0aa4*/ 	.word	0x00002650


	//   ....[28]....
        /*0aa8*/ 	.word	0x00002660


	//   ....[29]....
        /*0aac*/ 	.word	0x00002740


	//   ....[30]....
        /*0ab0*/ 	.word	0x00002760


	//   ....[31]....
        /*0ab4*/ 	.word	0x00002840


	//   ....[32]....
        /*0ab8*/ 	.word	0x00002850


	//   ....[33]....
        /*0abc*/ 	.word	0x00002c30


	//   ....[34]....
        /*0ac0*/ 	.word	0x00002c50


	//   ....[35]....
        /*0ac4*/ 	.word	0x00002c60


	//   ....[36]....
        /*0ac8*/ 	.word	0x00002c70


	//   ....[37]....
        /*0acc*/ 	.word	0x00002c80


	//   ....[38]....
        /*0ad0*/ 	.word	0x00002c90


	//   ....[39]....
        /*0ad4*/ 	.word	0x00002ca0


	//   ....[40]....
        /*0ad8*/ 	.word	0x00002cc0


	//   ....[41]....
        /*0adc*/ 	.word	0x00002ce0


	//   ....[42]....
        /*0ae0*/ 	.word	0x00002d00


	//   ....[43]....
        /*0ae4*/ 	.word	0x000030f0


	//   ....[44]....
        /*0ae8*/ 	.word	0x00003110


	//   ....[45]....
        /*0aec*/ 	.word	0x00003130


	//   ....[46]....
        /*0af0*/ 	.word	0x00003140


	//   ....[47]....
        /*0af4*/ 	.word	0x00003180


	//   ....[48]....
        /*0af8*/ 	.word	0x000031b0


	//   ....[49]....
        /*0afc*/ 	.word	0x000031c0


	//   ....[50]....
        /*0b00*/ 	.word	0x000031f0


	//   ....[51]....
        /*0b04*/ 	.word	0x00003220


	//   ....[52]....
        /*0b08*/ 	.word	0x00003230


	//   ....[53]....
        /*0b0c*/ 	.word	0x00003aa0


	//   ....[54]....
        /*0b10*/ 	.word	0x00003ac0


	//   ....[55]....
        /*0b14*/ 	.word	0x00003ae0


	//   ....[56]....
        /*0b18*/ 	.word	0x00003af0


	//   ....[57]....
        /*0b1c*/ 	.word	0x00003b00


	//   ....[58]....
        /*0b20*/ 	.word	0x00003b10


	//   ....[59]....
        /*0b24*/ 	.word	0x00003b20


	//   ....[60]....
        /*0b28*/ 	.word	0x00003b30


	//   ....[61]....
        /*0b2c*/ 	.word	0x00003b60


	//   ....[62]....
        /*0b30*/ 	.word	0x00003b90


	//   ....[63]....
        /*0b34*/ 	.word	0x00004810


	//   ....[64]....
        /*0b38*/ 	.word	0x00004840


	//   ....[65]....
        /*0b3c*/ 	.word	0x00004850


	//   ....[66]....
        /*0b40*/ 	.word	0x00004860


	//   ....[67]....
        /*0b44*/ 	.word	0x00004870


	//   ....[68]....
        /*0b48*/ 	.word	0x000048a0


	//   ....[69]....
        /*0b4c*/ 	.word	0x000048c0


	//   ....[70]....
        /*0b50*/ 	.word	0x000048e0


	//   ....[71]....
        /*0b54*/ 	.word	0x000064a0


	//   ....[72]....
        /*0b58*/ 	.word	0x000064c0


	//   ....[73]....
        /*0b5c*/ 	.word	0x00006510


	//   ....[74]....
        /*0b60*/ 	.word	0x00006540


	//   ....[75]....
        /*0b64*/ 	.word	0x00006570


	//   ....[76]....
        /*0b68*/ 	.word	0x00006590


	//   ....[77]....
        /*0b6c*/ 	.word	0x000065b0


	//   ....[78]....
        /*0b70*/ 	.word	0x000065d0


	//   ....[79]....
        /*0b74*/ 	.word	0x000065f0


	//   ....[80]....
        /*0b78*/ 	.word	0x00006610


	//   ....[81]....
        /*0b7c*/ 	.word	0x00006ee0


	//   ....[82]....
        /*0b80*/ 	.word	0x00006f00


	//   ....[83]....
        /*0b84*/ 	.word	0x00006f30


	//   ....[84]....
        /*0b88*/ 	.word	0x00006f50


	//   ....[85]....
        /*0b8c*/ 	.word	0x00006f60


	//   ....[86]....
        /*0b90*/ 	.word	0x00006f70


	//   ....[87]....
        /*0b94*/ 	.word	0x00006f80


	//   ....[88]....
        /*0b98*/ 	.word	0x00006f90


	//   ....[89]....
        /*0b9c*/ 	.word	0x00006fa0


	//   ....[90]....
        /*0ba0*/ 	.word	0x00006fb0


	//   ....[91]....
        /*0ba4*/ 	.word	0x00007640


	//   ....[92]....
        /*0ba8*/ 	.word	0x00007650


	//   ....[93]....
        /*0bac*/ 	.word	0x00007660


	//   ....[94]....
        /*0bb0*/ 	.word	0x00007670


	//   ....[95]....
        /*0bb4*/ 	.word	0x000076a0


	//   ....[96]....
        /*0bb8*/ 	.word	0x000076c0


	//   ....[97]....
        /*0bbc*/ 	.word	0x000076e0


	//   ....[98]....
        /*0bc0*/ 	.word	0x000076f0


	//   ....[99]....
        /*0bc4*/ 	.word	0x000094b0


	//   ....[100]....
        /*0bc8*/ 	.word	0x000094c0


	//   ....[101]....
        /*0bcc*/ 	.word	0x000094d0


	//   ....[102]....
        /*0bd0*/ 	.word	0x000094e0


	//   ....[103]....
        /*0bd4*/ 	.word	0x00009510


	//   ....[104]....
        /*0bd8*/ 	.word	0x00009530


	//   ....[105]....
        /*0bdc*/ 	.word	0x00009550


	//   ....[106]....
        /*0be0*/ 	.word	0x00009560


	//   ....[107]....
        /*0be4*/ 	.word	0x0000a780


	//   ....[108]....
        /*0be8*/ 	.word	0x0000a790


	//   ....[109]....
        /*0bec*/ 	.word	0x0000a7a0


	//   ....[110]....
        /*0bf0*/ 	.word	0x0000a7b0


	//   ....[111]....
        /*0bf4*/ 	.word	0x0000a7c0


	//   ....[112]....
        /*0bf8*/ 	.word	0x0000a7d0


	//   ....[113]....
        /*0bfc*/ 	.word	0x0000a7e0


	//   ....[114]....
        /*0c00*/ 	.word	0x0000a7f0


	//   ....[115]....
        /*0c04*/ 	.word	0x0000abb0


	//   ....[116]....
        /*0c08*/ 	.word	0x0000abd0


	//   ....[117]....
        /*0c0c*/ 	.word	0x0000ac60


	//   ....[118]....
        /*0c10*/ 	.word	0x0000ac70


	//   ....[119]....
        /*0c14*/ 	.word	0x0000acf0


	//   ....[120]....
        /*0c18*/ 	.word	0x0000ad10


	//   ....[121]....
        /*0c1c*/ 	.word	0x0000ad90


	//   ....[122]....
        /*0c20*/ 	.word	0x0000ada0


	//   ....[123]....
        /*0c24*/ 	.word	0x0000ae20


	//   ....[124]....
        /*0c28*/ 	.word	0x0000ae40


	//   ....[125]....
        /*0c2c*/ 	.word	0x0000aec0


	//   ....[126]....
        /*0c30*/ 	.word	0x0000aed0


	//   ....[127]....
        /*0c34*/ 	.word	0x0000af50


	//   ....[128]....
        /*0c38*/ 	.word	0x0000af70


	//   ....[129]....
        /*0c3c*/ 	.word	0x0000aff0


	//   ....[130]....
        /*0c40*/ 	.word	0x0000b000


	//   ....[131]....
        /*0c44*/ 	.word	0x0000b2a0


	//   ....[132]....
        /*0c48*/ 	.word	0x0000b2c0


	//   ....[133]....
        /*0c4c*/ 	.word	0x0000b610


	//   ....[134]....
        /*0c50*/ 	.word	0x0000b620


	//   ....[135]....
        /*0c54*/ 	.word	0x0000b970


	//   ....[136]....
        /*0c58*/ 	.word	0x0000b990


	//   ....[137]....
        /*0c5c*/ 	.word	0x0000bce0


	//   ....[138]....
        /*0c60*/ 	.word	0x0000bcf0


	//   ....[139]....
        /*0c64*/ 	.word	0x0000c7a0


	//   ....[140]....
        /*0c68*/ 	.word	0x0000c7c0


	//   ....[141]....
        /*0c6c*/ 	.word	0x0000c860


	//   ....[142]....
        /*0c70*/ 	.word	0x0000c870


	//   ....[143]....
        /*0c74*/ 	.word	0x0000c8f0


	//   ....[144]....
        /*0c78*/ 	.word	0x0000c910


	//   ....[145]....
        /*0c7c*/ 	.word	0x0000c990


	//   ....[146]....
        /*0c80*/ 	.word	0x0000c9a0


	//   ....[147]....
        /*0c84*/ 	.word	0x0000ca20


	//   ....[148]....
        /*0c88*/ 	.word	0x0000ca40


	//   ....[149]....
        /*0c8c*/ 	.word	0x0000cac0


	//   ....[150]....
        /*0c90*/ 	.word	0x0000cad0


	//   ....[151]....
        /*0c94*/ 	.word	0x0000cb50


	//   ....[152]....
        /*0c98*/ 	.word	0x0000cb70


	//   ....[153]....
        /*0c9c*/ 	.word	0x0000cbf0


	//   ....[154]....
        /*0ca0*/ 	.word	0x0000cc00


	//   ....[155]....
        /*0ca4*/ 	.word	0x0000cd60


	//   ....[156]....
        /*0ca8*/ 	.word	0x0000cd80


	//   ....[157]....
        /*0cac*/ 	.word	0x0000ceb0


	//   ....[158]....
        /*0cb0*/ 	.word	0x0000cef0


	//   ....[159]....
        /*0cb4*/ 	.word	0x0000cf20


	//   ....[160]....
        /*0cb8*/ 	.word	0x0000cf50


	//   ....[161]....
        /*0cbc*/ 	.word	0x0000cf80


	//   ....[162]....
        /*0cc0*/ 	.word	0x0000cfb0


	//   ....[163]....
        /*0cc4*/ 	.word	0x0000d110


	//   ....[164]....
        /*0cc8*/ 	.word	0x0000d150


	//   ....[165]....
        /*0ccc*/ 	.word	0x0000d180


	//   ....[166]....
        /*0cd0*/ 	.word	0x0000d1b0


	//   ....[167]....
        /*0cd4*/ 	.word	0x0000d1e0


	//   ....[168]....
        /*0cd8*/ 	.word	0x0000d210


	//   ....[169]....
        /*0cdc*/ 	.word	0x0000d2a0


	//   ....[170]....
        /*0ce0*/ 	.word	0x0000d2d0


	//   ....[171]....
        /*0ce4*/ 	.word	0x0000d2e0


	//   ....[172]....
        /*0ce8*/ 	.word	0x0000d340


	//   ....[173]....
        /*0cec*/ 	.word	0x0000d920


	//   ....[174]....
        /*0cf0*/ 	.word	0x0000d980


	//   ....[175]....
        /*0cf4*/ 	.word	0x0000d9d0


	//   ....[176]....
        /*0cf8*/ 	.word	0x0000da20


	//   ....[177]....
        /*0cfc*/ 	.word	0x0000da70


	//   ....[178]....
        /*0d00*/ 	.word	0x0000dae0


	//   ....[179]....
        /*0d04*/ 	.word	0x0000db30


	//   ....[180]....
        /*0d08*/ 	.word	0x0000db90


	//   ....[181]....
        /*0d0c*/ 	.word	0x0000dc00


	//   ....[182]....
        /*0d10*/ 	.word	0x0000dc60


	//   ....[183]....
        /*0d14*/ 	.word	0x0000dcd0


	//   ....[184]....
        /*0d18*/ 	.word	0x0000dd40


	//   ....[185]....
        /*0d1c*/ 	.word	0x0000ddb0


	//   ....[186]....
        /*0d20*/ 	.word	0x0000de10


	//   ....[187]....
        /*0d24*/ 	.word	0x0000de80


	//   ....[188]....
        /*0d28*/ 	.word	0x0000def0


	//   ....[189]....
        /*0d2c*/ 	.word	0x0000df60


	//   ....[190]....
        /*0d30*/ 	.word	0x0000dfc0


	//   ....[191]....
        /*0d34*/ 	.word	0x0000e030


	//   ....[192]....
        /*0d38*/ 	.word	0x0000e0a0


	//   ....[193]....
        /*0d3c*/ 	.word	0x0000e110


	//   ....[194]....
        /*0d40*/ 	.word	0x0000e170


	//   ....[195]....
        /*0d44*/ 	.word	0x0000e1e0


	//   ....[196]....
        /*0d48*/ 	.word	0x0000e250


	//   ....[197]....
        /*0d4c*/ 	.word	0x0000e2c0


	//   ....[198]....
        /*0d50*/ 	.word	0x0000e320


	//   ....[199]....
        /*0d54*/ 	.word	0x0000e390


	//   ....[200]....
        /*0d58*/ 	.word	0x0000e400


	//   ....[201]....
        /*0d5c*/ 	.word	0x0000e4d0


	//   ....[202]....
        /*0d60*/ 	.word	0x0000e530


	//   ....[203]....
        /*0d64*/ 	.word	0x0000e610


	//   ....[204]....
        /*0d68*/ 	.word	0x0000e670


	//   ....[205]....
        /*0d6c*/ 	.word	0x0000e750


	//   ....[206]....
        /*0d70*/ 	.word	0x0000e7b0


	//   ....[207]....
        /*0d74*/ 	.word	0x0000e890


	//   ....[208]....
        /*0d78*/ 	.word	0x0000e8f0


	//   ....[209]....
        /*0d7c*/ 	.word	0x0000e950


	//   ....[210]....
        /*0d80*/ 	.word	0x0000e9b0


	//   ....[211]....
        /*0d84*/ 	.word	0x0000ea00


	//   ....[212]....
        /*0d88*/ 	.word	0x0000ea50


	//   ....[213]....
        /*0d8c*/ 	.word	0x0000eaa0


	//   ....[214]....
        /*0d90*/ 	.word	0x0000eaf0


	//   ....[215]....
        /*0d94*/ 	.word	0x0000eb40


	//   ....[216]....
        /*0d98*/ 	.word	0x0000eb90


	//   ....[217]....
        /*0d9c*/ 	.word	0x0000ec00


	//   ....[218]....
        /*0da0*/ 	.word	0x0000ec70


	//   ....[219]....
        /*0da4*/ 	.word	0x0000ece0


	//   ....[220]....
        /*0da8*/ 	.word	0x0000edc0


	//   ....[221]....
        /*0dac*/ 	.word	0x0000ee20


	//   ....[222]....
        /*0db0*/ 	.word	0x0000ef00


	//   ....[223]....
        /*0db4*/ 	.word	0x0000ef60


	//   ....[224]....
        /*0db8*/ 	.word	0x0000f040


	//   ....[225]....
        /*0dbc*/ 	.word	0x0000f0a0


	//   ....[226]....
        /*0dc0*/ 	.word	0x0000f180


	//   ....[227]....
        /*0dc4*/ 	.word	0x0000f1e0


	//   ....[228]....
        /*0dc8*/ 	.word	0x0000f230


	//   ....[229]....
        /*0dcc*/ 	.word	0x0000f270


	//   ....[230]....
        /*0dd0*/ 	.word	0x0000f2c0


	//   ....[231]....
        /*0dd4*/ 	.word	0x0000f300


	//   ....[232]....
        /*0dd8*/ 	.word	0x0000f350


	//   ....[233]....
        /*0ddc*/ 	.word	0x0000f390


	//   ....[234]....
        /*0de0*/ 	.word	0x0000f3e0


	//   ....[235]....
        /*0de4*/ 	.word	0x0000f420


	//   ....[236]....
        /*0de8*/ 	.word	0x0000f480


	//   ....[237]....
        /*0dec*/ 	.word	0x0000f4d0


	//   ....[238]....
        /*0df0*/ 	.word	0x0000f520


	//   ....[239]....
        /*0df4*/ 	.word	0x0000f570


	//   ....[240]....
        /*0df8*/ 	.word	0x0000f5c0


	//   ....[241]....
        /*0dfc*/ 	.word	0x0000f610


	//   ....[242]....
        /*0e00*/ 	.word	0x0000f660


	//   ....[243]....
        /*0e04*/ 	.word	0x0000f6b0


	//   ....[244]....
        /*0e08*/ 	.word	0x0000f720


	//   ....[245]....
        /*0e0c*/ 	.word	0x0000f790


	//   ....[246]....
        /*0e10*/ 	.word	0x0000f800


	//   ....[247]....
        /*0e14*/ 	.word	0x0000f860


	//   ....[248]....
        /*0e18*/ 	.word	0x0000f8d0


	//   ....[249]....
        /*0e1c*/ 	.word	0x0000f940


	//   ....[250]....
        /*0e20*/ 	.word	0x0000f9b0


	//   ....[251]....
        /*0e24*/ 	.word	0x0000fa10


	//   ....[252]....
        /*0e28*/ 	.word	0x0000fa80


	//   ....[253]....
        /*0e2c*/ 	.word	0x0000faf0


	//   ....[254]....
        /*0e30*/ 	.word	0x0000fb60


	//   ....[255]....
        /*0e34*/ 	.word	0x0000fbc0


	//   ....[0]....
        /*0e38*/ 	.word	0x0000fc30


	//   ....[1]....
        /*0e3c*/ 	.word	0x0000fca0


	//   ....[2]....
        /*0e40*/ 	.word	0x0000fd10


	//   ....[3]....
        /*0e44*/ 	.word	0x0000fd70


	//   ....[4]....
        /*0e48*/ 	.word	0x0000fde0


	//   ....[5]....
        /*0e4c*/ 	.word	0x0000fe50


	//   ....[6]....
        /*0e50*/ 	.word	0x0000fec0


	//   ....[7]....
        /*0e54*/ 	.word	0x0000ff20


	//   ....[8]....
        /*0e58*/ 	.word	0x0000ff90


	//   ....[9]....
        /*0e5c*/ 	.word	0x00010000


	//   ....[10]....
        /*0e60*/ 	.word	0x00010070


	//   ....[11]....
        /*0e64*/ 	.word	0x000100d0


	//   ....[12]....
        /*0e68*/ 	.word	0x00010140


	//   ....[13]....
        /*0e6c*/ 	.word	0x000101b0


	//   ....[14]....
        /*0e70*/ 	.word	0x00010220


	//   ....[15]....
        /*0e74*/ 	.word	0x00010280


	//   ....[16]....
        /*0e78*/ 	.word	0x000102f0


	//   ....[17]....
        /*0e7c*/ 	.word	0x00010360


	//   ....[18]....
        /*0e80*/ 	.word	0x000103d0


	//   ....[19]....
        /*0e84*/ 	.word	0x00010430


	//   ....[20]....
        /*0e88*/ 	.word	0x000104a0


	//   ....[21]....
        /*0e8c*/ 	.word	0x00010510


	//   ....[22]....
        /*0e90*/ 	.word	0x00010580


	//   ....[23]....
        /*0e94*/ 	.word	0x000105e0


	//   ....[24]....
        /*0e98*/ 	.word	0x00010650


	//   ....[25]....
        /*0e9c*/ 	.word	0x000106c0


	//   ....[26]....
        /*0ea0*/ 	.word	0x00010730


	//   ....[27]....
        /*0ea4*/ 	.word	0x00010790


	//   ....[28]....
        /*0ea8*/ 	.word	0x00010800


	//   ....[29]....
        /*0eac*/ 	.word	0x00010870


	//   ....[30]....
        /*0eb0*/ 	.word	0x000108c0


	//   ....[31]....
        /*0eb4*/ 	.word	0x00010900


	//   ....[32]....
        /*0eb8*/ 	.word	0x00010950


	//   ....[33]....
        /*0ebc*/ 	.word	0x000109a0


	//   ....[34]....
        /*0ec0*/ 	.word	0x000109f0


	//   ....[35]....
        /*0ec4*/ 	.word	0x00010a60


	//   ....[36]....
        /*0ec8*/ 	.word	0x00010ab0


	//   ....[37]....
        /*0ecc*/ 	.word	0x00010b00


	//   ....[38]....
        /*0ed0*/ 	.word	0x00010b50


	//   ....[39]....
        /*0ed4*/ 	.word	0x00010ba0


	//   ....[40]....
        /*0ed8*/ 	.word	0x00010bf0


	//   ....[41]....
        /*0edc*/ 	.word	0x00010c60


	//   ....[42]....
        /*0ee0*/ 	.word	0x00010cb0


	//   ....[43]....
        /*0ee4*/ 	.word	0x00010d10


	//   ....[44]....
        /*0ee8*/ 	.word	0x00010d70


	//   ....[45]....
        /*0eec*/ 	.word	0x00010de0


	//----- nvinfo : EIATTR_EXIT_INSTR_OFFSETS
	.align		4
.L_148:
        /*0ef0*/ 	.byte	0x04, 0x1c
        /*0ef2*/ 	.short	(.L_150 - .L_149)


	//   ....[0]....
.L_149:
        /*0ef4*/ 	.word	0x00000c10


	//   ....[1]....
        /*0ef8*/ 	.word	0x0000d8e0


	//----- nvinfo : EIATTR_MAX_THREADS
	.align		4
.L_150:
        /*0efc*/ 	.byte	0x04, 0x05
        /*0efe*/ 	.short	(.L_152 - .L_151)
.L_151:
        /*0f00*/ 	.word	0x00000080
        /*0f04*/ 	.word	0x00000001
        /*0f08*/ 	.word	0x00000001


	//----- nvinfo : EIATTR_CRS_STACK_SIZE
	.align		4
.L_152:
        /*0f0c*/ 	.byte	0x04, 0x1e
        /*0f0e*/ 	.short	(.L_154 - .L_153)
.L_153:
        /*0f10*/ 	.word	0x00000000
.L_154:


//--------------------- .nv.info._ZN7cutlass13device_kernelIN5flash19enable_sm80_to_sm89INS1_16FlashAttnFwdSm80INS1_25CollectiveMainloopFwdSm80ILi4ELi1ELb0EN4cute5tupleIJNS5_1CILi128EEENS7_ILi80EEENS7_ILi64EEEEEELi64ENS_10bfloat16_tEfNS_4arch4Sm80ELb0ELb0ELb0ELb1ELb1ELb1ELb1ELb1EEENS1_21CollectiveEpilogueFwdINS6_IJS8_SA_S9_EEENS6_IJNS7_ILi1EEESI_SI_EEESC_SE_Li128ELb1ELb1ELb1ELb0EEENS1_36VarlenDynamicPersistentTileSchedulerILi128ELi80ELi128ELi128ELb1ELb1ELb0ELb0ELb1ELb1EEEEEEEEEvNT_6ParamsE --------------------------
	.section	.nv.info._ZN7cutlass13device_kernelIN5flash19enable_sm80_to_sm89INS1_16FlashAttnFwdSm80INS1_25CollectiveMainloopFwdSm80ILi4ELi1ELb0EN4cute5tupleIJNS5_1CILi128EEENS7_ILi80EEENS7_ILi64EEEEEELi64ENS_10bfloat16_tEfNS_4arch4Sm80ELb0ELb0ELb0ELb1ELb1ELb1ELb1ELb1EEENS1_21CollectiveEpilogueFwdINS6_IJS8_SA_S9_EEENS6_IJNS7_ILi1EEESI_SI_EEESC_SE_Li128ELb1ELb1ELb1ELb0EEENS1_36VarlenDynamicPersistentTileSchedulerILi128ELi80ELi128ELi128ELb1ELb1ELb0ELb0ELb1ELb1EEEEEEEEEvNT_6ParamsE,"",@"SHT_CUDA_INFO"
	.sectionflags	@""
	.align	4


	//----- nvinfo : EIATTR_CUDA_API_VERSION
	.align		4
        /*0000*/ 	.byte	0x04, 0x37
        /*0002*/ 	.short	(.L_156 - .L_155)
.L_155:
        /*0004*/ 	.word	0x00000082


	//----- nvinfo : EIATTR_SW2861232_WAR
	.align		4
.L_156:
        /*0008*/ 	.byte	0x01, 0x35
	.zero		2


	//----- nvinfo : EIATTR_PARAM_CBANK
	.align		4
        /*000c*/ 	.byte	0x04, 0x0a
        /*000e*/ 	.short	(.L_158 - .L_157)
	.align		4
.L_157:
        /*0010*/ 	.word	index@(.nv.constant0._ZN7cutlass13device_kernelIN5flash19enable_sm80_to_sm89INS1_16FlashAttnFwdSm80INS1_25CollectiveMainloopFwdSm80ILi4ELi1ELb0EN4cute5tupleIJNS5_1CILi128EEENS7_ILi80EEENS7_ILi64EEEEEELi64ENS_10bfloat16_tEfNS_4arch4Sm80ELb0ELb0ELb0ELb1ELb1ELb1ELb1ELb1EEENS1_21CollectiveEpilogueFwdINS6_IJS8_SA_S9_EEENS6_IJNS7_ILi1EEESI_SI_EEESC_SE_Li128ELb1ELb1ELb1ELb0EEENS1_36VarlenDynamicPersistentTileSchedulerILi128ELi80ELi128ELi128ELb1ELb1ELb0ELb0ELb1ELb1EEEEEEEEEvNT_6ParamsE)
        /*0014*/ 	.short	0x0160
        /*0016*/ 	.short	0x0438


	//----- nvinfo : EIATTR_CBANK_PARAM_SIZE
	.align		4
.L_158:
        /*0018*/ 	.byte	0x03, 0x19
        /*001a*/ 	.short	0x0438


	//----- nvinfo : EIATTR_KPARAM_INFO
	.align		4
        /*001c*/ 	.byte	0x04, 0x17
        /*001e*/ 	.short	(.L_160 - .L_159)
.L_159:
        /*0020*/ 	.word	0x00000000
        /*0024*/ 	.short	0x0000
        /*0026*/ 	.short	0x0000
        /*0028*/ 	.byte	0x00, 0xf0, 0xe1, 0x10


	//----- nvinfo : EIATTR_MAXREG_COUNT
	.align		4
.L_160:
        /*002c*/ 	.byte	0x03, 0x1b
        /*002e*/ 	.short	0x00ff


	//----- nvinfo : EIATTR_NUM_BARRIERS
	.align		4
        /*0030*/ 	.byte	0x02, 0x4c
        /*0032*/ 	.byte	0x06
	.zero		1


	//----- nvinfo : EIATTR_ANNOTATIONS
	.align		4
        /*0034*/ 	.byte	0x04, 0x55
        /*0036*/ 	.short	(.L_162 - .L_161)


	//   ....[0]....
.L_161:
        /* <DEDUP_REMOVED lines=116> */


	//----- nvinfo : EIATTR_MERCURY_ISA_VERSION
	.align		4
.L_162:
        /*0768*/ 	.byte	0x03, 0x5f
        /*076a*/ 	.short	0x0000


	//----- nvinfo : EIATTR_INT_WARP_WIDE_INSTR_OFFSETS
	.align		4
        /*076c*/ 	.byte	0x04, 0x31
        /*076e*/ 	.short	(.L_164 - .L_163)


	//   ....[0]....
.L_163:
        /*0770*/ 	.word	0x000134c0


	//   ....[1]....
        /*0774*/ 	.word	0x00013540


	//----- nvinfo : EIATTR_COOP_GROUP_MASK_REGIDS
	.align		4
.L_164:
        /*0778*/ 	.byte	0x04, 0x29
        /*077a*/ 	.short	(.L_166 - .L_165)


	//   ....[0]....
.L_165:
        /*077c*/ 	.word	0xffffffff


	//   ....[1]....
        /*0780*/ 	.word	0xffffffff


	//   ....[2]....
        /*0784*/ 	.word	0xffffffff


	//   ....[3]....
        /*0788*/ 	.word	0xffffffff


	//   ....[4]....
        /*078c*/ 	.word	0xffffffff


	//   ....[5]....
        /*0790*/ 	.word	0xffffffff


	//   ....[6]....
        /*0794*/ 	.word	0xffffffff


	//   ....[7]....
        /*0798*/ 	.word	0xffffffff


	//   ....[8]....
        /*079c*/ 	.word	0xffffffff


	//   ....[9]....
        /*07a0*/ 	.word	0xffffffff


	//   ....[10]....
        /*07a4*/ 	.word	0xffffffff


	//   ....[11]....
        /*07a8*/ 	.word	0xffffffff


	//   ....[12]....
        /*07ac*/ 	.word	0xffffffff


	//   ....[13]....
        /*07b0*/ 	.word	0xffffffff


	//   ....[14]....
        /*07b4*/ 	.word	0xffffffff


	//   ....[15]....
        /*07b8*/ 	.word	0xffffffff


	//   ....[16]....
        /*07bc*/ 	.word	0xffffffff


	//   ....[17]....
        /*07c0*/ 	.word	0xffffffff


	//   ....[18]....
        /*07c4*/ 	.word	0xffffffff


	//   ....[19]....
        /*07c8*/ 	.word	0xffffffff


	//   ....[20]....
        /*07cc*/ 	.word	0xffffffff


	//   ....[21]....
        /*07d0*/ 	.word	0xffffffff


	//   ....[22]....
        /*07d4*/ 	.word	0xffffffff


	//   ....[23]....
        /*07d8*/ 	.word	0xffffffff


	//   ....[24]....
        /*07dc*/ 	.word	0xffffffff


	//   ....[25]....
        /*07e0*/ 	.word	0xffffffff


	//   ....[26]....
        /*07e4*/ 	.word	0xffffffff


	//   ....[27]....
        /*07e8*/ 	.word	0xffffffff


	//   ....[28]....
        /*07ec*/ 	.word	0xffffffff


	//   ....[29]....
        /*07f0*/ 	.word	0xffffffff


	//   ....[30]....
        /*07f4*/ 	.word	0xffffffff


	//   ....[31]....
        /*07f8*/ 	.word	0xffffffff


	//   ....[32]....
        /*07fc*/ 	.word	0xffffffff


	//   ....[33]....
        /*0800*/ 	.word	0xffffffff


	//   ....[34]....
        /*0804*/ 	.word	0xffffffff


	//   ....[35]....
        /*0808*/ 	.word	0xffffffff


	//   ....[36]....
        /*080c*/ 	.word	0xffffffff


	//   ....[37]....
        /*0810*/ 	.word	0xffffffff


	//   ....[38]....
        /*0814*/ 	.word	0xffffffff


	//   ....[39]....
        /*0818*/ 	.word	0xffffffff


	//   ....[40]....
        /*081c*/ 	.word	0xffffffff


	//   ....[41]....
        /*0820*/ 	.word	0xffffffff


	//   ....[42]....
        /*0824*/ 	.word	0xffffffff


	//   ....[43]....
        /*0828*/ 	.word	0xffffffff


	//   ....[44]....
        /*082c*/ 	.word	0xffffffff


	//   ....[45]....
        /*0830*/ 	.word	0xffffffff


	//   ....[46]....
        /*0834*/ 	.word	0xffffffff


	//   ....[47]....
        /*0838*/ 	.word	0xffffffff


	//   ....[48]....
        /*083c*/ 	.word	0xffffffff


	//   ....[49]....
        /*0840*/ 	.word	0xffffffff


	//   ....[50]....
        /*0844*/ 	.word	0xffffffff


	//   ....[51]....
        /*0848*/ 	.word	0xffffffff


	//   ....[52]....
        /*084c*/ 	.word	0xffffffff


	//   ....[53]....
        /*0850*/ 	.word	0xffffffff


	//   ....[54]....
        /*0854*/ 	.word	0xffffffff


	//   ....[55]....
        /*0858*/ 	.word	0xffffffff


	//   ....[56]....
        /*085c*/ 	.word	0xffffffff


	//   ....[57]....
        /*0860*/ 	.word	0xffffffff


	//   ....[58]....
        /*0864*/ 	.word	0xffffffff


	//   ....[59]....
        /*0868*/ 	.word	0xffffffff


	//   ....[60]....
        /*086c*/ 	.word	0xffffffff


	//   ....[61]....
        /*0870*/ 	.word	0xffffffff


	//   ....[62]....
        /*0874*/ 	.word	0xffffffff


	//   ....[63]....
        /*0878*/ 	.word	0xffffffff


	//   ....[64]....
        /*087c*/ 	.word	0xffffffff


	//   ....[65]....
        /*0880*/ 	.word	0xffffffff


	//   ....[66]....
        /*0884*/ 	.word	0xffffffff


	//   ....[67]....
        /*0888*/ 	.word	0xffffffff


	//   ....[68]....
        /*088c*/ 	.word	0xffffffff


	//   ....[69]....
        /*0890*/ 	.word	0xffffffff


	//   ....[70]....
        /*0894*/ 	.word	0xffffffff


	//   ....[71]....
        /*0898*/ 	.word	0xffffffff


	//   ....[72]....
        /*089c*/ 	.word	0xffffffff


	//   ....[73]....
        /*08a0*/ 	.word	0xffffffff


	//   ....[74]....
        /*08a4*/ 	.word	0xffffffff


	//   ....[75]....
        /*08a8*/ 	.word	0xffffffff


	//   ....[76]....
        /*08ac*/ 	.word	0xffffffff


	//   ....[77]....
        /*08b0*/ 	.word	0xffffffff


	//   ....[78]....
        /*08b4*/ 	.word	0xffffffff


	//   ....[79]....
        /*08b8*/ 	.word	0xffffffff


	//   ....[80]....
        /*08bc*/ 	.word	0xffffffff


	//   ....[81]....
        /*08c0*/ 	.word	0xffffffff


	//   ....[82]....
        /*08c4*/ 	.word	0xffffffff


	//   ....[83]....
        /*08c8*/ 	.word	0xffffffff


	//   ....[84]....
        /*08cc*/ 	.word	0xffffffff


	//   ....[85]....
        /*08d0*/ 	.word	0xffffffff


	//   ....[86]....
        /*08d4*/ 	.word	0xffffffff


	//   ....[87]....
        /*08d8*/ 	.word	0xffffffff


	//   ....[88]....
        /*08dc*/ 	.word	0xffffffff


	//   ....[89]....
        /*08e0*/ 	.word	0xffffffff


	//   ....[90]....
        /*08e4*/ 	.word	0xffffffff


	//   ....[91]....
        /*08e8*/ 	.word	0xffffffff


	//   ....[92]....
        /*08ec*/ 	.word	0xffffffff


	//   ....[93]....
        /*08f0*/ 	.word	0xffffffff


	//   ....[94]....
        /*08f4*/ 	.word	0xffffffff


	//   ....[95]....
        /*08f8*/ 	.word	0xffffffff


	//   ....[96]....
        /*08fc*/ 	.word	0xffffffff


	//   ....[97]....
        /*0900*/ 	.word	0xffffffff


	//   ....[98]....
        /*0904*/ 	.word	0xffffffff


	//   ....[99]....
        /*0908*/ 	.word	0xffffffff


	//   ....[100]....
        /*090c*/ 	.word	0xffffffff


	//   ....[101]....
        /*0910*/ 	.word	0xffffffff


	//   ....[102]....
        /*0914*/ 	.word	0xffffffff


	//   ....[103]....
        /*0918*/ 	.word	0xffffffff


	//   ....[104]....
        /*091c*/ 	.word	0xffffffff


	//   ....[105]....
        /*0920*/ 	.word	0xffffffff


	//   ....[106]....
        /*0924*/ 	.word	0xffffffff


	//   ....[107]....
        /*0928*/ 	.word	0xffffffff


	//   ....[108]....
        /*092c*/ 	.word	0xffffffff


	//   ....[109]....
        /*0930*/ 	.word	0xffffffff


	//   ....[110]....
        /*0934*/ 	.word	0xffffffff


	//   ....[111]....
        /*0938*/ 	.word	0xffffffff


	//   ....[112]....
        /*093c*/ 	.word	0xffffffff


	//   ....[113]....
        /*0940*/ 	.word	0xffffffff


	//   ....[114]....
        /*0944*/ 	.word	0xffffffff


	//   ....[115]....
        /*0948*/ 	.word	0xffffffff


	//   ....[116]....
        /*094c*/ 	.word	0xffffffff


	//   ....[117]....
        /*0950*/ 	.word	0xffffffff


	//   ....[118]....
        /*0954*/ 	.word	0xffffffff


	//   ....[119]....
        /*0958*/ 	.word	0xffffffff


	//   ....[120]....
        /*095c*/ 	.word	0xffffffff


	//   ....[121]....
        /*0960*/ 	.word	0xffffffff


	//   ....[122]....
        /*0964*/ 	.word	0xffffffff


	//   ....[123]....
        /*0968*/ 	.word	0xffffffff


	//   ....[124]....
        /*096c*/ 	.word	0xffffffff


	//   ....[125]....
        /*0970*/ 	.word	0xffffffff


	//   ....[126]....
        /*0974*/ 	.word	0xffffffff


	//   ....[127]....
        /*0978*/ 	.word	0xffffffff


	//   ....[128]....
        /*097c*/ 	.word	0xffffffff


	//   ....[129]....
        /*0980*/ 	.word	0xffffffff


	//   ....[130]....
        /*0984*/ 	.word	0xffffffff


	//   ....[131]....
        /*0988*/ 	.word	0xffffffff


	//   ....[132]....
        /*098c*/ 	.word	0xffffffff


	//   ....[133]....
        /*0990*/ 	.word	0xffffffff


	//   ....[134]....
        /*0994*/ 	.word	0xffffffff


	//   ....[135]....
        /*0998*/ 	.word	0xffffffff


	//   ....[136]....
        /*099c*/ 	.word	0xffffffff


	//   ....[137]....
        /*09a0*/ 	.word	0xffffffff


	//   ....[138]....
        /*09a4*/ 	.word	0xffffffff


	//   ....[139]....
        /*09a8*/ 	.word	0xffffffff


	//   ....[140]....
        /*09ac*/ 	.word	0xffffffff


	//   ....[141]....
        /*09b0*/ 	.word	0xffffffff


	//   ....[142]....
        /*09b4*/ 	.word	0xffffffff


	//   ....[143]....
        /*09b8*/ 	.word	0xffffffff


	//   ....[144]....
        /*09bc*/ 	.word	0xffffffff


	//   ....[145]....
        /*09c0*/ 	.word	0xffffffff


	//   ....[146]....
        /*09c4*/ 	.word	0xffffffff


	//   ....[147]....
        /*09c8*/ 	.word	0xffffffff


	//   ....[148]....
        /*09cc*/ 	.word	0xffffffff


	//   ....[149]....
        /*09d0*/ 	.word	0xffffffff


	//   ....[150]....
        /*09d4*/ 	.word	0xffffffff


	//   ....[151]....
        /*09d8*/ 	.word	0xffffffff


	//   ....[152]....
        /*09dc*/ 	.word	0xffffffff


	//   ....[153]....
        /*09e0*/ 	.word	0xffffffff


	//   ....[154]....
        /*09e4*/ 	.word	0xffffffff


	//   ....[155]....
        /*09e8*/ 	.word	0xffffffff


	//   ....[156]....
        /*09ec*/ 	.word	0xffffffff


	//   ....[157]....
        /*09f0*/ 	.word	0xffffffff


	//   ....[158]....
        /*09f4*/ 	.word	0xffffffff


	//   ....[159]....
        /*09f8*/ 	.word	0xffffffff


	//   ....[160]....
        /*09fc*/ 	.word	0xffffffff


	//   ....[161]....
        /*0a00*/ 	.word	0xffffffff


	//   ....[162]....
        /*0a04*/ 	.word	0xffffffff


	//   ....[163]....
        /*0a08*/ 	.word	0xffffffff


	//   ....[164]....
        /*0a0c*/ 	.word	0xffffffff


	//   ....[165]....
        /*0a10*/ 	.word	0xffffffff


	//   ....[166]....
        /*0a14*/ 	.word	0xffffffff


	//   ....[167]....
        /*0a18*/ 	.word	0xffffffff


	//   ....[168]....
        /*0a1c*/ 	.word	0xffffffff


	//   ....[169]....
        /*0a20*/ 	.word	0xffffffff


	//   ....[170]....
        /*0a24*/ 	.word	0xffffffff


	//   ....[171]....
        /*0a28*/ 	.word	0xffffffff


	//   ....[172]....
        /*0a2c*/ 	.word	0xffffffff


	//   ....[173]....
        /*0a30*/ 	.word	0xffffffff


	//   ....[174]....
        /*0a34*/ 	.word	0xffffffff


	//   ....[175]....
        /*0a38*/ 	.word	0xffffffff


	//   ....[176]....
        /*0a3c*/ 	.word	0xffffffff


	//   ....[177]....
        /*0a40*/ 	.word	0xffffffff


	//   ....[178]....
        /*0a44*/ 	.word	0xffffffff


	//   ....[179]....
        /*0a48*/ 	.word	0xffffffff


	//   ....[180]....
        /*0a4c*/ 	.word	0xffffffff


	//   ....[181]....
        /*0a50*/ 	.word	0xffffffff


	//   ....[182]....
        /*0a54*/ 	.word	0xffffffff


	//   ....[183]....
        /*0a58*/ 	.word	0xffffffff


	//   ....[184]....
        /*0a5c*/ 	.word	0xffffffff


	//   ....[185]....
        /*0a60*/ 	.word	0xffffffff


	//   ....[186]....
        /*0a64*/ 	.word	0xffffffff


	//   ....[187]....
        /*0a68*/ 	.word	0xffffffff


	//   ....[188]....
        /*0a6c*/ 	.word	0xffffffff


	//   ....[189]....
        /*0a70*/ 	.word	0xffffffff


	//   ....[190]....
        /*0a74*/ 	.word	0xffffffff


	//   ....[191]....
        /*0a78*/ 	.word	0xffffffff


	//   ....[192]....
        /*0a7c*/ 	.word	0xffffffff


	//   ....[193]....
        /*0a80*/ 	.word	0xffffffff


	//   ....[194]....
        /*0a84*/ 	.word	0xffffffff


	//   ....[195]....
        /*0a88*/ 	.word	0xffffffff


	//   ....[196]....
        /*0a8c*/ 	.word	0xffffffff


	//   ....[197]....
        /*0a90*/ 	.word	0xffffffff


	//   ....[198]....
        /*0a94*/ 	.word	0xffffffff


	//   ....[199]....
        /*0a98*/ 	.word	0xffffffff


	//   ....[200]....
        /*0a9c*/ 	.word	0xffffffff


	//   ....[201]....
        /*0aa0*/ 	.word	0xffffffff


	//   ....[202]....
        /*0aa4*/ 	.word	0xffffffff


	//   ....[203]....
        /*0aa8*/ 	.word	0xffffffff


	//   ....[204]....
        /*0aac*/ 	.word	0xffffffff


	//   ....[205]....
        /*0ab0*/ 	.word	0xffffffff


	//   ....[206]....
        /*0ab4*/ 	.word	0xffffffff


	//   ....[207]....
        /*0ab8*/ 	.word	0xffffffff


	//   ....[208]....
        /*0abc*/ 	.word	0xffffffff


	//   ....[209]....
        /*0ac0*/ 	.word	0xffffffff


	//   ....[210]....
        /*0ac4*/ 	.word	0xffffffff


	//   ....[211]....
        /*0ac8*/ 	.word	0xffffffff


	//   ....[212]....
        /*0acc*/ 	.word	0xffffffff


	//   ....[213]....
        /*0ad0*/ 	.word	0xffffffff


	//   ....[214]....
        /*0ad4*/ 	.word	0xffffffff


	//   ....[215]....
        /*0ad8*/ 	.word	0xffffffff


	//   ....[216]....
        /*0adc*/ 	.word	0xffffffff


	//   ....[217]....
        /*0ae0*/ 	.word	0xffffffff


	//   ....[218]....
        /*0ae4*/ 	.word	0xffffffff


	//   ....[219]....
        /*0ae8*/ 	.word	0xffffffff


	//   ....[220]....
        /*0aec*/ 	.word	0xffffffff


	//   ....[221]....
        /*0af0*/ 	.word	0xffffffff


	//   ....[222]....
        /*0af4*/ 	.word	0xffffffff


	//   ....[223]....
        /*0af8*/ 	.word	0xffffffff


	//   ....[224]....
        /*0afc*/ 	.word	0xffffffff


	//   ....[225]....
        /*0b00*/ 	.word	0xffffffff


	//   ....[226]....
        /*0b04*/ 	.word	0xffffffff


	//   ....[227]....
        /*0b08*/ 	.word	0xffffffff


	//   ....[228]....
        /*0b0c*/ 	.word	0xffffffff


	//   ....[229]....
        /*0b10*/ 	.word	0xffffffff


	//   ....[230]....
        /*0b14*/ 	.word	0xffffffff


	//   ....[231]....
        /*0b18*/ 	.word	0xffffffff


	//   ....[232]....
        /*0b1c*/ 	.word	0xffffffff


	//   ....[233]....
        /*0b20*/ 	.word	0xffffffff


	//   ....[234]....
        /*0b24*/ 	.word	0xffffffff


	//   ....[235]....
        /*0b28*/ 	.word	0xffffffff


	//   ....[236]....
        /*0b2c*/ 	.word	0xffffffff


	//   ....[237]....
        /*0b30*/ 	.word	0xffffffff


	//   ....[238]....
        /*0b34*/ 	.word	0xffffffff


	//   ....[239]....
        /*0b38*/ 	.word	0xffffffff


	//   ....[240]....
        /*0b3c*/ 	.word	0xffffffff


	//   ....[241]....
        /*0b40*/ 	.word	0xffffffff


	//   ....[242]....
        /*0b44*/ 	.word	0xffffffff


	//   ....[243]....
        /*0b48*/ 	.word	0xffffffff


	//   ....[244]....
        /*0b4c*/ 	.word	0xffffffff


	//   ....[245]....
        /*0b50*/ 	.word	0xffffffff


	//   ....[246]....
        /*0b54*/ 	.word	0xffffffff


	//   ....[247]....
        /*0b58*/ 	.word	0xffffffff


	//   ....[248]....
        /*0b5c*/ 	.word	0xffffffff


	//   ....[249]....
        /*0b60*/ 	.word	0xffffffff


	//   ....[250]....
        /*0b64*/ 	.word	0xffffffff


	//   ....[251]....
        /*0b68*/ 	.word	0xffffffff


	//   ....[252]....
        /*0b6c*/ 	.word	0xffffffff


	//   ....[253]....
        /*0b70*/ 	.word	0xffffffff


	//   ....[254]....
        /*0b74*/ 	.word	0xffffffff


	//   ....[255]....
        /*0b78*/ 	.word	0xffffffff


	//   ....[0]....
        /*0b7c*/ 	.word	0xffffffff


	//   ....[1]....
        /*0b80*/ 	.word	0xffffffff


	//   ....[2]....
        /*0b84*/ 	.word	0xffffffff


	//   ....[3]....
        /*0b88*/ 	.word	0xffffffff


	//   ....[4]....
        /*0b8c*/ 	.word	0xffffffff


	//   ....[5]....
        /*0b90*/ 	.word	0xffffffff


	//   ....[6]....
        /*0b94*/ 	.word	0xffffffff


	//   ....[7]....
        /*0b98*/ 	.word	0xffffffff


	//   ....[8]....
        /*0b9c*/ 	.word	0xffffffff


	//   ....[9]....
        /*0ba0*/ 	.word	0xffffffff


	//   ....[10]....
        /*0ba4*/ 	.word	0xffffffff


	//   ....[11]....
        /*0ba8*/ 	.word	0xffffffff


	//   ....[12]....
        /*0bac*/ 	.word	0xffffffff


	//   ....[13]....
        /*0bb0*/ 	.word	0xffffffff


	//   ....[14]....
        /*0bb4*/ 	.word	0xffffffff


	//   ....[15]....
        /*0bb8*/ 	.word	0xffffffff


	//   ....[16]....
        /*0bbc*/ 	.word	0xffffffff


	//   ....[17]....
        /*0bc0*/ 	.word	0xffffffff


	//   ....[18]....
        /*0bc4*/ 	.word	0xffffffff


	//   ....[19]....
        /*0bc8*/ 	.word	0xffffffff


	//   ....[20]....
        /*0bcc*/ 	.word	0xffffffff


	//   ....[21]....
        /*0bd0*/ 	.word	0xffffffff


	//   ....[22]....
        /*0bd4*/ 	.word	0xffffffff


	//   ....[23]....
        /*0bd8*/ 	.word	0xffffffff


	//   ....[24]....
        /*0bdc*/ 	.word	0xffffffff


	//   ....[25]....
        /*0be0*/ 	.word	0xffffffff


	//   ....[26]....
        /*0be4*/ 	.word	0xffffffff


	//   ....[27]....
        /*0be8*/ 	.word	0xffffffff


	//   ....[28]....
        /*0bec*/ 	.word	0xffffffff


	//   ....[29]....
        /*0bf0*/ 	.word	0xffffffff


	//   ....[30]....
        /*0bf4*/ 	.word	0xffffffff


	//   ....[31]....
        /*0bf8*/ 	.word	0xffffffff


	//   ....[32]....
        /*0bfc*/ 	.word	0xffffffff


	//   ....[33]....
        /*0c00*/ 	.word	0xffffffff


	//   ....[34]....
        /*0c04*/ 	.word	0xffffffff


	//   ....[35]....
        /*0c08*/ 	.word	0xffffffff


	//   ....[36]....
        /*0c0c*/ 	.word	0xffffffff


	//   ....[37]....
        /*0c10*/ 	.word	0xffffffff


	//   ....[38]....
        /*0c14*/ 	.word	0xffffffff


	//   ....[39]....
        /*0c18*/ 	.word	0xffffffff


	//   ....[40]....
        /*0c1c*/ 	.word	0xffffffff


	//   ....[41]....
        /*0c20*/ 	.word	0xffffffff


	//   ....[42]....
        /*0c24*/ 	.word	0xffffffff


	//   ....[43]....
        /*0c28*/ 	.word	0xffffffff


	//   ....[44]....
        /*0c2c*/ 	.word	0xffffffff


	//   ....[45]....
        /*0c30*/ 	.word	0xffffffff


	//   ....[46]....
        /*0c34*/ 	.word	0xffffffff


	//   ....[47]....
        /*0c38*/ 	.word	0xffffffff


	//   ....[48]....
        /*0c3c*/ 	.word	0xffffffff


	//   ....[49]....
        /*0c40*/ 	.word	0xffffffff


	//   ....[50]....
        /*0c44*/ 	.word	0xffffffff


	//   ....[51]....
        /*0c48*/ 	.word	0xffffffff


	//   ....[52]....
        /*0c4c*/ 	.word	0xffffffff


	//   ....[53]....
        /*0c50*/ 	.word	0xffffffff


	//   ....[54]....
        /*0c54*/ 	.word	0xffffffff


	//   ....[55]....
        /*0c58*/ 	.word	0xffffffff


	//   ....[56]....
        /*0c5c*/ 	.word	0xffffffff


	//   ....[57]....
        /*0c60*/ 	.word	0xffffffff


	//   ....[58]....
        /*0c64*/ 	.word	0xffffffff


	//   ....[59]....
        /*0c68*/ 	.word	0xffffffff


	//   ....[60]....
        /*0c6c*/ 	.word	0xffffffff


	//   ....[61]....
        /*0c70*/ 	.word	0xffffffff


	//   ....[62]....
        /*0c74*/ 	.word	0xffffffff


	//   ....[63]....
        /*0c78*/ 	.word	0xffffffff


	//   ....[64]....
        /*0c7c*/ 	.word	0xffffffff


	//   ....[65]....
        /*0c80*/ 	.word	0xffffffff


	//   ....[66]....
        /*0c84*/ 	.word	0xffffffff


	//   ....[67]....
        /*0c88*/ 	.word	0xffffffff


	//   ....[68]....
        /*0c8c*/ 	.word	0xffffffff


	//   ....[69]....
        /*0c90*/ 	.word	0xffffffff


	//   ....[70]....
        /*0c94*/ 	.word	0xffffffff


	//   ....[71]....
        /*0c98*/ 	.word	0xffffffff


	//   ....[72]....
        /*0c9c*/ 	.word	0xffffffff


	//   ....[73]....
        /*0ca0*/ 	.word	0xffffffff


	//   ....[74]....
        /*0ca4*/ 	.word	0xffffffff


	//   ....[75]....
        /*0ca8*/ 	.word	0xffffffff


	//   ....[76]....
        /*0cac*/ 	.word	0xffffffff


	//   ....[77]....
        /*0cb0*/ 	.word	0xffffffff


	//----- nvinfo : EIATTR_COOP_GROUP_INSTR_OFFSETS
	.align		4
.L_166:
        /*0cb4*/ 	.byte	0x04, 0x28
        /*0cb6*/ 	.short	(.L_168 - .L_167)


	//   ....[0]....
.L_167:
        /*0cb8*/ 	.word	0x00000050


	//   ....[1]....
        /*0cbc*/ 	.word	0x00000200


	//   ....[2]....
        /*0cc0*/ 	.word	0x00000230


	//   ....[3]....
        /*0cc4*/ 	.word	0x00000260


	//   ....[4]....
        /*0cc8*/ 	.word	0x00000290


	//   ....[5]....
        /*0ccc*/ 	.word	0x000002c0


	//   ....[6]....
        /*0cd0*/ 	.word	0x000002f0


	//   ....[7]....
        /*0cd4*/ 	.word	0x00000460


	//   ....[8]....
        /*0cd8*/ 	.word	0x000004a0


	//   ....[9]....
        /*0cdc*/ 	.word	0x000004d0


	//   ....[10]....
        /*0ce0*/ 	.word	0x00000500


	//   ....[11]....
        /*0ce4*/ 	.word	0x00000530


	//   ....[12]....
        /*0ce8*/ 	.word	0x00000560


	//   ....[13]....
        /*0cec*/ 	.word	0x000005f0


	//   ....[14]....
        /*0cf0*/ 	.word	0x00000620


	//   ....[15]....
        /*0cf4*/ 	.word	0x00000640


	//   ....[16]....
        /*0cf8*/ 	.word	0x000006a0


	//   ....[17]....
        /*0cfc*/ 	.word	0x00003960


	//   ....[18]....
        /*0d00*/ 	.word	0x000039b0


	//   ....[19]....
        /*0d04*/ 	.word	0x000041a0


	//   ....[20]....
        /*0d08*/ 	.word	0x000041c0


	//   ....[21]....
        /*0d0c*/ 	.word	0x00004930


	//   ....[22]....
        /*0d10*/ 	.word	0x00004940


	//   ....[23]....
        /*0d14*/ 	.word	0x000051a0


	//   ....[24]....
        /*0d18*/ 	.word	0x000051d0


	//   ....[25]....
        /*0d1c*/ 	.word	0x00005e10


	//   ....[26]....
        /*0d20*/ 	.word	0x00005e40


	//   ....[27]....
        /*0d24*/ 	.word	0x00006600


	//   ....[28]....
        /*0d28*/ 	.word	0x00006620


	//   ....[29]....
        /*0d2c*/ 	.word	0x00006e00


	//   ....[30]....
        /*0d30*/ 	.word	0x00006e30


	//   ....[31]....
        /*0d34*/ 	.word	0x00006f60


	//   ....[32]....
        /*0d38*/ 	.word	0x00006f90


	//   ....[33]....
        /*0d3c*/ 	.word	0x00007080


	//   ....[34]....
        /*0d40*/ 	.word	0x000070a0


	//   ....[35]....
        /*0d44*/ 	.word	0x00007680


	//   ....[36]....
        /*0d48*/ 	.word	0x000076c0


	//   ....[37]....
        /*0d4c*/ 	.word	0x000077f0


	//   ....[38]....
        /*0d50*/ 	.word	0x00007820


	//   ....[39]....
        /*0d54*/ 	.word	0x00007910


	//   ....[40]....
        /*0d58*/ 	.word	0x00007940


	//   ....[41]....
        /*0d5c*/ 	.word	0x00008460


	//   ....[42]....
        /*0d60*/ 	.word	0x00008480


	//   ....[43]....
        /*0d64*/ 	.word	0x00008550


	//   ....[44]....
        /*0d68*/ 	.word	0x00008560


	//   ....[45]....
        /*0d6c*/ 	.word	0x00008630


	//   ....[46]....
        /*0d70*/ 	.word	0x00008650


	//   ....[47]....
        /*0d74*/ 	.word	0x00008720


	//   ....[48]....
        /*0d78*/ 	.word	0x00008730


	//   ....[49]....
        /*0d7c*/ 	.word	0x00008800


	//   ....[50]....
        /*0d80*/ 	.word	0x00008820


	//   ....[51]....
        /*0d84*/ 	.word	0x000088f0


	//   ....[52]....
        /*0d88*/ 	.word	0x00008900


	//   ....[53]....
        /*0d8c*/ 	.word	0x000089d0


	//   ....[54]....
        /*0d90*/ 	.word	0x000089f0


	//   ....[55]....
        /*0d94*/ 	.word	0x00008ac0


	//   ....[56]....
        /*0d98*/ 	.word	0x00008ad0


	//   ....[57]....
        /*0d9c*/ 	.word	0x00008f00


	//   ....[58]....
        /*0da0*/ 	.word	0x00008f10


	//   ....[59]....
        /*0da4*/ 	.word	0x00008f20


	//   ....[60]....
        /*0da8*/ 	.word	0x00008f30


	//   ....[61]....
        /*0dac*/ 	.word	0x00008f50


	//   ....[62]....
        /*0db0*/ 	.word	0x00008f60


	//   ....[63]....
        /*0db4*/ 	.word	0x00008f80


	//   ....[64]....
        /*0db8*/ 	.word	0x00008fa0


	//   ....[65]....
        /*0dbc*/ 	.word	0x000090a0


	//   ....[66]....
        /*0dc0*/ 	.word	0x000090b0


	//   ....[67]....
        /*0dc4*/ 	.word	0x000092b0


	//   ....[68]....
        /*0dc8*/ 	.word	0x000092f0


	//   ....[69]....
        /*0dcc*/ 	.word	0x00009300


	//   ....[70]....
        /*0dd0*/ 	.word	0x00009310


	//   ....[71]....
        /*0dd4*/ 	.word	0x0000abd0


	//   ....[72]....
        /*0dd8*/ 	.word	0x0000ac10


	//   ....[73]....
        /*0ddc*/ 	.word	0x0000ac30


	//   ....[74]....
        /*0de0*/ 	.word	0x0000ac40


	//   ....[75]....
        /*0de4*/ 	.word	0x0000c920


	//   ....[76]....
        /*0de8*/ 	.word	0x0000c960


	//   ....[77]....
        /*0dec*/ 	.word	0x0000c970


	//   ....[78]....
        /*0df0*/ 	.word	0x0000c990


	//   ....[79]....
        /*0df4*/ 	.word	0x0000c9b0


	//   ....[80]....
        /*0df8*/ 	.word	0x0000ca30


	//   ....[81]....
        /*0dfc*/ 	.word	0x0000ca70


	//   ....[82]....
        /*0e00*/ 	.word	0x0000ca90


	//   ....[83]....
        /*0e04*/ 	.word	0x0000cab0


	//   ....[84]....
        /*0e08*/ 	.word	0x0000cad0


	//   ....[85]....
        /*0e0c*/ 	.word	0x0000d2f0


	//   ....[86]....
        /*0e10*/ 	.word	0x0000d310


	//   ....[87]....
        /*0e14*/ 	.word	0x0000d330


	//   ....[88]....
        /*0e18*/ 	.word	0x0000d340


	//   ....[89]....
        /*0e1c*/ 	.word	0x0000d350


	//   ....[90]....
        /*0e20*/ 	.word	0x0000d360


	//   ....[91]....
        /*0e24*/ 	.word	0x0000d370


	//   ....[92]....
        /*0e28*/ 	.word	0x0000d380


	//   ....[93]....
        /*0e2c*/ 	.word	0x0000d3b0


	//   ....[94]....
        /*0e30*/ 	.word	0x0000d3e0


	//   ....[95]....
        /*0e34*/ 	.word	0x0000e060


	//   ....[96]....
        /*0e38*/ 	.word	0x0000e070


	//   ....[97]....
        /*0e3c*/ 	.word	0x0000e080


	//   ....[98]....
        /*0e40*/ 	.word	0x0000e090


	//   ....[99]....
        /*0e44*/ 	.word	0x0000e0c0


	//   ....[100]....
        /*0e48*/ 	.word	0x0000e0e0


	//   ....[101]....
        /*0e4c*/ 	.word	0x0000e100


	//   ....[102]....
        /*0e50*/ 	.word	0x0000e110


	//   ....[103]....
        /*0e54*/ 	.word	0x0000fc80


	//   ....[104]....
        /*0e58*/ 	.word	0x0000fcd0


	//   ....[105]....
        /*0e5c*/ 	.word	0x0000fd00


	//   ....[106]....
        /*0e60*/ 	.word	0x0000fd20


	//   ....[107]....
        /*0e64*/ 	.word	0x0000fd40


	//   ....[108]....
        /*0e68*/ 	.word	0x0000fd60


	//   ....[109]....
        /*0e6c*/ 	.word	0x0000fd80


	//   ....[110]....
        /*0e70*/ 	.word	0x0000fda0


	//   ....[111]....
        /*0e74*/ 	.word	0x0000fdd0


	//   ....[112]....
        /*0e78*/ 	.word	0x0000ff00


	//   ....[113]....
        /*0e7c*/ 	.word	0x00010720


	//   ....[114]....
        /*0e80*/ 	.word	0x00010740


	//   ....[115]....
        /*0e84*/ 	.word	0x00010790


	//   ....[116]....
        /*0e88*/ 	.word	0x000107b0


	//   ....[117]....
        /*0e8c*/ 	.word	0x000107e0


	//   ....[118]....
        /*0e90*/ 	.word	0x00010800


	//   ....[119]....
        /*0e94*/ 	.word	0x00010830


	//   ....[120]....
        /*0e98*/ 	.word	0x00010850


	//   ....[121]....
        /*0e9c*/ 	.word	0x00010870


	//   ....[122]....
        /*0ea0*/ 	.word	0x000108b0


	//   ....[123]....
        /*0ea4*/ 	.word	0x00010e80


	//   ....[124]....
        /*0ea8*/ 	.word	0x00010ea0


	//   ....[125]....
        /*0eac*/ 	.word	0x00010ec0


	//   ....[126]....
        /*0eb0*/ 	.word	0x00010ee0


	//   ....[127]....
        /*0eb4*/ 	.word	0x00010f00


	//   ....[128]....
        /*0eb8*/ 	.word	0x00010f20


	//   ....[129]....
        /*0ebc*/ 	.word	0x00010f40


	//   ....[130]....
        /*0ec0*/ 	.word	0x00010f60


	//   ....[131]....
        /*0ec4*/ 	.word	0x00012d00


	//   ....[132]....
        /*0ec8*/ 	.word	0x00012d30


	//   ....[133]....
        /*0ecc*/ 	.word	0x00012d40


	//   ....[134]....
        /*0ed0*/ 	.word	0x00012d50


	//   ....[135]....
        /*0ed4*/ 	.word	0x00012d60


	//   ....[136]....
        /*0ed8*/ 	.word	0x00012d90


	//   ....[137]....
        /*0edc*/ 	.word	0x00012db0


	//   ....[138]....
        /*0ee0*/ 	.word	0x00012dd0


	//   ....[139]....
        /*0ee4*/ 	.word	0x00013fe0


	//   ....[140]....
        /*0ee8*/ 	.word	0x00014000


	//   ....[141]....
        /*0eec*/ 	.word	0x00014010


	//   ....[142]....
        /*0ef0*/ 	.word	0x00014020


	//   ....[143]....
        /*0ef4*/ 	.word	0x00014030


	//   ....[144]....
        /*0ef8*/ 	.word	0x00014040


	//   ....[145]....
        /*0efc*/ 	.word	0x00014060


	//   ....[146]....
        /*0f00*/ 	.word	0x000140d0


	//   ....[147]....
        /*0f04*/ 	.word	0x000144c0


	//   ....[148]....
        /*0f08*/ 	.word	0x000144e0


	//   ....[149]....
        /*0f0c*/ 	.word	0x00014540


	//   ....[150]....
        /*0f10*/ 	.word	0x00014550


	//   ....[151]....
        /*0f14*/ 	.word	0x000145c0


	//   ....[152]....
        /*0f18*/ 	.word	0x000145e0


	//   ....[153]....
        /*0f1c*/ 	.word	0x00014650


	//   ....[154]....
        /*0f20*/ 	.word	0x00014660


	//   ....[155]....
        /*0f24*/ 	.word	0x000146d0


	//   ....[156]....
        /*0f28*/ 	.word	0x000146f0


	//   ....[157]....
        /*0f2c*/ 	.word	0x00014760


	//   ....[158]....
        /*0f30*/ 	.word	0x00014770


	//   ....[159]....
        /*0f34*/ 	.word	0x000147e0


	//   ....[160]....
        /*0f38*/ 	.word	0x00014800


	//   ....[161]....
        /*0f3c*/ 	.word	0x00014870


	//   ....[162]....
        /*0f40*/ 	.word	0x00014880


	//   ....[163]....
        /*0f44*/ 	.word	0x00014b00


	//   ....[164]....
        /*0f48*/ 	.word	0x00014b20


	//   ....[165]....
        /*0f4c*/ 	.word	0x00014e70


	//   ....[166]....
        /*0f50*/ 	.word	0x00014e80


	//   ....[167]....
        /*0f54*/ 	.word	0x000151d0


	//   ....[168]....
        /*0f58*/ 	.word	0x000151f0


	//   ....[169]....
        /*0f5c*/ 	.word	0x00015560


	//   ....[170]....
        /*0f60*/ 	.word	0x00015570


	//   ....[171]....
        /*0f64*/ 	.word	0x000160c0


	//   ....[172]....
        /*0f68*/ 	.word	0x000160e0


	//   ....[173]....
        /*0f6c*/ 	.word	0x00016150


	//   ....[174]....
        /*0f70*/ 	.word	0x00016160


	//   ....[175]....
        /*0f74*/ 	.word	0x000161d0


	//   ....[176]....
        /*0f78*/ 	.word	0x000161f0


	//   ....[177]....
        /*0f7c*/ 	.word	0x00016260


	//   ....[178]....
        /*0f80*/ 	.word	0x00016270


	//   ....[179]....
        /*0f84*/ 	.word	0x000162e0


	//   ....[180]....
        /*0f88*/ 	.word	0x00016300


	//   ....[181]....
        /*0f8c*/ 	.word	0x00016370


	//   ....[182]....
        /*0f90*/ 	.word	0x00016380


	//   ....[183]....
        /*0f94*/ 	.word	0x000163f0


	//   ....[184]....
        /*0f98*/ 	.word	0x00016410


	//   ....[185]....
        /*0f9c*/ 	.word	0x00016480


	//   ....[186]....
        /*0fa0*/ 	.word	0x00016490


	//   ....[187]....
        /*0fa4*/ 	.word	0x000165e0


	//   ....[188]....
        /*0fa8*/ 	.word	0x00016600


	//   ....[189]....
        /*0fac*/ 	.word	0x00016730


	//   ....[190]....
        /*0fb0*/ 	.word	0x00016770


	//   ....[191]....
        /*0fb4*/ 	.word	0x000167a0


	//   ....[192]....
        /*0fb8*/ 	.word	0x000167d0


	//   ....[193]....
        /*0fbc*/ 	.word	0x00016800


	//   ....[194]....
        /*0fc0*/ 	.word	0x00016830


	//   ....[195]....
        /*0fc4*/ 	.word	0x00016990


	//   ....[196]....
        /*0fc8*/ 	.word	0x000169d0


	//   ....[197]....
        /*0fcc*/ 	.word	0x00016a00


	//   ....[198]....
        /*0fd0*/ 	.word	0x00016a30


	//   ....[199]....
        /*0fd4*/ 	.word	0x00016a60


	//   ....[200]....
        /*0fd8*/ 	.word	0x00016a90


	//   ....[201]....
        /*0fdc*/ 	.word	0x00016b20


	//   ....[202]....
        /*0fe0*/ 	.word	0x00016b50


	//   ....[203]....
        /*0fe4*/ 	.word	0x00016b60


	//   ....[204]....
        /*0fe8*/ 	.word	0x00016bc0


	//   ....[205]....
        /*0fec*/ 	.word	0x000171b0


	//   ....[206]....
        /*0ff0*/ 	.word	0x00017210


	//   ....[207]....
        /*0ff4*/ 	.word	0x00017260


	//   ....[208]....
        /*0ff8*/ 	.word	0x000172b0


	//   ....[209]....
        /*0ffc*/ 	.word	0x00017300


	//   ....[210]....
        /*1000*/ 	.word	0x00017370


	//   ....[211]....
        /*1004*/ 	.word	0x000173c0


	//   ....[212]....
        /*1008*/ 	.word	0x00017420


	//   ....[213]....
        /*100c*/ 	.word	0x00017490


	//   ....[214]....
        /*1010*/ 	.word	0x000174f0


	//   ....[215]....
        /*1014*/ 	.word	0x00017560


	//   ....[216]....
        /*1018*/ 	.word	0x000175d0


	//   ....[217]....
        /*101c*/ 	.word	0x00017640


	//   ....[218]....
        /*1020*/ 	.word	0x000176a0


	//   ....[219]....
        /*1024*/ 	.word	0x00017710


	//   ....[220]....
        /*1028*/ 	.word	0x00017780


	//   ....[221]....
        /*102c*/ 	.word	0x000177f0


	//   ....[222]....
        /*1030*/ 	.word	0x00017850


	//   ....[223]....
        /*1034*/ 	.word	0x000178c0


	//   ....[224]....
        /*1038*/ 	.word	0x00017930


	//   ....[225]....
        /*103c*/ 	.word	0x000179a0


	//   ....[226]....
        /*1040*/ 	.word	0x00017a00


	//   ....[227]....
        /*1044*/ 	.word	0x00017a70


	//   ....[228]....
        /*1048*/ 	.word	0x00017ae0


	//   ....[229]....
        /*104c*/ 	.word	0x00017b50


	//   ....[230]....
        /*1050*/ 	.word	0x00017bb0


	//   ....[231]....
        /*1054*/ 	.word	0x00017c20


	//   ....[232]....
        /*1058*/ 	.word	0x00017c90


	//   ....[233]....
        /*105c*/ 	.word	0x00017d60


	//   ....[234]....
        /*1060*/ 	.word	0x00017dc0


	//   ....[235]....
        /*1064*/ 	.word	0x00017ea0


	//   ....[236]....
        /*1068*/ 	.word	0x00017f00


	//   ....[237]....
        /*106c*/ 	.word	0x00017fe0


	//   ....[238]....
        /*1070*/ 	.word	0x00018040


	//   ....[239]....
        /*1074*/ 	.word	0x00018120


	//   ....[240]....
        /*1078*/ 	.word	0x00018180


	//   ....[241]....
        /*107c*/ 	.word	0x000181e0


	//   ....[242]....
        /*1080*/ 	.word	0x00018230


	//   ....[243]....
        /*1084*/ 	.word	0x00018280


	//   ....[244]....
        /*1088*/ 	.word	0x000182d0


	//   ....[245]....
        /*108c*/ 	.word	0x00018320


	//   ....[246]....
        /*1090*/ 	.word	0x00018370


	//   ....[247]....
        /*1094*/ 	.word	0x000183c0


	//   ....[248]....
        /*1098*/ 	.word	0x00018410


	//   ....[249]....
        /*109c*/ 	.word	0x00018480


	//   ....[250]....
        /*10a0*/ 	.word	0x000184f0


	//   ....[251]....
        /*10a4*/ 	.word	0x00018560


	//   ....[252]....
        /*10a8*/ 	.word	0x00018640


	//   ....[253]....
        /*10ac*/ 	.word	0x000186a0


	//   ....[254]....
        /*10b0*/ 	.word	0x00018780


	//   ....[255]....
        /*10b4*/ 	.word	0x000187e0


	//   ....[0]....
        /*10b8*/ 	.word	0x000188c0


	//   ....[1]....
        /*10bc*/ 	.word	0x00018920


	//   ....[2]....
        /*10c0*/ 	.word	0x00018a00


	//   ....[3]....
        /*10c4*/ 	.word	0x00018a60


	//   ....[4]....
        /*10c8*/ 	.word	0x00018ab0


	//   ....[5]....
        /*10cc*/ 	.word	0x00018af0


	//   ....[6]....
        /*10d0*/ 	.word	0x00018b40


	//   ....[7]....
        /*10d4*/ 	.word	0x00018b80


	//   ....[8]....
        /*10d8*/ 	.word	0x00018bd0


	//   ....[9]....
        /*10dc*/ 	.word	0x00018c10


	//   ....[10]....
        /*10e0*/ 	.word	0x00018c60


	//   ....[11]....
        /*10e4*/ 	.word	0x00018ca0


	//   ....[12]....
        /*10e8*/ 	.word	0x00018cf0


	//   ....[13]....
        /*10ec*/ 	.word	0x00018d40


	//   ....[14]....
        /*10f0*/ 	.word	0x00018d90


	//   ....[15]....
        /*10f4*/ 	.word	0x00018de0


	//   ....[16]....
        /*10f8*/ 	.word	0x00018e30


	//   ....[17]....
        /*10fc*/ 	.word	0x00018e80


	//   ....[18]....
        /*1100*/ 	.word	0x00018ed0


	//   ....[19]....
        /*1104*/ 	.word	0x00018f20


	//   ....[20]....
        /*1108*/ 	.word	0x00018f90


	//   ....[21]....
        /*110c*/ 	.word	0x00019000


	//   ....[22]....
        /*1110*/ 	.word	0x00019070


	//   ....[23]....
        /*1114*/ 	.word	0x000190d0


	//   ....[24]....
        /*1118*/ 	.word	0x00019140


	//   ....[25]....
        /*111c*/ 	.word	0x000191b0


	//   ....[26]....
        /*1120*/ 	.word	0x00019220


	//   ....[27]....
        /*1124*/ 	.word	0x00019280


	//   ....[28]....
        /*1128*/ 	.word	0x000192f0


	//   ....[29]....
        /*112c*/ 	.word	0x00019360


	//   ....[30]....
        /*1130*/ 	.word	0x000193d0


	//   ....[31]....
        /*1134*/ 	.word	0x00019430


	//   ....[32]....
        /*1138*/ 	.word	0x000194a0


	//   ....[33]....
        /*113c*/ 	.word	0x00019510


	//   ....[34]....
        /*1140*/ 	.word	0x00019580


	//   ....[35]....
        /*1144*/ 	.word	0x000195e0


	//   ....[36]....
        /*1148*/ 	.word	0x00019650


	//   ....[37]....
        /*114c*/ 	.word	0x000196c0


	//   ....[38]....
        /*1150*/ 	.word	0x00019730


	//   ....[39]....
        /*1154*/ 	.word	0x00019790


	//   ....[40]....
        /*1158*/ 	.word	0x00019800


	//   ....[41]....
        /*115c*/ 	.word	0x00019870


	//   ....[42]....
        /*1160*/ 	.word	0x000198e0


	//   ....[43]....
        /*1164*/ 	.word	0x00019940


	//   ....[44]....
        /*1168*/ 	.word	0x000199b0


	//   ....[45]....
        /*116c*/ 	.word	0x00019a20


	//   ....[46]....
        /*1170*/ 	.word	0x00019a90


	//   ....[47]....
        /*1174*/ 	.word	0x00019af0


	//   ....[48]....
        /*1178*/ 	.word	0x00019b60


	//   ....[49]....
        /*117c*/ 	.word	0x00019bd0


	//   ....[50]....
        /*1180*/ 	.word	0x00019c40


	//   ....[51]....
        /*1184*/ 	.word	0x00019ca0


	//   ....[52]....
        /*1188*/ 	.word	0x00019d10


	//   ....[53]....
        /*118c*/ 	.word	0x00019d80


	//   ....[54]....
        /*1190*/ 	.word	0x00019df0


	//   ....[55]....
        /*1194*/ 	.word	0x00019e50


	//   ....[56]....
        /*1198*/ 	.word	0x00019ec0


	//   ....[57]....
        /*119c*/ 	.word	0x00019f30


	//   ....[58]....
        /*11a0*/ 	.word	0x00019fa0


	//   ....[59]....
        /*11a4*/ 	.word	0x0001a000


	//   ....[60]....
        /*11a8*/ 	.word	0x0001a070


	//   ....[61]....
        /*11ac*/ 	.word	0x0001a0e0


	//   ....[62]....
        /*11b0*/ 	.word	0x0001a130


	//   ....[63]....
        /*11b4*/ 	.word	0x0001a170


	//   ....[64]....
        /*11b8*/ 	.word	0x0001a1c0


	//   ....[65]....
        /*11bc*/ 	.word	0x0001a210


	//   ....[66]....
        /*11c0*/ 	.word	0x0001a260


	//   ....[67]....
        /*11c4*/ 	.word	0x0001a2d0


	//   ....[68]....
        /*11c8*/ 	.word	0x0001a320


	//   ....[69]....
        /*11cc*/ 	.word	0x0001a370


	//   ....[70]....
        /*11d0*/ 	.word	0x0001a3c0


	//   ....[71]....
        /*11d4*/ 	.word	0x0001a410


	//   ....[72]....
        /*11d8*/ 	.word	0x0001a460


	//   ....[73]....
        /*11dc*/ 	.word	0x0001a4d0


	//   ....[74]....
        /*11e0*/ 	.word	0x0001a520


	//   ....[75]....
        /*11e4*/ 	.word	0x0001a580


	//   ....[76]....
        /*11e8*/ 	.word	0x0001a5e0


	//   ....[77]....
        /*11ec*/ 	.word	0x0001a650


	//----- nvinfo : EIATTR_EXIT_INSTR_OFFSETS
	.align		4
.L_168:
        /*11f0*/ 	.byte	0x04, 0x1c
        /*11f2*/ 	.short	(.L_170 - .L_169)


	//   ....[0]....
.L_169:
        /*11f4*/ 	.word	0x00000c10


	//   ....[1]....
        /*11f8*/ 	.word	0x00017170


	//----- nvinfo : EIATTR_MAX_THREADS
	.align		4
.L_170:
        /*11fc*/ 	.byte	0x04, 0x05
        /*11fe*/ 	.short	(.L_172 - .L_171)
.L_171:
        /*1200*/ 	.word	0x00000080
        /*1204*/ 	.word	0x00000001
        /*1208*/ 	.word	0x00000001


	//----- nvinfo : EIATTR_CRS_STACK_SIZE
	.align		4
.L_172:
        /*120c*/ 	.byte	0x04, 0x1e
        /*120e*/ 	.short	(.L_174 - .L_173)
.L_173:
        /*1210*/ 	.word	0x00000000
.L_174:


//--------------------- .nv.info._ZN7cutlass13device_kernelIN5flash19enable_sm80_to_sm89INS1_16FlashAttnFwdSm80INS1_25CollectiveMainloopFwdSm80ILi4ELi1ELb0EN4cute5tupleIJNS5_1CILi128EEENS7_ILi96EEENS7_ILi64EEEEEELi64ENS_10bfloat16_tEfNS_4arch4Sm80ELb0ELb1ELb0ELb0ELb1ELb0ELb1ELb1EEENS1_21CollectiveEpilogueFwdINS6_IJS8_SA_S9_EEENS6_IJNS7_ILi1EEESI_SI_EEESC_SE_Li128ELb0ELb1ELb1ELb0EEENS1_19SingleTileSchedulerILb0ELb1ELb1ELi128EEEEEEEEEvNT_6ParamsE --------------------------
	.section	.nv.info._ZN7cutlass13device_kernelIN5flash19enable_sm80_to_sm89INS1_16FlashAttnFwdSm80INS1_25CollectiveMainloopFwdSm80ILi4ELi1ELb0EN4cute5tupleIJNS5_1CILi128EEENS7_ILi96EEENS7_ILi64EEEEEELi64ENS_10bfloat16_tEfNS_4arch4Sm80ELb0ELb1ELb0ELb0ELb1ELb0ELb1ELb1EEENS1_21CollectiveEpilogueFwdINS6_IJS8_SA_S9_EEENS6_IJNS7_ILi1EEESI_SI_EEESC_SE_Li128ELb0ELb1ELb1ELb0EEENS1_19SingleTileSchedulerILb0ELb1ELb1ELi128EEEEEEEEEvNT_6ParamsE,"",@"SHT_CUDA_INFO"
	.sectionflags	@""
	.align	4


	//----- nvinfo : EIATTR_CUDA_API_VERSION
	.align		4
        /*0000*/ 	.byte	0x04, 0x37
        /*0002*/ 	.short	(.L_176 - .L_175)
.L_175:
        /*0004*/ 	.word	0x00000082


	//----- nvinfo : EIATTR_SW2861232_WAR
	.align		4
.L_176:
        /*0008*/ 	.byte	0x01, 0x35
	.zero		2


	//----- nvinfo : EIATTR_PARAM_CBANK
	.align		4
        /*000c*/ 	.byte	0x04, 0x0a
        /*000e*/ 	.short	(.L_178 - .L_177)
	.align		4
.L_177:
        /*0010*/ 	.word	index@(.nv.constant0._ZN7cutlass13device_kernelIN5flash19enable_sm80_to_sm89INS1_16FlashAttnFwdSm80INS1_25CollectiveMainloopFwdSm80ILi4ELi1ELb0EN4cute5tupleIJNS5_1CILi128EEENS7_ILi96EEENS7_ILi64EEEEEELi64ENS_10bfloat16_tEfNS_4arch4Sm80ELb0ELb1ELb0ELb0ELb1ELb0ELb1ELb1EEENS1_21CollectiveEpilogueFwdINS6_IJS8_SA_S9_EEENS6_IJNS7_ILi1EEESI_SI_EEESC_SE_Li128ELb0ELb1ELb1ELb0EEENS1_19SingleTileSchedulerILb0ELb1ELb1ELi128EEEEEEEEEvNT_6ParamsE)
        /*0014*/ 	.short	0x0160
        /*0016*/ 	.short	0x0418


	//----- nvinfo : EIATTR_CBANK_PARAM_SIZE
	.align		4
.L_178:
        /*0018*/ 	.byte	0x03, 0x19
        /*001a*/ 	.short	0x0418


	//----- nvinfo : EIATTR_KPARAM_INFO
	.align		4
        /*001c*/ 	.byte	0x04, 0x17
        /*001e*/ 	.short	(.L_180 - .L_179)
.L_179:
        /*0020*/ 	.word	0x00000000
        /*0024*/ 	.short	0x0000
        /*0026*/ 	.short	0x0000
        /*0028*/ 	.byte	0x00, 0xf0, 0x61, 0x10


	//----- nvinfo : EIATTR_MAXREG_COUNT
	.align		4
.L_180:
        /*002c*/ 	.byte	0x03, 0x1b
        /*002e*/ 	.short	0x00ff


	//----- nvinfo : EIATTR_NUM_BARRIERS
	.align		4
        /*0030*/ 	.byte	0x02, 0x4c
        /*0032*/ 	.byte	0x02
	.zero		1


	//----- nvinfo : EIATTR_ANNOTATIONS
	.align		4
        /*0034*/ 	.byte	0x04, 0x55
        /*0036*/ 	.short	(.L_182 - .L_181)


	//   ....[0]....
.L_181:
        /*0038*/ 	.word	0x00000001
        /*003c*/ 	.byte	0x30, 0x92, 0x00, 0x00, 0x01, 0x00, 0x00, 0x00, 0x90, 0x92, 0x00, 0x00, 0x01, 0x00, 0x00, 0x00
        /*004c*/ 	.byte	0xe0, 0xa1, 0x00, 0x00, 0x01, 0x00, 0x00, 0x00, 0x20, 0xa2, 0x00, 0x00, 0x01, 0x00, 0x00, 0x00
        /*005c*/ 	.byte	0x80, 0x26, 0x01, 0x00, 0x01, 0x00, 0x00, 0x00, 0x80, 0x27, 0x01, 0x00, 0x01, 0x00, 0x00, 0x00
        /*006c*/ 	.byte	0xe0, 0x27, 0x01, 0x00, 0x01, 0x00, 0x00, 0x00, 0xd0, 0x3b, 0x01, 0x00, 0x01, 0x00, 0x00, 0x00
        /*007c*/ 	.byte	0x00, 0x3c, 0x01, 0x00, 0x01, 0x00, 0x00, 0x00, 0x30, 0x3c, 0x01, 0x00


	//----- nvinfo : EIATTR_MERCURY_ISA_VERSION
	.align		4
.L_182:
        /*0088*/ 	.byte	0x03, 0x5f
        /*008a*/ 	.short	0x0000


	//----- nvinfo : EIATTR_COOP_GROUP_MASK_REGIDS
	.align		4
        /*008c*/ 	.byte	0x04, 0x29
        /*008e*/ 	.short	(.L_184 - .L_183)


	//   ....[0]....
.L_183:
        /*0090*/ 	.word	0xffffffff


	//   ....[1]....
        /*0094*/ 	.word	0xffffffff


	//   ....[2]....
        /*0098*/ 	.word	0xffffffff


	//   ....[3]....
        /*009c*/ 	.word	0xffffffff


	//   ....[4]....
        /*00a0*/ 	.word	0xffffffff


	//   ....[5]....
        /*00a4*/ 	.word	0xffffffff


	//   ....[6]....
        /*00a8*/ 	.word	0xffffffff


	//   ....[7]....
        /*00ac*/ 	.word	0xffffffff


	//   ....[8]....
        /*00b0*/ 	.word	0xffffffff


	//   ....[9]....
        /*00b4*/ 	.word	0xffffffff


	//   ....[10]....
        /*00b8*/ 	.word	0xffffffff


	//   ....[11]....
        /*00bc*/ 	.word	0xffffffff


	//   ....[12]....
        /*00c0*/ 	.word	0xffffffff


	//   ....[13]....
        /*00c4*/ 	.word	0xffffffff


	//   ....[14]....
        /*00c8*/ 	.word	0xffffffff


	//   ....[15]....
        /*00cc*/ 	.word	0xffffffff


	//   ....[16]....
        /*00d0*/ 	.word	0xffffffff


	//   ....[17]....
        /*00d4*/ 	.word	0xffffffff


	//   ....[18]....
        /*00d8*/ 	.word	0xffffffff


	//   ....[19]....
        /*00dc*/ 	.word	0xffffffff


	//   ....[20]....
        /*00e0*/ 	.word	0xffffffff


	//   ....[21]....
        /*00e4*/ 	.word	0xffffffff


	//   ....[22]....
        /*00e8*/ 	.word	0xffffffff


	//   ....[23]....
        /*00ec*/ 	.word	0xffffffff


	//   ....[24]....
        /*00f0*/ 	.word	0xffffffff


	//   ....[25]....
        /*00f4*/ 	.word	0xffffffff


	//   ....[26]....
        /*00f8*/ 	.word	0xffffffff


	//   ....[27]....
        /*00fc*/ 	.word	0xffffffff


	//   ....[28]....
        /*0100*/ 	.word	0xffffffff


	//   ....[29]....
        /*0104*/ 	.word	0xffffffff


	//   ....[30]....
        /*0108*/ 	.word	0xffffffff


	//   ....[31]....
        /*010c*/ 	.word	0xffffffff


	//   ....[32]....
        /*0110*/ 	.word	0xffffffff


	//   ....[33]....
        /*0114*/ 	.word	0xffffffff


	//   ....[34]....
        /*0118*/ 	.word	0xffffffff


	//   ....[35]....
        /*011c*/ 	.word	0xffffffff


	//   ....[36]....
        /*0120*/ 	.word	0xffffffff


	//   ....[37]....
        /*0124*/ 	.word	0xffffffff


	//   ....[38]....
        /*0128*/ 	.word	0xffffffff


	//   ....[39]....
        /*012c*/ 	.word	0xffffffff


	//   ....[40]....
        /*0130*/ 	.word	0xffffffff


	//   ....[41]....
        /*0134*/ 	.word	0xffffffff


	//   ....[42]....
        /*0138*/ 	.word	0xffffffff


	//   ....[43]....
        /*013c*/ 	.word	0xffffffff


	//   ....[44]....
        /*0140*/ 	.word	0xffffffff


	//   ....[45]....
        /*0144*/ 	.word	0xffffffff


	//   ....[46]....
        /*0148*/ 	.word	0xffffffff


	//   ....[47]....
        /*014c*/ 	.word	0xffffffff


	//   ....[48]....
        /*0150*/ 	.word	0xffffffff


	//   ....[49]....
        /*0154*/ 	.word	0xffffffff


	//   ....[50]....
        /*0158*/ 	.word	0xffffffff


	//   ....[51]....
        /*015c*/ 	.word	0xffffffff


	//   ....[52]....
        /*0160*/ 	.word	0xffffffff


	//   ....[53]....
        /*0164*/ 	.word	0xffffffff


	//   ....[54]....
        /*0168*/ 	.word	0xffffffff


	//   ....[55]....
        /*016c*/ 	.word	0xffffffff


	//   ....[56]....
        /*0170*/ 	.word	0xffffffff


	//   ....[57]....
        /*0174*/ 	.word	0xffffffff


	//   ....[58]....
        /*0178*/ 	.word	0xffffffff


	//   ....[59]....
        /*017c*/ 	.word	0xffffffff


	//   ....[60]....
        /*0180*/ 	.word	0xffffffff


	//   ....[61]....
        /*0184*/ 	.word	0xffffffff


	//   ....[62]....
        /*0188*/ 	.word	0xffffffff


	//   ....[63]....
        /*018c*/ 	.word	0xffffffff


	//   ....[64]....
        /*0190*/ 	.word	0xffffffff


	//   ....[65]....
        /*0194*/ 	.word	0xffffffff


	//   ....[66]....
        /*0198*/ 	.word	0xffffffff


	//   ....[67]....
        /*019c*/ 	.word	0xffffffff


	//   ....[68]....
        /*01a0*/ 	.word	0xffffffff


	//   ....[69]....
        /*01a4*/ 	.word	0xffffffff


	//   ....[70]....
        /*01a8*/ 	.word	0xffffffff


	//   ....[71]....
        /*01ac*/ 	.word	0xffffffff


	//   ....[72]....
        /*01b0*/ 	.word	0xffffffff


	//   ....[73]....
        /*01b4*/ 	.word	0xffffffff


	//   ....[74]....
        /*01b8*/ 	.word	0xffffffff


	//   ....[75]....
        /*01bc*/ 	.word	0xffffffff


	//   ....[76]....
        /*01c0*/ 	.word	0xffffffff


	//   ....[77]....
        /*01c4*/ 	.word	0xffffffff


	//   ....[78]....
        /*01c8*/ 	.word	0xffffffff


	//   ....[79]....
        /*01cc*/ 	.word	0xffffffff


	//   ....[80]....
        /*01d0*/ 	.word	0xffffffff


	//   ....[81]....
        /*01d4*/ 	.word	0xffffffff


	//   ....[82]....
        /*01d8*/ 	.word	0xffffffff


	//   ....[83]....
        /*01dc*/ 	.word	0xffffffff


	//   ....[84]....
        /*01e0*/ 	.word	0xffffffff


	//   ....[85]....
        /*01e4*/ 	.word	0xffffffff


	//   ....[86]....
        /*01e8*/ 	.word	0xffffffff


	//   ....[87]....
        /*01ec*/ 	.word	0xffffffff


	//   ....[88]....
        /*01f0*/ 	.word	0xffffffff


	//   ....[89]....
        /*01f4*/ 	.word	0xffffffff


	//   ....[90]....
        /*01f8*/ 	.word	0xffffffff


	//   ....[91]....
        /*01fc*/ 	.word	0xffffffff


	//   ....[92]....
        /*0200*/ 	.word	0xffffffff


	//   ....[93]....
        /*0204*/ 	.word	0xffffffff


	//   ....[94]....
        /*0208*/ 	.word	0xffffffff


	//   ....[95]....
        /*020c*/ 	.word	0xffffffff


	//   ....[96]....
        /*0210*/ 	.word	0xffffffff


	//   ....[97]....
        /*0214*/ 	.word	0xffffffff


	//   ....[98]....
        /*0218*/ 	.word	0xffffffff


	//   ....[99]....
        /*021c*/ 	.word	0xffffffff


	//   ....[100]....
        /*0220*/ 	.word	0xffffffff


	//   ....[101]....
        /*0224*/ 	.word	0xffffffff


	//   ....[102]....
        /*0228*/ 	.word	0xffffffff


	//   ....[103]....
        /*022c*/ 	.word	0xffffffff


	//   ....[104]....
        /*0230*/ 	.word	0xffffffff


	//   ....[105]....
        /*0234*/ 	.word	0xffffffff


	//   ....[106]....
        /*0238*/ 	.word	0xffffffff


	//   ....[107]....
        /*023c*/ 	.word	0xffffffff


	//   ....[108]....
        /*0240*/ 	.word	0xffffffff


	//   ....[109]....
        /*0244*/ 	.word	0xffffffff


	//   ....[110]....
        /*0248*/ 	.word	0xffffffff


	//   ....[111]....
        /*024c*/ 	.word	0xffffffff


	//   ....[112]....
        /*0250*/ 	.word	0xffffffff


	//   ....[113]....
        /*0254*/ 	.word	0xffffffff


	//   ....[114]....
        /*0258*/ 	.word	0xffffffff


	//   ....[115]....
        /*025c*/ 	.word	0xffffffff


	//   ....[116]....
        /*0260*/ 	.word	0xffffffff


	//   ....[117]....
        /*0264*/ 	.word	0xffffffff


	//   ....[118]....
        /*0268*/ 	.word	0xffffffff


	//   ....[119]....
        /*026c*/ 	.word	0xffffffff


	//   ....[120]....
        /*0270*/ 	.word	0xffffffff


	//   ....[121]....
        /*0274*/ 	.word	0xffffffff


	//   ....[122]....
        /*0278*/ 	.word	0xffffffff


	//   ....[123]....
        /*027c*/ 	.word	0xffffffff


	//   ....[124]....
        /*0280*/ 	.word	0xffffffff


	//   ....[125]....
        /*0284*/ 	.word	0xffffffff


	//   ....[126]....
        /*0288*/ 	.word	0xffffffff


	//   ....[127]....
        /*028c*/ 	.word	0xffffffff


	//   ....[128]....
        /*0290*/ 	.word	0xffffffff


	//   ....[129]....
        /*0294*/ 	.word	0xffffffff


	//   ....[130]....
        /*0298*/ 	.word	0xffffffff


	//   ....[131]....
        /*029c*/ 	.word	0xffffffff


	//   ....[132]....
        /*02a0*/ 	.word	0xffffffff


	//   ....[133]....
        /*02a4*/ 	.word	0xffffffff


	//   ....[134]....
        /*02a8*/ 	.word	0xffffffff


	//   ....[135]....
        /*02ac*/ 	.word	0xffffffff


	//   ....[136]....
        /*02b0*/ 	.word	0xffffffff


	//   ....[137]....
        /*02b4*/ 	.word	0xffffffff


	//   ....[138]....
        /*02b8*/ 	.word	0xffffffff


	//   ....[139]....
        /*02bc*/ 	.word	0xffffffff


	//   ....[140]....
        /*02c0*/ 	.word	0xffffffff


	//   ....[141]....
        /*02c4*/ 	.word	0xffffffff


	//   ....[142]....
        /*02c8*/ 	.word	0xffffffff


	//   ....[143]....
        /*02cc*/ 	.word	0xffffffff


	//   ....[144]....
        /*02d0*/ 	.word	0xffffffff


	//   ....[145]....
        /*02d4*/ 	.word	0xffffffff


	//   ....[146]....
        /*02d8*/ 	.word	0xffffffff


	//   ....[147]....
        /*02dc*/ 	.word	0xffffffff


	//   ....[148]....
        /*02e0*/ 	.word	0xffffffff


	//   ....[149]....
        /*02e4*/ 	.word	0xffffffff


	//   ....[150]....
        /*02e8*/ 	.word	0xffffffff


	//   ....[151]....
        /*02ec*/ 	.word	0xffffffff


	//   ....[152]....
        /*02f0*/ 	.word	0xffffffff


	//   ....[153]....
        /*02f4*/ 	.word	0xffffffff


	//   ....[154]....
        /*02f8*/ 	.word	0xffffffff


	//   ....[155]....
        /*02fc*/ 	.word	0xffffffff


	//   ....[156]....
        /*0300*/ 	.word	0xffffffff


	//   ....[157]....
        /*0304*/ 	.word	0xffffffff


	//   ....[158]....
        /*0308*/ 	.word	0xffffffff


	//   ....[159]....
        /*030c*/ 	.word	0xffffffff


	//   ....[160]....
        /*0310*/ 	.word	0xffffffff


	//   ....[161]....
        /*0314*/ 	.word	0xffffffff


	//   ....[162]....
        /*0318*/ 	.word	0xffffffff


	//   ....[163]....
        /*031c*/ 	.word	0xffffffff


	//   ....[164]....
        /*0320*/ 	.word	0xffffffff


	//   ....[165]....
        /*0324*/ 	.word	0xffffffff


	//   ....[166]....
        /*0328*/ 	.word	0xffffffff


	//   ....[167]....
        /*032c*/ 	.word	0xffffffff


	//   ....[168]....
        /*0330*/ 	.word	0xffffffff


	//   ....[169]....
        /*0334*/ 	.word	0xffffffff


	//   ....[170]....
        /*0338*/ 	.word	0xffffffff


	//   ....[171]....
        /*033c*/ 	.word	0xffffffff


	//   ....[172]....
        /*0340*/ 	.word	0xffffffff


	//   ....[173]....
        /*0344*/ 	.word	0xffffffff


	//   ....[174]....
        /*0348*/ 	.word	0xffffffff


	//   ....[175]....
        /*034c*/ 	.word	0xffffffff


	//   ....[176]....
        /*0350*/ 	.word	0xffffffff


	//   ....[177]....
        /*0354*/ 	.word	0xffffffff


	//   ....[178]....
        /*0358*/ 	.word	0xffffffff


	//   ....[179]....
        /*035c*/ 	.word	0xffffffff


	//   ....[180]....
        /*0360*/ 	.word	0xffffffff


	//   ....[181]....
        /*0364*/ 	.word	0xffffffff


	//   ....[182]....
        /*0368*/ 	.word	0xffffffff


	//   ....[183]....
        /*036c*/ 	.word	0xffffffff


	//   ....[184]....
        /*0370*/ 	.word	0xffffffff


	//   ....[185]....
        /*0374*/ 	.word	0xffffffff


	//   ....[186]....
        /*0378*/ 	.word	0xffffffff


	//   ....[187]....
        /*037c*/ 	.word	0xffffffff


	//   ....[188]....
        /*0380*/ 	.word	0xffffffff


	//   ....[189]....
        /*0384*/ 	.word	0xffffffff


	//   ....[190]....
        /*0388*/ 	.word	0xffffffff


	//   ....[191]....
        /*038c*/ 	.word	0xffffffff


	//   ....[192]....
        /*0390*/ 	.word	0xffffffff


	//----- nvinfo : EIATTR_COOP_GROUP_INSTR_OFFSETS
	.align		4
.L_184:
        /*0394*/ 	.byte	0x04, 0x28
        /*0396*/ 	.short	(.L_186 - .L_185)


	//   ....[0]....
.L_185:
        /*0398*/ 	.word	0x00000060


	//   ....[1]....
        /*039c*/ 	.word	0x00001180


	//   ....[2]....
        /*03a0*/ 	.word	0x000011b0


	//   ....[3]....
        /*03a4*/ 	.word	0x000012c0


	//   ....[4]....
        /*03a8*/ 	.word	0x000012f0


	//   ....[5]....
        /*03ac*/ 	.word	0x00001380


	//   ....[6]....
        /*03b0*/ 	.word	0x000013b0


	//   ....[7]....
        /*03b4*/ 	.word	0x00001440


	//   ....[8]....
        /*03b8*/ 	.word	0x00001470


	//   ....[9]....
        /*03bc*/ 	.word	0x00001500


	//   ....[10]....
        /*03c0*/ 	.word	0x00001530


	//   ....[11]....
        /*03c4*/ 	.word	0x000015c0


	//   ....[12]....
        /*03c8*/ 	.word	0x000015f0


	//   ....[13]....
        /*03cc*/ 	.word	0x00001680


	//   ....[14]....
        /*03d0*/ 	.word	0x000016b0


	//   ....[15]....
        /*03d4*/ 	.word	0x00001730


	//   ....[16]....
        /*03d8*/ 	.word	0x00001770


	//   ....[17]....
        /*03dc*/ 	.word	0x00001c40


	//   ....[18]....
        /*03e0*/ 	.word	0x00001c70


	//   ....[19]....
        /*03e4*/ 	.word	0x00001c90


	//   ....[20]....
        /*03e8*/ 	.word	0x00001cc0


	//   ....[21]....
        /*03ec*/ 	.word	0x00001cf0


	//   ....[22]....
        /*03f0*/ 	.word	0x00001d00


	//   ....[23]....
        /*03f4*/ 	.word	0x00001d20


	//   ....[24]....
        /*03f8*/ 	.word	0x00001d40


	//   ....[25]....
        /*03fc*/ 	.word	0x00001d60


	//   ....[26]....
        /*0400*/ 	.word	0x00001d70


	//   ....[27]....
        /*0404*/ 	.word	0x00001d80


	//   ....[28]....
        /*0408*/ 	.word	0x00001d90


	//   ....[29]....
        /*040c*/ 	.word	0x00002020


	//   ....[30]....
        /*0410*/ 	.word	0x00002060


	//   ....[31]....
        /*0414*/ 	.word	0x00002100


	//   ....[32]....
        /*0418*/ 	.word	0x00002140


	//   ....[33]....
        /*041c*/ 	.word	0x00002170


	//   ....[34]....
        /*0420*/ 	.word	0x000021a0


	//   ....[35]....
        /*0424*/ 	.word	0x000021c0


	//   ....[36]....
        /*0428*/ 	.word	0x00002300


	//   ....[37]....
        /*042c*/ 	.word	0x00002330


	//   ....[38]....
        /*0430*/ 	.word	0x000024f0


	//   ....[39]....
        /*0434*/ 	.word	0x00002500


	//   ....[40]....
        /*0438*/ 	.word	0x00002560


	//   ....[41]....
        /*043c*/ 	.word	0x00002e10


	//   ....[42]....
        /*0440*/ 	.word	0x00002e20


	//   ....[43]....
        /*0444*/ 	.word	0x00002e30


	//   ....[44]....
        /*0448*/ 	.word	0x00002e40


	//   ....[45]....
        /*044c*/ 	.word	0x00002e50


	//   ....[46]....
        /*0450*/ 	.word	0x00002e60


	//   ....[47]....
        /*0454*/ 	.word	0x00002e70


	//   ....[48]....
        /*0458*/ 	.word	0x00002e90


	//   ....[49]....
        /*045c*/ 	.word	0x00002eb0


	//   ....[50]....
        /*0460*/ 	.word	0x00002ed0


	//   ....[51]....
        /*0464*/ 	.word	0x00002ee0


	//   ....[52]....
        /*0468*/ 	.word	0x00002f00


	//   ....[53]....
        /*046c*/ 	.word	0x000031d0


	//   ....[54]....
        /*0470*/ 	.word	0x00003420


	//   ....[55]....
        /*0474*/ 	.word	0x00003cb0


	//   ....[56]....
        /*0478*/ 	.word	0x00004a50


	//   ....[57]....
        /*047c*/ 	.word	0x00005400


	//   ....[58]....
        /*0480*/ 	.word	0x00005500


	//   ....[59]....
        /*0484*/ 	.word	0x00005600


	//   ....[60]....
        /*0488*/ 	.word	0x00005770


	//   ....[61]....
        /*048c*/ 	.word	0x00005c00


	//   ....[62]....
        /*0490*/ 	.word	0x00005de0


	//   ....[63]....
        /*0494*/ 	.word	0x00005e60


	//   ....[64]....
        /*0498*/ 	.word	0x00005f70


	//   ....[65]....
        /*049c*/ 	.word	0x00007aa0


	//   ....[66]....
        /*04a0*/ 	.word	0x00007ab0


	//   ....[67]....
        /*04a4*/ 	.word	0x00007ac0


	//   ....[68]....
        /*04a8*/ 	.word	0x00007ad0


	//   ....[69]....
        /*04ac*/ 	.word	0x00007ae0


	//   ....[70]....
        /*04b0*/ 	.word	0x00007af0


	//   ....[71]....
        /*04b4*/ 	.word	0x00007b00


	//   ....[72]....
        /*04b8*/ 	.word	0x00007b10


	//   ....[73]....
        /*04bc*/ 	.word	0x00007b20


	//   ....[74]....
        /*04c0*/ 	.word	0x00007b30


	//   ....[75]....
        /*04c4*/ 	.word	0x00007b40


	//   ....[76]....
        /*04c8*/ 	.word	0x00007b50


	//   ....[77]....
        /*04cc*/ 	.word	0x00008590


	//   ....[78]....
        /*04d0*/ 	.word	0x000085a0


	//   ....[79]....
        /*04d4*/ 	.word	0x000085b0


	//   ....[80]....
        /*04d8*/ 	.word	0x000085c0


	//   ....[81]....
        /*04dc*/ 	.word	0x000085d0


	//   ....[82]....
        /*04e0*/ 	.word	0x000085e0


	//   ....[83]....
        /*04e4*/ 	.word	0x000085f0


	//   ....[84]....
        /*04e8*/ 	.word	0x00008610


	//   ....[85]....
        /*04ec*/ 	.word	0x00008630


	//   ....[86]....
        /*04f0*/ 	.word	0x00008660


	//   ....[87]....
        /*04f4*/ 	.word	0x00008680


	//   ....[88]....
        /*04f8*/ 	.word	0x000086a0


	//   ....[89]....
        /*04fc*/ 	.word	0x00008810


	//   ....[90]....
        /*0500*/ 	.word	0x00008a40


	//   ....[91]....
        /*0504*/ 	.word	0x00008c30


	//   ....[92]....
        /*0508*/ 	.word	0x00009bb0


	//   ....[93]....
        /*050c*/ 	.word	0x0000ade0


	//   ....[94]....
        /*0510*/ 	.word	0x0000ae00


	//   ....[95]....
        /*0514*/ 	.word	0x0000ae20


	//   ....[96]....
        /*0518*/ 	.word	0x0000ae50


	//   ....[97]....
        /*051c*/ 	.word	0x0000aec0


	//   ....[98]....
        /*0520*/ 	.word	0x0000b060


	//   ....[99]....
        /*0524*/ 	.word	0x0000b260


	//   ....[100]....
        /*0528*/ 	.word	0x0000b3b0


	//   ....[101]....
        /*052c*/ 	.word	0x0000da70


	//   ....[102]....
        /*0530*/ 	.word	0x0000da80


	//   ....[103]....
        /*0534*/ 	.word	0x0000da90


	//   ....[104]....
        /*0538*/ 	.word	0x0000daa0


	//   ....[105]....
        /*053c*/ 	.word	0x0000dab0


	//   ....[106]....
        /*0540*/ 	.word	0x0000dac0


	//   ....[107]....
        /*0544*/ 	.word	0x0000dad0


	//   ....[108]....
        /*0548*/ 	.word	0x0000dae0


	//   ....[109]....
        /*054c*/ 	.word	0x0000daf0


	//   ....[110]....
        /*0550*/ 	.word	0x0000db00


	//   ....[111]....
        /*0554*/ 	.word	0x0000db10


	//   ....[112]....
        /*0558*/ 	.word	0x0000db20


	//   ....[113]....
        /*055c*/ 	.word	0x0000e560


	//   ....[114]....
        /*0560*/ 	.word	0x0000e570


	//   ....[115]....
        /*0564*/ 	.word	0x0000e580


	//   ....[116]....
        /*0568*/ 	.word	0x0000e590


	//   ....[117]....
        /*056c*/ 	.word	0x0000e5a0


	//   ....[118]....
        /*0570*/ 	.word	0x0000e5b0


	//   ....[119]....
        /*0574*/ 	.word	0x0000e5c0


	//   ....[120]....
        /*0578*/ 	.word	0x0000e5e0


	//   ....[121]....
        /*057c*/ 	.word	0x0000e600


	//   ....[122]....
        /*0580*/ 	.word	0x0000e630


	//   ....[123]....
        /*0584*/ 	.word	0x0000e650


	//   ....[124]....
        /*0588*/ 	.word	0x0000e670


	//   ....[125]....
        /*058c*/ 	.word	0x0000eb90


	//   ....[126]....
        /*0590*/ 	.word	0x0000ec90


	//   ....[127]....
        /*0594*/ 	.word	0x0000ece0


	//   ....[128]....
        /*0598*/ 	.word	0x0000ed60


	//   ....[129]....
        /*059c*/ 	.word	0x0000ede0


	//   ....[130]....
        /*05a0*/ 	.word	0x0000ef20


	//   ....[131]....
        /*05a4*/ 	.word	0x0000efc0


	//   ....[132]....
        /*05a8*/ 	.word	0x0000f130


	//   ....[133]....
        /*05ac*/ 	.word	0x00011340


	//   ....[134]....
        /*05b0*/ 	.word	0x00011360


	//   ....[135]....
        /*05b4*/ 	.word	0x00011370


	//   ....[136]....
        /*05b8*/ 	.word	0x00011390


	//   ....[137]....
        /*05bc*/ 	.word	0x000113b0


	//   ....[138]....
        /*05c0*/ 	.word	0x000113e0


	//   ....[139]....
        /*05c4*/ 	.word	0x00011420


	//   ....[140]....
        /*05c8*/ 	.word	0x00011440


	//   ....[141]....
        /*05cc*/ 	.word	0x00011480


	//   ....[142]....
        /*05d0*/ 	.word	0x000114a0


	//   ....[143]....
        /*05d4*/ 	.word	0x000114b0


	//   ....[144]....
        /*05d8*/ 	.word	0x000114d0


	//   ....[145]....
        /*05dc*/ 	.word	0x00011e60


	//   ....[146]....
        /*05e0*/ 	.word	0x00011e70


	//   ....[147]....
        /*05e4*/ 	.word	0x00011e80


	//   ....[148]....
        /*05e8*/ 	.word	0x00011e90


	//   ....[149]....
        /*05ec*/ 	.word	0x00011ea0


	//   ....[150]....
        /*05f0*/ 	.word	0x00011eb0


	//   ....[151]....
        /*05f4*/ 	.word	0x00011ec0


	//   ....[152]....
        /*05f8*/ 	.word	0x00011ee0


	//   ....[153]....
        /*05fc*/ 	.word	0x00011f00


	//   ....[154]....
        /*0600*/ 	.word	0x00011f30


	//   ....[155]....
        /*0604*/ 	.word	0x00011f50


	//   ....[156]....
        /*0608*/ 	.word	0x00011f70


	//   ....[157]....
        /*060c*/ 	.word	0x000120f0


	//   ....[158]....
        /*0610*/ 	.word	0x00012300


	//   ....[159]....
        /*0614*/ 	.word	0x00012810


	//   ....[160]....
        /*0618*/ 	.word	0x00012f90


	//   ....[161]....
        /*061c*/ 	.word	0x00014030


	//   ....[162]....
        /*0620*/ 	.word	0x000146d0


	//   ....[163]....
        /*0624*/ 	.word	0x00014790


	//   ....[164]....
        /*0628*/ 	.word	0x000147b0


	//   ....[165]....
        /*062c*/ 	.word	0x000147d0


	//   ....[166]....
        /*0630*/ 	.word	0x00014980


	//   ....[167]....
        /*0634*/ 	.word	0x00014b40


	//   ....[168]....
        /*0638*/ 	.word	0x00014ca0


	//   ....[169]....
        /*063c*/ 	.word	0x00016bd0


	//   ....[170]....
        /*0640*/ 	.word	0x00016c00


	//   ....[171]....
        /*0644*/ 	.word	0x00016c10


	//   ....[172]....
        /*0648*/ 	.word	0x00016c20


	//   ....[173]....
        /*064c*/ 	.word	0x00016c50


	//   ....[174]....
        /*0650*/ 	.word	0x00016c70


	//   ....[175]....
        /*0654*/ 	.word	0x00016c90


	//   ....[176]....
        /*0658*/ 	.word	0x00016ca0


	//   ....[177]....
        /*065c*/ 	.word	0x00017990


	//   ....[178]....
        /*0660*/ 	.word	0x000179c0


	//   ....[179]....
        /*0664*/ 	.word	0x000179f0


	//   ....[180]....
        /*0668*/ 	.word	0x00017a20


	//   ....[181]....
        /*066c*/ 	.word	0x00017a60


	//   ....[182]....
        /*0670*/ 	.word	0x00017a90


	//   ....[183]....
        /*0674*/ 	.word	0x00017ab0


	//   ....[184]....
        /*0678*/ 	.word	0x00017ac0


	//   ....[185]....
        /*067c*/ 	.word	0x00017b40


	//   ....[186]....
        /*0680*/ 	.word	0x00017b60


	//   ....[187]....
        /*0684*/ 	.word	0x00017e60


	//   ....[188]....
        /*0688*/ 	.word	0x00017e80


	//   ....[189]....
        /*068c*/ 	.word	0x00018180


	//   ....[190]....
        /*0690*/ 	.word	0x000181a0


	//   ....[191]....
        /*0694*/ 	.word	0x000184a0


	//   ....[192]....
        /*0698*/ 	.word	0x000184b0


	//----- nvinfo : EIATTR_EXIT_INSTR_OFFSETS
	.align		4
.L_186:
        /*069c*/ 	.byte	0x04, 0x1c
        /*069e*/ 	.short	(.L_188 - .L_187)


	//   ....[0]....
.L_187:
        /*06a0*/ 	.word	0x000001c0


	//   ....[1]....
        /*06a4*/ 	.word	0x000184c0


	//   ....[2]....
        /*06a8*/ 	.word	0x00018760


	//   ....[3]....
        /*06ac*/ 	.word	0x000187b0


	//   ....[4]....
        /*06b0*/ 	.word	0x000187e0


	//   ....[5]....
        /*06b4*/ 	.word	0x00018840


	//   ....[6]....
        /*06b8*/ 	.word	0x00018ad0


	//----- nvinfo : EIATTR_CTAIDZ_USED
	.align		4
.L_188:
        /*06bc*/ 	.byte	0x01, 0x04
	.zero		2


	//----- nvinfo : EIATTR_MAX_THREADS
	.align		4
        /*06c0*/ 	.byte	0x04, 0x05
        /*06c2*/ 	.short	(.L_190 - .L_189)
.L_189:
        /*06c4*/ 	.word	0x00000080
        /*06c8*/ 	.word	0x00000001
        /*06cc*/ 	.word	0x00000001


	//----- nvinfo : EIATTR_CRS_STACK_SIZE
	.align		4
.L_190:
        /*06d0*/ 	.byte	0x04, 0x1e
        /*06d2*/ 	.short	(.L_192 - .L_191)
.L_191:
        /*06d4*/ 	.word	0x00000000
.L_192:


//--------------------- .nv.info._ZN7cutlass13device_kernelIN5flash19enable_sm80_to_sm89INS1_16FlashAttnFwdSm80INS1_25CollectiveMainloopFwdSm80ILi4ELi1ELb0EN4cute5tupleIJNS5_1CILi128EEENS7_ILi80EEENS7_ILi64EEEEEELi64ENS_10bfloat16_tEfNS_4arch4Sm80ELb0ELb1ELb0ELb1ELb1ELb0ELb1ELb1EEENS1_21CollectiveEpilogueFwdINS6_IJS8_SA_S9_EEENS6_IJNS7_ILi1EEESI_SI_EEESC_SE_Li128ELb1ELb1ELb1ELb0EEENS1_36VarlenDynamicPersistentTileSchedulerILi128ELi80ELi128ELi128ELb1ELb1ELb0ELb1ELb0ELb1EEEEEEEEEvNT_6ParamsE --------------------------
	.section	.nv.info._ZN7cutlass13device_kernelIN5flash19enable_sm80_to_sm89INS1_16FlashAttnFwdSm80INS1_25CollectiveMainloopFwdSm80ILi4ELi1ELb0EN4cute5tupleIJNS5_1CILi128EEENS7_ILi80EEENS7_ILi64EEEEEELi64ENS_10bfloat16_tEfNS_4arch4Sm80ELb0ELb1ELb0ELb1ELb1ELb0ELb1ELb1EEENS1_21CollectiveEpilogueFwdINS6_IJS8_SA_S9_EEENS6_IJNS7_ILi1EEESI_SI_EEESC_SE_Li128ELb1ELb1ELb1ELb0EEENS1_36VarlenDynamicPersistentTileSchedulerILi128ELi80ELi128ELi128ELb1ELb1ELb0ELb1ELb0ELb1EEEEEEEEEvNT_6ParamsE,"",@"SHT_CUDA_INFO"
	.sectionflags	@""
	.align	4


	//----- nvinfo : EIATTR_CUDA_API_VERSION
	.align		4
        /*0000*/ 	.byte	0x04, 0x37
        /*0002*/ 	.short	(.L_194 - .L_193)
.L_193:
        /*0004*/ 	.word	0x00000082


	//----- nvinfo : EIATTR_SW2861232_WAR
	.align		4
.L_194:
        /*0008*/ 	.byte	0x01, 0x35
	.zero		2


	//----- nvinfo : EIATTR_PARAM_CBANK
	.align		4
        /*000c*/ 	.byte	0x04, 0x0a
        /*000e*/ 	.short	(.L_196 - .L_195)
	.align		4
.L_195:
        /*0010*/ 	.word	index@(.nv.constant0._ZN7cutlass13device_kernelIN5flash19enable_sm80_to_sm89INS1_16FlashAttnFwdSm80INS1_25CollectiveMainloopFwdSm80ILi4ELi1ELb0EN4cute5tupleIJNS5_1CILi128EEENS7_ILi80EEENS7_ILi64EEEEEELi64ENS_10bfloat16_tEfNS_4arch4Sm80ELb0ELb1ELb0ELb1ELb1ELb0ELb1ELb1EEENS1_21CollectiveEpilogueFwdINS6_IJS8_SA_S9_EEENS6_IJNS7_ILi1EEESI_SI_EEESC_SE_Li128ELb1ELb1ELb1ELb0EEENS1_36VarlenDynamicPersistentTileSchedulerILi128ELi80ELi128ELi128ELb1ELb1ELb0ELb1ELb0ELb1EEEEEEEEEvNT_6ParamsE)
        /*0014*/ 	.short	0x0160
        /*0016*/ 	.short	0x0438


	//----- nvinfo : EIATTR_CBANK_PARAM_SIZE
	.align		4
.L_196:
        /*0018*/ 	.byte	0x03, 0x19
        /*001a*/ 	.short	0x0438


	//----- nvinfo : EIATTR_KPARAM_INFO
	.align		4
        /*001c*/ 	.byte	0x04, 0x17
        /*001e*/ 	.short	(.L_198 - .L_197)
.L_197:
        /*0020*/ 	.word	0x00000000
        /*0024*/ 	.short	0x0000
        /*0026*/ 	.short	0x0000
        /*0028*/ 	.byte	0x00, 0xf0, 0xe1, 0x10


	//----- nvinfo : EIATTR_MAXREG_COUNT
	.align		4
.L_198:
        /*002c*/ 	.byte	0x03, 0x1b
        /*002e*/ 	.short	0x00ff


	//----- nvinfo : EIATTR_NUM_BARRIERS
	.align		4
        /*0030*/ 	.byte	0x02, 0x4c
        /*0032*/ 	.byte	0x06
	.zero		1


	//----- nvinfo : EIATTR_ANNOTATIONS
	.align		4
        /*0034*/ 	.byte	0x04, 0x55
        /*0036*/ 	.short	(.L_200 - .L_199)


	//   ....[0]....
.L_199:
        /* <DEDUP_REMOVED lines=77> */
        /*04fc*/ 	.byte	0x40, 0xe1, 0x01, 0x00


	//----- nvinfo : EIATTR_MERCURY_ISA_VERSION
	.align		4
.L_200:
        /*0500*/ 	.byte	0x03, 0x5f
        /*0502*/ 	.short	0x0000


	//----- nvinfo : EIATTR_INT_WARP_WIDE_INSTR_OFFSETS
	.align		4
        /*0504*/ 	.byte	0x04, 0x31
        /*0506*/ 	.short	(.L_202 - .L_201)


	//   ....[0]....
.L_201:
        /*0508*/ 	.word	0x00016190


	//   ....[1]....
        /*050c*/ 	.word	0x00016210


	//----- nvinfo : EIATTR_COOP_GROUP_MASK_REGIDS
	.align		4
.L_202:
        /*0510*/ 	.byte	0x04, 0x29
        /*0512*/ 	.short	(.L_204 - .L_203)


	//   ....[0]....
.L_203:
        /*0514*/ 	.word	0xffffffff


	//   ....[1]....
        /*0518*/ 	.word	0xffffffff


	//   ....[2]....
        /*051c*/ 	.word	0xffffffff


	//   ....[3]....
        /*0520*/ 	.word	0xffffffff


	//   ....[4]....
        /*0524*/ 	.word	0xffffffff


	//   ....[5]....
        /*0528*/ 	.word	0xffffffff


	//   ....[6]....
        /*052c*/ 	.word	0xffffffff


	//   ....[7]....
        /*0530*/ 	.word	0xffffffff


	//   ....[8]....
        /*0534*/ 	.word	0xffffffff


	//   ....[9]....
        /*0538*/ 	.word	0xffffffff


	//   ....[10]....
        /*053c*/ 	.word	0xffffffff


	//   ....[11]....
        /*0540*/ 	.word	0xffffffff


	//   ....[12]....
        /*0544*/ 	.word	0xffffffff


	//   ....[13]....
        /*0548*/ 	.word	0xffffffff


	//   ....[14]....
        /*054c*/ 	.word	0xffffffff


	//   ....[15]....
        /*0550*/ 	.word	0xffffffff


	//   ....[16]....
        /*0554*/ 	.word	0xffffffff


	//   ....[17]....
        /*0558*/ 	.word	0xffffffff


	//   ....[18]....
        /*055c*/ 	.word	0xffffffff


	//   ....[19]....
        /*0560*/ 	.word	0xffffffff


	//   ....[20]....
        /*0564*/ 	.word	0xffffffff


	//   ....[21]....
        /*0568*/ 	.word	0xffffffff


	//   ....[22]....
        /*056c*/ 	.word	0xffffffff


	//   ....[23]....
        /*0570*/ 	.word	0xffffffff


	//   ....[24]....
        /*0574*/ 	.word	0xffffffff


	//   ....[25]....
        /*0578*/ 	.word	0xffffffff


	//   ....[26]....
        /*057c*/ 	.word	0xffffffff


	//   ....[27]....
        /*0580*/ 	.word	0xffffffff


	//   ....[28]....
        /*0584*/ 	.word	0xffffffff


	//   ....[29]....
        /*0588*/ 	.word	0xffffffff


	//   ....[30]....
        /*058c*/ 	.word	0xffffffff


	//   ....[31]....
        /*0590*/ 	.word	0xffffffff


	//   ....[32]....
        /*0594*/ 	.word	0xffffffff


	//   ....[33]....
        /*0598*/ 	.word	0xffffffff


	//   ....[34]....
        /*059c*/ 	.word	0xffffffff


	//   ....[35]....
        /*05a0*/ 	.word	0xffffffff


	//   ....[36]....
        /*05a4*/ 	.word	0xffffffff


	//   ....[37]....
        /*05a8*/ 	.word	0xffffffff


	//   ....[38]....
        /*05ac*/ 	.word	0xffffffff


	//   ....[39]....
        /*05b0*/ 	.word	0xffffffff


	//   ....[40]....
        /*05b4*/ 	.word	0xffffffff


	//   ....[41]....
        /*05b8*/ 	.word	0xffffffff


	//   ....[42]....
        /*05bc*/ 	.word	0xffffffff


	//   ....[43]....
        /*05c0*/ 	.word	0xffffffff


	//   ....[44]....
        /*05c4*/ 	.word	0xffffffff


	//   ....[45]....
        /*05c8*/ 	.word	0xffffffff


	//   ....[46]....
        /*05cc*/ 	.word	0xffffffff


	//   ....[47]....
        /*05d0*/ 	.word	0xffffffff


	//   ....[48]....
        /*05d4*/ 	.word	0xffffffff


	//   ....[49]....
        /*05d8*/ 	.word	0xffffffff


	//   ....[50]....
        /*05dc*/ 	.word	0xffffffff


	//   ....[51]....
        /*05e0*/ 	.word	0xffffffff


	//   ....[52]....
        /*05e4*/ 	.word	0xffffffff


	//   ....[53]....
        /*05e8*/ 	.word	0xffffffff


	//   ....[54]....
        /*05ec*/ 	.word	0xffffffff


	//   ....[55]....
        /*05f0*/ 	.word	0xffffffff


	//   ....[56]....
        /*05f4*/ 	.word	0xffffffff


	//   ....[57]....
        /*05f8*/ 	.word	0xffffffff


	//   ....[58]....
        /*05fc*/ 	.word	0xffffffff


	//   ....[59]....
        /*0600*/ 	.word	0xffffffff


	//   ....[60]....
        /*0604*/ 	.word	0xffffffff


	//   ....[61]....
        /*0608*/ 	.word	0xffffffff


	//   ....[62]....
        /*060c*/ 	.word	0xffffffff


	//   ....[63]....
        /*0610*/ 	.word	0xffffffff


	//   ....[64]....
        /*0614*/ 	.word	0xffffffff


	//   ....[65]....
        /*0618*/ 	.word	0xffffffff


	//   ....[66]....
        /*061c*/ 	.word	0xffffffff


	//   ....[67]....
        /*0620*/ 	.word	0xffffffff


	//   ....[68]....
        /*0624*/ 	.word	0xffffffff


	//   ....[69]....
        /*0628*/ 	.word	0xffffffff


	//   ....[70]....
        /*062c*/ 	.word	0xffffffff


	//   ....[71]....
        /*0630*/ 	.word	0xffffffff


	//   ....[72]....
        /*0634*/ 	.word	0xffffffff


	//   ....[73]....
        /*0638*/ 	.word	0xffffffff


	//   ....[74]....
        /*063c*/ 	.word	0xffffffff


	//   ....[75]....
        /*0640*/ 	.word	0xffffffff


	//   ....[76]....
        /*0644*/ 	.word	0xffffffff


	//   ....[77]....
        /*0648*/ 	.word	0xffffffff


	//   ....[78]....
        /*064c*/ 	.word	0xffffffff


	//   ....[79]....
        /*0650*/ 	.word	0xffffffff


	//   ....[80]....
        /*0654*/ 	.word	0xffffffff


	//   ....[81]....
        /*0658*/ 	.word	0xffffffff


	//   ....[82]....
        /*065c*/ 	.word	0xffffffff


	//   ....[83]....
        /*0660*/ 	.word	0xffffffff


	//   ....[84]....
        /*0664*/ 	.word	0xffffffff


	//   ....[85]....
        /*0668*/ 	.word	0xffffffff


	//   ....[86]....
        /*066c*/ 	.word	0xffffffff


	//   ....[87]....
        /*0670*/ 	.word	0xffffffff


	//   ....[88]....
        /*0674*/ 	.word	0xffffffff


	//   ....[89]....
        /*0678*/ 	.word	0xffffffff


	//   ....[90]....
        /*067c*/ 	.word	0xffffffff


	//   ....[91]....
        /*0680*/ 	.word	0xffffffff


	//   ....[92]....
        /*0684*/ 	.word	0xffffffff


	//   ....[93]....
        /*0688*/ 	.word	0xffffffff


	//   ....[94]....
        /*068c*/ 	.word	0xffffffff


	//   ....[95]....
        /*0690*/ 	.word	0xffffffff


	//   ....[96]....
        /*0694*/ 	.word	0xffffffff


	//   ....[97]....
        /*0698*/ 	.word	0xffffffff


	//   ....[98]....
        /*069c*/ 	.word	0xffffffff


	//   ....[99]....
        /*06a0*/ 	.word	0xffffffff


	//   ....[100]....
        /*06a4*/ 	.word	0xffffffff


	//   ....[101]....
        /*06a8*/ 	.word	0xffffffff


	//   ....[102]....
        /*06ac*/ 	.word	0xffffffff


	//   ....[103]....
        /*06b0*/ 	.word	0xffffffff


	//   ....[104]....
        /*06b4*/ 	.word	0xffffffff


	//   ....[105]....
        /*06b8*/ 	.word	0xffffffff


	//   ....[106]....
        /*06bc*/ 	.word	0xffffffff


	//   ....[107]....
        /*06c0*/ 	.word	0xffffffff


	//   ....[108]....
        /*06c4*/ 	.word	0xffffffff


	//   ....[109]....
        /*06c8*/ 	.word	0xffffffff


	//   ....[110]....
        /*06cc*/ 	.word	0xffffffff


	//   ....[111]....
        /*06d0*/ 	.word	0xffffffff


	//   ....[112]....
        /*06d4*/ 	.word	0xffffffff


	//   ....[113]....
        /*06d8*/ 	.word	0xffffffff


	//   ....[114]....
        /*06dc*/ 	.word	0xffffffff


	//   ....[115]....
        /*06e0*/ 	.word	0xffffffff


	//   ....[116]....
        /*06e4*/ 	.word	0xffffffff


	//   ....[117]....
        /*06e8*/ 	.word	0xffffffff


	//   ....[118]....
        /*06ec*/ 	.word	0xffffffff


	//   ....[119]....
        /*06f0*/ 	.word	0xffffffff


	//   ....[120]....
        /*06f4*/ 	.word	0xffffffff


	//   ....[121]....
        /*06f8*/ 	.word	0xffffffff


	//   ....[122]....
        /*06fc*/ 	.word	0xffffffff


	//   ....[123]....
        /*0700*/ 	.word	0xffffffff


	//   ....[124]....
        /*0704*/ 	.word	0xffffffff


	//   ....[125]....
        /*0708*/ 	.word	0xffffffff


	//   ....[126]....
        /*070c*/ 	.word	0xffffffff


	//   ....[127]....
        /*0710*/ 	.word	0xffffffff


	//   ....[128]....
        /*0714*/ 	.word	0xffffffff


	//   ....[129]....
        /*0718*/ 	.word	0xffffffff


	//   ....[130]....
        /*071c*/ 	.word	0xffffffff


	//   ....[131]....
        /*0720*/ 	.word	0xffffffff


	//   ....[132]....
        /*0724*/ 	.word	0xffffffff


	//   ....[133]....
        /*0728*/ 	.word	0xffffffff


	//   ....[134]....
        /*072c*/ 	.word	0xffffffff


	//   ....[135]....
        /*0730*/ 	.word	0xffffffff


	//   ....[136]....
        /*0734*/ 	.word	0xffffffff


	//   ....[137]....
        /*0738*/ 	.word	0xffffffff


	//   ....[138]....
        /*073c*/ 	.word	0xffffffff


	//   ....[139]....
        /*0740*/ 	.word	0xffffffff


	//   ....[140]....
        /*0744*/ 	.word	0xffffffff


	//   ....[141]....
        /*0748*/ 	.word	0xffffffff


	//   ....[142]....
        /*074c*/ 	.word	0xffffffff


	//   ....[143]....
        /*0750*/ 	.word	0xffffffff


	//   ....[144]....
        /*0754*/ 	.word	0xffffffff


	//   ....[145]....
        /*0758*/ 	.word	0xffffffff


	//   ....[146]....
        /*075c*/ 	.word	0xffffffff


	//   ....[147]....
        /*0760*/ 	.word	0xffffffff


	//   ....[148]....
        /*0764*/ 	.word	0xffffffff


	//   ....[149]....
        /*0768*/ 	.word	0xffffffff


	//   ....[150]....
        /*076c*/ 	.word	0xffffffff


	//   ....[151]....
        /*0770*/ 	.word	0xffffffff


	//   ....[152]....
        /*0774*/ 	.word	0xffffffff


	//   ....[153]....
        /*0778*/ 	.word	0xffffffff


	//   ....[154]....
        /*077c*/ 	.word	0xffffffff


	//   ....[155]....
        /*0780*/ 	.word	0xffffffff


	//   ....[156]....
        /*0784*/ 	.word	0xffffffff


	//   ....[157]....
        /*0788*/ 	.word	0xffffffff


	//   ....[158]....
        /*078c*/ 	.word	0xffffffff


	//   ....[159]....
        /*0790*/ 	.word	0xffffffff


	//   ....[160]....
        /*0794*/ 	.word	0xffffffff


	//   ....[161]....
        /*0798*/ 	.word	0xffffffff


	//   ....[162]....
        /*079c*/ 	.word	0xffffffff


	//   ....[163]....
        /*07a0*/ 	.word	0xffffffff


	//   ....[164]....
        /*07a4*/ 	.word	0xffffffff


	//   ....[165]....
        /*07a8*/ 	.word	0xffffffff


	//   ....[166]....
        /*07ac*/ 	.word	0xffffffff


	//   ....[167]....
        /*07b0*/ 	.word	0xffffffff


	//   ....[168]....
        /*07b4*/ 	.word	0xffffffff


	//   ....[169]....
        /*07b8*/ 	.word	0xffffffff


	//   ....[170]....
        /*07bc*/ 	.word	0xffffffff


	//   ....[171]....
        /*07c0*/ 	.word	0xffffffff


	//   ....[172]....
        /*07c4*/ 	.word	0xffffffff


	//   ....[173]....
        /*07c8*/ 	.word	0xffffffff


	//   ....[174]....
        /*07cc*/ 	.word	0xffffffff


	//   ....[175]....
        /*07d0*/ 	.word	0xffffffff


	//   ....[176]....
        /*07d4*/ 	.word	0xffffffff


	//   ....[177]....
        /*07d8*/ 	.word	0xffffffff


	//   ....[178]....
        /*07dc*/ 	.word	0xffffffff


	//   ....[179]....
        /*07e0*/ 	.word	0xffffffff


	//   ....[180]....
        /*07e4*/ 	.word	0xffffffff


	//   ....[181]....
        /*07e8*/ 	.word	0xffffffff


	//   ....[182]....
        /*07ec*/ 	.word	0xffffffff


	//   ....[183]....
        /*07f0*/ 	.word	0xffffffff


	//   ....[184]....
        /*07f4*/ 	.word	0xffffffff


	//   ....[185]....
        /*07f8*/ 	.word	0xffffffff


	//   ....[186]....
        /*07fc*/ 	.word	0xffffffff


	//   ....[187]....
        /*0800*/ 	.word	0xffffffff


	//   ....[188]....
        /*0804*/ 	.word	0xffffffff


	//   ....[189]....
        /*0808*/ 	.word	0xffffffff


	//   ....[190]....
        /*080c*/ 	.word	0xffffffff


	//   ....[191]....
        /*0810*/ 	.word	0xffffffff


	//   ....[192]....
        /*0814*/ 	.word	0xffffffff


	//   ....[193]....
        /*0818*/ 	.word	0xffffffff


	//   ....[194]....
        /*081c*/ 	.word	0xffffffff


	//   ....[195]....
        /*0820*/ 	.word	0xffffffff


	//   ....[196]....
        /*0824*/ 	.word	0xffffffff


	//   ....[197]....
        /*0828*/ 	.word	0xffffffff


	//   ....[198]....
        /*082c*/ 	.word	0xffffffff


	//   ....[199]....
        /*0830*/ 	.word	0xffffffff


	//   ....[200]....
        /*0834*/ 	.word	0xffffffff


	//   ....[201]....
        /*0838*/ 	.word	0xffffffff


	//   ....[202]....
        /*083c*/ 	.word	0xffffffff


	//   ....[203]....
        /*0840*/ 	.word	0xffffffff


	//   ....[204]....
        /*0844*/ 	.word	0xffffffff


	//   ....[205]....
        /*0848*/ 	.word	0xffffffff


	//   ....[206]....
        /*084c*/ 	.word	0xffffffff


	//   ....[207]....
        /*0850*/ 	.word	0xffffffff


	//   ....[208]....
        /*0854*/ 	.word	0xffffffff


	//   ....[209]....
        /*0858*/ 	.word	0xffffffff


	//   ....[210]....
        /*085c*/ 	.word	0xffffffff


	//   ....[211]....
        /*0860*/ 	.word	0xffffffff


	//   ....[212]....
        /*0864*/ 	.word	0xffffffff


	//   ....[213]....
        /*0868*/ 	.word	0xffffffff


	//   ....[214]....
        /*086c*/ 	.word	0xffffffff


	//   ....[215]....
        /*0870*/ 	.word	0xffffffff


	//   ....[216]....
        /*0874*/ 	.word	0xffffffff


	//   ....[217]....
        /*0878*/ 	.word	0xffffffff


	//   ....[218]....
        /*087c*/ 	.word	0xffffffff


	//   ....[219]....
        /*0880*/ 	.word	0xffffffff


	//   ....[220]....
        /*0884*/ 	.word	0xffffffff


	//   ....[221]....
        /*0888*/ 	.word	0xffffffff


	//   ....[222]....
        /*088c*/ 	.word	0xffffffff


	//   ....[223]....
        /*0890*/ 	.word	0xffffffff


	//   ....[224]....
        /*0894*/ 	.word	0xffffffff


	//   ....[225]....
        /*0898*/ 	.word	0xffffffff


	//   ....[226]....
        /*089c*/ 	.word	0xffffffff


	//   ....[227]....
        /*08a0*/ 	.word	0xffffffff


	//   ....[228]....
        /*08a4*/ 	.word	0xffffffff


	//   ....[229]....
        /*08a8*/ 	.word	0xffffffff


	//   ....[230]....
        /*08ac*/ 	.word	0xffffffff


	//   ....[231]....
        /*08b0*/ 	.word	0xffffffff


	//   ....[232]....
        /*08b4*/ 	.word	0xffffffff


	//   ....[233]....
        /*08b8*/ 	.word	0xffffffff


	//   ....[234]....
        /*08bc*/ 	.word	0xffffffff


	//   ....[235]....
        /*08c0*/ 	.word	0xffffffff


	//   ....[236]....
        /*08c4*/ 	.word	0xffffffff


	//   ....[237]....
        /*08c8*/ 	.word	0xffffffff


	//   ....[238]....
        /*08cc*/ 	.word	0xffffffff


	//   ....[239]....
        /*08d0*/ 	.word	0xffffffff


	//   ....[240]....
        /*08d4*/ 	.word	0xffffffff


	//   ....[241]....
        /*08d8*/ 	.word	0xffffffff


	//   ....[242]....
        /*08dc*/ 	.word	0xffffffff


	//   ....[243]....
        /*08e0*/ 	.word	0xffffffff


	//   ....[244]....
        /*08e4*/ 	.word	0xffffffff


	//   ....[245]....
        /*08e8*/ 	.word	0xffffffff


	//   ....[246]....
        /*08ec*/ 	.word	0xffffffff


	//   ....[247]....
        /*08f0*/ 	.word	0xffffffff


	//   ....[248]....
        /*08f4*/ 	.word	0xffffffff


	//   ....[249]....
        /*08f8*/ 	.word	0xffffffff


	//   ....[250]....
        /*08fc*/ 	.word	0xffffffff


	//   ....[251]....
        /*0900*/ 	.word	0xffffffff


	//   ....[252]....
        /*0904*/ 	.word	0xffffffff


	//   ....[253]....
        /*0908*/ 	.word	0xffffffff


	//   ....[254]....
        /*090c*/ 	.word	0xffffffff


	//   ....[255]....
        /*0910*/ 	.word	0xffffffff


	//   ....[0]....
        /*0914*/ 	.word	0xffffffff


	//   ....[1]....
        /*0918*/ 	.word	0xffffffff


	//   ....[2]....
        /*091c*/ 	.word	0xffffffff


	//   ....[3]....
        /*0920*/ 	.word	0xffffffff


	//   ....[4]....
        /*0924*/ 	.word	0xffffffff


	//   ....[5]....
        /*0928*/ 	.word	0xffffffff


	//   ....[6]....
        /*092c*/ 	.word	0xffffffff


	//   ....[7]....
        /*0930*/ 	.word	0xffffffff


	//   ....[8]....
        /*0934*/ 	.word	0xffffffff


	//   ....[9]....
        /*0938*/ 	.word	0xffffffff


	//   ....[10]....
        /*093c*/ 	.word	0xffffffff


	//   ....[11]....
        /*0940*/ 	.word	0xffffffff


	//   ....[12]....
        /*0944*/ 	.word	0xffffffff


	//   ....[13]....
        /*0948*/ 	.word	0xffffffff


	//   ....[14]....
        /*094c*/ 	.word	0xffffffff


	//   ....[15]....
        /*0950*/ 	.word	0xffffffff


	//   ....[16]....
        /*0954*/ 	.word	0xffffffff


	//   ....[17]....
        /*0958*/ 	.word	0xffffffff


	//   ....[18]....
        /*095c*/ 	.word	0xffffffff


	//   ....[19]....
        /*0960*/ 	.word	0xffffffff


	//   ....[20]....
        /*0964*/ 	.word	0xffffffff


	//   ....[21]....
        /*0968*/ 	.word	0xffffffff


	//   ....[22]....
        /*096c*/ 	.word	0xffffffff


	//   ....[23]....
        /*0970*/ 	.word	0xffffffff


	//   ....[24]....
        /*0974*/ 	.word	0xffffffff


	//   ....[25]....
        /*0978*/ 	.word	0xffffffff


	//   ....[26]....
        /*097c*/ 	.word	0xffffffff


	//   ....[27]....
        /*0980*/ 	.word	0xffffffff


	//   ....[28]....
        /*0984*/ 	.word	0xffffffff


	//   ....[29]....
        /*0988*/ 	.word	0xffffffff


	//   ....[30]....
        /*098c*/ 	.word	0xffffffff


	//   ....[31]....
        /*0990*/ 	.word	0xffffffff


	//   ....[32]....
        /*0994*/ 	.word	0xffffffff


	//   ....[33]....
        /*0998*/ 	.word	0xffffffff


	//   ....[34]....
        /*099c*/ 	.word	0xffffffff


	//   ....[35]....
        /*09a0*/ 	.word	0xffffffff


	//   ....[36]....
        /*09a4*/ 	.word	0xffffffff


	//   ....[37]....
        /*09a8*/ 	.word	0xffffffff


	//   ....[38]....
        /*09ac*/ 	.word	0xffffffff


	//   ....[39]....
        /*09b0*/ 	.word	0xffffffff


	//   ....[40]....
        /*09b4*/ 	.word	0xffffffff


	//   ....[41]....
        /*09b8*/ 	.word	0xffffffff


	//   ....[42]....
        /*09bc*/ 	.word	0xffffffff


	//   ....[43]....
        /*09c0*/ 	.word	0xffffffff


	//   ....[44]....
        /*09c4*/ 	.word	0xffffffff


	//   ....[45]....
        /*09c8*/ 	.word	0xffffffff


	//   ....[46]....
        /*09cc*/ 	.word	0xffffffff


	//   ....[47]....
        /*09d0*/ 	.word	0xffffffff


	//   ....[48]....
        /*09d4*/ 	.word	0xffffffff


	//   ....[49]....
        /*09d8*/ 	.word	0xffffffff


	//   ....[50]....
        /*09dc*/ 	.word	0xffffffff


	//   ....[51]....
        /*09e0*/ 	.word	0xffffffff


	//   ....[52]....
        /*09e4*/ 	.word	0xffffffff


	//   ....[53]....
        /*09e8*/ 	.word	0xffffffff


	//   ....[54]....
        /*09ec*/ 	.word	0xffffffff


	//   ....[55]....
        /*09f0*/ 	.word	0xffffffff


	//   ....[56]....
        /*09f4*/ 	.word	0xffffffff


	//   ....[57]....
        /*09f8*/ 	.word	0xffffffff


	//   ....[58]....
        /*09fc*/ 	.word	0xffffffff


	//   ....[59]....
        /*0a00*/ 	.word	0xffffffff


	//   ....[60]....
        /*0a04*/ 	.word	0xffffffff


	//   ....[61]....
        /*0a08*/ 	.word	0xffffffff


	//   ....[62]....
        /*0a0c*/ 	.word	0xffffffff


	//   ....[63]....
        /*0a10*/ 	.word	0xffffffff


	//   ....[64]....
        /*0a14*/ 	.word	0xffffffff


	//   ....[65]....
        /*0a18*/ 	.word	0xffffffff


	//   ....[66]....
        /*0a1c*/ 	.word	0xffffffff


	//   ....[67]....
        /*0a20*/ 	.word	0xffffffff


	//   ....[68]....
        /*0a24*/ 	.word	0xffffffff


	//   ....[69]....
        /*0a28*/ 	.word	0xffffffff


	//   ....[70]....
        /*0a2c*/ 	.word	0xffffffff


	//   ....[71]....
        /*0a30*/ 	.word	0xffffffff


	//   ....[72]....
        /*0a34*/ 	.word	0xffffffff


	//   ....[73]....
        /*0a38*/ 	.word	0xffffffff


	//   ....[74]....
        /*0a3c*/ 	.word	0xffffffff


	//   ....[75]....
        /*0a40*/ 	.word	0xffffffff


	//   ....[76]....
        /*0a44*/ 	.word	0xffffffff


	//   ....[77]....
        /*0a48*/ 	.word	0xffffffff


	//   ....[78]....
        /*0a4c*/ 	.word	0xffffffff


	//   ....[79]....
        /*0a50*/ 	.word	0xffffffff


	//   ....[80]....
        /*0a54*/ 	.word	0xffffffff


	//   ....[81]....
        /*0a58*/ 	.word	0xffffffff


	//   ....[82]....
        /*0a5c*/ 	.word	0xffffffff


	//   ....[83]....
        /*0a60*/ 	.word	0xffffffff


	//   ....[84]....
        /*0a64*/ 	.word	0xffffffff


	//   ....[85]....
        /*0a68*/ 	.word	0xffffffff


	//   ....[86]....
        /*0a6c*/ 	.word	0xffffffff


	//   ....[87]....
        /*0a70*/ 	.word	0xffffffff


	//   ....[88]....
        /*0a74*/ 	.word	0xffffffff


	//   ....[89]....
        /*0a78*/ 	.word	0xffffffff


	//   ....[90]....
        /*0a7c*/ 	.word	0xffffffff


	//   ....[91]....
        /*0a80*/ 	.word	0xffffffff


	//   ....[92]....
        /*0a84*/ 	.word	0xffffffff


	//   ....[93]....
        /*0a88*/ 	.word	0xffffffff


	//   ....[94]....
        /*0a8c*/ 	.word	0xffffffff


	//   ....[95]....
        /*0a90*/ 	.word	0xffffffff


	//   ....[96]....
        /*0a94*/ 	.word	0xffffffff


	//   ....[97]....
        /*0a98*/ 	.word	0xffffffff


	//   ....[98]....
        /*0a9c*/ 	.word	0xffffffff


	//   ....[99]....
        /*0aa0*/ 	.word	0xffffffff


	//   ....[100]....
        /*0aa4*/ 	.word	0xffffffff


	//   ....[101]....
        /*0aa8*/ 	.word	0xffffffff


	//   ....[102]....
        /*0aac*/ 	.word	0xffffffff


	//   ....[103]....
        /*0ab0*/ 	.word	0xffffffff


	//   ....[104]....
        /*0ab4*/ 	.word	0xffffffff


	//   ....[105]....
        /*0ab8*/ 	.word	0xffffffff


	//   ....[106]....
        /*0abc*/ 	.word	0xffffffff


	//   ....[107]....
        /*0ac0*/ 	.word	0xffffffff


	//   ....[108]....
        /*0ac4*/ 	.word	0xffffffff


	//   ....[109]....
        /*0ac8*/ 	.word	0xffffffff


	//   ....[110]....
        /*0acc*/ 	.word	0xffffffff


	//   ....[111]....
        /*0ad0*/ 	.word	0xffffffff


	//   ....[112]....
        /*0ad4*/ 	.word	0xffffffff


	//   ....[113]....
        /*0ad8*/ 	.word	0xffffffff


	//   ....[114]....
        /*0adc*/ 	.word	0xffffffff


	//   ....[115]....
        /*0ae0*/ 	.word	0xffffffff


	//   ....[116]....
        /*0ae4*/ 	.word	0xffffffff


	//   ....[117]....
        /*0ae8*/ 	.word	0xffffffff


	//   ....[118]....
        /*0aec*/ 	.word	0xffffffff


	//   ....[119]....
        /*0af0*/ 	.word	0xffffffff


	//   ....[120]....
        /*0af4*/ 	.word	0xffffffff


	//   ....[121]....
        /*0af8*/ 	.word	0xffffffff


	//   ....[122]....
        /*0afc*/ 	.word	0xffffffff


	//   ....[123]....
        /*0b00*/ 	.word	0xffffffff


	//   ....[124]....
        /*0b04*/ 	.word	0xffffffff


	//   ....[125]....
        /*0b08*/ 	.word	0xffffffff


	//   ....[126]....
        /*0b0c*/ 	.word	0xffffffff


	//   ....[127]....
        /*0b10*/ 	.word	0xffffffff


	//   ....[128]....
        /*0b14*/ 	.word	0xffffffff


	//   ....[129]....
        /*0b18*/ 	.word	0xffffffff


	//   ....[130]....
        /*0b1c*/ 	.word	0xffffffff


	//   ....[131]....
        /*0b20*/ 	.word	0xffffffff


	//   ....[132]....
        /*0b24*/ 	.word	0xffffffff


	//   ....[133]....
        /*0b28*/ 	.word	0xffffffff


	//   ....[134]....
        /*0b2c*/ 	.word	0xffffffff


	//   ....[135]....
        /*0b30*/ 	.word	0xffffffff


	//   ....[136]....
        /*0b34*/ 	.word	0xffffffff


	//   ....[137]....
        /*0b38*/ 	.word	0xffffffff


	//   ....[138]....
        /*0b3c*/ 	.word	0xffffffff


	//   ....[139]....
        /*0b40*/ 	.word	0xffffffff


	//   ....[140]....
        /*0b44*/ 	.word	0xffffffff


	//   ....[141]....
        /*0b48*/ 	.word	0xffffffff


	//   ....[142]....
        /*0b4c*/ 	.word	0xffffffff


	//   ....[143]....
        /*0b50*/ 	.word	0xffffffff


	//   ....[144]....
        /*0b54*/ 	.word	0xffffffff


	//   ....[145]....
        /*0b58*/ 	.word	0xffffffff


	//   ....[146]....
        /*0b5c*/ 	.word	0xffffffff


	//   ....[147]....
        /*0b60*/ 	.word	0xffffffff


	//   ....[148]....
        /*0b64*/ 	.word	0xffffffff


	//   ....[149]....
        /*0b68*/ 	.word	0xffffffff


	//   ....[150]....
        /*0b6c*/ 	.word	0xffffffff


	//   ....[151]....
        /*0b70*/ 	.word	0xffffffff


	//   ....[152]....
        /*0b74*/ 	.word	0xffffffff


	//   ....[153]....
        /*0b78*/ 	.word	0xffffffff


	//   ....[154]....
        /*0b7c*/ 	.word	0xffffffff


	//   ....[155]....
        /*0b80*/ 	.word	0xffffffff


	//   ....[156]....
        /*0b84*/ 	.word	0xffffffff


	//   ....[157]....
        /*0b88*/ 	.word	0xffffffff


	//   ....[158]....
        /*0b8c*/ 	.word	0xffffffff


	//   ....[159]....
        /*0b90*/ 	.word	0xffffffff


	//   ....[160]....
        /*0b94*/ 	.word	0xffffffff


	//   ....[161]....
        /*0b98*/ 	.word	0xffffffff


	//   ....[162]....
        /*0b9c*/ 	.word	0xffffffff


	//   ....[163]....
        /*0ba0*/ 	.word	0xffffffff


	//   ....[164]....
        /*0ba4*/ 	.word	0xffffffff


	//   ....[165]....
        /*0ba8*/ 	.word	0xffffffff


	//   ....[166]....
        /*0bac*/ 	.word	0xffffffff


	//   ....[167]....
        /*0bb0*/ 	.word	0xffffffff


	//   ....[168]....
        /*0bb4*/ 	.word	0xffffffff


	//   ....[169]....
        /*0bb8*/ 	.word	0xffffffff


	//   ....[170]....
        /*0bbc*/ 	.word	0xffffffff


	//   ....[171]....
        /*0bc0*/ 	.word	0xffffffff


	//   ....[172]....
        /*0bc4*/ 	.word	0xffffffff


	//   ....[173]....
        /*0bc8*/ 	.word	0xffffffff


	//   ....[174]....
        /*0bcc*/ 	.word	0xffffffff


	//   ....[175]....
        /*0bd0*/ 	.word	0xffffffff


	//   ....[176]....
        /*0bd4*/ 	.word	0xffffffff


	//   ....[177]....
        /*0bd8*/ 	.word	0xffffffff


	//   ....[178]....
        /*0bdc*/ 	.word	0xffffffff


	//   ....[179]....
        /*0be0*/ 	.word	0xffffffff


	//   ....[180]....
        /*0be4*/ 	.word	0xffffffff


	//   ....[181]....
        /*0be8*/ 	.word	0xffffffff


	//----- nvinfo : EIATTR_COOP_GROUP_INSTR_OFFSETS
	.align		4
.L_204:
        /*0bec*/ 	.byte	0x04, 0x28
        /*0bee*/ 	.short	(.L_206 - .L_205)


	//   ....[0]....
.L_205:
        /*0bf0*/ 	.word	0x00000050


	//   ....[1]....
        /*0bf4*/ 	.word	0x00000200


	//   ....[2]....
        /*0bf8*/ 	.word	0x00000230


	//   ....[3]....
        /*0bfc*/ 	.word	0x00000260


	//   ....[4]....
        /*0c00*/ 	.word	0x00000290


	//   ....[5]....
        /*0c04*/ 	.word	0x000002c0


	//   ....[6]....
        /*0c08*/ 	.word	0x000002f0


	//   ....[7]....
        /*0c0c*/ 	.word	0x00000450


	//   ....[8]....
        /*0c10*/ 	.word	0x00000490


	//   ....[9]....
        /*0c14*/ 	.word	0x000004c0


	//   ....[10]....
        /*0c18*/ 	.word	0x000004f0


	//   ....[11]....
        /*0c1c*/ 	.word	0x00000520


	//   ....[12]....
        /*0c20*/ 	.word	0x00000550


	//   ....[13]....
        /*0c24*/ 	.word	0x000005e0


	//   ....[14]....
        /*0c28*/ 	.word	0x00000630


	//   ....[15]....
        /*0c2c*/ 	.word	0x00000650


	//   ....[16]....
        /*0c30*/ 	.word	0x000006b0


	//   ....[17]....
        /*0c34*/ 	.word	0x00002940


	//   ....[18]....
        /*0c38*/ 	.word	0x00002960


	//   ....[19]....
        /*0c3c*/ 	.word	0x00002aa0


	//   ....[20]....
        /*0c40*/ 	.word	0x00002ab0


	//   ....[21]....
        /*0c44*/ 	.word	0x00002b90


	//   ....[22]....
        /*0c48*/ 	.word	0x00002bb0


	//   ....[23]....
        /*0c4c*/ 	.word	0x00002c90


	//   ....[24]....
        /*0c50*/ 	.word	0x00002ca0


	//   ....[25]....
        /*0c54*/ 	.word	0x00002d80


	//   ....[26]....
        /*0c58*/ 	.word	0x00002da0


	//   ....[27]....
        /*0c5c*/ 	.word	0x00002e80


	//   ....[28]....
        /*0c60*/ 	.word	0x00002e90


	//   ....[29]....
        /*0c64*/ 	.word	0x00002f70


	//   ....[30]....
        /*0c68*/ 	.word	0x00002f90


	//   ....[31]....
        /*0c6c*/ 	.word	0x00003070


	//   ....[32]....
        /*0c70*/ 	.word	0x00003080


	//   ....[33]....
        /*0c74*/ 	.word	0x00003520


	//   ....[34]....
        /*0c78*/ 	.word	0x00003530


	//   ....[35]....
        /*0c7c*/ 	.word	0x00003550


	//   ....[36]....
        /*0c80*/ 	.word	0x00003560


	//   ....[37]....
        /*0c84*/ 	.word	0x00003570


	//   ....[38]....
        /*0c88*/ 	.word	0x000035a0


	//   ....[39]....
        /*0c8c*/ 	.word	0x000035f0


	//   ....[40]....
        /*0c90*/ 	.word	0x00003600


	//   ....[41]....
        /*0c94*/ 	.word	0x00003640


	//   ....[42]....
        /*0c98*/ 	.word	0x00003680


	//   ....[43]....
        /*0c9c*/ 	.word	0x00003880


	//   ....[44]....
        /*0ca0*/ 	.word	0x000038a0


	//   ....[45]....
        /*0ca4*/ 	.word	0x000038c0


	//   ....[46]....
        /*0ca8*/ 	.word	0x000038d0


	//   ....[47]....
        /*0cac*/ 	.word	0x000038f0


	//   ....[48]....
        /*0cb0*/ 	.word	0x00003910


	//   ....[49]....
        /*0cb4*/ 	.word	0x00003920


	//   ....[50]....
        /*0cb8*/ 	.word	0x00003950


	//   ....[51]....
        /*0cbc*/ 	.word	0x00003960


	//   ....[52]....
        /*0cc0*/ 	.word	0x00003970


	//   ....[53]....
        /*0cc4*/ 	.word	0x00004350


	//   ....[54]....
        /*0cc8*/ 	.word	0x00004370


	//   ....[55]....
        /*0ccc*/ 	.word	0x00004390


	//   ....[56]....
        /*0cd0*/ 	.word	0x000043a0


	//   ....[57]....
        /*0cd4*/ 	.word	0x000043b0


	//   ....[58]....
        /*0cd8*/ 	.word	0x000043c0


	//   ....[59]....
        /*0cdc*/ 	.word	0x000043d0


	//   ....[60]....
        /*0ce0*/ 	.word	0x000043e0


	//   ....[61]....
        /*0ce4*/ 	.word	0x00004410


	//   ....[62]....
        /*0ce8*/ 	.word	0x00004440


	//   ....[63]....
        /*0cec*/ 	.word	0x00004670


	//   ....[64]....
        /*0cf0*/ 	.word	0x00004830


	//   ....[65]....
        /*0cf4*/ 	.word	0x000050b0


	//   ....[66]....
        /*0cf8*/ 	.word	0x00005bc0


	//   ....[67]....
        /*0cfc*/ 	.word	0x000066e0


	//   ....[68]....
        /*0d00*/ 	.word	0x00006710


	//   ....[69]....
        /*0d04*/ 	.word	0x00006720


	//   ....[70]....
        /*0d08*/ 	.word	0x00006730


	//   ....[71]....
        /*0d0c*/ 	.word	0x00006740


	//   ....[72]....
        /*0d10*/ 	.word	0x00006770


	//   ....[73]....
        /*0d14*/ 	.word	0x00006790


	//   ....[74]....
        /*0d18*/ 	.word	0x000067b0


	//   ....[75]....
        /*0d1c*/ 	.word	0x00008590


	//   ....[76]....
        /*0d20*/ 	.word	0x000085b0


	//   ....[77]....
        /*0d24*/ 	.word	0x000085d0


	//   ....[78]....
        /*0d28*/ 	.word	0x000085e0


	//   ....[79]....
        /*0d2c*/ 	.word	0x000085f0


	//   ....[80]....
        /*0d30*/ 	.word	0x00008600


	//   ....[81]....
        /*0d34*/ 	.word	0x00008610


	//   ....[82]....
        /*0d38*/ 	.word	0x00008620


	//   ....[83]....
        /*0d3c*/ 	.word	0x00008630


	//   ....[84]....
        /*0d40*/ 	.word	0x00008640


	//   ....[85]....
        /*0d44*/ 	.word	0x00009070


	//   ....[86]....
        /*0d48*/ 	.word	0x00009090


	//   ....[87]....
        /*0d4c*/ 	.word	0x000090b0


	//   ....[88]....
        /*0d50*/ 	.word	0x000090c0


	//   ....[89]....
        /*0d54*/ 	.word	0x000090d0


	//   ....[90]....
        /*0d58*/ 	.word	0x000090e0


	//   ....[91]....
        /*0d5c*/ 	.word	0x000090f0


	//   ....[92]....
        /*0d60*/ 	.word	0x00009100


	//   ....[93]....
        /*0d64*/ 	.word	0x00009110


	//   ....[94]....
        /*0d68*/ 	.word	0x00009120


	//   ....[95]....
        /*0d6c*/ 	.word	0x00009350


	//   ....[96]....
        /*0d70*/ 	.word	0x00009550


	//   ....[97]....
        /*0d74*/ 	.word	0x00009750


	//   ....[98]....
        /*0d78*/ 	.word	0x0000a890


	//   ....[99]....
        /*0d7c*/ 	.word	0x0000b430


	//   ....[100]....
        /*0d80*/ 	.word	0x0000b460


	//   ....[101]....
        /*0d84*/ 	.word	0x0000b470


	//   ....[102]....
        /*0d88*/ 	.word	0x0000b480


	//   ....[103]....
        /*0d8c*/ 	.word	0x0000b4c0


	//   ....[104]....
        /*0d90*/ 	.word	0x0000b4d0


	//   ....[105]....
        /*0d94*/ 	.word	0x0000b4e0


	//   ....[106]....
        /*0d98*/ 	.word	0x0000b4f0


	//   ....[107]....
        /*0d9c*/ 	.word	0x0000d8c0


	//   ....[108]....
        /*0da0*/ 	.word	0x0000d8e0


	//   ....[109]....
        /*0da4*/ 	.word	0x0000d900


	//   ....[110]....
        /*0da8*/ 	.word	0x0000d910


	//   ....[111]....
        /*0dac*/ 	.word	0x0000d920


	//   ....[112]....
        /*0db0*/ 	.word	0x0000d930


	//   ....[113]....
        /*0db4*/ 	.word	0x0000d940


	//   ....[114]....
        /*0db8*/ 	.word	0x0000d950


	//   ....[115]....
        /*0dbc*/ 	.word	0x0000d960


	//   ....[116]....
        /*0dc0*/ 	.word	0x0000d970


	//   ....[117]....
        /*0dc4*/ 	.word	0x0000e3a0


	//   ....[118]....
        /*0dc8*/ 	.word	0x0000e3c0


	//   ....[119]....
        /*0dcc*/ 	.word	0x0000e3e0


	//   ....[120]....
        /*0dd0*/ 	.word	0x0000e3f0


	//   ....[121]....
        /*0dd4*/ 	.word	0x0000e400


	//   ....[122]....
        /*0dd8*/ 	.word	0x0000e410


	//   ....[123]....
        /*0ddc*/ 	.word	0x0000e420


	//   ....[124]....
        /*0de0*/ 	.word	0x0000e430


	//   ....[125]....
        /*0de4*/ 	.word	0x0000e440


	//   ....[126]....
        /*0de8*/ 	.word	0x0000e450


	//   ....[127]....
        /*0dec*/ 	.word	0x0000eac0


	//   ....[128]....
        /*0df0*/ 	.word	0x0000eaf0


	//   ....[129]....
        /*0df4*/ 	.word	0x0000eb00


	//   ....[130]....
        /*0df8*/ 	.word	0x0000eb10


	//   ....[131]....
        /*0dfc*/ 	.word	0x0000eb40


	//   ....[132]....
        /*0e00*/ 	.word	0x0000eb60


	//   ....[133]....
        /*0e04*/ 	.word	0x0000eb70


	//   ....[134]....
        /*0e08*/ 	.word	0x0000eb80


	//   ....[135]....
        /*0e0c*/ 	.word	0x00010bf0


	//   ....[136]....
        /*0e10*/ 	.word	0x00010c40


	//   ....[137]....
        /*0e14*/ 	.word	0x00010c60


	//   ....[138]....
        /*0e18*/ 	.word	0x00010c80


	//   ....[139]....
        /*0e1c*/ 	.word	0x00010ca0


	//   ....[140]....
        /*0e20*/ 	.word	0x00010cc0


	//   ....[141]....
        /*0e24*/ 	.word	0x00010ce0


	//   ....[142]....
        /*0e28*/ 	.word	0x00010d00


	//   ....[143]....
        /*0e2c*/ 	.word	0x00010d20


	//   ....[144]....
        /*0e30*/ 	.word	0x00010d40


	//   ....[145]....
        /*0e34*/ 	.word	0x00011660


	//   ....[146]....
        /*0e38*/ 	.word	0x00011680


	//   ....[147]....
        /*0e3c*/ 	.word	0x000116a0


	//   ....[148]....
        /*0e40*/ 	.word	0x000116b0


	//   ....[149]....
        /*0e44*/ 	.word	0x000116c0


	//   ....[150]....
        /*0e48*/ 	.word	0x000116d0


	//   ....[151]....
        /*0e4c*/ 	.word	0x000116e0


	//   ....[152]....
        /*0e50*/ 	.word	0x000116f0


	//   ....[153]....
        /*0e54*/ 	.word	0x00011700


	//   ....[154]....
        /*0e58*/ 	.word	0x00011710


	//   ....[155]....
        /*0e5c*/ 	.word	0x00011960


	//   ....[156]....
        /*0e60*/ 	.word	0x00011b60


	//   ....[157]....
        /*0e64*/ 	.word	0x00011d60


	//   ....[158]....
        /*0e68*/ 	.word	0x00012ea0


	//   ....[159]....
        /*0e6c*/ 	.word	0x00013a40


	//   ....[160]....
        /*0e70*/ 	.word	0x00013a70


	//   ....[161]....
        /*0e74*/ 	.word	0x00013a80


	//   ....[162]....
        /*0e78*/ 	.word	0x00013a90


	//   ....[163]....
        /*0e7c*/ 	.word	0x00013ad0


	//   ....[164]....
        /*0e80*/ 	.word	0x00013ae0


	//   ....[165]....
        /*0e84*/ 	.word	0x00013af0


	//   ....[166]....
        /*0e88*/ 	.word	0x00013b00


	//   ....[167]....
        /*0e8c*/ 	.word	0x000159c0


	//   ....[168]....
        /*0e90*/ 	.word	0x00015a00


	//   ....[169]....
        /*0e94*/ 	.word	0x00015a10


	//   ....[170]....
        /*0e98*/ 	.word	0x00015a20


	//   ....[171]....
        /*0e9c*/ 	.word	0x00015a50


	//   ....[172]....
        /*0ea0*/ 	.word	0x00015a70


	//   ....[173]....
        /*0ea4*/ 	.word	0x00015aa0


	//   ....[174]....
        /*0ea8*/ 	.word	0x00015ac0


	//   ....[175]....
        /*0eac*/ 	.word	0x00016c90


	//   ....[176]....
        /*0eb0*/ 	.word	0x00016cb0


	//   ....[177]....
        /*0eb4*/ 	.word	0x00016cc0


	//   ....[178]....
        /*0eb8*/ 	.word	0x00016cd0


	//   ....[179]....
        /*0ebc*/ 	.word	0x00016ce0


	//   ....[180]....
        /*0ec0*/ 	.word	0x00016cf0


	//   ....[181]....
        /*0ec4*/ 	.word	0x00016d10


	//   ....[182]....
        /*0ec8*/ 	.word	0x00016d20


	//   ....[183]....
        /*0ecc*/ 	.word	0x000170f0


	//   ....[184]....
        /*0ed0*/ 	.word	0x00017110


	//   ....[185]....
        /*0ed4*/ 	.word	0x000171e0


	//   ....[186]....
        /*0ed8*/ 	.word	0x000171f0


	//   ....[187]....
        /*0edc*/ 	.word	0x00017270


	//   ....[188]....
        /*0ee0*/ 	.word	0x00017290


	//   ....[189]....
        /*0ee4*/ 	.word	0x00017310


	//   ....[190]....
        /*0ee8*/ 	.word	0x00017320


	//   ....[191]....
        /*0eec*/ 	.word	0x000173a0


	//   ....[192]....
        /*0ef0*/ 	.word	0x000173c0


	//   ....[193]....
        /*0ef4*/ 	.word	0x00017440


	//   ....[194]....
        /*0ef8*/ 	.word	0x00017450


	//   ....[195]....
        /*0efc*/ 	.word	0x000174d0


	//   ....[196]....
        /*0f00*/ 	.word	0x000174f0


	//   ....[197]....
        /*0f04*/ 	.word	0x00017570


	//   ....[198]....
        /*0f08*/ 	.word	0x00017580


	//   ....[199]....
        /*0f0c*/ 	.word	0x00017810


	//   ....[200]....
        /*0f10*/ 	.word	0x00017830


	//   ....[201]....
        /*0f14*/ 	.word	0x00017be0


	//   ....[202]....
        /*0f18*/ 	.word	0x00017bf0


	//   ....[203]....
        /*0f1c*/ 	.word	0x00017fa0


	//   ....[204]....
        /*0f20*/ 	.word	0x00017fc0


	//   ....[205]....
        /*0f24*/ 	.word	0x00018380


	//   ....[206]....
        /*0f28*/ 	.word	0x00018390


	//   ....[207]....
        /*0f2c*/ 	.word	0x00018ea0


	//   ....[208]....
        /*0f30*/ 	.word	0x00018ec0


	//   ....[209]....
        /*0f34*/ 	.word	0x00018fa0


	//   ....[210]....
        /*0f38*/ 	.word	0x00018fb0


	//   ....[211]....
        /*0f3c*/ 	.word	0x00019030


	//   ....[212]....
        /*0f40*/ 	.word	0x00019050


	//   ....[213]....
        /*0f44*/ 	.word	0x000190d0


	//   ....[214]....
        /*0f48*/ 	.word	0x000190e0


	//   ....[215]....
        /*0f4c*/ 	.word	0x00019160


	//   ....[216]....
        /*0f50*/ 	.word	0x00019180


	//   ....[217]....
        /*0f54*/ 	.word	0x00019200


	//   ....[218]....
        /*0f58*/ 	.word	0x00019210


	//   ....[219]....
        /*0f5c*/ 	.word	0x00019290


	//   ....[220]....
        /*0f60*/ 	.word	0x000192b0


	//   ....[221]....
        /*0f64*/ 	.word	0x00019330


	//   ....[222]....
        /*0f68*/ 	.word	0x00019340


	//   ....[223]....
        /*0f6c*/ 	.word	0x000194a0


	//   ....[224]....
        /*0f70*/ 	.word	0x000194c0


	//   ....[225]....
        /*0f74*/ 	.word	0x000195f0


	//   ....[226]....
        /*0f78*/ 	.word	0x00019630


	//   ....[227]....
        /*0f7c*/ 	.word	0x00019660


	//   ....[228]....
        /*0f80*/ 	.word	0x00019690


	//   ....[229]....
        /*0f84*/ 	.word	0x000196c0


	//   ....[230]....
        /*0f88*/ 	.word	0x000196f0


	//   ....[231]....
        /*0f8c*/ 	.word	0x00019850


	//   ....[232]....
        /*0f90*/ 	.word	0x00019890


	//   ....[233]....
        /*0f94*/ 	.word	0x000198c0


	//   ....[234]....
        /*0f98*/ 	.word	0x000198f0


	//   ....[235]....
        /*0f9c*/ 	.word	0x00019920


	//   ....[236]....
        /*0fa0*/ 	.word	0x00019950


	//   ....[237]....
        /*0fa4*/ 	.word	0x000199e0


	//   ....[238]....
        /*0fa8*/ 	.word	0x00019a40


	//   ....[239]....
        /*0fac*/ 	.word	0x00019a50


	//   ....[240]....
        /*0fb0*/ 	.word	0x00019ab0


	//   ....[241]....
        /*0fb4*/ 	.word	0x0001a510


	//   ....[242]....
        /*0fb8*/ 	.word	0x0001a570


	//   ....[243]....
        /*0fbc*/ 	.word	0x0001a5c0


	//   ....[244]....
        /*0fc0*/ 	.word	0x0001a610


	//   ....[245]....
        /*0fc4*/ 	.word	0x0001a660


	//   ....[246]....
        /*0fc8*/ 	.word	0x0001a6d0


	//   ....[247]....
        /*0fcc*/ 	.word	0x0001a720


	//   ....[248]....
        /*0fd0*/ 	.word	0x0001a790


	//   ....[249]....
        /*0fd4*/ 	.word	0x0001a800


	//   ....[250]....
        /*0fd8*/ 	.word	0x0001a870


	//   ....[251]....
        /*0fdc*/ 	.word	0x0001a8e0


	//   ....[252]....
        /*0fe0*/ 	.word	0x0001a950


	//   ....[253]....
        /*0fe4*/ 	.word	0x0001a9c0


	//   ....[254]....
        /*0fe8*/ 	.word	0x0001aa20


	//   ....[255]....
        /*0fec*/ 	.word	0x0001aa90


	//   ....[0]....
        /*0ff0*/ 	.word	0x0001ab00


	//   ....[1]....
        /*0ff4*/ 	.word	0x0001ab70


	//   ....[2]....
        /*0ff8*/ 	.word	0x0001abd0


	//   ....[3]....
        /*0ffc*/ 	.word	0x0001ac40


	//   ....[4]....
        /*1000*/ 	.word	0x0001acb0


	//   ....[5]....
        /*1004*/ 	.word	0x0001ad20


	//   ....[6]....
        /*1008*/ 	.word	0x0001ad80


	//   ....[7]....
        /*100c*/ 	.word	0x0001adf0


	//   ....[8]....
        /*1010*/ 	.word	0x0001ae60


	//   ....[9]....
        /*1014*/ 	.word	0x0001aed0


	//   ....[10]....
        /*1018*/ 	.word	0x0001af30


	//   ....[11]....
        /*101c*/ 	.word	0x0001afa0


	//   ....[12]....
        /*1020*/ 	.word	0x0001b010


	//   ....[13]....
        /*1024*/ 	.word	0x0001b0d0


	//   ....[14]....
        /*1028*/ 	.word	0x0001b130


	//   ....[15]....
        /*102c*/ 	.word	0x0001b1f0


	//   ....[16]....
        /*1030*/ 	.word	0x0001b250


	//   ....[17]....
        /*1034*/ 	.word	0x0001b310


	//   ....[18]....
        /*1038*/ 	.word	0x0001b370


	//   ....[19]....
        /*103c*/ 	.word	0x0001b430


	//   ....[20]....
        /*1040*/ 	.word	0x0001b490


	//   ....[21]....
        /*1044*/ 	.word	0x0001b500


	//   ....[22]....
        /*1048*/ 	.word	0x0001b570


	//   ....[23]....
        /*104c*/ 	.word	0x0001b5e0


	//   ....[24]....
        /*1050*/ 	.word	0x0001b650


	//   ....[25]....
        /*1054*/ 	.word	0x0001b6b0


	//   ....[26]....
        /*1058*/ 	.word	0x0001b710


	//   ....[27]....
        /*105c*/ 	.word	0x0001b760


	//   ....[28]....
        /*1060*/ 	.word	0x0001b7b0


	//   ....[29]....
        /*1064*/ 	.word	0x0001b800


	//   ....[30]....
        /*1068*/ 	.word	0x0001b850


	//   ....[31]....
        /*106c*/ 	.word	0x0001b8a0


	//   ....[32]....
        /*1070*/ 	.word	0x0001b8f0


	//   ....[33]....
        /*1074*/ 	.word	0x0001b960


	//   ....[34]....
        /*1078*/ 	.word	0x0001b9d0


	//   ....[35]....
        /*107c*/ 	.word	0x0001ba90


	//   ....[36]....
        /*1080*/ 	.word	0x0001baf0


	//   ....[37]....
        /*1084*/ 	.word	0x0001bbb0


	//   ....[38]....
        /*1088*/ 	.word	0x0001bc10


	//   ....[39]....
        /*108c*/ 	.word	0x0001bcd0


	//   ....[40]....
        /*1090*/ 	.word	0x0001bd30


	//   ....[41]....
        /*1094*/ 	.word	0x0001bdf0


	//   ....[42]....
        /*1098*/ 	.word	0x0001be50


	//   ....[43]....
        /*109c*/ 	.word	0x0001bec0


	//   ....[44]....
        /*10a0*/ 	.word	0x0001bf30


	//   ....[45]....
        /*10a4*/ 	.word	0x0001bff0


	//   ....[46]....
        /*10a8*/ 	.word	0x0001c050


	//   ....[47]....
        /*10ac*/ 	.word	0x0001c110


	//   ....[48]....
        /*10b0*/ 	.word	0x0001c170


	//   ....[49]....
        /*10b4*/ 	.word	0x0001c230


	//   ....[50]....
        /*10b8*/ 	.word	0x0001c290


	//   ....[51]....
        /*10bc*/ 	.word	0x0001c350


	//   ....[52]....
        /*10c0*/ 	.word	0x0001c3b0


	//   ....[53]....
        /*10c4*/ 	.word	0x0001c420


	//   ....[54]....
        /*10c8*/ 	.word	0x0001c490


	//   ....[55]....
        /*10cc*/ 	.word	0x0001c500


	//   ....[56]....
        /*10d0*/ 	.word	0x0001c570


	//   ....[57]....
        /*10d4*/ 	.word	0x0001c5c0


	//   ....[58]....
        /*10d8*/ 	.word	0x0001c620


	//   ....[59]....
        /*10dc*/ 	.word	0x0001c670


	//   ....[60]....
        /*10e0*/ 	.word	0x0001c6b0


	//   ....[61]....
        /*10e4*/ 	.word	0x0001c700


	//   ....[62]....
        /*10e8*/ 	.word	0x0001c740


	//   ....[63]....
        /*10ec*/ 	.word	0x0001c790


	//   ....[64]....
        /*10f0*/ 	.word	0x0001c7d0


	//   ....[65]....
        /*10f4*/ 	.word	0x0001c840


	//   ....[66]....
        /*10f8*/ 	.word	0x0001c8b0


	//   ....[67]....
        /*10fc*/ 	.word	0x0001c970


	//   ....[68]....
        /*1100*/ 	.word	0x0001c9d0


	//   ....[69]....
        /*1104*/ 	.word	0x0001ca90


	//   ....[70]....
        /*1108*/ 	.word	0x0001caf0


	//   ....[71]....
        /*110c*/ 	.word	0x0001cbb0


	//   ....[72]....
        /*1110*/ 	.word	0x0001cc10


	//   ....[73]....
        /*1114*/ 	.word	0x0001ccd0


	//   ....[74]....
        /*1118*/ 	.word	0x0001cd30


	//   ....[75]....
        /*111c*/ 	.word	0x0001cda0


	//   ....[76]....
        /*1120*/ 	.word	0x0001ce10


	//   ....[77]....
        /*1124*/ 	.word	0x0001ced0


	//   ....[78]....
        /*1128*/ 	.word	0x0001cf30


	//   ....[79]....
        /*112c*/ 	.word	0x0001cff0


	//   ....[80]....
        /*1130*/ 	.word	0x0001d050


	//   ....[81]....
        /*1134*/ 	.word	0x0001d110


	//   ....[82]....
        /*1138*/ 	.word	0x0001d170


	//   ....[83]....
        /*113c*/ 	.word	0x0001d230


	//   ....[84]....
        /*1140*/ 	.word	0x0001d290


	//   ....[85]....
        /*1144*/ 	.word	0x0001d2e0


	//   ....[86]....
        /*1148*/ 	.word	0x0001d340


	//   ....[87]....
        /*114c*/ 	.word	0x0001d390


	//   ....[88]....
        /*1150*/ 	.word	0x0001d3d0


	//   ....[89]....
        /*1154*/ 	.word	0x0001d420


	//   ....[90]....
        /*1158*/ 	.word	0x0001d460


	//   ....[91]....
        /*115c*/ 	.word	0x0001d4b0


	//   ....[92]....
        /*1160*/ 	.word	0x0001d4f0


	//   ....[93]....
        /*1164*/ 	.word	0x0001d560


	//   ....[94]....
        /*1168*/ 	.word	0x0001d5d0


	//   ....[95]....
        /*116c*/ 	.word	0x0001d640


	//   ....[96]....
        /*1170*/ 	.word	0x0001d700


	//   ....[97]....
        /*1174*/ 	.word	0x0001d760


	//   ....[98]....
        /*1178*/ 	.word	0x0001d820


	//   ....[99]....
        /*117c*/ 	.word	0x0001d880


	//   ....[100]....
        /*1180*/ 	.word	0x0001d940


	//   ....[101]....
        /*1184*/ 	.word	0x0001d9a0


	//   ....[102]....
        /*1188*/ 	.word	0x0001da60


	//   ....[103]....
        /*118c*/ 	.word	0x0001dac0


	//   ....[104]....
        /*1190*/ 	.word	0x0001db30


	//   ....[105]....
        /*1194*/ 	.word	0x0001dba0


	//   ....[106]....
        /*1198*/ 	.word	0x0001dc10


	//   ....[107]....
        /*119c*/ 	.word	0x0001dc80


	//   ....[108]....
        /*11a0*/ 	.word	0x0001dcd0


	//   ....[109]....
        /*11a4*/ 	.word	0x0001dd30


	//   ....[110]....
        /*11a8*/ 	.word	0x0001dd80


	//   ....[111]....
        /*11ac*/ 	.word	0x0001ddc0


	//   ....[112]....
        /*11b0*/ 	.word	0x0001de10


	//   ....[113]....
        /*11b4*/ 	.word	0x0001de50


	//   ....[114]....
        /*11b8*/ 	.word	0x0001dea0


	//   ....[115]....
        /*11bc*/ 	.word	0x0001dee0


	//   ....[116]....
        /*11c0*/ 	.word	0x0001df40


	//   ....[117]....
        /*11c4*/ 	.word	0x0001dfa0


	//   ....[118]....
        /*11c8*/ 	.word	0x0001dff0


	//   ....[119]....
        /*11cc*/ 	.word	0x0001e040


	//   ....[120]....
        /*11d0*/ 	.word	0x0001e090


	//   ....[121]....
        /*11d4*/ 	.word	0x0001e0e0


	//   ....[122]....
        /*11d8*/ 	.word	0x0001e130


	//   ....[123]....
        /*11dc*/ 	.word	0x0001e190


	//   ....[124]....
        /*11e0*/ 	.word	0x0001e200


	//   ....[125]....
        /*11e4*/ 	.word	0x0001e270


	//   ....[126]....
        /*11e8*/ 	.word	0x0001e2e0


	//   ....[127]....
        /*11ec*/ 	.word	0x0001e340


	//   ....[128]....
        /*11f0*/ 	.word	0x0001e3b0


	//   ....[129]....
        /*11f4*/ 	.word	0x0001e420


	//   ....[130]....
        /*11f8*/ 	.word	0x0001e490


	//   ....[131]....
        /*11fc*/ 	.word	0x0001e4f0


	//   ....[132]....
        /*1200*/ 	.word	0x0001e560


	//   ....[133]....
        /*1204*/ 	.word	0x0001e5d0


	//   ....[134]....
        /*1208*/ 	.word	0x0001e640


	//   ....[135]....
        /*120c*/ 	.word	0x0001e6a0


	//   ....[136]....
        /*1210*/ 	.word	0x0001e710


	//   ....[137]....
        /*1214*/ 	.word	0x0001e780


	//   ....[138]....
        /*1218*/ 	.word	0x0001e7f0


	//   ....[139]....
        /*121c*/ 	.word	0x0001e850


	//   ....[140]....
        /*1220*/ 	.word	0x0001e8c0


	//   ....[141]....
        /*1224*/ 	.word	0x0001e930


	//   ....[142]....
        /*1228*/ 	.word	0x0001e9a0


	//   ....[143]....
        /*122c*/ 	.word	0x0001ea00


	//   ....[144]....
        /*1230*/ 	.word	0x0001ea70


	//   ....[145]....
        /*1234*/ 	.word	0x0001eae0


	//   ....[146]....
        /*1238*/ 	.word	0x0001eb50


	//   ....[147]....
        /*123c*/ 	.word	0x0001ebb0


	//   ....[148]....
        /*1240*/ 	.word	0x0001ec20


	//   ....[149]....
        /*1244*/ 	.word	0x0001ec90


	//   ....[150]....
        /*1248*/ 	.word	0x0001ed00


	//   ....[151]....
        /*124c*/ 	.word	0x0001ed60


	//   ....[152]....
        /*1250*/ 	.word	0x0001edd0


	//   ....[153]....
        /*1254*/ 	.word	0x0001ee40


	//   ....[154]....
        /*1258*/ 	.word	0x0001eeb0


	//   ....[155]....
        /*125c*/ 	.word	0x0001ef10


	//   ....[156]....
        /*1260*/ 	.word	0x0001ef80


	//   ....[157]....
        /*1264*/ 	.word	0x0001eff0


	//   ....[158]....
        /*1268*/ 	.word	0x0001f060


	//   ....[159]....
        /*126c*/ 	.word	0x0001f0c0


	//   ....[160]....
        /*1270*/ 	.word	0x0001f130


	//   ....[161]....
        /*1274*/ 	.word	0x0001f1a0


	//   ....[162]....
        /*1278*/ 	.word	0x0001f210


	//   ....[163]....
        /*127c*/ 	.word	0x0001f270


	//   ....[164]....
        /*1280*/ 	.word	0x0001f2e0


	//   ....[165]....
        /*1284*/ 	.word	0x0001f350


	//   ....[166]....
        /*1288*/ 	.word	0x0001f3a0


	//   ....[167]....
        /*128c*/ 	.word	0x0001f3e0


	//   ....[168]....
        /*1290*/ 	.word	0x0001f430


	//   ....[169]....
        /*1294*/ 	.word	0x0001f480


	//   ....[170]....
        /*1298*/ 	.word	0x0001f4d0


	//   ....[171]....
        /*129c*/ 	.word	0x0001f540


	//   ....[172]....
        /*12a0*/ 	.word	0x0001f590


	//   ....[173]....
        /*12a4*/ 	.word	0x0001f5e0


	//   ....[174]....
        /*12a8*/ 	.word	0x0001f630


	//   ....[175]....
        /*12ac*/ 	.word	0x0001f680


	//   ....[176]....
        /*12b0*/ 	.word	0x0001f6d0


	//   ....[177]....
        /*12b4*/ 	.word	0x0001f740


	//   ....[178]....
        /*12b8*/ 	.word	0x0001f790


	//   ....[179]....
        /*12bc*/ 	.word	0x0001f800


	//   ....[180]....
        /*12c0*/ 	.word	0x0001f860


	//   ....[181]....
        /*12c4*/ 	.word	0x0001f8d0


	//----- nvinfo : EIATTR_EXIT_INSTR_OFFSETS
	.align		4
.L_206:
        /*12c8*/ 	.byte	0x04, 0x1c
        /*12ca*/ 	.short	(.L_208 - .L_207)


	//   ....[0]....
.L_207:
        /*12cc*/ 	.word	0x000010d0


	//   ....[1]....
        /*12d0*/ 	.word	0x0001a4d0


	//----- nvinfo : EIATTR_MAX_THREADS
	.align		4
.L_208:
        /*12d4*/ 	.byte	0x04, 0x05
        /*12d6*/ 	.short	(.L_210 - .L_209)
.L_209:
        /*12d8*/ 	.word	0x00000080
        /*12dc*/ 	.word	0x00000001
        /*12e0*/ 	.word	0x00000001


	//----- nvinfo : EIATTR_CRS_STACK_SIZE
	.align		4
.L_210:
        /*12e4*/ 	.byte	0x04, 0x1e
        /*12e6*/ 	.short	(.L_212 - .L_211)
.L_211:
        /*12e8*/ 	.word	0x00000000
.L_212:


//--------------------- .nv.info._ZN7cutlass13device_kernelIN5flash19enable_sm80_to_sm89INS1_16FlashAttnFwdSm80INS1_25CollectiveMainloopFwdSm80ILi4ELi1ELb0EN4cute5tupleIJNS5_1CILi128EEENS7_ILi80EEENS7_ILi64EEEEEELi64ENS_10bfloat16_tEfNS_4arch4Sm80ELb0ELb1ELb0ELb1ELb1ELb1ELb1ELb1EEENS1_21CollectiveEpilogueFwdINS6_IJS8_SA_S9_EEENS6_IJNS7_ILi1EEESI_SI_EEESC_SE_Li128ELb1ELb1ELb1ELb0EEENS1_36VarlenDynamicPersistentTileSchedulerILi128ELi80ELi128ELi128ELb1ELb1ELb0ELb1ELb0ELb1EEEEEEEEEvNT_6ParamsE --------------------------
	.section	.nv.info._ZN7cutlass13device_kernelIN5flash19enable_sm80_to_sm89INS1_16FlashAttnFwdSm80INS1_25CollectiveMainloopFwdSm80ILi4ELi1ELb0EN4cute5tupleIJNS5_1CILi128EEENS7_ILi80EEENS7_ILi64EEEEEELi64ENS_10bfloat16_tEfNS_4arch4Sm80ELb0ELb1ELb0ELb1ELb1ELb1ELb1ELb1EEENS1_21CollectiveEpilogueFwdINS6_IJS8_SA_S9_EEENS6_IJNS7_ILi1EEESI_SI_EEESC_SE_Li128ELb1ELb1ELb1ELb0EEENS1_36VarlenDynamicPersistentTileSchedulerILi128ELi80ELi128ELi128ELb1ELb1ELb0ELb1ELb0ELb1EEEEEEEEEvNT_6ParamsE,"",@"SHT_CUDA_INFO"
	.sectionflags	@""
	.align	4


	//----- nvinfo : EIATTR_CUDA_API_VERSION
	.align		4
        /*0000*/ 	.byte	0x04, 0x37
        /*0002*/ 	.short	(.L_214 - .L_213)
.L_213:
        /*0004*/ 	.word	0x00000082


	//----- nvinfo : EIATTR_SW2861232_WAR
	.align		4
.L_214:
        /*0008*/ 	.byte	0x01, 0x35
	.zero		2


	//----- nvinfo : EIATTR_PARAM_CBANK
	.align		4
        /*000c*/ 	.byte	0x04, 0x0a
        /*000e*/ 	.short	(.L_216 - .L_215)
	.align		4
.L_215:
        /*0010*/ 	.word	index@(.nv.constant0._ZN7cutlass13device_kernelIN5flash19enable_sm80_to_sm89INS1_16FlashAttnFwdSm80INS1_25CollectiveMainloopFwdSm80ILi4ELi1ELb0EN4cute5tupleIJNS5_1CILi128EEENS7_ILi80EEENS7_ILi64EEEEEELi64ENS_10bfloat16_tEfNS_4arch4Sm80ELb0ELb1ELb0ELb1ELb1ELb1ELb1ELb1EEENS1_21CollectiveEpilogueFwdINS6_IJS8_SA_S9_EEENS6_IJNS7_ILi1EEESI_SI_EEESC_SE_Li128ELb1ELb1ELb1ELb0EEENS1_36VarlenDynamicPersistentTileSchedulerILi128ELi80ELi128ELi128ELb1ELb1ELb0ELb1ELb0ELb1EEEEEEEEEvNT_6ParamsE)
        /*0014*/ 	.short	0x0160
        /*0016*/ 	.short	0x0438


	//----- nvinfo : EIATTR_CBANK_PARAM_SIZE
	.align		4
.L_216:
        /*0018*/ 	.byte	0x03, 0x19
        /*001a*/ 	.short	0x0438


	//----- nvinfo : EIATTR_KPARAM_INFO
	.align		4
        /*001c*/ 	.byte	0x04, 0x17
        /*001e*/ 	.short	(.L_218 - .L_217)
.L_217:
        /*0020*/ 	.word	0x00000000
        /*0024*/ 	.short	0x0000
        /*0026*/ 	.short	0x0000
        /*0028*/ 	.byte	0x00, 0xf0, 0xe1, 0x10


	//----- nvinfo : EIATTR_MAXREG_COUNT
	.align		4
.L_218:
        /*002c*/ 	.byte	0x03, 0x1b
        /*002e*/ 	.short	0x00ff


	//----- nvinfo : EIATTR_NUM_BARRIERS
	.align		4
        /*0030*/ 	.byte	0x02, 0x4c
        /*0032*/ 	.byte	0x06
	.zero		1


	//----- nvinfo : EIATTR_ANNOTATIONS
	.align		4
        /*0034*/ 	.byte	0x04, 0x55
        /*0036*/ 	.short	(.L_220 - .L_219)


	//   ....[0]....
.L_219:
        /* <DEDUP_REMOVED lines=149> */


	//----- nvinfo : EIATTR_MERCURY_ISA_VERSION
	.align		4
.L_220:
        /*0978*/ 	.byte	0x03, 0x5f
        /*097a*/ 	.short	0x0000


	//----- nvinfo : EIATTR_INT_WARP_WIDE_INSTR_OFFSETS
	.align		4
        /*097c*/ 	.byte	0x04, 0x31
        /*097e*/ 	.short	(.L_222 - .L_221)


	//   ....[0]....
.L_221:
        /*0980*/ 	.word	0x00022270


	//   ....[1]....
        /*0984*/ 	.word	0x000222f0


	//----- nvinfo : EIATTR_COOP_GROUP_MASK_REGIDS
	.align		4
.L_222:
        /*0988*/ 	.byte	0x04, 0x29
        /*098a*/ 	.short	(.L_224 - .L_223)


	//   ....[0]....
.L_223:
        /*098c*/ 	.word	0xffffffff


	//   ....[1]....
        /*0990*/ 	.word	0xffffffff


	//   ....[2]....
        /*0994*/ 	.word	0xffffffff


	//   ....[3]....
        /*0998*/ 	.word	0xffffffff


	//   ....[4]....
        /*099c*/ 	.word	0xffffffff


	//   ....[5]....
        /*09a0*/ 	.word	0xffffffff


	//   ....[6]....
        /*09a4*/ 	.word	0xffffffff


	//   ....[7]....
        /*09a8*/ 	.word	0xffffffff


	//   ....[8]....
        /*09ac*/ 	.word	0xffffffff


	//   ....[9]....
        /*09b0*/ 	.word	0xffffffff


	//   ....[10]....
        /*09b4*/ 	.word	0xffffffff


	//   ....[11]....
        /*09b8*/ 	.word	0xffffffff


	//   ....[12]....
        /*09bc*/ 	.word	0xffffffff


	//   ....[13]....
        /*09c0*/ 	.word	0xffffffff


	//   ....[14]....
        /*09c4*/ 	.word	0xffffffff


	//   ....[15]....
        /*09c8*/ 	.word	0xffffffff


	//   ....[16]....
        /*09cc*/ 	.word	0xffffffff


	//   ....[17]....
        /*09d0*/ 	.word	0xffffffff


	//   ....[18]....
        /*09d4*/ 	.word	0xffffffff


	//   ....[19]....
        /*09d8*/ 	.word	0xffffffff


	//   ....[20]....
        /*09dc*/ 	.word	0xffffffff


	//   ....[21]....
        /*09e0*/ 	.word	0xffffffff


	//   ....[22]....
        /*09e4*/ 	.word	0xffffffff


	//   ....[23]....
        /*09e8*/ 	.word	0xffffffff


	//   ....[24]....
        /*09ec*/ 	.word	0xffffffff


	//   ....[25]....
        /*09f0*/ 	.word	0xffffffff


	//   ....[26]....
        /*09f4*/ 	.word	0xffffffff


	//   ....[27]....
        /*09f8*/ 	.word	0xffffffff


	//   ....[28]....
        /*09fc*/ 	.word	0xffffffff


	//   ....[29]....
        /*0a00*/ 	.word	0xffffffff


	//   ....[30]....
        /*0a04*/ 	.word	0xffffffff


	//   ....[31]....
        /*0a08*/ 	.word	0xffffffff


	//   ....[32]....
        /*0a0c*/ 	.word	0xffffffff


	//   ....[33]....
        /*0a10*/ 	.word	0xffffffff


	//   ....[34]....
        /*0a14*/ 	.word	0xffffffff


	//   ....[35]....
        /*0a18*/ 	.word	0xffffffff


	//   ....[36]....
        /*0a1c*/ 	.word	0xffffffff


	//   ....[37]....
        /*0a20*/ 	.word	0xffffffff


	//   ....[38]....
        /*0a24*/ 	.word	0xffffffff


	//   ....[39]....
        /*0a28*/ 	.word	0xffffffff


	//   ....[40]....
        /*0a2c*/ 	.word	0xffffffff


	//   ....[41]....
        /*0a30*/ 	.word	0xffffffff


	//   ....[42]....
        /*0a34*/ 	.word	0xffffffff


	//   ....[43]....
        /*0a38*/ 	.word	0xffffffff


	//   ....[44]....
        /*0a3c*/ 	.word	0xffffffff


	//   ....[45]....
        /*0a40*/ 	.word	0xffffffff


	//   ....[46]....
        /*0a44*/ 	.word	0xffffffff


	//   ....[47]....
        /*0a48*/ 	.word	0xffffffff


	//   ....[48]....
        /*0a4c*/ 	.word	0xffffffff


	//   ....[49]....
        /*0a50*/ 	.word	0xffffffff


	//   ....[50]....
        /*0a54*/ 	.word	0xffffffff


	//   ....[51]....
        /*0a58*/ 	.word	0xffffffff


	//   ....[52]....
        /*0a5c*/ 	.word	0xffffffff


	//   ....[53]....
        /*0a60*/ 	.word	0xffffffff


	//   ....[54]....
        /*0a64*/ 	.word	0xffffffff


	//   ....[55]....
        /*0a68*/ 	.word	0xffffffff


	//   ....[56]....
        /*0a6c*/ 	.word	0xffffffff


	//   ....[57]....
        /*0a70*/ 	.word	0xffffffff


	//   ....[58]....
        /*0a74*/ 	.word	0xffffffff


	//   ....[59]....
        /*0a78*/ 	.word	0xffffffff


	//   ....[60]....
        /*0a7c*/ 	.word	0xffffffff


	//   ....[61]....
        /*0a80*/ 	.word	0xffffffff


	//   ....[62]....
        /*0a84*/ 	.word	0xffffffff


	//   ....[63]....
        /*0a88*/ 	.word	0xffffffff


	//   ....[64]....
        /*0a8c*/ 	.word	0xffffffff


	//   ....[65]....
        /*0a90*/ 	.word	0xffffffff


	//   ....[66]....
        /*0a94*/ 	.word	0xffffffff


	//   ....[67]....
        /*0a98*/ 	.word	0xffffffff


	//   ....[68]....
        /*0a9c*/ 	.word	0xffffffff


	//   ....[69]....
        /*0aa0*/ 	.word	0xffffffff


	//   ....[70]....
        /*0aa4*/ 	.word	0xffffffff


	//   ....[71]....
        /*0aa8*/ 	.word	0xffffffff


	//   ....[72]....
        /*0aac*/ 	.word	0xffffffff


	//   ....[73]....
        /*0ab0*/ 	.word	0xffffffff


	//   ....[74]....
        /*0ab4*/ 	.word	0xffffffff


	//   ....[75]....
        /*0ab8*/ 	.word	0xffffffff


	//   ....[76]....
        /*0abc*/ 	.word	0xffffffff


	//   ....[77]....
        /*0ac0*/ 	.word	0xffffffff


	//   ....[78]....
        /*0ac4*/ 	.word	0xffffffff


	//   ....[79]....
        /*0ac8*/ 	.word	0xffffffff


	//   ....[80]....
        /*0acc*/ 	.word	0xffffffff


	//   ....[81]....
        /*0ad0*/ 	.word	0xffffffff


	//   ....[82]....
        /*0ad4*/ 	.word	0xffffffff


	//   ....[83]....
        /*0ad8*/ 	.word	0xffffffff


	//   ....[84]....
        /*0adc*/ 	.word	0xffffffff


	//   ....[85]....
        /*0ae0*/ 	.word	0xffffffff


	//   ....[86]....
        /*0ae4*/ 	.word	0xffffffff


	//   ....[87]....
        /*0ae8*/ 	.word	0xffffffff


	//   ....[88]....
        /*0aec*/ 	.word	0xffffffff


	//   ....[89]....
        /*0af0*/ 	.word	0xffffffff


	//   ....[90]....
        /*0af4*/ 	.word	0xffffffff


	//   ....[91]....
        /*0af8*/ 	.word	0xffffffff


	//   ....[92]....
        /*0afc*/ 	.word	0xffffffff


	//   ....[93]....
        /*0b00*/ 	.word	0xffffffff


	//   ....[94]....
        /*0b04*/ 	.word	0xffffffff


	//   ....[95]....
        /*0b08*/ 	.word	0xffffffff


	//   ....[96]....
        /*0b0c*/ 	.word	0xffffffff


	//   ....[97]....
        /*0b10*/ 	.word	0xffffffff


	//   ....[98]....
        /*0b14*/ 	.word	0xffffffff


	//   ....[99]....
        /*0b18*/ 	.word	0xffffffff


	//   ....[100]....
        /*0b1c*/ 	.word	0xffffffff


	//   ....[101]....
        /*0b20*/ 	.word	0xffffffff


	//   ....[102]....
        /*0b24*/ 	.word	0xffffffff


	//   ....[103]....
        /*0b28*/ 	.word	0xffffffff


	//   ....[104]....
        /*0b2c*/ 	.word	0xffffffff


	//   ....[105]....
        /*0b30*/ 	.word	0xffffffff


	//   ....[106]....
        /*0b34*/ 	.word	0xffffffff


	//   ....[107]....
        /*0b38*/ 	.word	0xffffffff


	//   ....[108]....
        /*0b3c*/ 	.word	0xffffffff


	//   ....[109]....
        /*0b40*/ 	.word	0xffffffff


	//   ....[110]....
        /*0b44*/ 	.word	0xffffffff


	//   ....[111]....
        /*0b48*/ 	.word	0xffffffff


	//   ....[112]....
        /*0b4c*/ 	.word	0xffffffff


	//   ....[113]....
        /*0b50*/ 	.word	0xffffffff


	//   ....[114]....
        /*0b54*/ 	.word	0xffffffff


	//   ....[115]....
        /*0b58*/ 	.word	0xffffffff


	//   ....[116]....
        /*0b5c*/ 	.word	0xffffffff


	//   ....[117]....
        /*0b60*/ 	.word	0xffffffff


	//   ....[118]....
        /*0b64*/ 	.word	0xffffffff


	//   ....[119]....
        /*0b68*/ 	.word	0xffffffff


	//   ....[120]....
        /*0b6c*/ 	.word	0xffffffff


	//   ....[121]....
        /*0b70*/ 	.word	0xffffffff


	//   ....[122]....
        /*0b74*/ 	.word	0xffffffff


	//   ....[123]....
        /*0b78*/ 	.word	0xffffffff


	//   ....[124]....
        /*0b7c*/ 	.word	0xffffffff


	//   ....[125]....
        /*0b80*/ 	.word	0xffffffff


	//   ....[126]....
        /*0b84*/ 	.word	0xffffffff


	//   ....[127]....
        /*0b88*/ 	.word	0xffffffff


	//   ....[128]....
        /*0b8c*/ 	.word	0xffffffff


	//   ....[129]....
        /*0b90*/ 	.word	0xffffffff


	//   ....[130]....
        /*0b94*/ 	.word	0xffffffff


	//   ....[131]....
        /*0b98*/ 	.word	0xffffffff


	//   ....[132]....
        /*0b9c*/ 	.word	0xffffffff


	//   ....[133]....
        /*0ba0*/ 	.word	0xffffffff


	//   ....[134]....
        /*0ba4*/ 	.word	0xffffffff


	//   ....[135]....
        /*0ba8*/ 	.word	0xffffffff


	//   ....[136]....
        /*0bac*/ 	.word	0xffffffff


	//   ....[137]....
        /*0bb0*/ 	.word	0xffffffff


	//   ....[138]....
        /*0bb4*/ 	.word	0xffffffff


	//   ....[139]....
        /*0bb8*/ 	.word	0xffffffff


	//   ....[140]....
        /*0bbc*/ 	.word	0xffffffff


	//   ....[141]....
        /*0bc0*/ 	.word	0xffffffff


	//   ....[142]....
        /*0bc4*/ 	.word	0xffffffff


	//   ....[143]....
        /*0bc8*/ 	.word	0xffffffff


	//   ....[144]....
        /*0bcc*/ 	.word	0xffffffff


	//   ....[145]....
        /*0bd0*/ 	.word	0xffffffff


	//   ....[146]....
        /*0bd4*/ 	.word	0xffffffff


	//   ....[147]....
        /*0bd8*/ 	.word	0xffffffff


	//   ....[148]....
        /*0bdc*/ 	.word	0xffffffff


	//   ....[149]....
        /*0be0*/ 	.word	0xffffffff


	//   ....[150]....
        /*0be4*/ 	.word	0xffffffff


	//   ....[151]....
        /*0be8*/ 	.word	0xffffffff


	//   ....[152]....
        /*0bec*/ 	.word	0xffffffff


	//   ....[153]....
        /*0bf0*/ 	.word	0xffffffff


	//   ....[154]....
        /*0bf4*/ 	.word	0xffffffff


	//   ....[155]....
        /*0bf8*/ 	.word	0xffffffff


	//   ....[156]....
        /*0bfc*/ 	.word	0xffffffff


	//   ....[157]....
        /*0c00*/ 	.word	0xffffffff


	//   ....[158]....
        /*0c04*/ 	.word	0xffffffff


	//   ....[159]....
        /*0c08*/ 	.word	0xffffffff


	//   ....[160]....
        /*0c0c*/ 	.word	0xffffffff


	//   ....[161]....
        /*0c10*/ 	.word	0xffffffff


	//   ....[162]....
        /*0c14*/ 	.word	0xffffffff


	//   ....[163]....
        /*0c18*/ 	.word	0xffffffff


	//   ....[164]....
        /*0c1c*/ 	.word	0xffffffff


	//   ....[165]....
        /*0c20*/ 	.word	0xffffffff


	//   ....[166]....
        /*0c24*/ 	.word	0xffffffff


	//   ....[167]....
        /*0c28*/ 	.word	0xffffffff


	//   ....[168]....
        /*0c2c*/ 	.word	0xffffffff


	//   ....[169]....
        /*0c30*/ 	.word	0xffffffff


	//   ....[170]....
        /*0c34*/ 	.word	0xffffffff


	//   ....[171]....
        /*0c38*/ 	.word	0xffffffff


	//   ....[172]....
        /*0c3c*/ 	.word	0xffffffff


	//   ....[173]....
        /*0c40*/ 	.word	0xffffffff


	//   ....[174]....
        /*0c44*/ 	.word	0xffffffff


	//   ....[175]....
        /*0c48*/ 	.word	0xffffffff


	//   ....[176]....
        /*0c4c*/ 	.word	0xffffffff


	//   ....[177]....
        /*0c50*/ 	.word	0xffffffff


	//   ....[178]....
        /*0c54*/ 	.word	0xffffffff


	//   ....[179]....
        /*0c58*/ 	.word	0xffffffff


	//   ....[180]....
        /*0c5c*/ 	.word	0xffffffff


	//   ....[181]....
        /*0c60*/ 	.word	0xffffffff


	//   ....[182]....
        /*0c64*/ 	.word	0xffffffff


	//   ....[183]....
        /*0c68*/ 	.word	0xffffffff


	//   ....[184]....
        /*0c6c*/ 	.word	0xffffffff


	//   ....[185]....
        /*0c70*/ 	.word	0xffffffff


	//   ....[186]....
        /*0c74*/ 	.word	0xffffffff


	//   ....[187]....
        /*0c78*/ 	.word	0xffffffff


	//   ....[188]....
        /*0c7c*/ 	.word	0xffffffff


	//   ....[189]....
        /*0c80*/ 	.word	0xffffffff


	//   ....[190]....
        /*0c84*/ 	.word	0xffffffff


	//   ....[191]....
        /*0c88*/ 	.word	0xffffffff


	//   ....[192]....
        /*0c8c*/ 	.word	0xffffffff


	//   ....[193]....
        /*0c90*/ 	.word	0xffffffff


	//   ....[194]....
        /*0c94*/ 	.word	0xffffffff


	//   ....[195]....
        /*0c98*/ 	.word	0xffffffff


	//   ....[196]....
        /*0c9c*/ 	.word	0xffffffff


	//   ....[197]....
        /*0ca0*/ 	.word	0xffffffff


	//   ....[198]....
        /*0ca4*/ 	.word	0xffffffff


	//   ....[199]....
        /*0ca8*/ 	.word	0xffffffff


	//   ....[200]....
        /*0cac*/ 	.word	0xffffffff


	//   ....[201]....
        /*0cb0*/ 	.word	0xffffffff


	//   ....[202]....
        /*0cb4*/ 	.word	0xffffffff


	//   ....[203]....
        /*0cb8*/ 	.word	0xffffffff


	//   ....[204]....
        /*0cbc*/ 	.word	0xffffffff


	//   ....[205]....
        /*0cc0*/ 	.word	0xffffffff


	//   ....[206]....
        /*0cc4*/ 	.word	0xffffffff


	//   ....[207]....
        /*0cc8*/ 	.word	0xffffffff


	//   ....[208]....
        /*0ccc*/ 	.word	0xffffffff


	//   ....[209]....
        /*0cd0*/ 	.word	0xffffffff


	//   ....[210]....
        /*0cd4*/ 	.word	0xffffffff


	//   ....[211]....
        /*0cd8*/ 	.word	0xffffffff


	//   ....[212]....
        /*0cdc*/ 	.word	0xffffffff


	//   ....[213]....
        /*0ce0*/ 	.word	0xffffffff


	//   ....[214]....
        /*0ce4*/ 	.word	0xffffffff


	//   ....[215]....
        /*0ce8*/ 	.word	0xffffffff


	//   ....[216]....
        /*0cec*/ 	.word	0xffffffff


	//   ....[217]....
        /*0cf0*/ 	.word	0xffffffff


	//   ....[218]....
        /*0cf4*/ 	.word	0xffffffff


	//   ....[219]....
        /*0cf8*/ 	.word	0xffffffff


	//   ....[220]....
        /*0cfc*/ 	.word	0xffffffff


	//   ....[221]....
        /*0d00*/ 	.word	0xffffffff


	//   ....[222]....
        /*0d04*/ 	.word	0xffffffff


	//   ....[223]....
        /*0d08*/ 	.word	0xffffffff


	//   ....[224]....
        /*0d0c*/ 	.word	0xffffffff


	//   ....[225]....
        /*0d10*/ 	.word	0xffffffff


	//   ....[226]....
        /*0d14*/ 	.word	0xffffffff


	//   ....[227]....
        /*0d18*/ 	.word	0xffffffff


	//   ....[228]....
        /*0d1c*/ 	.word	0xffffffff


	//   ....[229]....
        /*0d20*/ 	.word	0xffffffff


	//   ....[230]....
        /*0d24*/ 	.word	0xffffffff


	//   ....[231]....
        /*0d28*/ 	.word	0xffffffff


	//   ....[232]....
        /*0d2c*/ 	.word	0xffffffff


	//   ....[233]....
        /*0d30*/ 	.word	0xffffffff


	//   ....[234]....
        /*0d34*/ 	.word	0xffffffff


	//   ....[235]....
        /*0d38*/ 	.word	0xffffffff


	//   ....[236]....
        /*0d3c*/ 	.word	0xffffffff


	//   ....[237]....
        /*0d40*/ 	.word	0xffffffff


	//   ....[238]....
        /*0d44*/ 	.word	0xffffffff


	//   ....[239]....
        /*0d48*/ 	.word	0xffffffff


	//   ....[240]....
        /*0d4c*/ 	.word	0xffffffff


	//   ....[241]....
        /*0d50*/ 	.word	0xffffffff


	//   ....[242]....
        /*0d54*/ 	.word	0xffffffff


	//   ....[243]....
        /*0d58*/ 	.word	0xffffffff


	//   ....[244]....
        /*0d5c*/ 	.word	0xffffffff


	//   ....[245]....
        /*0d60*/ 	.word	0xffffffff


	//   ....[246]....
        /*0d64*/ 	.word	0xffffffff


	//   ....[247]....
        /*0d68*/ 	.word	0xffffffff


	//   ....[248]....
        /*0d6c*/ 	.word	0xffffffff


	//   ....[249]....
        /*0d70*/ 	.word	0xffffffff


	//   ....[250]....
        /*0d74*/ 	.word	0xffffffff


	//   ....[251]....
        /*0d78*/ 	.word	0xffffffff


	//   ....[252]....
        /*0d7c*/ 	.word	0xffffffff


	//   ....[253]....
        /*0d80*/ 	.word	0xffffffff


	//   ....[254]....
        /*0d84*/ 	.word	0xffffffff


	//   ....[255]....
        /*0d88*/ 	.word	0xffffffff


	//   ....[0]....
        /*0d8c*/ 	.word	0xffffffff


	//   ....[1]....
        /*0d90*/ 	.word	0xffffffff


	//   ....[2]....
        /*0d94*/ 	.word	0xffffffff


	//   ....[3]....
        /*0d98*/ 	.word	0xffffffff


	//   ....[4]....
        /*0d9c*/ 	.word	0xffffffff


	//   ....[5]....
        /*0da0*/ 	.word	0xffffffff


	//   ....[6]....
        /*0da4*/ 	.word	0xffffffff


	//   ....[7]....
        /*0da8*/ 	.word	0xffffffff


	//   ....[8]....
        /*0dac*/ 	.word	0xffffffff


	//   ....[9]....
        /*0db0*/ 	.word	0xffffffff


	//   ....[10]....
        /*0db4*/ 	.word	0xffffffff


	//   ....[11]....
        /*0db8*/ 	.word	0xffffffff


	//   ....[12]....
        /*0dbc*/ 	.word	0xffffffff


	//   ....[13]....
        /*0dc0*/ 	.word	0xffffffff


	//   ....[14]....
        /*0dc4*/ 	.word	0xffffffff


	//   ....[15]....
        /*0dc8*/ 	.word	0xffffffff


	//   ....[16]....
        /*0dcc*/ 	.word	0xffffffff


	//   ....[17]....
        /*0dd0*/ 	.word	0xffffffff


	//   ....[18]....
        /*0dd4*/ 	.word	0xffffffff


	//   ....[19]....
        /*0dd8*/ 	.word	0xffffffff


	//   ....[20]....
        /*0ddc*/ 	.word	0xffffffff


	//   ....[21]....
        /*0de0*/ 	.word	0xffffffff


	//   ....[22]....
        /*0de4*/ 	.word	0xffffffff


	//   ....[23]....
        /*0de8*/ 	.word	0xffffffff


	//   ....[24]....
        /*0dec*/ 	.word	0xffffffff


	//   ....[25]....
        /*0df0*/ 	.word	0xffffffff


	//   ....[26]....
        /*0df4*/ 	.word	0xffffffff


	//   ....[27]....
        /*0df8*/ 	.word	0xffffffff


	//   ....[28]....
        /*0dfc*/ 	.word	0xffffffff


	//   ....[29]....
        /*0e00*/ 	.word	0xffffffff


	//   ....[30]....
        /*0e04*/ 	.word	0xffffffff


	//   ....[31]....
        /*0e08*/ 	.word	0xffffffff


	//   ....[32]....
        /*0e0c*/ 	.word	0xffffffff


	//   ....[33]....
        /*0e10*/ 	.word	0xffffffff


	//   ....[34]....
        /*0e14*/ 	.word	0xffffffff


	//   ....[35]....
        /*0e18*/ 	.word	0xffffffff


	//   ....[36]....
        /*0e1c*/ 	.word	0xffffffff


	//   ....[37]....
        /*0e20*/ 	.word	0xffffffff


	//   ....[38]....
        /*0e24*/ 	.word	0xffffffff


	//   ....[39]....
        /*0e28*/ 	.word	0xffffffff


	//   ....[40]....
        /*0e2c*/ 	.word	0xffffffff


	//   ....[41]....
        /*0e30*/ 	.word	0xffffffff


	//   ....[42]....
        /*0e34*/ 	.word	0xffffffff


	//   ....[43]....
        /*0e38*/ 	.word	0xffffffff


	//   ....[44]....
        /*0e3c*/ 	.word	0xffffffff


	//   ....[45]....
        /*0e40*/ 	.word	0xffffffff


	//   ....[46]....
        /*0e44*/ 	.word	0xffffffff


	//   ....[47]....
        /*0e48*/ 	.word	0xffffffff


	//   ....[48]....
        /*0e4c*/ 	.word	0xffffffff


	//   ....[49]....
        /*0e50*/ 	.word	0xffffffff


	//   ....[50]....
        /*0e54*/ 	.word	0xffffffff


	//   ....[51]....
        /*0e58*/ 	.word	0xffffffff


	//   ....[52]....
        /*0e5c*/ 	.word	0xffffffff


	//   ....[53]....
        /*0e60*/ 	.word	0xffffffff


	//   ....[54]....
        /*0e64*/ 	.word	0xffffffff


	//   ....[55]....
        /*0e68*/ 	.word	0xffffffff


	//   ....[56]....
        /*0e6c*/ 	.word	0xffffffff


	//   ....[57]....
        /*0e70*/ 	.word	0xffffffff


	//   ....[58]....
        /*0e74*/ 	.word	0xffffffff


	//   ....[59]....
        /*0e78*/ 	.word	0xffffffff


	//   ....[60]....
        /*0e7c*/ 	.word	0xffffffff


	//   ....[61]....
        /*0e80*/ 	.word	0xffffffff


	//   ....[62]....
        /*0e84*/ 	.word	0xffffffff


	//   ....[63]....
        /*0e88*/ 	.word	0xffffffff


	//   ....[64]....
        /*0e8c*/ 	.word	0xffffffff


	//   ....[65]....
        /*0e90*/ 	.word	0xffffffff


	//   ....[66]....
        /*0e94*/ 	.word	0xffffffff


	//   ....[67]....
        /*0e98*/ 	.word	0xffffffff


	//   ....[68]....
        /*0e9c*/ 	.word	0xffffffff


	//   ....[69]....
        /*0ea0*/ 	.word	0xffffffff


	//   ....[70]....
        /*0ea4*/ 	.word	0xffffffff


	//   ....[71]....
        /*0ea8*/ 	.word	0xffffffff


	//   ....[72]....
        /*0eac*/ 	.word	0xffffffff


	//   ....[73]....
        /*0eb0*/ 	.word	0xffffffff


	//   ....[74]....
        /*0eb4*/ 	.word	0xffffffff


	//   ....[75]....
        /*0eb8*/ 	.word	0xffffffff


	//   ....[76]....
        /*0ebc*/ 	.word	0xffffffff


	//   ....[77]....
        /*0ec0*/ 	.word	0xffffffff


	//   ....[78]....
        /*0ec4*/ 	.word	0xffffffff


	//   ....[79]....
        /*0ec8*/ 	.word	0xffffffff


	//   ....[80]....
        /*0ecc*/ 	.word	0xffffffff


	//   ....[81]....
        /*0ed0*/ 	.word	0xffffffff


	//   ....[82]....
        /*0ed4*/ 	.word	0xffffffff


	//   ....[83]....
        /*0ed8*/ 	.word	0xffffffff


	//   ....[84]....
        /*0edc*/ 	.word	0xffffffff


	//   ....[85]....
        /*0ee0*/ 	.word	0xffffffff


	//   ....[86]....
        /*0ee4*/ 	.word	0xffffffff


	//   ....[87]....
        /*0ee8*/ 	.word	0xffffffff


	//   ....[88]....
        /*0eec*/ 	.word	0xffffffff


	//   ....[89]....
        /*0ef0*/ 	.word	0xffffffff


	//   ....[90]....
        /*0ef4*/ 	.word	0xffffffff


	//   ....[91]....
        /*0ef8*/ 	.word	0xffffffff


	//   ....[92]....
        /*0efc*/ 	.word	0xffffffff


	//   ....[93]....
        /*0f00*/ 	.word	0xffffffff


	//   ....[94]....
        /*0f04*/ 	.word	0xffffffff


	//   ....[95]....
        /*0f08*/ 	.word	0xffffffff


	//   ....[96]....
        /*0f0c*/ 	.word	0xffffffff


	//   ....[97]....
        /*0f10*/ 	.word	0xffffffff


	//   ....[98]....
        /*0f14*/ 	.word	0xffffffff


	//   ....[99]....
        /*0f18*/ 	.word	0xffffffff


	//   ....[100]....
        /*0f1c*/ 	.word	0xffffffff


	//   ....[101]....
        /*0f20*/ 	.word	0xffffffff


	//   ....[102]....
        /*0f24*/ 	.word	0xffffffff


	//   ....[103]....
        /*0f28*/ 	.word	0xffffffff


	//   ....[104]....
        /*0f2c*/ 	.word	0xffffffff


	//   ....[105]....
        /*0f30*/ 	.word	0xffffffff


	//   ....[106]....
        /*0f34*/ 	.word	0xffffffff


	//   ....[107]....
        /*0f38*/ 	.word	0xffffffff


	//   ....[108]....
        /*0f3c*/ 	.word	0xffffffff


	//   ....[109]....
        /*0f40*/ 	.word	0xffffffff


	//   ....[110]....
        /*0f44*/ 	.word	0xffffffff


	//   ....[111]....
        /*0f48*/ 	.word	0xffffffff


	//   ....[112]....
        /*0f4c*/ 	.word	0xffffffff


	//   ....[113]....
        /*0f50*/ 	.word	0xffffffff


	//   ....[114]....
        /*0f54*/ 	.word	0xffffffff


	//   ....[115]....
        /*0f58*/ 	.word	0xffffffff


	//   ....[116]....
        /*0f5c*/ 	.word	0xffffffff


	//   ....[117]....
        /*0f60*/ 	.word	0xffffffff


	//   ....[118]....
        /*0f64*/ 	.word	0xffffffff


	//   ....[119]....
        /*0f68*/ 	.word	0xffffffff


	//   ....[120]....
        /*0f6c*/ 	.word	0xffffffff


	//   ....[121]....
        /*0f70*/ 	.word	0xffffffff


	//   ....[122]....
        /*0f74*/ 	.word	0xffffffff


	//   ....[123]....
        /*0f78*/ 	.word	0xffffffff


	//   ....[124]....
        /*0f7c*/ 	.word	0xffffffff


	//   ....[125]....
        /*0f80*/ 	.word	0xffffffff


	//   ....[126]....
        /*0f84*/ 	.word	0xffffffff


	//   ....[127]....
        /*0f88*/ 	.word	0xffffffff


	//   ....[128]....
        /*0f8c*/ 	.word	0xffffffff


	//   ....[129]....
        /*0f90*/ 	.word	0xffffffff


	//   ....[130]....
        /*0f94*/ 	.word	0xffffffff


	//   ....[131]....
        /*0f98*/ 	.word	0xffffffff


	//   ....[132]....
        /*0f9c*/ 	.word	0xffffffff


	//   ....[133]....
        /*0fa0*/ 	.word	0xffffffff


	//   ....[134]....
        /*0fa4*/ 	.word	0xffffffff


	//   ....[135]....
        /*0fa8*/ 	.word	0xffffffff


	//   ....[136]....
        /*0fac*/ 	.word	0xffffffff


	//   ....[137]....
        /*0fb0*/ 	.word	0xffffffff


	//   ....[138]....
        /*0fb4*/ 	.word	0xffffffff


	//   ....[139]....
        /*0fb8*/ 	.word	0xffffffff


	//   ....[140]....
        /*0fbc*/ 	.word	0xffffffff


	//   ....[141]....
        /*0fc0*/ 	.word	0xffffffff


	//   ....[142]....
        /*0fc4*/ 	.word	0xffffffff


	//   ....[143]....
        /*0fc8*/ 	.word	0xffffffff


	//   ....[144]....
        /*0fcc*/ 	.word	0xffffffff


	//   ....[145]....
        /*0fd0*/ 	.word	0xffffffff


	//   ....[146]....
        /*0fd4*/ 	.word	0xffffffff


	//   ....[147]....
        /*0fd8*/ 	.word	0xffffffff


	//   ....[148]....
        /*0fdc*/ 	.word	0xffffffff


	//   ....[149]....
        /*0fe0*/ 	.word	0xffffffff


	//   ....[150]....
        /*0fe4*/ 	.word	0xffffffff


	//   ....[151]....
        /*0fe8*/ 	.word	0xffffffff


	//   ....[152]....
        /*0fec*/ 	.word	0xffffffff


	//   ....[153]....
        /*0ff0*/ 	.word	0xffffffff


	//   ....[154]....
        /*0ff4*/ 	.word	0xffffffff


	//   ....[155]....
        /*0ff8*/ 	.word	0xffffffff


	//   ....[156]....
        /*0ffc*/ 	.word	0xffffffff


	//   ....[157]....
        /*1000*/ 	.word	0xffffffff


	//   ....[158]....
        /*1004*/ 	.word	0xffffffff


	//   ....[159]....
        /*1008*/ 	.word	0xffffffff


	//   ....[160]....
        /*100c*/ 	.word	0xffffffff


	//   ....[161]....
        /*1010*/ 	.word	0xffffffff


	//   ....[162]....
        /*1014*/ 	.word	0xffffffff


	//   ....[163]....
        /*1018*/ 	.word	0xffffffff


	//   ....[164]....
        /*101c*/ 	.word	0xffffffff


	//   ....[165]....
        /*1020*/ 	.word	0xffffffff


	//   ....[166]....
        /*1024*/ 	.word	0xffffffff


	//   ....[167]....
        /*1028*/ 	.word	0xffffffff


	//   ....[168]....
        /*102c*/ 	.word	0xffffffff


	//   ....[169]....
        /*1030*/ 	.word	0xffffffff


	//   ....[170]....
        /*1034*/ 	.word	0xffffffff


	//   ....[171]....
        /*1038*/ 	.word	0xffffffff


	//   ....[172]....
        /*103c*/ 	.word	0xffffffff


	//   ....[173]....
        /*1040*/ 	.word	0xffffffff


	//   ....[174]....
        /*1044*/ 	.word	0xffffffff


	//   ....[175]....
        /*1048*/ 	.word	0xffffffff


	//   ....[176]....
        /*104c*/ 	.word	0xffffffff


	//   ....[177]....
        /*1050*/ 	.word	0xffffffff


	//   ....[178]....
        /*1054*/ 	.word	0xffffffff


	//   ....[179]....
        /*1058*/ 	.word	0xffffffff


	//   ....[180]....
        /*105c*/ 	.word	0xffffffff


	//   ....[181]....
        /*1060*/ 	.word	0xffffffff


	//   ....[182]....
        /*1064*/ 	.word	0xffffffff


	//   ....[183]....
        /*1068*/ 	.word	0xffffffff


	//   ....[184]....
        /*106c*/ 	.word	0xffffffff


	//   ....[185]....
        /*1070*/ 	.word	0xffffffff


	//   ....[186]....
        /*1074*/ 	.word	0xffffffff


	//   ....[187]....
        /*1078*/ 	.word	0xffffffff


	//   ....[188]....
        /*107c*/ 	.word	0xffffffff


	//   ....[189]....
        /*1080*/ 	.word	0xffffffff


	//   ....[190]....
        /*1084*/ 	.word	0xffffffff


	//   ....[191]....
        /*1088*/ 	.word	0xffffffff


	//   ....[192]....
        /*108c*/ 	.word	0xffffffff


	//   ....[193]....
        /*1090*/ 	.word	0xffffffff


	//   ....[194]....
        /*1094*/ 	.word	0xffffffff


	//   ....[195]....
        /*1098*/ 	.word	0xffffffff


	//   ....[196]....
        /*109c*/ 	.word	0xffffffff


	//   ....[197]....
        /*10a0*/ 	.word	0xffffffff


	//   ....[198]....
        /*10a4*/ 	.word	0xffffffff


	//   ....[199]....
        /*10a8*/ 	.word	0xffffffff


	//   ....[200]....
        /*10ac*/ 	.word	0xffffffff


	//   ....[201]....
        /*10b0*/ 	.word	0xffffffff


	//   ....[202]....
        /*10b4*/ 	.word	0xffffffff


	//   ....[203]....
        /*10b8*/ 	.word	0xffffffff


	//   ....[204]....
        /*10bc*/ 	.word	0xffffffff


	//   ....[205]....
        /*10c0*/ 	.word	0xffffffff


	//   ....[206]....
        /*10c4*/ 	.word	0xffffffff


	//   ....[207]....
        /*10c8*/ 	.word	0xffffffff


	//   ....[208]....
        /*10cc*/ 	.word	0xffffffff


	//   ....[209]....
        /*10d0*/ 	.word	0xffffffff


	//   ....[210]....
        /*10d4*/ 	.word	0xffffffff


	//   ....[211]....
        /*10d8*/ 	.word	0xffffffff


	//   ....[212]....
        /*10dc*/ 	.word	0xffffffff


	//   ....[213]....
        /*10e0*/ 	.word	0xffffffff


	//   ....[214]....
        /*10e4*/ 	.word	0xffffffff


	//   ....[215]....
        /*10e8*/ 	.word	0xffffffff


	//   ....[216]....
        /*10ec*/ 	.word	0xffffffff


	//   ....[217]....
        /*10f0*/ 	.word	0xffffffff


	//   ....[218]....
        /*10f4*/ 	.word	0xffffffff


	//   ....[219]....
        /*10f8*/ 	.word	0xffffffff


	//   ....[220]....
        /*10fc*/ 	.word	0xffffffff


	//   ....[221]....
        /*1100*/ 	.word	0xffffffff


	//   ....[222]....
        /*1104*/ 	.word	0xffffffff


	//   ....[223]....
        /*1108*/ 	.word	0xffffffff


	//   ....[224]....
        /*110c*/ 	.word	0xffffffff


	//   ....[225]....
        /*1110*/ 	.word	0xffffffff


	//   ....[226]....
        /*1114*/ 	.word	0xffffffff


	//   ....[227]....
        /*1118*/ 	.word	0xffffffff


	//   ....[228]....
        /*111c*/ 	.word	0xffffffff


	//   ....[229]....
        /*1120*/ 	.word	0xffffffff


	//   ....[230]....
        /*1124*/ 	.word	0xffffffff


	//   ....[231]....
        /*1128*/ 	.word	0xffffffff


	//   ....[232]....
        /*112c*/ 	.word	0xffffffff


	//   ....[233]....
        /*1130*/ 	.word	0xffffffff


	//   ....[234]....
        /*1134*/ 	.word	0xffffffff


	//   ....[235]....
        /*1138*/ 	.word	0xffffffff


	//   ....[236]....
        /*113c*/ 	.word	0xffffffff


	//   ....[237]....
        /*1140*/ 	.word	0xffffffff


	//----- nvinfo : EIATTR_COOP_GROUP_INSTR_OFFSETS
	.align		4
.L_224:
        /*1144*/ 	.byte	0x04, 0x28
        /*1146*/ 	.short	(.L_226 - .L_225)


	//   ....[0]....
.L_225:
        /*1148*/ 	.word	0x00000050


	//   ....[1]....
        /*114c*/ 	.word	0x00000200


	//   ....[2]....
        /*1150*/ 	.word	0x00000230


	//   ....[3]....
        /*1154*/ 	.word	0x00000260


	//   ....[4]....
        /*1158*/ 	.word	0x00000290


	//   ....[5]....
        /*115c*/ 	.word	0x000002c0


	//   ....[6]....
        /*1160*/ 	.word	0x000002f0


	//   ....[7]....
        /*1164*/ 	.word	0x00000450


	//   ....[8]....
        /*1168*/ 	.word	0x00000490


	//   ....[9]....
        /*116c*/ 	.word	0x000004c0


	//   ....[10]....
        /*1170*/ 	.word	0x000004f0


	//   ....[11]....
        /*1174*/ 	.word	0x00000520


	//   ....[12]....
        /*1178*/ 	.word	0x00000550


	//   ....[13]....
        /*117c*/ 	.word	0x000005e0


	//   ....[14]....
        /*1180*/ 	.word	0x00000630


	//   ....[15]....
        /*1184*/ 	.word	0x00000650


	//   ....[16]....
        /*1188*/ 	.word	0x000006b0


	//   ....[17]....
        /*118c*/ 	.word	0x000041b0


	//   ....[18]....
        /*1190*/ 	.word	0x00004200


	//   ....[19]....
        /*1194*/ 	.word	0x000049f0


	//   ....[20]....
        /*1198*/ 	.word	0x00004a10


	//   ....[21]....
        /*119c*/ 	.word	0x00005180


	//   ....[22]....
        /*11a0*/ 	.word	0x00005190


	//   ....[23]....
        /*11a4*/ 	.word	0x000059f0


	//   ....[24]....
        /*11a8*/ 	.word	0x00005a20


	//   ....[25]....
        /*11ac*/ 	.word	0x00006660


	//   ....[26]....
        /*11b0*/ 	.word	0x00006690


	//   ....[27]....
        /*11b4*/ 	.word	0x00006e50


	//   ....[28]....
        /*11b8*/ 	.word	0x00006e70


	//   ....[29]....
        /*11bc*/ 	.word	0x00007650


	//   ....[30]....
        /*11c0*/ 	.word	0x00007680


	//   ....[31]....
        /*11c4*/ 	.word	0x000077b0


	//   ....[32]....
        /*11c8*/ 	.word	0x000077e0


	//   ....[33]....
        /*11cc*/ 	.word	0x000078d0


	//   ....[34]....
        /*11d0*/ 	.word	0x000078f0


	//   ....[35]....
        /*11d4*/ 	.word	0x00007ea0


	//   ....[36]....
        /*11d8*/ 	.word	0x00007ed0


	//   ....[37]....
        /*11dc*/ 	.word	0x00008030


	//   ....[38]....
        /*11e0*/ 	.word	0x00008060


	//   ....[39]....
        /*11e4*/ 	.word	0x00008150


	//   ....[40]....
        /*11e8*/ 	.word	0x00008180


	//   ....[41]....
        /*11ec*/ 	.word	0x00009060


	//   ....[42]....
        /*11f0*/ 	.word	0x00009080


	//   ....[43]....
        /*11f4*/ 	.word	0x00009150


	//   ....[44]....
        /*11f8*/ 	.word	0x00009160


	//   ....[45]....
        /*11fc*/ 	.word	0x00009230


	//   ....[46]....
        /*1200*/ 	.word	0x00009250


	//   ....[47]....
        /*1204*/ 	.word	0x00009320


	//   ....[48]....
        /*1208*/ 	.word	0x00009330


	//   ....[49]....
        /*120c*/ 	.word	0x00009400


	//   ....[50]....
        /*1210*/ 	.word	0x00009420


	//   ....[51]....
        /*1214*/ 	.word	0x000094f0


	//   ....[52]....
        /*1218*/ 	.word	0x00009500


	//   ....[53]....
        /*121c*/ 	.word	0x000095d0


	//   ....[54]....
        /*1220*/ 	.word	0x000095f0


	//   ....[55]....
        /*1224*/ 	.word	0x000096c0


	//   ....[56]....
        /*1228*/ 	.word	0x000096d0


	//   ....[57]....
        /*122c*/ 	.word	0x00009b60


	//   ....[58]....
        /*1230*/ 	.word	0x00009b70


	//   ....[59]....
        /*1234*/ 	.word	0x00009b90


	//   ....[60]....
        /*1238*/ 	.word	0x00009ba0


	//   ....[61]....
        /*123c*/ 	.word	0x00009bb0


	//   ....[62]....
        /*1240*/ 	.word	0x00009bc0


	//   ....[63]....
        /*1244*/ 	.word	0x00009be0


	//   ....[64]....
        /*1248*/ 	.word	0x00009c30


	//   ....[65]....
        /*124c*/ 	.word	0x00009c70


	//   ....[66]....
        /*1250*/ 	.word	0x00009ca0


	//   ....[67]....
        /*1254*/ 	.word	0x00009ff0


	//   ....[68]....
        /*1258*/ 	.word	0x0000a010


	//   ....[69]....
        /*125c*/ 	.word	0x0000a030


	//   ....[70]....
        /*1260*/ 	.word	0x0000a050


	//   ....[71]....
        /*1264*/ 	.word	0x0000a230


	//   ....[72]....
        /*1268*/ 	.word	0x0000a270


	//   ....[73]....
        /*126c*/ 	.word	0x0000a2c0


	//   ....[74]....
        /*1270*/ 	.word	0x0000a300


	//   ....[75]....
        /*1274*/ 	.word	0x0000a510


	//   ....[76]....
        /*1278*/ 	.word	0x0000a550


	//   ....[77]....
        /*127c*/ 	.word	0x0000a5a0


	//   ....[78]....
        /*1280*/ 	.word	0x0000a5e0


	//   ....[79]....
        /*1284*/ 	.word	0x0000a800


	//   ....[80]....
        /*1288*/ 	.word	0x0000a850


	//   ....[81]....
        /*128c*/ 	.word	0x0000a8b0


	//   ....[82]....
        /*1290*/ 	.word	0x0000a8d0


	//   ....[83]....
        /*1294*/ 	.word	0x0000c700


	//   ....[84]....
        /*1298*/ 	.word	0x0000c760


	//   ....[85]....
        /*129c*/ 	.word	0x0000c790


	//   ....[86]....
        /*12a0*/ 	.word	0x0000c7d0


	//   ....[87]....
        /*12a4*/ 	.word	0x0000c870


	//   ....[88]....
        /*12a8*/ 	.word	0x0000c890


	//   ....[89]....
        /*12ac*/ 	.word	0x0000c8b0


	//   ....[90]....
        /*12b0*/ 	.word	0x0000c8d0


	//   ....[91]....
        /*12b4*/ 	.word	0x0000cad0


	//   ....[92]....
        /*12b8*/ 	.word	0x0000cb10


	//   ....[93]....
        /*12bc*/ 	.word	0x0000cb30


	//   ....[94]....
        /*12c0*/ 	.word	0x0000cb80


	//   ....[95]....
        /*12c4*/ 	.word	0x0000ccc0


	//   ....[96]....
        /*12c8*/ 	.word	0x0000cce0


	//   ....[97]....
        /*12cc*/ 	.word	0x0000ccf0


	//   ....[98]....
        /*12d0*/ 	.word	0x0000cd00


	//   ....[99]....
        /*12d4*/ 	.word	0x0000ed20


	//   ....[100]....
        /*12d8*/ 	.word	0x0000eda0


	//   ....[101]....
        /*12dc*/ 	.word	0x0000edb0


	//   ....[102]....
        /*12e0*/ 	.word	0x0000ede0


	//   ....[103]....
        /*12e4*/ 	.word	0x0000edf0


	//   ....[104]....
        /*12e8*/ 	.word	0x0000ee20


	//   ....[105]....
        /*12ec*/ 	.word	0x0000ee30


	//   ....[106]....
        /*12f0*/ 	.word	0x0000ee50


	//   ....[107]....
        /*12f4*/ 	.word	0x0000ee70


	//   ....[108]....
        /*12f8*/ 	.word	0x0000ee80


	//   ....[109]....
        /*12fc*/ 	.word	0x0000f7e0


	//   ....[110]....
        /*1300*/ 	.word	0x0000f800


	//   ....[111]....
        /*1304*/ 	.word	0x0000f820


	//   ....[112]....
        /*1308*/ 	.word	0x0000f830


	//   ....[113]....
        /*130c*/ 	.word	0x0000f840


	//   ....[114]....
        /*1310*/ 	.word	0x0000f850


	//   ....[115]....
        /*1314*/ 	.word	0x0000f860


	//   ....[116]....
        /*1318*/ 	.word	0x0000f870


	//   ....[117]....
        /*131c*/ 	.word	0x0000f8a0


	//   ....[118]....
        /*1320*/ 	.word	0x0000f8d0


	//   ....[119]....
        /*1324*/ 	.word	0x0000fb10


	//   ....[120]....
        /*1328*/ 	.word	0x0000fce0


	//   ....[121]....
        /*132c*/ 	.word	0x00010570


	//   ....[122]....
        /*1330*/ 	.word	0x00011090


	//   ....[123]....
        /*1334*/ 	.word	0x00011bc0


	//   ....[124]....
        /*1338*/ 	.word	0x00011bf0


	//   ....[125]....
        /*133c*/ 	.word	0x00011c00


	//   ....[126]....
        /*1340*/ 	.word	0x00011c10


	//   ....[127]....
        /*1344*/ 	.word	0x00011c20


	//   ....[128]....
        /*1348*/ 	.word	0x00011c50


	//   ....[129]....
        /*134c*/ 	.word	0x00011c70


	//   ....[130]....
        /*1350*/ 	.word	0x00011c90


	//   ....[131]....
        /*1354*/ 	.word	0x00013a50


	//   ....[132]....
        /*1358*/ 	.word	0x00013a70


	//   ....[133]....
        /*135c*/ 	.word	0x00013a90


	//   ....[134]....
        /*1360*/ 	.word	0x00013aa0


	//   ....[135]....
        /*1364*/ 	.word	0x00013ab0


	//   ....[136]....
        /*1368*/ 	.word	0x00013ac0


	//   ....[137]....
        /*136c*/ 	.word	0x00013b00


	//   ....[138]....
        /*1370*/ 	.word	0x00013b30


	//   ....[139]....
        /*1374*/ 	.word	0x00013b60


	//   ....[140]....
        /*1378*/ 	.word	0x00013b90


	//   ....[141]....
        /*137c*/ 	.word	0x00014520


	//   ....[142]....
        /*1380*/ 	.word	0x00014540


	//   ....[143]....
        /*1384*/ 	.word	0x000145b0


	//   ....[144]....
        /*1388*/ 	.word	0x000145c0


	//   ....[145]....
        /*138c*/ 	.word	0x00014600


	//   ....[146]....
        /*1390*/ 	.word	0x00014610


	//   ....[147]....
        /*1394*/ 	.word	0x00014650


	//   ....[148]....
        /*1398*/ 	.word	0x00014660


	//   ....[149]....
        /*139c*/ 	.word	0x00014670


	//   ....[150]....
        /*13a0*/ 	.word	0x00014680


	//   ....[151]....
        /*13a4*/ 	.word	0x00014840


	//   ....[152]....
        /*13a8*/ 	.word	0x00014a60


	//   ....[153]....
        /*13ac*/ 	.word	0x00014c80


	//   ....[154]....
        /*13b0*/ 	.word	0x00016340


	//   ....[155]....
        /*13b4*/ 	.word	0x00016f50


	//   ....[156]....
        /*13b8*/ 	.word	0x00016f80


	//   ....[157]....
        /*13bc*/ 	.word	0x00016fa0


	//   ....[158]....
        /*13c0*/ 	.word	0x00016fc0


	//   ....[159]....
        /*13c4*/ 	.word	0x00016fe0


	//   ....[160]....
        /*13c8*/ 	.word	0x00017000


	//   ....[161]....
        /*13cc*/ 	.word	0x00017020


	//   ....[162]....
        /*13d0*/ 	.word	0x00017040


	//   ....[163]....
        /*13d4*/ 	.word	0x00019390


	//   ....[164]....
        /*13d8*/ 	.word	0x000193b0


	//   ....[165]....
        /*13dc*/ 	.word	0x000193d0


	//   ....[166]....
        /*13e0*/ 	.word	0x000193e0


	//   ....[167]....
        /*13e4*/ 	.word	0x000193f0


	//   ....[168]....
        /*13e8*/ 	.word	0x00019400


	//   ....[169]....
        /*13ec*/ 	.word	0x00019440


	//   ....[170]....
        /*13f0*/ 	.word	0x00019470


	//   ....[171]....
        /*13f4*/ 	.word	0x000194a0


	//   ....[172]....
        /*13f8*/ 	.word	0x000194d0


	//   ....[173]....
        /*13fc*/ 	.word	0x00019e60


	//   ....[174]....
        /*1400*/ 	.word	0x00019e80


	//   ....[175]....
        /*1404*/ 	.word	0x00019ef0


	//   ....[176]....
        /*1408*/ 	.word	0x00019f00


	//   ....[177]....
        /*140c*/ 	.word	0x00019f40


	//   ....[178]....
        /*1410*/ 	.word	0x00019f50


	//   ....[179]....
        /*1414*/ 	.word	0x00019f90


	//   ....[180]....
        /*1418*/ 	.word	0x00019fa0


	//   ....[181]....
        /*141c*/ 	.word	0x00019fb0


	//   ....[182]....
        /*1420*/ 	.word	0x00019fc0


	//   ....[183]....
        /*1424*/ 	.word	0x0001a5a0


	//   ....[184]....
        /*1428*/ 	.word	0x0001a5d0


	//   ....[185]....
        /*142c*/ 	.word	0x0001a5f0


	//   ....[186]....
        /*1430*/ 	.word	0x0001a610


	//   ....[187]....
        /*1434*/ 	.word	0x0001a630


	//   ....[188]....
        /*1438*/ 	.word	0x0001a650


	//   ....[189]....
        /*143c*/ 	.word	0x0001a670


	//   ....[190]....
        /*1440*/ 	.word	0x0001a690


	//   ....[191]....
        /*1444*/ 	.word	0x0001c6b0


	//   ....[192]....
        /*1448*/ 	.word	0x0001c700


	//   ....[193]....
        /*144c*/ 	.word	0x0001c720


	//   ....[194]....
        /*1450*/ 	.word	0x0001c740


	//   ....[195]....
        /*1454*/ 	.word	0x0001c760


	//   ....[196]....
        /*1458*/ 	.word	0x0001c780


	//   ....[197]....
        /*145c*/ 	.word	0x0001c7a0


	//   ....[198]....
        /*1460*/ 	.word	0x0001c7c0


	//   ....[199]....
        /*1464*/ 	.word	0x0001c7e0


	//   ....[200]....
        /*1468*/ 	.word	0x0001c800


	//   ....[201]....
        /*146c*/ 	.word	0x0001d110


	//   ....[202]....
        /*1470*/ 	.word	0x0001d130


	//   ....[203]....
        /*1474*/ 	.word	0x0001d1a0


	//   ....[204]....
        /*1478*/ 	.word	0x0001d1b0


	//   ....[205]....
        /*147c*/ 	.word	0x0001d1f0


	//   ....[206]....
        /*1480*/ 	.word	0x0001d200


	//   ....[207]....
        /*1484*/ 	.word	0x0001d240


	//   ....[208]....
        /*1488*/ 	.word	0x0001d250


	//   ....[209]....
        /*148c*/ 	.word	0x0001d260


	//   ....[210]....
        /*1490*/ 	.word	0x0001d270


	//   ....[211]....
        /*1494*/ 	.word	0x0001d450


	//   ....[212]....
        /*1498*/ 	.word	0x0001d670


	//   ....[213]....
        /*149c*/ 	.word	0x0001d890


	//   ....[214]....
        /*14a0*/ 	.word	0x0001ef50


	//   ....[215]....
        /*14a4*/ 	.word	0x0001fb60


	//   ....[216]....
        /*14a8*/ 	.word	0x0001fb90


	//   ....[217]....
        /*14ac*/ 	.word	0x0001fbb0


	//   ....[218]....
        /*14b0*/ 	.word	0x0001fbd0


	//   ....[219]....
        /*14b4*/ 	.word	0x0001fbf0


	//   ....[220]....
        /*14b8*/ 	.word	0x0001fc10


	//   ....[221]....
        /*14bc*/ 	.word	0x0001fc30


	//   ....[222]....
        /*14c0*/ 	.word	0x0001fc50


	//   ....[223]....
        /*14c4*/ 	.word	0x00021ab0


	//   ....[224]....
        /*14c8*/ 	.word	0x00021ae0


	//   ....[225]....
        /*14cc*/ 	.word	0x00021af0


	//   ....[226]....
        /*14d0*/ 	.word	0x00021b00


	//   ....[227]....
        /*14d4*/ 	.word	0x00021b10


	//   ....[228]....
        /*14d8*/ 	.word	0x00021b40


	//   ....[229]....
        /*14dc*/ 	.word	0x00021b60


	//   ....[230]....
        /*14e0*/ 	.word	0x00021b80


	//   ....[231]....
        /*14e4*/ 	.word	0x00022d70


	//   ....[232]....
        /*14e8*/ 	.word	0x00022d90


	//   ....[233]....
        /*14ec*/ 	.word	0x00022da0


	//   ....[234]....
        /*14f0*/ 	.word	0x00022db0


	//   ....[235]....
        /*14f4*/ 	.word	0x00022dc0


	//   ....[236]....
        /*14f8*/ 	.word	0x00022dd0


	//   ....[237]....
        /*14fc*/ 	.word	0x00022df0


	//   ....[238]....
        /*1500*/ 	.word	0x00022e00


	//   ....[239]....
        /*1504*/ 	.word	0x00023220


	//   ....[240]....
        /*1508*/ 	.word	0x00023240


	//   ....[241]....
        /*150c*/ 	.word	0x000232a0


	//   ....[242]....
        /*1510*/ 	.word	0x000232b0


	//   ....[243]....
        /*1514*/ 	.word	0x00023320


	//   ....[244]....
        /*1518*/ 	.word	0x00023340


	//   ....[245]....
        /*151c*/ 	.word	0x000233b0


	//   ....[246]....
        /*1520*/ 	.word	0x000233c0


	//   ....[247]....
        /*1524*/ 	.word	0x00023430


	//   ....[248]....
        /*1528*/ 	.word	0x00023450


	//   ....[249]....
        /*152c*/ 	.word	0x000234c0


	//   ....[250]....
        /*1530*/ 	.word	0x000234d0


	//   ....[251]....
        /*1534*/ 	.word	0x00023540


	//   ....[252]....
        /*1538*/ 	.word	0x00023560


	//   ....[253]....
        /*153c*/ 	.word	0x000235d0


	//   ....[254]....
        /*1540*/ 	.word	0x000235e0


	//   ....[255]....
        /*1544*/ 	.word	0x00023860


	//   ....[0]....
        /*1548*/ 	.word	0x00023880


	//   ....[1]....
        /*154c*/ 	.word	0x00023bd0


	//   ....[2]....
        /*1550*/ 	.word	0x00023be0


	//   ....[3]....
        /*1554*/ 	.word	0x00023f30


	//   ....[4]....
        /*1558*/ 	.word	0x00023f50


	//   ....[5]....
        /*155c*/ 	.word	0x000242b0


	//   ....[6]....
        /*1560*/ 	.word	0x000242c0


	//   ....[7]....
        /*1564*/ 	.word	0x00024dd0


	//   ....[8]....
        /*1568*/ 	.word	0x00024df0


	//   ....[9]....
        /*156c*/ 	.word	0x00024e60


	//   ....[10]....
        /*1570*/ 	.word	0x00024e70


	//   ....[11]....
        /*1574*/ 	.word	0x00024ee0


	//   ....[12]....
        /*1578*/ 	.word	0x00024f00


	//   ....[13]....
        /*157c*/ 	.word	0x00024f70


	//   ....[14]....
        /*1580*/ 	.word	0x00024f80


	//   ....[15]....
        /*1584*/ 	.word	0x00024ff0


	//   ....[16]....
        /*1588*/ 	.word	0x00025010


	//   ....[17]....
        /*158c*/ 	.word	0x00025080


	//   ....[18]....
        /*1590*/ 	.word	0x00025090


	//   ....[19]....
        /*1594*/ 	.word	0x00025100


	//   ....[20]....
        /*1598*/ 	.word	0x00025120


	//   ....[21]....
        /*159c*/ 	.word	0x00025190


	//   ....[22]....
        /*15a0*/ 	.word	0x000251a0


	//   ....[23]....
        /*15a4*/ 	.word	0x000252f0


	//   ....[24]....
        /*15a8*/ 	.word	0x00025310


	//   ....[25]....
        /*15ac*/ 	.word	0x00025440


	//   ....[26]....
        /*15b0*/ 	.word	0x00025480


	//   ....[27]....
        /*15b4*/ 	.word	0x000254b0


	//   ....[28]....
        /*15b8*/ 	.word	0x000254e0


	//   ....[29]....
        /*15bc*/ 	.word	0x00025510


	//   ....[30]....
        /*15c0*/ 	.word	0x00025540


	//   ....[31]....
        /*15c4*/ 	.word	0x000256a0


	//   ....[32]....
        /*15c8*/ 	.word	0x000256e0


	//   ....[33]....
        /*15cc*/ 	.word	0x00025710


	//   ....[34]....
        /*15d0*/ 	.word	0x00025740


	//   ....[35]....
        /*15d4*/ 	.word	0x00025770


	//   ....[36]....
        /*15d8*/ 	.word	0x000257a0


	//   ....[37]....
        /*15dc*/ 	.word	0x00025830


	//   ....[38]....
        /*15e0*/ 	.word	0x00025890


	//   ....[39]....
        /*15e4*/ 	.word	0x000258a0


	//   ....[40]....
        /*15e8*/ 	.word	0x00025900


	//   ....[41]....
        /*15ec*/ 	.word	0x00026360


	//   ....[42]....
        /*15f0*/ 	.word	0x000263c0


	//   ....[43]....
        /*15f4*/ 	.word	0x00026410


	//   ....[44]....
        /*15f8*/ 	.word	0x00026460


	//   ....[45]....
        /*15fc*/ 	.word	0x000264b0


	//   ....[46]....
        /*1600*/ 	.word	0x00026520


	//   ....[47]....
        /*1604*/ 	.word	0x00026570


	//   ....[48]....
        /*1608*/ 	.word	0x000265e0


	//   ....[49]....
        /*160c*/ 	.word	0x00026650


	//   ....[50]....
        /*1610*/ 	.word	0x000266c0


	//   ....[51]....
        /*1614*/ 	.word	0x00026730


	//   ....[52]....
        /*1618*/ 	.word	0x000267a0


	//   ....[53]....
        /*161c*/ 	.word	0x00026810


	//   ....[54]....
        /*1620*/ 	.word	0x00026870


	//   ....[55]....
        /*1624*/ 	.word	0x000268e0


	//   ....[56]....
        /*1628*/ 	.word	0x00026950


	//   ....[57]....
        /*162c*/ 	.word	0x000269c0


	//   ....[58]....
        /*1630*/ 	.word	0x00026a20


	//   ....[59]....
        /*1634*/ 	.word	0x00026a90


	//   ....[60]....
        /*1638*/ 	.word	0x00026b00


	//   ....[61]....
        /*163c*/ 	.word	0x00026b70


	//   ....[62]....
        /*1640*/ 	.word	0x00026bd0


	//   ....[63]....
        /*1644*/ 	.word	0x00026c40


	//   ....[64]....
        /*1648*/ 	.word	0x00026cb0


	//   ....[65]....
        /*164c*/ 	.word	0x00026d20


	//   ....[66]....
        /*1650*/ 	.word	0x00026d80


	//   ....[67]....
        /*1654*/ 	.word	0x00026df0


	//   ....[68]....
        /*1658*/ 	.word	0x00026e60


	//   ....[69]....
        /*165c*/ 	.word	0x00026f20


	//   ....[70]....
        /*1660*/ 	.word	0x00026f80


	//   ....[71]....
        /*1664*/ 	.word	0x00027040


	//   ....[72]....
        /*1668*/ 	.word	0x000270a0


	//   ....[73]....
        /*166c*/ 	.word	0x00027160


	//   ....[74]....
        /*1670*/ 	.word	0x000271c0


	//   ....[75]....
        /*1674*/ 	.word	0x00027280


	//   ....[76]....
        /*1678*/ 	.word	0x000272e0


	//   ....[77]....
        /*167c*/ 	.word	0x00027350


	//   ....[78]....
        /*1680*/ 	.word	0x000273c0


	//   ....[79]....
        /*1684*/ 	.word	0x00027430


	//   ....[80]....
        /*1688*/ 	.word	0x000274a0


	//   ....[81]....
        /*168c*/ 	.word	0x00027500


	//   ....[82]....
        /*1690*/ 	.word	0x00027550


	//   ....[83]....
        /*1694*/ 	.word	0x000275a0


	//   ....[84]....
        /*1698*/ 	.word	0x000275f0


	//   ....[85]....
        /*169c*/ 	.word	0x00027640


	//   ....[86]....
        /*16a0*/ 	.word	0x00027690


	//   ....[87]....
        /*16a4*/ 	.word	0x000276e0


	//   ....[88]....
        /*16a8*/ 	.word	0x00027730


	//   ....[89]....
        /*16ac*/ 	.word	0x000277a0


	//   ....[90]....
        /*16b0*/ 	.word	0x00027810


	//   ....[91]....
        /*16b4*/ 	.word	0x000278d0


	//   ....[92]....
        /*16b8*/ 	.word	0x00027930


	//   ....[93]....
        /*16bc*/ 	.word	0x000279f0


	//   ....[94]....
        /*16c0*/ 	.word	0x00027a50


	//   ....[95]....
        /*16c4*/ 	.word	0x00027b10


	//   ....[96]....
        /*16c8*/ 	.word	0x00027b70


	//   ....[97]....
        /*16cc*/ 	.word	0x00027c30


	//   ....[98]....
        /*16d0*/ 	.word	0x00027c90


	//   ....[99]....
        /*16d4*/ 	.word	0x00027d00


	//   ....[100]....
        /*16d8*/ 	.word	0x00027d70


	//   ....[101]....
        /*16dc*/ 	.word	0x00027e30


	//   ....[102]....
        /*16e0*/ 	.word	0x00027e90


	//   ....[103]....
        /*16e4*/ 	.word	0x00027f50


	//   ....[104]....
        /*16e8*/ 	.word	0x00027fb0


	//   ....[105]....
        /*16ec*/ 	.word	0x00028070


	//   ....[106]....
        /*16f0*/ 	.word	0x000280d0


	//   ....[107]....
        /*16f4*/ 	.word	0x00028190


	//   ....[108]....
        /*16f8*/ 	.word	0x000281f0


	//   ....[109]....
        /*16fc*/ 	.word	0x00028260


	//   ....[110]....
        /*1700*/ 	.word	0x000282d0


	//   ....[111]....
        /*1704*/ 	.word	0x00028340


	//   ....[112]....
        /*1708*/ 	.word	0x000283b0


	//   ....[113]....
        /*170c*/ 	.word	0x00028400


	//   ....[114]....
        /*1710*/ 	.word	0x00028440


	//   ....[115]....
        /*1714*/ 	.word	0x00028490


	//   ....[116]....
        /*1718*/ 	.word	0x000284d0


	//   ....[117]....
        /*171c*/ 	.word	0x00028520


	//   ....[118]....
        /*1720*/ 	.word	0x00028560


	//   ....[119]....
        /*1724*/ 	.word	0x000285b0


	//   ....[120]....
        /*1728*/ 	.word	0x000285f0


	//   ....[121]....
        /*172c*/ 	.word	0x00028650


	//   ....[122]....
        /*1730*/ 	.word	0x000286c0


	//   ....[123]....
        /*1734*/ 	.word	0x00028780


	//   ....[124]....
        /*1738*/ 	.word	0x000287e0


	//   ....[125]....
        /*173c*/ 	.word	0x000288a0


	//   ....[126]....
        /*1740*/ 	.word	0x00028900


	//   ....[127]....
        /*1744*/ 	.word	0x000289c0


	//   ....[128]....
        /*1748*/ 	.word	0x00028a20


	//   ....[129]....
        /*174c*/ 	.word	0x00028ae0


	//   ....[130]....
        /*1750*/ 	.word	0x00028b40


	//   ....[131]....
        /*1754*/ 	.word	0x00028bb0


	//   ....[132]....
        /*1758*/ 	.word	0x00028c20


	//   ....[133]....
        /*175c*/ 	.word	0x00028ce0


	//   ....[134]....
        /*1760*/ 	.word	0x00028d40


	//   ....[135]....
        /*1764*/ 	.word	0x00028e00


	//   ....[136]....
        /*1768*/ 	.word	0x00028e60


	//   ....[137]....
        /*176c*/ 	.word	0x00028f20


	//   ....[138]....
        /*1770*/ 	.word	0x00028f80


	//   ....[139]....
        /*1774*/ 	.word	0x00029040


	//   ....[140]....
        /*1778*/ 	.word	0x000290a0


	//   ....[141]....
        /*177c*/ 	.word	0x000290f0


	//   ....[142]....
        /*1780*/ 	.word	0x00029130


	//   ....[143]....
        /*1784*/ 	.word	0x00029180


	//   ....[144]....
        /*1788*/ 	.word	0x000291c0


	//   ....[145]....
        /*178c*/ 	.word	0x00029210


	//   ....[146]....
        /*1790*/ 	.word	0x00029250


	//   ....[147]....
        /*1794*/ 	.word	0x000292a0


	//   ....[148]....
        /*1798*/ 	.word	0x000292e0


	//   ....[149]....
        /*179c*/ 	.word	0x00029340


	//   ....[150]....
        /*17a0*/ 	.word	0x000293b0


	//   ....[151]....
        /*17a4*/ 	.word	0x00029420


	//   ....[152]....
        /*17a8*/ 	.word	0x000294e0


	//   ....[153]....
        /*17ac*/ 	.word	0x00029540


	//   ....[154]....
        /*17b0*/ 	.word	0x00029600


	//   ....[155]....
        /*17b4*/ 	.word	0x00029660


	//   ....[156]....
        /*17b8*/ 	.word	0x00029720


	//   ....[157]....
        /*17bc*/ 	.word	0x00029780


	//   ....[158]....
        /*17c0*/ 	.word	0x00029840


	//   ....[159]....
        /*17c4*/ 	.word	0x000298a0


	//   ....[160]....
        /*17c8*/ 	.word	0x00029910


	//   ....[161]....
        /*17cc*/ 	.word	0x00029980


	//   ....[162]....
        /*17d0*/ 	.word	0x000299f0


	//   ....[163]....
        /*17d4*/ 	.word	0x00029a60


	//   ....[164]....
        /*17d8*/ 	.word	0x00029ab0


	//   ....[165]....
        /*17dc*/ 	.word	0x00029af0


	//   ....[166]....
        /*17e0*/ 	.word	0x00029b40


	//   ....[167]....
        /*17e4*/ 	.word	0x00029b80


	//   ....[168]....
        /*17e8*/ 	.word	0x00029bd0


	//   ....[169]....
        /*17ec*/ 	.word	0x00029c10


	//   ....[170]....
        /*17f0*/ 	.word	0x00029c60


	//   ....[171]....
        /*17f4*/ 	.word	0x00029cb0


	//   ....[172]....
        /*17f8*/ 	.word	0x00029d00


	//   ....[173]....
        /*17fc*/ 	.word	0x00029d50


	//   ....[174]....
        /*1800*/ 	.word	0x00029da0


	//   ....[175]....
        /*1804*/ 	.word	0x00029df0


	//   ....[176]....
        /*1808*/ 	.word	0x00029e40


	//   ....[177]....
        /*180c*/ 	.word	0x00029e90


	//   ....[178]....
        /*1810*/ 	.word	0x00029ee0


	//   ....[179]....
        /*1814*/ 	.word	0x00029f30


	//   ....[180]....
        /*1818*/ 	.word	0x00029fa0


	//   ....[181]....
        /*181c*/ 	.word	0x0002a010


	//   ....[182]....
        /*1820*/ 	.word	0x0002a080


	//   ....[183]....
        /*1824*/ 	.word	0x0002a0e0


	//   ....[184]....
        /*1828*/ 	.word	0x0002a150


	//   ....[185]....
        /*182c*/ 	.word	0x0002a1c0


	//   ....[186]....
        /*1830*/ 	.word	0x0002a230


	//   ....[187]....
        /*1834*/ 	.word	0x0002a290


	//   ....[188]....
        /*1838*/ 	.word	0x0002a300


	//   ....[189]....
        /*183c*/ 	.word	0x0002a370


	//   ....[190]....
        /*1840*/ 	.word	0x0002a3e0


	//   ....[191]....
        /*1844*/ 	.word	0x0002a440


	//   ....[192]....
        /*1848*/ 	.word	0x0002a4b0


	//   ....[193]....
        /*184c*/ 	.word	0x0002a520


	//   ....[194]....
        /*1850*/ 	.word	0x0002a590


	//   ....[195]....
        /*1854*/ 	.word	0x0002a5f0


	//   ....[196]....
        /*1858*/ 	.word	0x0002a660


	//   ....[197]....
        /*185c*/ 	.word	0x0002a6d0


	//   ....[198]....
        /*1860*/ 	.word	0x0002a740


	//   ....[199]....
        /*1864*/ 	.word	0x0002a7a0


	//   ....[200]....
        /*1868*/ 	.word	0x0002a810


	//   ....[201]....
        /*186c*/ 	.word	0x0002a880


	//   ....[202]....
        /*1870*/ 	.word	0x0002a8f0


	//   ....[203]....
        /*1874*/ 	.word	0x0002a950


	//   ....[204]....
        /*1878*/ 	.word	0x0002a9c0


	//   ....[205]....
        /*187c*/ 	.word	0x0002aa30


	//   ....[206]....
        /*1880*/ 	.word	0x0002aaa0


	//   ....[207]....
        /*1884*/ 	.word	0x0002ab00


	//   ....[208]....
        /*1888*/ 	.word	0x0002ab70


	//   ....[209]....
        /*188c*/ 	.word	0x0002abe0


	//   ....[210]....
        /*1890*/ 	.word	0x0002ac50


	//   ....[211]....
        /*1894*/ 	.word	0x0002acb0


	//   ....[212]....
        /*1898*/ 	.word	0x0002ad20


	//   ....[213]....
        /*189c*/ 	.word	0x0002ad90


	//   ....[214]....
        /*18a0*/ 	.word	0x0002ae00


	//   ....[215]....
        /*18a4*/ 	.word	0x0002ae60


	//   ....[216]....
        /*18a8*/ 	.word	0x0002aed0


	//   ....[217]....
        /*18ac*/ 	.word	0x0002af40


	//   ....[218]....
        /*18b0*/ 	.word	0x0002afb0


	//   ....[219]....
        /*18b4*/ 	.word	0x0002b010


	//   ....[220]....
        /*18b8*/ 	.word	0x0002b080


	//   ....[221]....
        /*18bc*/ 	.word	0x0002b0f0


	//   ....[222]....
        /*18c0*/ 	.word	0x0002b140


	//   ....[223]....
        /*18c4*/ 	.word	0x0002b180


	//   ....[224]....
        /*18c8*/ 	.word	0x0002b1d0


	//   ....[225]....
        /*18cc*/ 	.word	0x0002b220


	//   ....[226]....
        /*18d0*/ 	.word	0x0002b270


	//   ....[227]....
        /*18d4*/ 	.word	0x0002b2e0


	//   ....[228]....
        /*18d8*/ 	.word	0x0002b330


	//   ....[229]....
        /*18dc*/ 	.word	0x0002b380


	//   ....[230]....
        /*18e0*/ 	.word	0x0002b3d0


	//   ....[231]....
        /*18e4*/ 	.word	0x0002b420


	//   ....[232]....
        /*18e8*/ 	.word	0x0002b470


	//   ....[233]....
        /*18ec*/ 	.word	0x0002b4e0


	//   ....[234]....
        /*18f0*/ 	.word	0x0002b530


	//   ....[235]....
        /*18f4*/ 	.word	0x0002b5a0


	//   ....[236]....
        /*18f8*/ 	.word	0x0002b600


	//   ....[237]....
        /*18fc*/ 	.word	0x0002b670


	//----- nvinfo : EIATTR_EXIT_INSTR_OFFSETS
	.align		4
.L_226:
        /*1900*/ 	.byte	0x04, 0x1c
        /*1902*/ 	.short	(.L_228 - .L_227)


	//   ....[0]....
.L_227:
        /*1904*/ 	.word	0x000010d0


	//   ....[1]....
        /*1908*/ 	.word	0x00026320


	//----- nvinfo : EIATTR_MAX_THREADS
	.align		4
.L_228:
        /*190c*/ 	.byte	0x04, 0x05
        /*190e*/ 	.short	(.L_230 - .L_229)
.L_229:
        /*1910*/ 	.word	0x00000080
        /*1914*/ 	.word	0x00000001
        /*1918*/ 	.word	0x00000001


	//----- nvinfo : EIATTR_CRS_STACK_SIZE
	.align		4
.L_230:
        /*191c*/ 	.byte	0x04, 0x1e
        /*191e*/ 	.short	(.L_232 - .L_231)
.L_231:
        /*1920*/ 	.word	0x00000000
.L_232:


//--------------------- .nv.info._ZN7cutlass13device_kernelIN5flash19enable_sm80_to_sm89INS1_16FlashAttnFwdSm80INS1_25CollectiveMainloopFwdSm80ILi4ELi1ELb0EN4cute5tupleIJNS5_1CILi128EEENS7_ILi112EEENS7_ILi64EEEEEELi64ENS_10bfloat16_tEfNS_4arch4Sm80ELb1ELb0ELb0ELb0ELb1ELb0ELb1ELb1EEENS1_21CollectiveEpilogueFwdINS6_IJS8_SA_S9_EEENS6_IJNS7_ILi1EEESI_SI_EEESC_SE_Li128ELb0ELb1ELb1ELb0EEENS1_30DynamicPersistentTileSchedulerILi128ELi128ELb1ELb1ELb0EEEEEEEEEvNT_6ParamsE --------------------------
	.section	.nv.info._ZN7cutlass13device_kernelIN5flash19enable_sm80_to_sm89INS1_16FlashAttnFwdSm80INS1_25CollectiveMainloopFwdSm80ILi4ELi1ELb0EN4cute5tupleIJNS5_1CILi128EEENS7_ILi112EEENS7_ILi64EEEEEELi64ENS_10bfloat16_tEfNS_4arch4Sm80ELb1ELb0ELb0ELb0ELb1ELb0ELb1ELb1EEENS1_21CollectiveEpilogueFwdINS6_IJS8_SA_S9_EEENS6_IJNS7_ILi1EEESI_SI_EEESC_SE_Li128ELb0ELb1ELb1ELb0EEENS1_30DynamicPersistentTileSchedulerILi128ELi128ELb1ELb1ELb0EEEEEEEEEvNT_6ParamsE,"",@"SHT_CUDA_INFO"
	.sectionflags	@""
	.align	4


	//----- nvinfo : EIATTR_CUDA_API_VERSION
	.align		4
        /*0000*/ 	.byte	0x04, 0x37
        /*0002*/ 	.short	(.L_234 - .L_233)
.L_233:
        /*0004*/ 	.word	0x00000082


	//----- nvinfo : EIATTR_SW2861232_WAR
	.align		4
.L_234:
        /*0008*/ 	.byte	0x01, 0x35
	.zero		2


	//----- nvinfo : EIATTR_PARAM_CBANK
	.align		4
        /*000c*/ 	.byte	0x04, 0x0a
        /*000e*/ 	.short	(.L_236 - .L_235)
	.align		4
.L_235:
        /*0010*/ 	.word	index@(.nv.constant0._ZN7cutlass13device_kernelIN5flash19enable_sm80_to_sm89INS1_16FlashAttnFwdSm80INS1_25CollectiveMainloopFwdSm80ILi4ELi1ELb0EN4cute5tupleIJNS5_1CILi128EEENS7_ILi112EEENS7_ILi64EEEEEELi64ENS_10bfloat16_tEfNS_4arch4Sm80ELb1ELb0ELb0ELb0ELb1ELb0ELb1ELb1EEENS1_21CollectiveEpilogueFwdINS6_IJS8_SA_S9_EEENS6_IJNS7_ILi1EEESI_SI_EEESC_SE_Li128ELb0ELb1ELb1ELb0EEENS1_30DynamicPersistentTileSchedulerILi128ELi128ELb1ELb1ELb0EEEEEEEEEvNT_6ParamsE)
        /*0014*/ 	.short	0x0160
        /*0016*/ 	.short	0x0428


	//----- nvinfo : EIATTR_CBANK_PARAM_SIZE
	.align		4
.L_236:
        /*0018*/ 	.byte	0x03, 0x19
        /*001a*/ 	.short	0x0428


	//----- nvinfo : EIATTR_KPARAM_INFO
	.align		4
        /*001c*/ 	.byte	0x04, 0x17
        /*001e*/ 	.short	(.L_238 - .L_237)
.L_237:
        /*0020*/ 	.word	0x00000000
        /*0024*/ 	.short	0x0000
        /*0026*/ 	.short	0x0000
        /*0028*/ 	.byte	0x00, 0xf0, 0xa1, 0x10


	//----- nvinfo : EIATTR_MAXREG_COUNT
	.align		4
.L_238:
        /*002c*/ 	.byte	0x03, 0x1b
        /*002e*/ 	.short	0x00ff


	//----- nvinfo : EIATTR_NUM_BARRIERS
	.align		4
        /*0030*/ 	.byte	0x02, 0x4c
        /*0032*/ 	.byte	0x06
	.zero		1


	//----- nvinfo : EIATTR_ANNOTATIONS
	.align		4
        /*0034*/ 	.byte	0x04, 0x55
        /*0036*/ 	.short	(.L_240 - .L_239)


	//   ....[0]....
.L_239:
        /* <DEDUP_REMOVED lines=65> */


	//----- nvinfo : EIATTR_MERCURY_ISA_VERSION
	.align		4
.L_240:
        /*0438*/ 	.byte	0x03, 0x5f
        /*043a*/ 	.short	0x0000


	//----- nvinfo : EIATTR_INT_WARP_WIDE_INSTR_OFFSETS
	.align		4
        /*043c*/ 	.byte	0x04, 0x31
        /*043e*/ 	.short	(.L_242 - .L_241)


	//   ....[0]....
.L_241:
        /*0440*/ 	.word	0x00011970


	//   ....[1]....
        /*0444*/ 	.word	0x000119f0


	//----- nvinfo : EIATTR_COOP_GROUP_MASK_REGIDS
	.align		4
.L_242:
        /*0448*/ 	.byte	0x04, 0x29
        /*044a*/ 	.short	(.L_244 - .L_243)


	//   ....[0]....
.L_243:
        /*044c*/ 	.word	0xffffffff


	//   ....[1]....
        /*0450*/ 	.word	0xffffffff


	//   ....[2]....
        /*0454*/ 	.word	0xffffffff


	//   ....[3]....
        /*0458*/ 	.word	0xffffffff


	//   ....[4]....
        /*045c*/ 	.word	0xffffffff


	//   ....[5]....
        /*0460*/ 	.word	0xffffffff


	//   ....[6]....
        /*0464*/ 	.word	0xffffffff


	//   ....[7]....
        /*0468*/ 	.word	0xffffffff


	//   ....[8]....
        /*046c*/ 	.word	0xffffffff


	//   ....[9]....
        /*0470*/ 	.word	0xffffffff


	//   ....[10]....
        /*0474*/ 	.word	0xffffffff


	//   ....[11]....
        /*0478*/ 	.word	0xffffffff


	//   ....[12]....
        /*047c*/ 	.word	0xffffffff


	//   ....[13]....
        /*0480*/ 	.word	0xffffffff


	//   ....[14]....
        /*0484*/ 	.word	0xffffffff


	//   ....[15]....
        /*0488*/ 	.word	0xffffffff


	//   ....[16]....
        /*048c*/ 	.word	0xffffffff


	//   ....[17]....
        /*0490*/ 	.word	0xffffffff


	//   ....[18]....
        /*0494*/ 	.word	0xffffffff


	//   ....[19]....
        /*0498*/ 	.word	0xffffffff


	//   ....[20]....
        /*049c*/ 	.word	0xffffffff


	//   ....[21]....
        /*04a0*/ 	.word	0xffffffff


	//   ....[22]....
        /*04a4*/ 	.word	0xffffffff


	//   ....[23]....
        /*04a8*/ 	.word	0xffffffff


	//   ....[24]....
        /*04ac*/ 	.word	0xffffffff


	//   ....[25]....
        /*04b0*/ 	.word	0xffffffff


	//   ....[26]....
        /*04b4*/ 	.word	0xffffffff


	//   ....[27]....
        /*04b8*/ 	.word	0xffffffff


	//   ....[28]....
        /*04bc*/ 	.word	0xffffffff


	//   ....[29]....
        /*04c0*/ 	.word	0xffffffff


	//   ....[30]....
        /*04c4*/ 	.word	0xffffffff


	//   ....[31]....
        /*04c8*/ 	.word	0xffffffff


	//   ....[32]....
        /*04cc*/ 	.word	0xffffffff


	//   ....[33]....
        /*04d0*/ 	.word	0xffffffff


	//   ....[34]....
        /*04d4*/ 	.word	0xffffffff


	//   ....[35]....
        /*04d8*/ 	.word	0xffffffff


	//   ....[36]....
        /*04dc*/ 	.word	0xffffffff


	//   ....[37]....
        /*04e0*/ 	.word	0xffffffff


	//   ....[38]....
        /*04e4*/ 	.word	0xffffffff


	//   ....[39]....
        /*04e8*/ 	.word	0xffffffff


	//   ....[40]....
        /*04ec*/ 	.word	0xffffffff


	//   ....[41]....
        /*04f0*/ 	.word	0xffffffff


	//   ....[42]....
        /*04f4*/ 	.word	0xffffffff


	//   ....[43]....
        /*04f8*/ 	.word	0xffffffff


	//   ....[44]....
        /*04fc*/ 	.word	0xffffffff


	//   ....[45]....
        /*0500*/ 	.word	0xffffffff


	//   ....[46]....
        /*0504*/ 	.word	0xffffffff


	//   ....[47]....
        /*0508*/ 	.word	0xffffffff


	//   ....[48]....
        /*050c*/ 	.word	0xffffffff


	//   ....[49]....
        /*0510*/ 	.word	0xffffffff


	//   ....[50]....
        /*0514*/ 	.word	0xffffffff


	//   ....[51]....
        /*0518*/ 	.word	0xffffffff


	//   ....[52]....
        /*051c*/ 	.word	0xffffffff


	//   ....[53]....
        /*0520*/ 	.word	0xffffffff


	//   ....[54]....
        /*0524*/ 	.word	0xffffffff


	//   ....[55]....
        /*0528*/ 	.word	0xffffffff


	//   ....[56]....
        /*052c*/ 	.word	0xffffffff


	//   ....[57]....
        /*0530*/ 	.word	0xffffffff


	//   ....[58]....
        /*0534*/ 	.word	0xffffffff


	//   ....[59]....
        /*0538*/ 	.word	0xffffffff


	//   ....[60]....
        /*053c*/ 	.word	0xffffffff


	//   ....[61]....
        /*0540*/ 	.word	0xffffffff


	//   ....[62]....
        /*0544*/ 	.word	0xffffffff


	//   ....[63]....
        /*0548*/ 	.word	0xffffffff


	//   ....[64]....
        /*054c*/ 	.word	0xffffffff


	//   ....[65]....
        /*0550*/ 	.word	0xffffffff


	//   ....[66]....
        /*0554*/ 	.word	0xffffffff


	//   ....[67]....
        /*0558*/ 	.word	0xffffffff


	//   ....[68]....
        /*055c*/ 	.word	0xffffffff


	//   ....[69]....
        /*0560*/ 	.word	0xffffffff


	//   ....[70]....
        /*0564*/ 	.word	0xffffffff


	//   ....[71]....
        /*0568*/ 	.word	0xffffffff


	//   ....[72]....
        /*056c*/ 	.word	0xffffffff


	//   ....[73]....
        /*0570*/ 	.word	0xffffffff


	//   ....[74]....
        /*0574*/ 	.word	0xffffffff


	//   ....[75]....
        /*0578*/ 	.word	0xffffffff


	//   ....[76]....
        /*057c*/ 	.word	0xffffffff


	//   ....[77]....
        /*0580*/ 	.word	0xffffffff


	//   ....[78]....
        /*0584*/ 	.word	0xffffffff


	//   ....[79]....
        /*0588*/ 	.word	0xffffffff


	//   ....[80]....
        /*058c*/ 	.word	0xffffffff


	//   ....[81]....
        /*0590*/ 	.word	0xffffffff


	//   ....[82]....
        /*0594*/ 	.word	0xffffffff


	//   ....[83]....
        /*0598*/ 	.word	0xffffffff


	//   ....[84]....
        /*059c*/ 	.word	0xffffffff


	//   ....[85]....
        /*05a0*/ 	.word	0xffffffff


	//   ....[86]....
        /*05a4*/ 	.word	0xffffffff


	//   ....[87]....
        /*05a8*/ 	.word	0xffffffff


	//   ....[88]....
        /*05ac*/ 	.word	0xffffffff


	//   ....[89]....
        /*05b0*/ 	.word	0xffffffff


	//   ....[90]....
        /*05b4*/ 	.word	0xffffffff


	//   ....[91]....
        /*05b8*/ 	.word	0xffffffff


	//   ....[92]....
        /*05bc*/ 	.word	0xffffffff


	//   ....[93]....
        /*05c0*/ 	.word	0xffffffff


	//   ....[94]....
        /*05c4*/ 	.word	0xffffffff


	//   ....[95]....
        /*05c8*/ 	.word	0xffffffff


	//   ....[96]....
        /*05cc*/ 	.word	0xffffffff


	//   ....[97]....
        /*05d0*/ 	.word	0xffffffff


	//   ....[98]....
        /*05d4*/ 	.word	0xffffffff


	//   ....[99]....
        /*05d8*/ 	.word	0xffffffff


	//   ....[100]....
        /*05dc*/ 	.word	0xffffffff


	//   ....[101]....
        /*05e0*/ 	.word	0xffffffff


	//   ....[102]....
        /*05e4*/ 	.word	0xffffffff


	//   ....[103]....
        /*05e8*/ 	.word	0xffffffff


	//   ....[104]....
        /*05ec*/ 	.word	0xffffffff


	//   ....[105]....
        /*05f0*/ 	.word	0xffffffff


	//   ....[106]....
        /*05f4*/ 	.word	0xffffffff


	//   ....[107]....
        /*05f8*/ 	.word	0xffffffff


	//   ....[108]....
        /*05fc*/ 	.word	0xffffffff


	//   ....[109]....
        /*0600*/ 	.word	0xffffffff


	//   ....[110]....
        /*0604*/ 	.word	0xffffffff


	//   ....[111]....
        /*0608*/ 	.word	0xffffffff


	//   ....[112]....
        /*060c*/ 	.word	0xffffffff


	//   ....[113]....
        /*0610*/ 	.word	0xffffffff


	//   ....[114]....
        /*0614*/ 	.word	0xffffffff


	//   ....[115]....
        /*0618*/ 	.word	0xffffffff


	//   ....[116]....
        /*061c*/ 	.word	0xffffffff


	//   ....[117]....
        /*0620*/ 	.word	0xffffffff


	//   ....[118]....
        /*0624*/ 	.word	0xffffffff


	//   ....[119]....
        /*0628*/ 	.word	0xffffffff


	//   ....[120]....
        /*062c*/ 	.word	0xffffffff


	//   ....[121]....
        /*0630*/ 	.word	0xffffffff


	//   ....[122]....
        /*0634*/ 	.word	0xffffffff


	//   ....[123]....
        /*0638*/ 	.word	0xffffffff


	//   ....[124]....
        /*063c*/ 	.word	0xffffffff


	//   ....[125]....
        /*0640*/ 	.word	0xffffffff


	//   ....[126]....
        /*0644*/ 	.word	0xffffffff


	//   ....[127]....
        /*0648*/ 	.word	0xffffffff


	//   ....[128]....
        /*064c*/ 	.word	0xffffffff


	//   ....[129]....
        /*0650*/ 	.word	0xffffffff


	//   ....[130]....
        /*0654*/ 	.word	0xffffffff


	//   ....[131]....
        /*0658*/ 	.word	0xffffffff


	//   ....[132]....
        /*065c*/ 	.word	0xffffffff


	//   ....[133]....
        /*0660*/ 	.word	0xffffffff


	//   ....[134]....
        /*0664*/ 	.word	0xffffffff


	//   ....[135]....
        /*0668*/ 	.word	0xffffffff


	//   ....[136]....
        /*066c*/ 	.word	0xffffffff


	//   ....[137]....
        /*0670*/ 	.word	0xffffffff


	//   ....[138]....
        /*0674*/ 	.word	0xffffffff


	//   ....[139]....
        /*0678*/ 	.word	0xffffffff


	//   ....[140]....
        /*067c*/ 	.word	0xffffffff


	//   ....[141]....
        /*0680*/ 	.word	0xffffffff


	//   ....[142]....
        /*0684*/ 	.word	0xffffffff


	//   ....[143]....
        /*0688*/ 	.word	0xffffffff


	//   ....[144]....
        /*068c*/ 	.word	0xffffffff


	//   ....[145]....
        /*0690*/ 	.word	0xffffffff


	//   ....[146]....
        /*0694*/ 	.word	0xffffffff


	//   ....[147]....
        /*0698*/ 	.word	0xffffffff


	//   ....[148]....
        /*069c*/ 	.word	0xffffffff


	//   ....[149]....
        /*06a0*/ 	.word	0xffffffff


	//   ....[150]....
        /*06a4*/ 	.word	0xffffffff


	//   ....[151]....
        /*06a8*/ 	.word	0xffffffff


	//   ....[152]....
        /*06ac*/ 	.word	0xffffffff


	//   ....[153]....
        /*06b0*/ 	.word	0xffffffff


	//   ....[154]....
        /*06b4*/ 	.word	0xffffffff


	//   ....[155]....
        /*06b8*/ 	.word	0xffffffff


	//   ....[156]....
        /*06bc*/ 	.word	0xffffffff


	//   ....[157]....
        /*06c0*/ 	.word	0xffffffff


	//   ....[158]....
        /*06c4*/ 	.word	0xffffffff


	//   ....[159]....
        /*06c8*/ 	.word	0xffffffff


	//   ....[160]....
        /*06cc*/ 	.word	0xffffffff


	//   ....[161]....
        /*06d0*/ 	.word	0xffffffff


	//   ....[162]....
        /*06d4*/ 	.word	0xffffffff


	//   ....[163]....
        /*06d8*/ 	.word	0xffffffff


	//   ....[164]....
        /*06dc*/ 	.word	0xffffffff


	//   ....[165]....
        /*06e0*/ 	.word	0xffffffff


	//   ....[166]....
        /*06e4*/ 	.word	0xffffffff


	//   ....[167]....
        /*06e8*/ 	.word	0xffffffff


	//   ....[168]....
        /*06ec*/ 	.word	0xffffffff


	//   ....[169]....
        /*06f0*/ 	.word	0xffffffff


	//   ....[170]....
        /*06f4*/ 	.word	0xffffffff


	//   ....[171]....
        /*06f8*/ 	.word	0xffffffff


	//   ....[172]....
        /*06fc*/ 	.word	0xffffffff


	//   ....[173]....
        /*0700*/ 	.word	0xffffffff


	//   ....[174]....
        /*0704*/ 	.word	0xffffffff


	//   ....[175]....
        /*0708*/ 	.word	0xffffffff


	//   ....[176]....
        /*070c*/ 	.word	0xffffffff


	//   ....[177]....
        /*0710*/ 	.word	0xffffffff


	//   ....[178]....
        /*0714*/ 	.word	0xffffffff


	//   ....[179]....
        /*0718*/ 	.word	0xffffffff


	//   ....[180]....
        /*071c*/ 	.word	0xffffffff


	//   ....[181]....
        /*0720*/ 	.word	0xffffffff


	//   ....[182]....
        /*0724*/ 	.word	0xffffffff


	//   ....[183]....
        /*0728*/ 	.word	0xffffffff


	//   ....[184]....
        /*072c*/ 	.word	0xffffffff


	//   ....[185]....
        /*0730*/ 	.word	0xffffffff


	//   ....[186]....
        /*0734*/ 	.word	0xffffffff


	//   ....[187]....
        /*0738*/ 	.word	0xffffffff


	//   ....[188]....
        /*073c*/ 	.word	0xffffffff


	//   ....[189]....
        /*0740*/ 	.word	0xffffffff


	//   ....[190]....
        /*0744*/ 	.word	0xffffffff


	//   ....[191]....
        /*0748*/ 	.word	0xffffffff


	//   ....[192]....
        /*074c*/ 	.word	0xffffffff


	//   ....[193]....
        /*0750*/ 	.word	0xffffffff


	//   ....[194]....
        /*0754*/ 	.word	0xffffffff


	//   ....[195]....
        /*0758*/ 	.word	0xffffffff


	//   ....[196]....
        /*075c*/ 	.word	0xffffffff


	//   ....[197]....
        /*0760*/ 	.word	0xffffffff


	//   ....[198]....
        /*0764*/ 	.word	0xffffffff


	//   ....[199]....
        /*0768*/ 	.word	0xffffffff


	//   ....[200]....
        /*076c*/ 	.word	0xffffffff


	//   ....[201]....
        /*0770*/ 	.word	0xffffffff


	//   ....[202]....
        /*0774*/ 	.word	0xffffffff


	//   ....[203]....
        /*0778*/ 	.word	0xffffffff


	//   ....[204]....
        /*077c*/ 	.word	0xffffffff


	//   ....[205]....
        /*0780*/ 	.word	0xffffffff


	//   ....[206]....
        /*0784*/ 	.word	0xffffffff


	//   ....[207]....
        /*0788*/ 	.word	0xffffffff


	//   ....[208]....
        /*078c*/ 	.word	0xffffffff


	//   ....[209]....
        /*0790*/ 	.word	0xffffffff


	//   ....[210]....
        /*0794*/ 	.word	0xffffffff


	//   ....[211]....
        /*0798*/ 	.word	0xffffffff


	//   ....[212]....
        /*079c*/ 	.word	0xffffffff


	//   ....[213]....
        /*07a0*/ 	.word	0xffffffff


	//   ....[214]....
        /*07a4*/ 	.word	0xffffffff


	//   ....[215]....
        /*07a8*/ 	.word	0xffffffff


	//   ....[216]....
        /*07ac*/ 	.word	0xffffffff


	//   ....[217]....
        /*07b0*/ 	.word	0xffffffff


	//   ....[218]....
        /*07b4*/ 	.word	0xffffffff


	//   ....[219]....
        /*07b8*/ 	.word	0xffffffff


	//   ....[220]....
        /*07bc*/ 	.word	0xffffffff


	//   ....[221]....
        /*07c0*/ 	.word	0xffffffff


	//   ....[222]....
        /*07c4*/ 	.word	0xffffffff


	//   ....[223]....
        /*07c8*/ 	.word	0xffffffff


	//   ....[224]....
        /*07cc*/ 	.word	0xffffffff


	//   ....[225]....
        /*07d0*/ 	.word	0xffffffff


	//   ....[226]....
        /*07d4*/ 	.word	0xffffffff


	//   ....[227]....
        /*07d8*/ 	.word	0xffffffff


	//   ....[228]....
        /*07dc*/ 	.word	0xffffffff


	//   ....[229]....
        /*07e0*/ 	.word	0xffffffff


	//   ....[230]....
        /*07e4*/ 	.word	0xffffffff


	//   ....[231]....
        /*07e8*/ 	.word	0xffffffff


	//   ....[232]....
        /*07ec*/ 	.word	0xffffffff


	//   ....[233]....
        /*07f0*/ 	.word	0xffffffff


	//   ....[234]....
        /*07f4*/ 	.word	0xffffffff


	//   ....[235]....
        /*07f8*/ 	.word	0xffffffff


	//   ....[236]....
        /*07fc*/ 	.word	0xffffffff


	//   ....[237]....
        /*0800*/ 	.word	0xffffffff


	//   ....[238]....
        /*0804*/ 	.word	0xffffffff


	//   ....[239]....
        /*0808*/ 	.word	0xffffffff


	//   ....[240]....
        /*080c*/ 	.word	0xffffffff


	//   ....[241]....
        /*0810*/ 	.word	0xffffffff


	//   ....[242]....
        /*0814*/ 	.word	0xffffffff


	//   ....[243]....
        /*0818*/ 	.word	0xffffffff


	//   ....[244]....
        /*081c*/ 	.word	0xffffffff


	//   ....[245]....
        /*0820*/ 	.word	0xffffffff


	//   ....[246]....
        /*0824*/ 	.word	0xffffffff


	//   ....[247]....
        /*0828*/ 	.word	0xffffffff


	//   ....[248]....
        /*082c*/ 	.word	0xffffffff


	//   ....[249]....
        /*0830*/ 	.word	0xffffffff


	//   ....[250]....
        /*0834*/ 	.word	0xffffffff


	//   ....[251]....
        /*0838*/ 	.word	0xffffffff


	//   ....[252]....
        /*083c*/ 	.word	0xffffffff


	//   ....[253]....
        /*0840*/ 	.word	0xffffffff


	//   ....[254]....
        /*0844*/ 	.word	0xffffffff


	//   ....[255]....
        /*0848*/ 	.word	0xffffffff


	//   ....[0]....
        /*084c*/ 	.word	0xffffffff


	//   ....[1]....
        /*0850*/ 	.word	0xffffffff


	//   ....[2]....
        /*0854*/ 	.word	0xffffffff


	//   ....[3]....
        /*0858*/ 	.word	0xffffffff


	//   ....[4]....
        /*085c*/ 	.word	0xffffffff


	//   ....[5]....
        /*0860*/ 	.word	0xffffffff


	//   ....[6]....
        /*0864*/ 	.word	0xffffffff


	//   ....[7]....
        /*0868*/ 	.word	0xffffffff


	//   ....[8]....
        /*086c*/ 	.word	0xffffffff


	//   ....[9]....
        /*0870*/ 	.word	0xffffffff


	//   ....[10]....
        /*0874*/ 	.word	0xffffffff


	//   ....[11]....
        /*0878*/ 	.word	0xffffffff


	//   ....[12]....
        /*087c*/ 	.word	0xffffffff


	//   ....[13]....
        /*0880*/ 	.word	0xffffffff


	//   ....[14]....
        /*0884*/ 	.word	0xffffffff


	//   ....[15]....
        /*0888*/ 	.word	0xffffffff


	//   ....[16]....
        /*088c*/ 	.word	0xffffffff


	//   ....[17]....
        /*0890*/ 	.word	0xffffffff


	//   ....[18]....
        /*0894*/ 	.word	0xffffffff


	//   ....[19]....
        /*0898*/ 	.word	0xffffffff


	//   ....[20]....
        /*089c*/ 	.word	0xffffffff


	//   ....[21]....
        /*08a0*/ 	.word	0xffffffff


	//   ....[22]....
        /*08a4*/ 	.word	0xffffffff


	//   ....[23]....
        /*08a8*/ 	.word	0xffffffff


	//   ....[24]....
        /*08ac*/ 	.word	0xffffffff


	//   ....[25]....
        /*08b0*/ 	.word	0xffffffff


	//   ....[26]....
        /*08b4*/ 	.word	0xffffffff


	//   ....[27]....
        /*08b8*/ 	.word	0xffffffff


	//   ....[28]....
        /*08bc*/ 	.word	0xffffffff


	//   ....[29]....
        /*08c0*/ 	.word	0xffffffff


	//   ....[30]....
        /*08c4*/ 	.word	0xffffffff


	//   ....[31]....
        /*08c8*/ 	.word	0xffffffff


	//----- nvinfo : EIATTR_COOP_GROUP_INSTR_OFFSETS
	.align		4
.L_244:
        /*08cc*/ 	.byte	0x04, 0x28
        /*08ce*/ 	.short	(.L_246 - .L_245)


	//   ....[0]....
.L_245:
        /*08d0*/ 	.word	0x00000050


	//   ....[1]....
        /*08d4*/ 	.word	0x00000060


	//   ....[2]....
        /*08d8*/ 	.word	0x00001550


	//   ....[3]....
        /*08dc*/ 	.word	0x00001570


	//   ....[4]....
        /*08e0*/ 	.word	0x000016c0


	//   ....[5]....
        /*08e4*/ 	.word	0x000016d0


	//   ....[6]....
        /*08e8*/ 	.word	0x000017b0


	//   ....[7]....
        /*08ec*/ 	.word	0x000017d0


	//   ....[8]....
        /*08f0*/ 	.word	0x000018b0


	//   ....[9]....
        /*08f4*/ 	.word	0x000018c0


	//   ....[10]....
        /*08f8*/ 	.word	0x000019a0


	//   ....[11]....
        /*08fc*/ 	.word	0x000019c0


	//   ....[12]....
        /*0900*/ 	.word	0x00001aa0


	//   ....[13]....
        /*0904*/ 	.word	0x00001ab0


	//   ....[14]....
        /*0908*/ 	.word	0x00001b90


	//   ....[15]....
        /*090c*/ 	.word	0x00001bb0


	//   ....[16]....
        /*0910*/ 	.word	0x00001c90


	//   ....[17]....
        /*0914*/ 	.word	0x00001ca0


	//   ....[18]....
        /*0918*/ 	.word	0x00002120


	//   ....[19]....
        /*091c*/ 	.word	0x00002140


	//   ....[20]....
        /*0920*/ 	.word	0x00002150


	//   ....[21]....
        /*0924*/ 	.word	0x00002170


	//   ....[22]....
        /*0928*/ 	.word	0x00002180


	//   ....[23]....
        /*092c*/ 	.word	0x000021a0


	//   ....[24]....
        /*0930*/ 	.word	0x000021c0


	//   ....[25]....
        /*0934*/ 	.word	0x000021e0


	//   ....[26]....
        /*0938*/ 	.word	0x00002200


	//   ....[27]....
        /*093c*/ 	.word	0x00002220


	//   ....[28]....
        /*0940*/ 	.word	0x00002240


	//   ....[29]....
        /*0944*/ 	.word	0x00002260


	//   ....[30]....
        /*0948*/ 	.word	0x00002270


	//   ....[31]....
        /*094c*/ 	.word	0x00002280


	//   ....[32]....
        /*0950*/ 	.word	0x00002700


	//   ....[33]....
        /*0954*/ 	.word	0x00002740


	//   ....[34]....
        /*0958*/ 	.word	0x00002760


	//   ....[35]....
        /*095c*/ 	.word	0x00002770


	//   ....[36]....
        /*0960*/ 	.word	0x00002850


	//   ....[37]....
        /*0964*/ 	.word	0x00002860


	//   ....[38]....
        /*0968*/ 	.word	0x00002870


	//   ....[39]....
        /*096c*/ 	.word	0x000028a0


	//   ....[40]....
        /*0970*/ 	.word	0x000028d0


	//   ....[41]....
        /*0974*/ 	.word	0x00002910


	//   ....[42]....
        /*0978*/ 	.word	0x00002930


	//   ....[43]....
        /*097c*/ 	.word	0x00002960


	//   ....[44]....
        /*0980*/ 	.word	0x00002990


	//   ....[45]....
        /*0984*/ 	.word	0x00002be0


	//   ....[46]....
        /*0988*/ 	.word	0x000035a0


	//   ....[47]....
        /*098c*/ 	.word	0x000035c0


	//   ....[48]....
        /*0990*/ 	.word	0x000035d0


	//   ....[49]....
        /*0994*/ 	.word	0x000035e0


	//   ....[50]....
        /*0998*/ 	.word	0x000035f0


	//   ....[51]....
        /*099c*/ 	.word	0x00003600


	//   ....[52]....
        /*09a0*/ 	.word	0x00003610


	//   ....[53]....
        /*09a4*/ 	.word	0x00003620


	//   ....[54]....
        /*09a8*/ 	.word	0x00003640


	//   ....[55]....
        /*09ac*/ 	.word	0x00003670


	//   ....[56]....
        /*09b0*/ 	.word	0x00003690


	//   ....[57]....
        /*09b4*/ 	.word	0x000036b0


	//   ....[58]....
        /*09b8*/ 	.word	0x00003720


	//   ....[59]....
        /*09bc*/ 	.word	0x00003740


	//   ....[60]....
        /*09c0*/ 	.word	0x000038f0


	//   ....[61]....
        /*09c4*/ 	.word	0x00003cb0


	//   ....[62]....
        /*09c8*/ 	.word	0x00003cc0


	//   ....[63]....
        /*09cc*/ 	.word	0x00003cd0


	//   ....[64]....
        /*09d0*/ 	.word	0x00004e50


	//   ....[65]....
        /*09d4*/ 	.word	0x00004e80


	//   ....[66]....
        /*09d8*/ 	.word	0x00004ea0


	//   ....[67]....
        /*09dc*/ 	.word	0x00004eb0


	//   ....[68]....
        /*09e0*/ 	.word	0x00004ee0


	//   ....[69]....
        /*09e4*/ 	.word	0x00004f00


	//   ....[70]....
        /*09e8*/ 	.word	0x00004f20


	//   ....[71]....
        /*09ec*/ 	.word	0x00004f30


	//   ....[72]....
        /*09f0*/ 	.word	0x00007c70


	//   ....[73]....
        /*09f4*/ 	.word	0x00007c90


	//   ....[74]....
        /*09f8*/ 	.word	0x00007ca0


	//   ....[75]....
        /*09fc*/ 	.word	0x00007cb0


	//   ....[76]....
        /*0a00*/ 	.word	0x00007cc0


	//   ....[77]....
        /*0a04*/ 	.word	0x00007cd0


	//   ....[78]....
        /*0a08*/ 	.word	0x00007ce0


	//   ....[79]....
        /*0a0c*/ 	.word	0x00007cf0


	//   ....[80]....
        /*0a10*/ 	.word	0x00007d00


	//   ....[81]....
        /*0a14*/ 	.word	0x00007d10


	//   ....[82]....
        /*0a18*/ 	.word	0x00007d20


	//   ....[83]....
        /*0a1c*/ 	.word	0x00007d30


	//   ....[84]....
        /*0a20*/ 	.word	0x00007d40


	//   ....[85]....
        /*0a24*/ 	.word	0x00007d50


	//   ....[86]....
        /*0a28*/ 	.word	0x00008a00


	//   ....[87]....
        /*0a2c*/ 	.word	0x00008a20


	//   ....[88]....
        /*0a30*/ 	.word	0x00008a80


	//   ....[89]....
        /*0a34*/ 	.word	0x00008a90


	//   ....[90]....
        /*0a38*/ 	.word	0x00008ad0


	//   ....[91]....
        /*0a3c*/ 	.word	0x00008ae0


	//   ....[92]....
        /*0a40*/ 	.word	0x00008b20


	//   ....[93]....
        /*0a44*/ 	.word	0x00008b30


	//   ....[94]....
        /*0a48*/ 	.word	0x00008b70


	//   ....[95]....
        /*0a4c*/ 	.word	0x00008b80


	//   ....[96]....
        /*0a50*/ 	.word	0x00008bc0


	//   ....[97]....
        /*0a54*/ 	.word	0x00008bd0


	//   ....[98]....
        /*0a58*/ 	.word	0x00008be0


	//   ....[99]....
        /*0a5c*/ 	.word	0x00008bf0


	//   ....[100]....
        /*0a60*/ 	.word	0x00008d60


	//   ....[101]....
        /*0a64*/ 	.word	0x00009120


	//   ....[102]....
        /*0a68*/ 	.word	0x00009150


	//   ....[103]....
        /*0a6c*/ 	.word	0x00009180


	//   ....[104]....
        /*0a70*/ 	.word	0x00009e70


	//   ....[105]....
        /*0a74*/ 	.word	0x00009f70


	//   ....[106]....
        /*0a78*/ 	.word	0x0000a060


	//   ....[107]....
        /*0a7c*/ 	.word	0x0000a130


	//   ....[108]....
        /*0a80*/ 	.word	0x0000a1b0


	//   ....[109]....
        /*0a84*/ 	.word	0x0000a1d0


	//   ....[110]....
        /*0a88*/ 	.word	0x0000a3b0


	//   ....[111]....
        /*0a8c*/ 	.word	0x0000a3d0


	//   ....[112]....
        /*0a90*/ 	.word	0x0000d050


	//   ....[113]....
        /*0a94*/ 	.word	0x0000d090


	//   ....[114]....
        /*0a98*/ 	.word	0x0000d0b0


	//   ....[115]....
        /*0a9c*/ 	.word	0x0000d0d0


	//   ....[116]....
        /*0aa0*/ 	.word	0x0000d0f0


	//   ....[117]....
        /*0aa4*/ 	.word	0x0000d110


	//   ....[118]....
        /*0aa8*/ 	.word	0x0000d130


	//   ....[119]....
        /*0aac*/ 	.word	0x0000d150


	//   ....[120]....
        /*0ab0*/ 	.word	0x0000d170


	//   ....[121]....
        /*0ab4*/ 	.word	0x0000d190


	//   ....[122]....
        /*0ab8*/ 	.word	0x0000d1b0


	//   ....[123]....
        /*0abc*/ 	.word	0x0000d1d0


	//   ....[124]....
        /*0ac0*/ 	.word	0x0000d1f0


	//   ....[125]....
        /*0ac4*/ 	.word	0x0000d3a0


	//   ....[126]....
        /*0ac8*/ 	.word	0x0000dd80


	//   ....[127]....
        /*0acc*/ 	.word	0x0000dda0


	//   ....[128]....
        /*0ad0*/ 	.word	0x0000de00


	//   ....[129]....
        /*0ad4*/ 	.word	0x0000de10


	//   ....[130]....
        /*0ad8*/ 	.word	0x0000de50


	//   ....[131]....
        /*0adc*/ 	.word	0x0000de60


	//   ....[132]....
        /*0ae0*/ 	.word	0x0000dea0


	//   ....[133]....
        /*0ae4*/ 	.word	0x0000deb0


	//   ....[134]....
        /*0ae8*/ 	.word	0x0000def0


	//   ....[135]....
        /*0aec*/ 	.word	0x0000df00


	//   ....[136]....
        /*0af0*/ 	.word	0x0000df40


	//   ....[137]....
        /*0af4*/ 	.word	0x0000df50


	//   ....[138]....
        /*0af8*/ 	.word	0x0000df60


	//   ....[139]....
        /*0afc*/ 	.word	0x0000df70


	//   ....[140]....
        /*0b00*/ 	.word	0x0000e740


	//   ....[141]....
        /*0b04*/ 	.word	0x0000e760


	//   ....[142]....
        /*0b08*/ 	.word	0x0000e770


	//   ....[143]....
        /*0b0c*/ 	.word	0x0000e7a0


	//   ....[144]....
        /*0b10*/ 	.word	0x0000e7b0


	//   ....[145]....
        /*0b14*/ 	.word	0x0000e7d0


	//   ....[146]....
        /*0b18*/ 	.word	0x0000e800


	//   ....[147]....
        /*0b1c*/ 	.word	0x0000e820


	//   ....[148]....
        /*0b20*/ 	.word	0x00011180


	//   ....[149]....
        /*0b24*/ 	.word	0x000111e0


	//   ....[150]....
        /*0b28*/ 	.word	0x00011200


	//   ....[151]....
        /*0b2c*/ 	.word	0x00011220


	//   ....[152]....
        /*0b30*/ 	.word	0x00011230


	//   ....[153]....
        /*0b34*/ 	.word	0x00011250


	//   ....[154]....
        /*0b38*/ 	.word	0x00011270


	//   ....[155]....
        /*0b3c*/ 	.word	0x00011280


	//   ....[156]....
        /*0b40*/ 	.word	0x00011b40


	//   ....[157]....
        /*0b44*/ 	.word	0x00012070


	//   ....[158]....
        /*0b48*/ 	.word	0x00012080


	//   ....[159]....
        /*0b4c*/ 	.word	0x00012090


	//   ....[160]....
        /*0b50*/ 	.word	0x000120c0


	//   ....[161]....
        /*0b54*/ 	.word	0x00012120


	//   ....[162]....
        /*0b58*/ 	.word	0x00012150


	//   ....[163]....
        /*0b5c*/ 	.word	0x00012170


	//   ....[164]....
        /*0b60*/ 	.word	0x00012180


	//   ....[165]....
        /*0b64*/ 	.word	0x00012270


	//   ....[166]....
        /*0b68*/ 	.word	0x000122a0


	//   ....[167]....
        /*0b6c*/ 	.word	0x00012500


	//   ....[168]....
        /*0b70*/ 	.word	0x00012520


	//   ....[169]....
        /*0b74*/ 	.word	0x00012750


	//   ....[170]....
        /*0b78*/ 	.word	0x00012770


	//   ....[171]....
        /*0b7c*/ 	.word	0x000129a0


	//   ....[172]....
        /*0b80*/ 	.word	0x000129b0


	//   ....[173]....
        /*0b84*/ 	.word	0x00012f40


	//   ....[174]....
        /*0b88*/ 	.word	0x00013050


	//   ....[175]....
        /*0b8c*/ 	.word	0x000130c0


	//   ....[176]....
        /*0b90*/ 	.word	0x00013130


	//   ....[177]....
        /*0b94*/ 	.word	0x00013190


	//   ....[178]....
        /*0b98*/ 	.word	0x00013200


	//   ....[179]....
        /*0b9c*/ 	.word	0x00013270


	//   ....[180]....
        /*0ba0*/ 	.word	0x000132e0


	//   ....[181]....
        /*0ba4*/ 	.word	0x00013340


	//   ....[182]....
        /*0ba8*/ 	.word	0x000133b0


	//   ....[183]....
        /*0bac*/ 	.word	0x00013420


	//   ....[184]....
        /*0bb0*/ 	.word	0x00013490


	//   ....[185]....
        /*0bb4*/ 	.word	0x000134f0


	//   ....[186]....
        /*0bb8*/ 	.word	0x00013560


	//   ....[187]....
        /*0bbc*/ 	.word	0x000135d0


	//   ....[188]....
        /*0bc0*/ 	.word	0x00013640


	//   ....[189]....
        /*0bc4*/ 	.word	0x000136a0


	//   ....[190]....
        /*0bc8*/ 	.word	0x00013710


	//   ....[191]....
        /*0bcc*/ 	.word	0x00013780


	//   ....[192]....
        /*0bd0*/ 	.word	0x00013830


	//   ....[193]....
        /*0bd4*/ 	.word	0x00013890


	//   ....[194]....
        /*0bd8*/ 	.word	0x00013940


	//   ....[195]....
        /*0bdc*/ 	.word	0x000139a0


	//   ....[196]....
        /*0be0*/ 	.word	0x00013a50


	//   ....[197]....
        /*0be4*/ 	.word	0x00013ab0


	//   ....[198]....
        /*0be8*/ 	.word	0x00013b60


	//   ....[199]....
        /*0bec*/ 	.word	0x00013bc0


	//   ....[200]....
        /*0bf0*/ 	.word	0x00013c70


	//   ....[201]....
        /*0bf4*/ 	.word	0x00013cd0


	//   ....[202]....
        /*0bf8*/ 	.word	0x00013d80


	//   ....[203]....
        /*0bfc*/ 	.word	0x00013de0


	//   ....[204]....
        /*0c00*/ 	.word	0x00013e50


	//   ....[205]....
        /*0c04*/ 	.word	0x00013ec0


	//   ....[206]....
        /*0c08*/ 	.word	0x000142b0


	//   ....[207]....
        /*0c0c*/ 	.word	0x000146a0


	//   ....[208]....
        /*0c10*/ 	.word	0x00015140


	//   ....[209]....
        /*0c14*/ 	.word	0x00015190


	//   ....[210]....
        /*0c18*/ 	.word	0x000151e0


	//   ....[211]....
        /*0c1c*/ 	.word	0x00015230


	//   ....[212]....
        /*0c20*/ 	.word	0x00015280


	//   ....[213]....
        /*0c24*/ 	.word	0x000152d0


	//   ....[214]....
        /*0c28*/ 	.word	0x00015320


	//   ....[215]....
        /*0c2c*/ 	.word	0x00015370


	//   ....[216]....
        /*0c30*/ 	.word	0x000153e0


	//   ....[217]....
        /*0c34*/ 	.word	0x00015450


	//   ....[218]....
        /*0c38*/ 	.word	0x00015500


	//   ....[219]....
        /*0c3c*/ 	.word	0x00015560


	//   ....[220]....
        /*0c40*/ 	.word	0x00015610


	//   ....[221]....
        /*0c44*/ 	.word	0x00015670


	//   ....[222]....
        /*0c48*/ 	.word	0x00015720


	//   ....[223]....
        /*0c4c*/ 	.word	0x00015780


	//   ....[224]....
        /*0c50*/ 	.word	0x00015830


	//   ....[225]....
        /*0c54*/ 	.word	0x00015890


	//   ....[226]....
        /*0c58*/ 	.word	0x00015940


	//   ....[227]....
        /*0c5c*/ 	.word	0x000159a0


	//   ....[228]....
        /*0c60*/ 	.word	0x00015a50


	//   ....[229]....
        /*0c64*/ 	.word	0x00015ab0


	//   ....[230]....
        /*0c68*/ 	.word	0x00015b20


	//   ....[231]....
        /*0c6c*/ 	.word	0x00015b90


	//   ....[232]....
        /*0c70*/ 	.word	0x00015c40


	//   ....[233]....
        /*0c74*/ 	.word	0x00015ca0


	//   ....[234]....
        /*0c78*/ 	.word	0x00015d50


	//   ....[235]....
        /*0c7c*/ 	.word	0x00015db0


	//   ....[236]....
        /*0c80*/ 	.word	0x00015e60


	//   ....[237]....
        /*0c84*/ 	.word	0x00015ec0


	//   ....[238]....
        /*0c88*/ 	.word	0x00015f70


	//   ....[239]....
        /*0c8c*/ 	.word	0x00015fd0


	//   ....[240]....
        /*0c90*/ 	.word	0x00016080


	//   ....[241]....
        /*0c94*/ 	.word	0x000160e0


	//   ....[242]....
        /*0c98*/ 	.word	0x00016190


	//   ....[243]....
        /*0c9c*/ 	.word	0x000161f0


	//   ....[244]....
        /*0ca0*/ 	.word	0x00016260


	//   ....[245]....
        /*0ca4*/ 	.word	0x000162d0


	//   ....[246]....
        /*0ca8*/ 	.word	0x000166b0


	//   ....[247]....
        /*0cac*/ 	.word	0x00016a90


	//   ....[248]....
        /*0cb0*/ 	.word	0x00017550


	//   ....[249]....
        /*0cb4*/ 	.word	0x00017590


	//   ....[250]....
        /*0cb8*/ 	.word	0x000175e0


	//   ....[251]....
        /*0cbc*/ 	.word	0x00017620


	//   ....[252]....
        /*0cc0*/ 	.word	0x00017670


	//   ....[253]....
        /*0cc4*/ 	.word	0x000176b0


	//   ....[254]....
        /*0cc8*/ 	.word	0x00017700


	//   ....[255]....
        /*0ccc*/ 	.word	0x00017740


	//   ....[0]....
        /*0cd0*/ 	.word	0x000177a0


	//   ....[1]....
        /*0cd4*/ 	.word	0x00017810


	//   ....[2]....
        /*0cd8*/ 	.word	0x00017880


	//   ....[3]....
        /*0cdc*/ 	.word	0x00017930


	//   ....[4]....
        /*0ce0*/ 	.word	0x00017990


	//   ....[5]....
        /*0ce4*/ 	.word	0x00017a40


	//   ....[6]....
        /*0ce8*/ 	.word	0x00017aa0


	//   ....[7]....
        /*0cec*/ 	.word	0x00017b50


	//   ....[8]....
        /*0cf0*/ 	.word	0x00017bb0


	//   ....[9]....
        /*0cf4*/ 	.word	0x00017c60


	//   ....[10]....
        /*0cf8*/ 	.word	0x00017cc0


	//   ....[11]....
        /*0cfc*/ 	.word	0x00017d70


	//   ....[12]....
        /*0d00*/ 	.word	0x00017dd0


	//   ....[13]....
        /*0d04*/ 	.word	0x00017e80


	//   ....[14]....
        /*0d08*/ 	.word	0x00017ee0


	//   ....[15]....
        /*0d0c*/ 	.word	0x00017f30


	//   ....[16]....
        /*0d10*/ 	.word	0x00017f70


	//   ....[17]....
        /*0d14*/ 	.word	0x00017fc0


	//   ....[18]....
        /*0d18*/ 	.word	0x00018000


	//   ....[19]....
        /*0d1c*/ 	.word	0x00018050


	//   ....[20]....
        /*0d20*/ 	.word	0x00018090


	//   ....[21]....
        /*0d24*/ 	.word	0x000180e0


	//   ....[22]....
        /*0d28*/ 	.word	0x00018120


	//   ....[23]....
        /*0d2c*/ 	.word	0x00018170


	//   ....[24]....
        /*0d30*/ 	.word	0x000181d0


	//   ....[25]....
        /*0d34*/ 	.word	0x00018220


	//   ....[26]....
        /*0d38*/ 	.word	0x00018270


	//   ....[27]....
        /*0d3c*/ 	.word	0x000182c0


	//   ....[28]....
        /*0d40*/ 	.word	0x00018320


	//   ....[29]....
        /*0d44*/ 	.word	0x00018370


	//   ....[30]....
        /*0d48*/ 	.word	0x000183d0


	//   ....[31]....
        /*0d4c*/ 	.word	0x00018440


	//----- nvinfo : EIATTR_EXIT_INSTR_OFFSETS
	.align		4
.L_246:
        /*0d50*/ 	.byte	0x04, 0x1c
        /*0d52*/ 	.short	(.L_248 - .L_247)


	//   ....[0]....
.L_247:
        /*0d54*/ 	.word	0x000000b0


	//   ....[1]....
        /*0d58*/ 	.word	0x00013000


	//----- nvinfo : EIATTR_MAX_THREADS
	.align		4
.L_248:
        /*0d5c*/ 	.byte	0x04, 0x05
        /*0d5e*/ 	.short	(.L_250 - .L_249)
.L_249:
        /*0d60*/ 	.word	0x00000080
        /*0d64*/ 	.word	0x00000001
        /*0d68*/ 	.word	0x00000001


	//----- nvinfo : EIATTR_CRS_STACK_SIZE
	.align		4
.L_250:
        /*0d6c*/ 	.byte	0x04, 0x1e
        /*0d6e*/ 	.short	(.L_252 - .L_251)
.L_251:
        /*0d70*/ 	.word	0x00000000
.L_252:


//--------------------- .nv.info._ZN7cutlass13device_kernelIN5flash19enable_sm80_to_sm89INS1_16FlashAttnFwdSm80INS1_25CollectiveMainloopFwdSm80ILi4ELi1ELb0EN4cute5tupleIJNS5_1CILi128EEENS7_ILi80EEENS7_ILi64EEEEEELi64ENS_10bfloat16_tEfNS_4arch4Sm80ELb1ELb0ELb0ELb1ELb1ELb0ELb1ELb1EEENS1_21CollectiveEpilogueFwdINS6_IJS8_SA_S9_EEENS6_IJNS7_ILi1EEESI_SI_EEESC_SE_Li128ELb1ELb1ELb1ELb0EEENS1_36VarlenDynamicPersistentTileSchedulerILi128ELi80ELi128ELi128ELb1ELb1ELb0ELb1ELb1ELb1EEEEEEEEEvNT_6ParamsE --------------------------
	.section	.nv.info._ZN7cutlass13device_kernelIN5flash19enable_sm80_to_sm89INS1_16FlashAttnFwdSm80INS1_25CollectiveMainloopFwdSm80ILi4ELi1ELb0EN4cute5tupleIJNS5_1CILi128EEENS7_ILi80EEENS7_ILi64EEEEEELi64ENS_10bfloat16_tEfNS_4arch4Sm80ELb1ELb0ELb0ELb1ELb1ELb0ELb1ELb1EEENS1_21CollectiveEpilogueFwdINS6_IJS8_SA_S9_EEENS6_IJNS7_ILi1EEESI_SI_EEESC_SE_Li128ELb1ELb1ELb1ELb0EEENS1_36VarlenDynamicPersistentTileSchedulerILi128ELi80ELi128ELi128ELb1ELb1ELb0ELb1ELb1ELb1EEEEEEEEEvNT_6ParamsE,"",@"SHT_CUDA_INFO"
	.sectionflags	@""
	.align	4


	//----- nvinfo : EIATTR_CUDA_API_VERSION
	.align		4
        /*0000*/ 	.byte	0x04, 0x37
        /*0002*/ 	.short	(.L_254 - .L_253)
.L_253:
        /*0004*/ 	.word	0x00000082


	//----- nvinfo : EIATTR_SW2861232_WAR
	.align		4
.L_254:
        /*0008*/ 	.byte	0x01, 0x35
	.zero		2


	//----- nvinfo : EIATTR_PARAM_CBANK
	.align		4
        /*000c*/ 	.byte	0x04, 0x0a
        /*000e*/ 	.short	(.L_256 - .L_255)
	.align		4
.L_255:
        /*0010*/ 	.word	index@(.nv.constant0._ZN7cutlass13device_kernelIN5flash19enable_sm80_to_sm89INS1_16FlashAttnFwdSm80INS1_25CollectiveMainloopFwdSm80ILi4ELi1ELb0EN4cute5tupleIJNS5_1CILi128EEENS7_ILi80EEENS7_ILi64EEEEEELi64ENS_10bfloat16_tEfNS_4arch4Sm80ELb1ELb0ELb0ELb1ELb1ELb0ELb1ELb1EEENS1_21CollectiveEpilogueFwdINS6_IJS8_SA_S9_EEENS6_IJNS7_ILi1EEESI_SI_EEESC_SE_Li128ELb1ELb1ELb1ELb0EEENS1_36VarlenDynamicPersistentTileSchedulerILi128ELi80ELi128ELi128ELb1ELb1ELb0ELb1ELb1ELb1EEEEEEEEEvNT_6ParamsE)
        /*0014*/ 	.short	0x0160
        /*0016*/ 	.short	0x0438


	//----- nvinfo : EIATTR_CBANK_PARAM_SIZE
	.align		4
.L_256:
        /*0018*/ 	.byte	0x03, 0x19
        /*001a*/ 	.short	0x0438


	//----- nvinfo : EIATTR_KPARAM_INFO
	.align		4
        /*001c*/ 	.byte	0x04, 0x17
        /*001e*/ 	.short	(.L_258 - .L_257)
.L_257:
        /*0020*/ 	.word	0x00000000
        /*0024*/ 	.short	0x0000
        /*0026*/ 	.short	0x0000
        /*0028*/ 	.byte	0x00, 0xf0, 0xe1, 0x10


	//----- nvinfo : EIATTR_MAXREG_COUNT
	.align		4
.L_258:
        /*002c*/ 	.byte	0x03, 0x1b
        /*002e*/ 	.short	0x00ff


	//----- nvinfo : EIATTR_NUM_BARRIERS
	.align		4
        /*0030*/ 	.byte	0x02, 0x4c
        /*0032*/ 	.byte	0x06
	.zero		1


	//----- nvinfo : EIATTR_ANNOTATIONS
	.align		4
        /*0034*/ 	.byte	0x04, 0x55
        /*0036*/ 	.short	(.L_260 - .L_259)


	//   ....[0]....
.L_259:
        /* <DEDUP_REMOVED lines=106> */


	//----- nvinfo : EIATTR_MERCURY_ISA_VERSION
	.align		4
.L_260:
        /*06c0*/ 	.byte	0x03, 0x5f
        /*06c2*/ 	.short	0x0000


	//----- nvinfo : EIATTR_INT_WARP_WIDE_INSTR_OFFSETS
	.align		4
        /*06c4*/ 	.byte	0x04, 0x31
        /*06c6*/ 	.short	(.L_262 - .L_261)


	//   ....[0]....
.L_261:
        /*06c8*/ 	.word	0x0000e7d0


	//   ....[1]....
        /*06cc*/ 	.word	0x0000e850


	//----- nvinfo : EIATTR_COOP_GROUP_MASK_REGIDS
	.align		4
.L_262:
        /*06d0*/ 	.byte	0x04, 0x29
        /*06d2*/ 	.short	(.L_264 - .L_263)


	//   ....[0]....
.L_263:
        /*06d4*/ 	.word	0xffffffff


	//   ....[1]....
        /*06d8*/ 	.word	0xffffffff


	//   ....[2]....
        /*06dc*/ 	.word	0xffffffff


	//   ....[3]....
        /*06e0*/ 	.word	0xffffffff


	//   ....[4]....
        /*06e4*/ 	.word	0xffffffff


	//   ....[5]....
        /*06e8*/ 	.word	0xffffffff


	//   ....[6]....
        /*06ec*/ 	.word	0xffffffff


	//   ....[7]....
        /*06f0*/ 	.word	0xffffffff


	//   ....[8]....
        /*06f4*/ 	.word	0xffffffff


	//   ....[9]....
        /*06f8*/ 	.word	0xffffffff


	//   ....[10]....
        /*06fc*/ 	.word	0xffffffff


	//   ....[11]....
        /*0700*/ 	.word	0xffffffff


	//   ....[12]....
        /*0704*/ 	.word	0xffffffff


	//   ....[13]....
        /*0708*/ 	.word	0xffffffff


	//   ....[14]....
        /*070c*/ 	.word	0xffffffff


	//   ....[15]....
        /*0710*/ 	.word	0xffffffff


	//   ....[16]....
        /*0714*/ 	.word	0xffffffff


	//   ....[17]....
        /*0718*/ 	.word	0xffffffff


	//   ....[18]....
        /*071c*/ 	.word	0xffffffff


	//   ....[19]....
        /*0720*/ 	.word	0xffffffff


	//   ....[20]....
        /*0724*/ 	.word	0xffffffff


	//   ....[21]....
        /*0728*/ 	.word	0xffffffff


	//   ....[22]....
        /*072c*/ 	.word	0xffffffff


	//   ....[23]....
        /*0730*/ 	.word	0xffffffff


	//   ....[24]....
        /*0734*/ 	.word	0xffffffff


	//   ....[25]....
        /*0738*/ 	.word	0xffffffff


	//   ....[26]....
        /*073c*/ 	.word	0xffffffff


	//   ....[27]....
        /*0740*/ 	.word	0xffffffff


	//   ....[28]....
        /*0744*/ 	.word	0xffffffff


	//   ....[29]....
        /*0748*/ 	.word	0xffffffff


	//   ....[30]....
        /*074c*/ 	.word	0xffffffff


	//   ....[31]....
        /*0750*/ 	.word	0xffffffff


	//   ....[32]....
        /*0754*/ 	.word	0xffffffff


	//   ....[33]....
        /*0758*/ 	.word	0xffffffff


	//   ....[34]....
        /*075c*/ 	.word	0xffffffff


	//   ....[35]....
        /*0760*/ 	.word	0xffffffff


	//   ....[36]....
        /*0764*/ 	.word	0xffffffff


	//   ....[37]....
        /*0768*/ 	.word	0xffffffff


	//   ....[38]....
        /*076c*/ 	.word	0xffffffff


	//   ....[39]....
        /*0770*/ 	.word	0xffffffff


	//   ....[40]....
        /*0774*/ 	.word	0xffffffff


	//   ....[41]....
        /*0778*/ 	.word	0xffffffff


	//   ....[42]....
        /*077c*/ 	.word	0xffffffff


	//   ....[43]....
        /*0780*/ 	.word	0xffffffff


	//   ....[44]....
        /*0784*/ 	.word	0xffffffff


	//   ....[45]....
        /*0788*/ 	.word	0xffffffff


	//   ....[46]....
        /*078c*/ 	.word	0xffffffff


	//   ....[47]....
        /*0790*/ 	.word	0xffffffff


	//   ....[48]....
        /*0794*/ 	.word	0xffffffff


	//   ....[49]....
        /*0798*/ 	.word	0xffffffff


	//   ....[50]....
        /*079c*/ 	.word	0xffffffff


	//   ....[51]....
        /*07a0*/ 	.word	0xffffffff


	//   ....[52]....
        /*07a4*/ 	.word	0xffffffff


	//   ....[53]....
        /*07a8*/ 	.word	0xffffffff


	//   ....[54]....
        /*07ac*/ 	.word	0xffffffff


	//   ....[55]....
        /*07b0*/ 	.word	0xffffffff


	//   ....[56]....
        /*07b4*/ 	.word	0xffffffff


	//   ....[57]....
        /*07b8*/ 	.word	0xffffffff


	//   ....[58]....
        /*07bc*/ 	.word	0xffffffff


	//   ....[59]....
        /*07c0*/ 	.word	0xffffffff


	//   ....[60]....
        /*07c4*/ 	.word	0xffffffff


	//   ....[61]....
        /*07c8*/ 	.word	0xffffffff


	//   ....[62]....
        /*07cc*/ 	.word	0xffffffff


	//   ....[63]....
        /*07d0*/ 	.word	0xffffffff


	//   ....[64]....
        /*07d4*/ 	.word	0xffffffff


	//   ....[65]....
        /*07d8*/ 	.word	0xffffffff


	//   ....[66]....
        /*07dc*/ 	.word	0xffffffff


	//   ....[67]....
        /*07e0*/ 	.word	0xffffffff


	//   ....[68]....
        /*07e4*/ 	.word	0xffffffff


	//   ....[69]....
        /*07e8*/ 	.word	0xffffffff


	//   ....[70]....
        /*07ec*/ 	.word	0xffffffff


	//   ....[71]....
        /*07f0*/ 	.word	0xffffffff


	//   ....[72]....
        /*07f4*/ 	.word	0xffffffff


	//   ....[73]....
        /*07f8*/ 	.word	0xffffffff


	//   ....[74]....
        /*07fc*/ 	.word	0xffffffff


	//   ....[75]....
        /*0800*/ 	.word	0xffffffff


	//   ....[76]....
        /*0804*/ 	.word	0xffffffff


	//   ....[77]....
        /*0808*/ 	.word	0xffffffff


	//   ....[78]....
        /*080c*/ 	.word	0xffffffff


	//   ....[79]....
        /*0810*/ 	.word	0xffffffff


	//   ....[80]....
        /*0814*/ 	.word	0xffffffff


	//   ....[81]....
        /*0818*/ 	.word	0xffffffff


	//   ....[82]....
        /*081c*/ 	.word	0xffffffff


	//   ....[83]....
        /*0820*/ 	.word	0xffffffff


	//   ....[84]....
        /*0824*/ 	.word	0xffffffff


	//   ....[85]....
        /*0828*/ 	.word	0xffffffff


	//   ....[86]....
        /*082c*/ 	.word	0xffffffff


	//   ....[87]....
        /*0830*/ 	.word	0xffffffff


	//   ....[88]....
        /*0834*/ 	.word	0xffffffff


	//   ....[89]....
        /*0838*/ 	.word	0xffffffff


	//   ....[90]....
        /*083c*/ 	.word	0xffffffff


	//   ....[91]....
        /*0840*/ 	.word	0xffffffff


	//   ....[92]....
        /*0844*/ 	.word	0xffffffff


	//   ....[93]....
        /*0848*/ 	.word	0xffffffff


	//   ....[94]....
        /*084c*/ 	.word	0xffffffff


	//   ....[95]....
        /*0850*/ 	.word	0xffffffff


	//   ....[96]....
        /*0854*/ 	.word	0xffffffff


	//   ....[97]....
        /*0858*/ 	.word	0xffffffff


	//   ....[98]....
        /*085c*/ 	.word	0xffffffff


	//   ....[99]....
        /*0860*/ 	.word	0xffffffff


	//   ....[100]....
        /*0864*/ 	.word	0xffffffff


	//   ....[101]....
        /*0868*/ 	.word	0xffffffff


	//   ....[102]....
        /*086c*/ 	.word	0xffffffff


	//   ....[103]....
        /*0870*/ 	.word	0xffffffff


	//   ....[104]....
        /*0874*/ 	.word	0xffffffff


	//   ....[105]....
        /*0878*/ 	.word	0xffffffff


	//   ....[106]....
        /*087c*/ 	.word	0xffffffff


	//   ....[107]....
        /*0880*/ 	.word	0xffffffff


	//   ....[108]....
        /*0884*/ 	.word	0xffffffff


	//   ....[109]....
        /*0888*/ 	.word	0xffffffff


	//   ....[110]....
        /*088c*/ 	.word	0xffffffff


	//   ....[111]....
        /*0890*/ 	.word	0xffffffff


	//   ....[112]....
        /*0894*/ 	.word	0xffffffff


	//   ....[113]....
        /*0898*/ 	.word	0xffffffff


	//   ....[114]....
        /*089c*/ 	.word	0xffffffff


	//   ....[115]....
        /*08a0*/ 	.word	0xffffffff


	//   ....[116]....
        /*08a4*/ 	.word	0xffffffff


	//   ....[117]....
        /*08a8*/ 	.word	0xffffffff


	//   ....[118]....
        /*08ac*/ 	.word	0xffffffff


	//   ....[119]....
        /*08b0*/ 	.word	0xffffffff


	//   ....[120]....
        /*08b4*/ 	.word	0xffffffff


	//   ....[121]....
        /*08b8*/ 	.word	0xffffffff


	//   ....[122]....
        /*08bc*/ 	.word	0xffffffff


	//   ....[123]....
        /*08c0*/ 	.word	0xffffffff


	//   ....[124]....
        /*08c4*/ 	.word	0xffffffff


	//   ....[125]....
        /*08c8*/ 	.word	0xffffffff


	//   ....[126]....
        /*08cc*/ 	.word	0xffffffff


	//   ....[127]....
        /*08d0*/ 	.word	0xffffffff


	//   ....[128]....
        /*08d4*/ 	.word	0xffffffff


	//   ....[129]....
        /*08d8*/ 	.word	0xffffffff


	//   ....[130]....
        /*08dc*/ 	.word	0xffffffff


	//   ....[131]....
        /*08e0*/ 	.word	0xffffffff


	//   ....[132]....
        /*08e4*/ 	.word	0xffffffff


	//   ....[133]....
        /*08e8*/ 	.word	0xffffffff


	//   ....[134]....
        /*08ec*/ 	.word	0xffffffff


	//   ....[135]....
        /*08f0*/ 	.word	0xffffffff


	//   ....[136]....
        /*08f4*/ 	.word	0xffffffff


	//   ....[137]....
        /*08f8*/ 	.word	0xffffffff


	//   ....[138]....
        /*08fc*/ 	.word	0xffffffff


	//   ....[139]....
        /*0900*/ 	.word	0xffffffff


	//   ....[140]....
        /*0904*/ 	.word	0xffffffff


	//   ....[141]....
        /*0908*/ 	.word	0xffffffff


	//   ....[142]....
        /*090c*/ 	.word	0xffffffff


	//   ....[143]....
        /*0910*/ 	.word	0xffffffff


	//   ....[144]....
        /*0914*/ 	.word	0xffffffff


	//   ....[145]....
        /*0918*/ 	.word	0xffffffff


	//   ....[146]....
        /*091c*/ 	.word	0xffffffff


	//   ....[147]....
        /*0920*/ 	.word	0xffffffff


	//   ....[148]....
        /*0924*/ 	.word	0xffffffff


	//   ....[149]....
        /*0928*/ 	.word	0xffffffff


	//   ....[150]....
        /*092c*/ 	.word	0xffffffff


	//   ....[151]....
        /*0930*/ 	.word	0xffffffff


	//   ....[152]....
        /*0934*/ 	.word	0xffffffff


	//   ....[153]....
        /*0938*/ 	.word	0xffffffff


	//   ....[154]....
        /*093c*/ 	.word	0xffffffff


	//   ....[155]....
        /*0940*/ 	.word	0xffffffff


	//   ....[156]....
        /*0944*/ 	.word	0xffffffff


	//   ....[157]....
        /*0948*/ 	.word	0xffffffff


	//   ....[158]....
        /*094c*/ 	.word	0xffffffff


	//   ....[159]....
        /*0950*/ 	.word	0xffffffff


	//   ....[160]....
        /*0954*/ 	.word	0xffffffff


	//   ....[161]....
        /*0958*/ 	.word	0xffffffff


	//   ....[162]....
        /*095c*/ 	.word	0xffffffff


	//   ....[163]....
        /*0960*/ 	.word	0xffffffff


	//   ....[164]....
        /*0964*/ 	.word	0xffffffff


	//   ....[165]....
        /*0968*/ 	.word	0xffffffff


	//   ....[166]....
        /*096c*/ 	.word	0xffffffff


	//   ....[167]....
        /*0970*/ 	.word	0xffffffff


	//   ....[168]....
        /*0974*/ 	.word	0xffffffff


	//   ....[169]....
        /*0978*/ 	.word	0xffffffff


	//   ....[170]....
        /*097c*/ 	.word	0xffffffff


	//   ....[171]....
        /*0980*/ 	.word	0xffffffff


	//   ....[172]....
        /*0984*/ 	.word	0xffffffff


	//   ....[173]....
        /*0988*/ 	.word	0xffffffff


	//   ....[174]....
        /*098c*/ 	.word	0xffffffff


	//   ....[175]....
        /*0990*/ 	.word	0xffffffff


	//   ....[176]....
        /*0994*/ 	.word	0xffffffff


	//   ....[177]....
        /*0998*/ 	.word	0xffffffff


	//   ....[178]....
        /*099c*/ 	.word	0xffffffff


	//   ....[179]....
        /*09a0*/ 	.word	0xffffffff


	//   ....[180]....
        /*09a4*/ 	.word	0xffffffff


	//   ....[181]....
        /*09a8*/ 	.word	0xffffffff


	//   ....[182]....
        /*09ac*/ 	.word	0xffffffff


	//   ....[183]....
        /*09b0*/ 	.word	0xffffffff


	//   ....[184]....
        /*09b4*/ 	.word	0xffffffff


	//   ....[185]....
        /*09b8*/ 	.word	0xffffffff


	//   ....[186]....
        /*09bc*/ 	.word	0xffffffff


	//   ....[187]....
        /*09c0*/ 	.word	0xffffffff


	//   ....[188]....
        /*09c4*/ 	.word	0xffffffff


	//   ....[189]....
        /*09c8*/ 	.word	0xffffffff


	//   ....[190]....
        /*09cc*/ 	.word	0xffffffff


	//   ....[191]....
        /*09d0*/ 	.word	0xffffffff


	//   ....[192]....
        /*09d4*/ 	.word	0xffffffff


	//   ....[193]....
        /*09d8*/ 	.word	0xffffffff


	//   ....[194]....
        /*09dc*/ 	.word	0xffffffff


	//   ....[195]....
        /*09e0*/ 	.word	0xffffffff


	//   ....[196]....
        /*09e4*/ 	.word	0xffffffff


	//   ....[197]....
        /*09e8*/ 	.word	0xffffffff


	//   ....[198]....
        /*09ec*/ 	.word	0xffffffff


	//   ....[199]....
        /*09f0*/ 	.word	0xffffffff


	//   ....[200]....
        /*09f4*/ 	.word	0xffffffff


	//   ....[201]....
        /*09f8*/ 	.word	0xffffffff


	//   ....[202]....
        /*09fc*/ 	.word	0xffffffff


	//   ....[203]....
        /*0a00*/ 	.word	0xffffffff


	//   ....[204]....
        /*0a04*/ 	.word	0xffffffff


	//   ....[205]....
        /*0a08*/ 	.word	0xffffffff


	//   ....[206]....
        /*0a0c*/ 	.word	0xffffffff


	//   ....[207]....
        /*0a10*/ 	.word	0xffffffff


	//   ....[208]....
        /*0a14*/ 	.word	0xffffffff


	//   ....[209]....
        /*0a18*/ 	.word	0xffffffff


	//   ....[210]....
        /*0a1c*/ 	.word	0xffffffff


	//   ....[211]....
        /*0a20*/ 	.word	0xffffffff


	//   ....[212]....
        /*0a24*/ 	.word	0xffffffff


	//   ....[213]....
        /*0a28*/ 	.word	0xffffffff


	//   ....[214]....
        /*0a2c*/ 	.word	0xffffffff


	//   ....[215]....
        /*0a30*/ 	.word	0xffffffff


	//   ....[216]....
        /*0a34*/ 	.word	0xffffffff


	//   ....[217]....
        /*0a38*/ 	.word	0xffffffff


	//   ....[218]....
        /*0a3c*/ 	.word	0xffffffff


	//   ....[219]....
        /*0a40*/ 	.word	0xffffffff


	//   ....[220]....
        /*0a44*/ 	.word	0xffffffff


	//   ....[221]....
        /*0a48*/ 	.word	0xffffffff


	//   ....[222]....
        /*0a4c*/ 	.word	0xffffffff


	//   ....[223]....
        /*0a50*/ 	.word	0xffffffff


	//   ....[224]....
        /*0a54*/ 	.word	0xffffffff


	//   ....[225]....
        /*0a58*/ 	.word	0xffffffff


	//   ....[226]....
        /*0a5c*/ 	.word	0xffffffff


	//   ....[227]....
        /*0a60*/ 	.word	0xffffffff


	//   ....[228]....
        /*0a64*/ 	.word	0xffffffff


	//   ....[229]....
        /*0a68*/ 	.word	0xffffffff


	//   ....[230]....
        /*0a6c*/ 	.word	0xffffffff


	//   ....[231]....
        /*0a70*/ 	.word	0xffffffff


	//   ....[232]....
        /*0a74*/ 	.word	0xffffffff


	//   ....[233]....
        /*0a78*/ 	.word	0xffffffff


	//   ....[234]....
        /*0a7c*/ 	.word	0xffffffff


	//   ....[235]....
        /*0a80*/ 	.word	0xffffffff


	//   ....[236]....
        /*0a84*/ 	.word	0xffffffff


	//   ....[237]....
        /*0a88*/ 	.word	0xffffffff


	//   ....[238]....
        /*0a8c*/ 	.word	0xffffffff


	//   ....[239]....
        /*0a90*/ 	.word	0xffffffff


	//   ....[240]....
        /*0a94*/ 	.word	0xffffffff


	//   ....[241]....
        /*0a98*/ 	.word	0xffffffff


	//   ....[242]....
        /*0a9c*/ 	.word	0xffffffff


	//   ....[243]....
        /*0aa0*/ 	.word	0xffffffff


	//   ....[244]....
        /*0aa4*/ 	.word	0xffffffff


	//   ....[245]....
        /*0aa8*/ 	.word	0xffffffff


	//   ....[246]....
        /*0aac*/ 	.word	0xffffffff


	//   ....[247]....
        /*0ab0*/ 	.word	0xffffffff


	//   ....[248]....
        /*0ab4*/ 	.word	0xffffffff


	//   ....[249]....
        /*0ab8*/ 	.word	0xffffffff


	//   ....[250]....
        /*0abc*/ 	.word	0xffffffff


	//   ....[251]....
        /*0ac0*/ 	.word	0xffffffff


	//   ....[252]....
        /*0ac4*/ 	.word	0xffffffff


	//   ....[253]....
        /*0ac8*/ 	.word	0xffffffff


	//   ....[254]....
        /*0acc*/ 	.word	0xffffffff


	//   ....[255]....
        /*0ad0*/ 	.word	0xffffffff


	//   ....[0]....
        /*0ad4*/ 	.word	0xffffffff


	//   ....[1]....
        /*0ad8*/ 	.word	0xffffffff


	//   ....[2]....
        /*0adc*/ 	.word	0xffffffff


	//   ....[3]....
        /*0ae0*/ 	.word	0xffffffff


	//   ....[4]....
        /*0ae4*/ 	.word	0xffffffff


	//   ....[5]....
        /*0ae8*/ 	.word	0xffffffff


	//   ....[6]....
        /*0aec*/ 	.word	0xffffffff


	//   ....[7]....
        /*0af0*/ 	.word	0xffffffff


	//   ....[8]....
        /*0af4*/ 	.word	0xffffffff


	//   ....[9]....
        /*0af8*/ 	.word	0xffffffff


	//   ....[10]....
        /*0afc*/ 	.word	0xffffffff


	//   ....[11]....
        /*0b00*/ 	.word	0xffffffff


	//   ....[12]....
        /*0b04*/ 	.word	0xffffffff


	//   ....[13]....
        /*0b08*/ 	.word	0xffffffff


	//   ....[14]....
        /*0b0c*/ 	.word	0xffffffff


	//   ....[15]....
        /*0b10*/ 	.word	0xffffffff


	//   ....[16]....
        /*0b14*/ 	.word	0xffffffff


	//   ....[17]....
        /*0b18*/ 	.word	0xffffffff


	//   ....[18]....
        /*0b1c*/ 	.word	0xffffffff


	//   ....[19]....
        /*0b20*/ 	.word	0xffffffff


	//   ....[20]....
        /*0b24*/ 	.word	0xffffffff


	//   ....[21]....
        /*0b28*/ 	.word	0xffffffff


	//   ....[22]....
        /*0b2c*/ 	.word	0xffffffff


	//   ....[23]....
        /*0b30*/ 	.word	0xffffffff


	//   ....[24]....
        /*0b34*/ 	.word	0xffffffff


	//   ....[25]....
        /*0b38*/ 	.word	0xffffffff


	//   ....[26]....
        /*0b3c*/ 	.word	0xffffffff


	//   ....[27]....
        /*0b40*/ 	.word	0xffffffff


	//   ....[28]....
        /*0b44*/ 	.word	0xffffffff


	//   ....[29]....
        /*0b48*/ 	.word	0xffffffff


	//   ....[30]....
        /*0b4c*/ 	.word	0xffffffff


	//   ....[31]....
        /*0b50*/ 	.word	0xffffffff


	//   ....[32]....
        /*0b54*/ 	.word	0xffffffff


	//   ....[33]....
        /*0b58*/ 	.word	0xffffffff


	//   ....[34]....
        /*0b5c*/ 	.word	0xffffffff


	//   ....[35]....
        /*0b60*/ 	.word	0xffffffff


	//   ....[36]....
        /*0b64*/ 	.word	0xffffffff


	//   ....[37]....
        /*0b68*/ 	.word	0xffffffff


	//   ....[38]....
        /*0b6c*/ 	.word	0xffffffff


	//   ....[39]....
        /*0b70*/ 	.word	0xffffffff


	//   ....[40]....
        /*0b74*/ 	.word	0xffffffff


	//   ....[41]....
        /*0b78*/ 	.word	0xffffffff


	//   ....[42]....
        /*0b7c*/ 	.word	0xffffffff


	//   ....[43]....
        /*0b80*/ 	.word	0xffffffff


	//   ....[44]....
        /*0b84*/ 	.word	0xffffffff


	//   ....[45]....
        /*0b88*/ 	.word	0xffffffff


	//   ....[46]....
        /*0b8c*/ 	.word	0xffffffff


	//   ....[47]....
        /*0b90*/ 	.word	0xffffffff


	//   ....[48]....
        /*0b94*/ 	.word	0xffffffff


	//   ....[49]....
        /*0b98*/ 	.word	0xffffffff


	//   ....[50]....
        /*0b9c*/ 	.word	0xffffffff


	//   ....[51]....
        /*0ba0*/ 	.word	0xffffffff


	//   ....[52]....
        /*0ba4*/ 	.word	0xffffffff


	//   ....[53]....
        /*0ba8*/ 	.word	0xffffffff


	//   ....[54]....
        /*0bac*/ 	.word	0xffffffff


	//   ....[55]....
        /*0bb0*/ 	.word	0xffffffff


	//   ....[56]....
        /*0bb4*/ 	.word	0xffffffff


	//   ....[57]....
        /*0bb8*/ 	.word	0xffffffff


	//   ....[58]....
        /*0bbc*/ 	.word	0xffffffff


	//   ....[59]....
        /*0bc0*/ 	.word	0xffffffff


	//   ....[60]....
        /*0bc4*/ 	.word	0xffffffff


	//   ....[61]....
        /*0bc8*/ 	.word	0xffffffff


	//   ....[62]....
        /*0bcc*/ 	.word	0xffffffff


	//   ....[63]....
        /*0bd0*/ 	.word	0xffffffff


	//   ....[64]....
        /*0bd4*/ 	.word	0xffffffff


	//   ....[65]....
        /*0bd8*/ 	.word	0xffffffff


	//   ....[66]....
        /*0bdc*/ 	.word	0xffffffff


	//   ....[67]....
        /*0be0*/ 	.word	0xffffffff


	//   ....[68]....
        /*0be4*/ 	.word	0xffffffff


	//   ....[69]....
        /*0be8*/ 	.word	0xffffffff


	//   ....[70]....
        /*0bec*/ 	.word	0xffffffff


	//   ....[71]....
        /*0bf0*/ 	.word	0xffffffff


	//   ....[72]....
        /*0bf4*/ 	.word	0xffffffff


	//   ....[73]....
        /*0bf8*/ 	.word	0xffffffff


	//   ....[74]....
        /*0bfc*/ 	.word	0xffffffff


	//   ....[75]....
        /*0c00*/ 	.word	0xffffffff


	//   ....[76]....
        /*0c04*/ 	.word	0xffffffff


	//   ....[77]....
        /*0c08*/ 	.word	0xffffffff


	//   ....[78]....
        /*0c0c*/ 	.word	0xffffffff


	//   ....[79]....
        /*0c10*/ 	.word	0xffffffff


	//   ....[80]....
        /*0c14*/ 	.word	0xffffffff


	//   ....[81]....
        /*0c18*/ 	.word	0xffffffff


	//   ....[82]....
        /*0c1c*/ 	.word	0xffffffff


	//   ....[83]....
        /*0c20*/ 	.word	0xffffffff


	//   ....[84]....
        /*0c24*/ 	.word	0xffffffff


	//   ....[85]....
        /*0c28*/ 	.word	0xffffffff


	//   ....[86]....
        /*0c2c*/ 	.word	0xffffffff


	//   ....[87]....
        /*0c30*/ 	.word	0xffffffff


	//   ....[88]....
        /*0c34*/ 	.word	0xffffffff


	//   ....[89]....
        /*0c38*/ 	.word	0xffffffff


	//   ....[90]....
        /*0c3c*/ 	.word	0xffffffff


	//   ....[91]....
        /*0c40*/ 	.word	0xffffffff


	//   ....[92]....
        /*0c44*/ 	.word	0xffffffff


	//   ....[93]....
        /*0c48*/ 	.word	0xffffffff


	//   ....[94]....
        /*0c4c*/ 	.word	0xffffffff


	//   ....[95]....
        /*0c50*/ 	.word	0xffffffff


	//   ....[96]....
        /*0c54*/ 	.word	0xffffffff


	//   ....[97]....
        /*0c58*/ 	.word	0xffffffff


	//   ....[98]....
        /*0c5c*/ 	.word	0xffffffff


	//   ....[99]....
        /*0c60*/ 	.word	0xffffffff


	//   ....[100]....
        /*0c64*/ 	.word	0xffffffff


	//   ....[101]....
        /*0c68*/ 	.word	0xffffffff


	//   ....[102]....
        /*0c6c*/ 	.word	0xffffffff


	//   ....[103]....
        /*0c70*/ 	.word	0xffffffff


	//   ....[104]....
        /*0c74*/ 	.word	0xffffffff


	//   ....[105]....
        /*0c78*/ 	.word	0xffffffff


	//   ....[106]....
        /*0c7c*/ 	.word	0xffffffff


	//   ....[107]....
        /*0c80*/ 	.word	0xffffffff


	//   ....[108]....
        /*0c84*/ 	.word	0xffffffff


	//   ....[109]....
        /*0c88*/ 	.word	0xffffffff


	//   ....[110]....
        /*0c8c*/ 	.word	0xffffffff


	//   ....[111]....
        /*0c90*/ 	.word	0xffffffff


	//   ....[112]....
        /*0c94*/ 	.word	0xffffffff


	//   ....[113]....
        /*0c98*/ 	.word	0xffffffff


	//   ....[114]....
        /*0c9c*/ 	.word	0xffffffff


	//   ....[115]....
        /*0ca0*/ 	.word	0xffffffff


	//   ....[116]....
        /*0ca4*/ 	.word	0xffffffff


	//   ....[117]....
        /*0ca8*/ 	.word	0xffffffff


	//----- nvinfo : EIATTR_COOP_GROUP_INSTR_OFFSETS
	.align		4
.L_264:
        /*0cac*/ 	.byte	0x04, 0x28
        /*0cae*/ 	.short	(.L_266 - .L_265)


	//   ....[0]....
.L_265:
        /*0cb0*/ 	.word	0x00000050


	//   ....[1]....
        /*0cb4*/ 	.word	0x00000200


	//   ....[2]....
        /*0cb8*/ 	.word	0x00000230


	//   ....[3]....
        /*0cbc*/ 	.word	0x00000260


	//   ....[4]....
        /*0cc0*/ 	.word	0x00000290


	//   ....[5]....
        /*0cc4*/ 	.word	0x000002c0


	//   ....[6]....
        /*0cc8*/ 	.word	0x000002f0


	//   ....[7]....
        /*0ccc*/ 	.word	0x00000450


	//   ....[8]....
        /*0cd0*/ 	.word	0x00000490


	//   ....[9]....
        /*0cd4*/ 	.word	0x000004c0


	//   ....[10]....
        /*0cd8*/ 	.word	0x000004f0


	//   ....[11]....
        /*0cdc*/ 	.word	0x00000520


	//   ....[12]....
        /*0ce0*/ 	.word	0x00000550


	//   ....[13]....
        /*0ce4*/ 	.word	0x000005e0


	//   ....[14]....
        /*0ce8*/ 	.word	0x00000630


	//   ....[15]....
        /*0cec*/ 	.word	0x00000650


	//   ....[16]....
        /*0cf0*/ 	.word	0x000006b0


	//   ....[17]....
        /*0cf4*/ 	.word	0x000027f0


	//   ....[18]....
        /*0cf8*/ 	.word	0x00002810


	//   ....[19]....
        /*0cfc*/ 	.word	0x00002960


	//   ....[20]....
        /*0d00*/ 	.word	0x00002970


	//   ....[21]....
        /*0d04*/ 	.word	0x00002a50


	//   ....[22]....
        /*0d08*/ 	.word	0x00002a70


	//   ....[23]....
        /*0d0c*/ 	.word	0x00002b50


	//   ....[24]....
        /*0d10*/ 	.word	0x00002b60


	//   ....[25]....
        /*0d14*/ 	.word	0x00002c40


	//   ....[26]....
        /*0d18*/ 	.word	0x00002c60


	//   ....[27]....
        /*0d1c*/ 	.word	0x00002d40


	//   ....[28]....
        /*0d20*/ 	.word	0x00002d50


	//   ....[29]....
        /*0d24*/ 	.word	0x00002e30


	//   ....[30]....
        /*0d28*/ 	.word	0x00002e50


	//   ....[31]....
        /*0d2c*/ 	.word	0x00002f30


	//   ....[32]....
        /*0d30*/ 	.word	0x00002f40


	//   ....[33]....
        /*0d34*/ 	.word	0x000033a0


	//   ....[34]....
        /*0d38*/ 	.word	0x000033c0


	//   ....[35]....
        /*0d3c*/ 	.word	0x000033d0


	//   ....[36]....
        /*0d40*/ 	.word	0x000033e0


	//   ....[37]....
        /*0d44*/ 	.word	0x000033f0


	//   ....[38]....
        /*0d48*/ 	.word	0x00003400


	//   ....[39]....
        /*0d4c*/ 	.word	0x00003410


	//   ....[40]....
        /*0d50*/ 	.word	0x00003430


	//   ....[41]....
        /*0d54*/ 	.word	0x000034b0


	//   ....[42]....
        /*0d58*/ 	.word	0x000034c0


	//   ....[43]....
        /*0d5c*/ 	.word	0x000036d0


	//   ....[44]....
        /*0d60*/ 	.word	0x000037b0


	//   ....[45]....
        /*0d64*/ 	.word	0x000037c0


	//   ....[46]....
        /*0d68*/ 	.word	0x00003860


	//   ....[47]....
        /*0d6c*/ 	.word	0x00003870


	//   ....[48]....
        /*0d70*/ 	.word	0x00003890


	//   ....[49]....
        /*0d74*/ 	.word	0x000038a0


	//   ....[50]....
        /*0d78*/ 	.word	0x000038d0


	//   ....[51]....
        /*0d7c*/ 	.word	0x00003920


	//   ....[52]....
        /*0d80*/ 	.word	0x00003940


	//   ....[53]....
        /*0d84*/ 	.word	0x000041b0


	//   ....[54]....
        /*0d88*/ 	.word	0x000041d0


	//   ....[55]....
        /*0d8c*/ 	.word	0x000041f0


	//   ....[56]....
        /*0d90*/ 	.word	0x00004200


	//   ....[57]....
        /*0d94*/ 	.word	0x00004210


	//   ....[58]....
        /*0d98*/ 	.word	0x00004220


	//   ....[59]....
        /*0d9c*/ 	.word	0x00004230


	//   ....[60]....
        /*0da0*/ 	.word	0x00004240


	//   ....[61]....
        /*0da4*/ 	.word	0x00004270


	//   ....[62]....
        /*0da8*/ 	.word	0x000042a0


	//   ....[63]....
        /*0dac*/ 	.word	0x000044a0


	//   ....[64]....
        /*0db0*/ 	.word	0x00004760


	//   ....[65]....
        /*0db4*/ 	.word	0x00004770


	//   ....[66]....
        /*0db8*/ 	.word	0x00004780


	//   ....[67]....
        /*0dbc*/ 	.word	0x00005410


	//   ....[68]....
        /*0dc0*/ 	.word	0x00005430


	//   ....[69]....
        /*0dc4*/ 	.word	0x00005450


	//   ....[70]....
        /*0dc8*/ 	.word	0x00005460


	//   ....[71]....
        /*0dcc*/ 	.word	0x00005490


	//   ....[72]....
        /*0dd0*/ 	.word	0x000054b0


	//   ....[73]....
        /*0dd4*/ 	.word	0x000054d0


	//   ....[74]....
        /*0dd8*/ 	.word	0x000054e0


	//   ....[75]....
        /*0ddc*/ 	.word	0x00007120


	//   ....[76]....
        /*0de0*/ 	.word	0x00007140


	//   ....[77]....
        /*0de4*/ 	.word	0x00007160


	//   ....[78]....
        /*0de8*/ 	.word	0x00007170


	//   ....[79]....
        /*0dec*/ 	.word	0x00007180


	//   ....[80]....
        /*0df0*/ 	.word	0x00007190


	//   ....[81]....
        /*0df4*/ 	.word	0x000071a0


	//   ....[82]....
        /*0df8*/ 	.word	0x000071b0


	//   ....[83]....
        /*0dfc*/ 	.word	0x000071c0


	//   ....[84]....
        /*0e00*/ 	.word	0x000071d0


	//   ....[85]....
        /*0e04*/ 	.word	0x00007bc0


	//   ....[86]....
        /*0e08*/ 	.word	0x00007be0


	//   ....[87]....
        /*0e0c*/ 	.word	0x00007c00


	//   ....[88]....
        /*0e10*/ 	.word	0x00007c10


	//   ....[89]....
        /*0e14*/ 	.word	0x00007c20


	//   ....[90]....
        /*0e18*/ 	.word	0x00007c30


	//   ....[91]....
        /*0e1c*/ 	.word	0x00007c40


	//   ....[92]....
        /*0e20*/ 	.word	0x00007c50


	//   ....[93]....
        /*0e24*/ 	.word	0x00007c60


	//   ....[94]....
        /*0e28*/ 	.word	0x00007c70


	//   ....[95]....
        /*0e2c*/ 	.word	0x00007ec0


	//   ....[96]....
        /*0e30*/ 	.word	0x00008180


	//   ....[97]....
        /*0e34*/ 	.word	0x00008190


	//   ....[98]....
        /*0e38*/ 	.word	0x000081a0


	//   ....[99]....
        /*0e3c*/ 	.word	0x00008e20


	//   ....[100]....
        /*0e40*/ 	.word	0x00008e60


	//   ....[101]....
        /*0e44*/ 	.word	0x00008e70


	//   ....[102]....
        /*0e48*/ 	.word	0x00008e80


	//   ....[103]....
        /*0e4c*/ 	.word	0x00008eb0


	//   ....[104]....
        /*0e50*/ 	.word	0x00008ed0


	//   ....[105]....
        /*0e54*/ 	.word	0x00008ef0


	//   ....[106]....
        /*0e58*/ 	.word	0x00008f00


	//   ....[107]....
        /*0e5c*/ 	.word	0x0000b000


	//   ....[108]....
        /*0e60*/ 	.word	0x0000b020


	//   ....[109]....
        /*0e64*/ 	.word	0x0000b070


	//   ....[110]....
        /*0e68*/ 	.word	0x0000b090


	//   ....[111]....
        /*0e6c*/ 	.word	0x0000b0b0


	//   ....[112]....
        /*0e70*/ 	.word	0x0000b0d0


	//   ....[113]....
        /*0e74*/ 	.word	0x0000b0f0


	//   ....[114]....
        /*0e78*/ 	.word	0x0000b110


	//   ....[115]....
        /*0e7c*/ 	.word	0x0000b130


	//   ....[116]....
        /*0e80*/ 	.word	0x0000b270


	//   ....[117]....
        /*0e84*/ 	.word	0x0000ba40


	//   ....[118]....
        /*0e88*/ 	.word	0x0000ba60


	//   ....[119]....
        /*0e8c*/ 	.word	0x0000ba90


	//   ....[120]....
        /*0e90*/ 	.word	0x0000bab0


	//   ....[121]....
        /*0e94*/ 	.word	0x0000bac0


	//   ....[122]....
        /*0e98*/ 	.word	0x0000bad0


	//   ....[123]....
        /*0e9c*/ 	.word	0x0000bae0


	//   ....[124]....
        /*0ea0*/ 	.word	0x0000baf0


	//   ....[125]....
        /*0ea4*/ 	.word	0x0000bb00


	//   ....[126]....
        /*0ea8*/ 	.word	0x0000bb10


	//   ....[127]....
        /*0eac*/ 	.word	0x0000c1a0


	//   ....[128]....
        /*0eb0*/ 	.word	0x0000c1b0


	//   ....[129]....
        /*0eb4*/ 	.word	0x0000c1c0


	//   ....[130]....
        /*0eb8*/ 	.word	0x0000c1d0


	//   ....[131]....
        /*0ebc*/ 	.word	0x0000c200


	//   ....[132]....
        /*0ec0*/ 	.word	0x0000c220


	//   ....[133]....
        /*0ec4*/ 	.word	0x0000c240


	//   ....[134]....
        /*0ec8*/ 	.word	0x0000c250


	//   ....[135]....
        /*0ecc*/ 	.word	0x0000e010


	//   ....[136]....
        /*0ed0*/ 	.word	0x0000e040


	//   ....[137]....
        /*0ed4*/ 	.word	0x0000e050


	//   ....[138]....
        /*0ed8*/ 	.word	0x0000e060


	//   ....[139]....
        /*0edc*/ 	.word	0x0000e070


	//   ....[140]....
        /*0ee0*/ 	.word	0x0000e0a0


	//   ....[141]....
        /*0ee4*/ 	.word	0x0000e0c0


	//   ....[142]....
        /*0ee8*/ 	.word	0x0000e0e0


	//   ....[143]....
        /*0eec*/ 	.word	0x0000f2d0


	//   ....[144]....
        /*0ef0*/ 	.word	0x0000f2f0


	//   ....[145]....
        /*0ef4*/ 	.word	0x0000f310


	//   ....[146]....
        /*0ef8*/ 	.word	0x0000f320


	//   ....[147]....
        /*0efc*/ 	.word	0x0000f330


	//   ....[148]....
        /*0f00*/ 	.word	0x0000f340


	//   ....[149]....
        /*0f04*/ 	.word	0x0000f350


	//   ....[150]....
        /*0f08*/ 	.word	0x0000f360


	//   ....[151]....
        /*0f0c*/ 	.word	0x0000f710


	//   ....[152]....
        /*0f10*/ 	.word	0x0000f730


	//   ....[153]....
        /*0f14*/ 	.word	0x0000f800


	//   ....[154]....
        /*0f18*/ 	.word	0x0000f810


	//   ....[155]....
        /*0f1c*/ 	.word	0x0000f890


	//   ....[156]....
        /*0f20*/ 	.word	0x0000f8b0


	//   ....[157]....
        /*0f24*/ 	.word	0x0000f930


	//   ....[158]....
        /*0f28*/ 	.word	0x0000f940


	//   ....[159]....
        /*0f2c*/ 	.word	0x0000f9c0


	//   ....[160]....
        /*0f30*/ 	.word	0x0000f9e0


	//   ....[161]....
        /*0f34*/ 	.word	0x0000fa60


	//   ....[162]....
        /*0f38*/ 	.word	0x0000fa70


	//   ....[163]....
        /*0f3c*/ 	.word	0x0000faf0


	//   ....[164]....
        /*0f40*/ 	.word	0x0000fb10


	//   ....[165]....
        /*0f44*/ 	.word	0x0000fb90


	//   ....[166]....
        /*0f48*/ 	.word	0x0000fba0


	//   ....[167]....
        /*0f4c*/ 	.word	0x0000fe30


	//   ....[168]....
        /*0f50*/ 	.word	0x0000fe50


	//   ....[169]....
        /*0f54*/ 	.word	0x000101a0


	//   ....[170]....
        /*0f58*/ 	.word	0x000101b0


	//   ....[171]....
        /*0f5c*/ 	.word	0x00010500


	//   ....[172]....
        /*0f60*/ 	.word	0x00010520


	//   ....[173]....
        /*0f64*/ 	.word	0x00010870


	//   ....[174]....
        /*0f68*/ 	.word	0x00010880


	//   ....[175]....
        /*0f6c*/ 	.word	0x00011320


	//   ....[176]....
        /*0f70*/ 	.word	0x00011340


	//   ....[177]....
        /*0f74*/ 	.word	0x00011420


	//   ....[178]....
        /*0f78*/ 	.word	0x00011430


	//   ....[179]....
        /*0f7c*/ 	.word	0x000114b0


	//   ....[180]....
        /*0f80*/ 	.word	0x000114d0


	//   ....[181]....
        /*0f84*/ 	.word	0x00011550


	//   ....[182]....
        /*0f88*/ 	.word	0x00011560


	//   ....[183]....
        /*0f8c*/ 	.word	0x000115e0


	//   ....[184]....
        /*0f90*/ 	.word	0x00011600


	//   ....[185]....
        /*0f94*/ 	.word	0x00011680


	//   ....[186]....
        /*0f98*/ 	.word	0x00011690


	//   ....[187]....
        /*0f9c*/ 	.word	0x00011710


	//   ....[188]....
        /*0fa0*/ 	.word	0x00011730


	//   ....[189]....
        /*0fa4*/ 	.word	0x000117b0


	//   ....[190]....
        /*0fa8*/ 	.word	0x000117c0


	//   ....[191]....
        /*0fac*/ 	.word	0x00011920


	//   ....[192]....
        /*0fb0*/ 	.word	0x00011940


	//   ....[193]....
        /*0fb4*/ 	.word	0x00011a70


	//   ....[194]....
        /*0fb8*/ 	.word	0x00011ab0


	//   ....[195]....
        /*0fbc*/ 	.word	0x00011ae0


	//   ....[196]....
        /*0fc0*/ 	.word	0x00011b10


	//   ....[197]....
        /*0fc4*/ 	.word	0x00011b40


	//   ....[198]....
        /*0fc8*/ 	.word	0x00011b70


	//   ....[199]....
        /*0fcc*/ 	.word	0x00011cd0


	//   ....[200]....
        /*0fd0*/ 	.word	0x00011d10


	//   ....[201]....
        /*0fd4*/ 	.word	0x00011d40


	//   ....[202]....
        /*0fd8*/ 	.word	0x00011d70


	//   ....[203]....
        /*0fdc*/ 	.word	0x00011da0


	//   ....[204]....
        /*0fe0*/ 	.word	0x00011dd0


	//   ....[205]....
        /*0fe4*/ 	.word	0x00011e60


	//   ....[206]....
        /*0fe8*/ 	.word	0x00011ec0


	//   ....[207]....
        /*0fec*/ 	.word	0x00011ed0


	//   ....[208]....
        /*0ff0*/ 	.word	0x00011f30


	//   ....[209]....
        /*0ff4*/ 	.word	0x00012990


	//   ....[210]....
        /*0ff8*/ 	.word	0x000129f0


	//   ....[211]....
        /*0ffc*/ 	.word	0x00012a40


	//   ....[212]....
        /*1000*/ 	.word	0x00012a90


	//   ....[213]....
        /*1004*/ 	.word	0x00012ae0


	//   ....[214]....
        /*1008*/ 	.word	0x00012b50


	//   ....[215]....
        /*100c*/ 	.word	0x00012ba0


	//   ....[216]....
        /*1010*/ 	.word	0x00012c10


	//   ....[217]....
        /*1014*/ 	.word	0x00012c80


	//   ....[218]....
        /*1018*/ 	.word	0x00012cf0


	//   ....[219]....
        /*101c*/ 	.word	0x00012d60


	//   ....[220]....
        /*1020*/ 	.word	0x00012dd0


	//   ....[221]....
        /*1024*/ 	.word	0x00012e40


	//   ....[222]....
        /*1028*/ 	.word	0x00012ea0


	//   ....[223]....
        /*102c*/ 	.word	0x00012f10


	//   ....[224]....
        /*1030*/ 	.word	0x00012f80


	//   ....[225]....
        /*1034*/ 	.word	0x00012ff0


	//   ....[226]....
        /*1038*/ 	.word	0x00013050


	//   ....[227]....
        /*103c*/ 	.word	0x000130c0


	//   ....[228]....
        /*1040*/ 	.word	0x00013130


	//   ....[229]....
        /*1044*/ 	.word	0x000131a0


	//   ....[230]....
        /*1048*/ 	.word	0x00013200


	//   ....[231]....
        /*104c*/ 	.word	0x00013270


	//   ....[232]....
        /*1050*/ 	.word	0x000132e0


	//   ....[233]....
        /*1054*/ 	.word	0x00013350


	//   ....[234]....
        /*1058*/ 	.word	0x000133b0


	//   ....[235]....
        /*105c*/ 	.word	0x00013420


	//   ....[236]....
        /*1060*/ 	.word	0x00013490


	//   ....[237]....
        /*1064*/ 	.word	0x00013560


	//   ....[238]....
        /*1068*/ 	.word	0x000135c0


	//   ....[239]....
        /*106c*/ 	.word	0x000136a0


	//   ....[240]....
        /*1070*/ 	.word	0x00013700


	//   ....[241]....
        /*1074*/ 	.word	0x000137e0


	//   ....[242]....
        /*1078*/ 	.word	0x00013840


	//   ....[243]....
        /*107c*/ 	.word	0x00013920


	//   ....[244]....
        /*1080*/ 	.word	0x00013980


	//   ....[245]....
        /*1084*/ 	.word	0x000139f0


	//   ....[246]....
        /*1088*/ 	.word	0x00013a60


	//   ....[247]....
        /*108c*/ 	.word	0x00013d50


	//   ....[248]....
        /*1090*/ 	.word	0x00014040


	//   ....[249]....
        /*1094*/ 	.word	0x000147e0


	//   ....[250]....
        /*1098*/ 	.word	0x00014830


	//   ....[251]....
        /*109c*/ 	.word	0x00014880


	//   ....[252]....
        /*10a0*/ 	.word	0x000148d0


	//   ....[253]....
        /*10a4*/ 	.word	0x00014920


	//   ....[254]....
        /*10a8*/ 	.word	0x00014970


	//   ....[255]....
        /*10ac*/ 	.word	0x000149c0


	//   ....[0]....
        /*10b0*/ 	.word	0x00014a10


	//   ....[1]....
        /*10b4*/ 	.word	0x00014a80


	//   ....[2]....
        /*10b8*/ 	.word	0x00014af0


	//   ....[3]....
        /*10bc*/ 	.word	0x00014bc0


	//   ....[4]....
        /*10c0*/ 	.word	0x00014c20


	//   ....[5]....
        /*10c4*/ 	.word	0x00014d00


	//   ....[6]....
        /*10c8*/ 	.word	0x00014d60


	//   ....[7]....
        /*10cc*/ 	.word	0x00014e40


	//   ....[8]....
        /*10d0*/ 	.word	0x00014ea0


	//   ....[9]....
        /*10d4*/ 	.word	0x00014f80


	//   ....[10]....
        /*10d8*/ 	.word	0x00014fe0


	//   ....[11]....
        /*10dc*/ 	.word	0x00015050


	//   ....[12]....
        /*10e0*/ 	.word	0x000150c0


	//   ....[13]....
        /*10e4*/ 	.word	0x00015190


	//   ....[14]....
        /*10e8*/ 	.word	0x000151f0


	//   ....[15]....
        /*10ec*/ 	.word	0x000152d0


	//   ....[16]....
        /*10f0*/ 	.word	0x00015330


	//   ....[17]....
        /*10f4*/ 	.word	0x00015410


	//   ....[18]....
        /*10f8*/ 	.word	0x00015470


	//   ....[19]....
        /*10fc*/ 	.word	0x00015550


	//   ....[20]....
        /*1100*/ 	.word	0x000155b0


	//   ....[21]....
        /*1104*/ 	.word	0x00015620


	//   ....[22]....
        /*1108*/ 	.word	0x00015690


	//   ....[23]....
        /*110c*/ 	.word	0x00015970


	//   ....[24]....
        /*1110*/ 	.word	0x00015c50


	//   ....[25]....
        /*1114*/ 	.word	0x00016410


	//   ....[26]....
        /*1118*/ 	.word	0x00016450


	//   ....[27]....
        /*111c*/ 	.word	0x000164a0


	//   ....[28]....
        /*1120*/ 	.word	0x000164e0


	//   ....[29]....
        /*1124*/ 	.word	0x00016530


	//   ....[30]....
        /*1128*/ 	.word	0x00016570


	//   ....[31]....
        /*112c*/ 	.word	0x000165c0


	//   ....[32]....
        /*1130*/ 	.word	0x00016610


	//   ....[33]....
        /*1134*/ 	.word	0x00016670


	//   ....[34]....
        /*1138*/ 	.word	0x000166e0


	//   ....[35]....
        /*113c*/ 	.word	0x00016750


	//   ....[36]....
        /*1140*/ 	.word	0x00016830


	//   ....[37]....
        /*1144*/ 	.word	0x00016890


	//   ....[38]....
        /*1148*/ 	.word	0x00016970


	//   ....[39]....
        /*114c*/ 	.word	0x000169d0


	//   ....[40]....
        /*1150*/ 	.word	0x00016ab0


	//   ....[41]....
        /*1154*/ 	.word	0x00016b10


	//   ....[42]....
        /*1158*/ 	.word	0x00016bf0


	//   ....[43]....
        /*115c*/ 	.word	0x00016c50


	//   ....[44]....
        /*1160*/ 	.word	0x00016ca0


	//   ....[45]....
        /*1164*/ 	.word	0x00016ce0


	//   ....[46]....
        /*1168*/ 	.word	0x00016d30


	//   ....[47]....
        /*116c*/ 	.word	0x00016d70


	//   ....[48]....
        /*1170*/ 	.word	0x00016dc0


	//   ....[49]....
        /*1174*/ 	.word	0x00016e00


	//   ....[50]....
        /*1178*/ 	.word	0x00016e50


	//   ....[51]....
        /*117c*/ 	.word	0x00016e90


	//   ....[52]....
        /*1180*/ 	.word	0x00016ee0


	//   ....[53]....
        /*1184*/ 	.word	0x00016f30


	//   ....[54]....
        /*1188*/ 	.word	0x00016f80


	//   ....[55]....
        /*118c*/ 	.word	0x00016fd0


	//   ....[56]....
        /*1190*/ 	.word	0x00017020


	//   ....[57]....
        /*1194*/ 	.word	0x00017070


	//   ....[58]....
        /*1198*/ 	.word	0x000170c0


	//   ....[59]....
        /*119c*/ 	.word	0x00017110


	//   ....[60]....
        /*11a0*/ 	.word	0x00017180


	//   ....[61]....
        /*11a4*/ 	.word	0x000171f0


	//   ....[62]....
        /*11a8*/ 	.word	0x00017260


	//   ....[63]....
        /*11ac*/ 	.word	0x000172c0


	//   ....[64]....
        /*11b0*/ 	.word	0x00017330


	//   ....[65]....
        /*11b4*/ 	.word	0x000173a0


	//   ....[66]....
        /*11b8*/ 	.word	0x00017410


	//   ....[67]....
        /*11bc*/ 	.word	0x00017470


	//   ....[68]....
        /*11c0*/ 	.word	0x000174e0


	//   ....[69]....
        /*11c4*/ 	.word	0x00017550


	//   ....[70]....
        /*11c8*/ 	.word	0x000175c0


	//   ....[71]....
        /*11cc*/ 	.word	0x00017620


	//   ....[72]....
        /*11d0*/ 	.word	0x00017690


	//   ....[73]....
        /*11d4*/ 	.word	0x00017700


	//   ....[74]....
        /*11d8*/ 	.word	0x00017770


	//   ....[75]....
        /*11dc*/ 	.word	0x000177d0


	//   ....[76]....
        /*11e0*/ 	.word	0x00017840


	//   ....[77]....
        /*11e4*/ 	.word	0x000178b0


	//   ....[78]....
        /*11e8*/ 	.word	0x00017920


	//   ....[79]....
        /*11ec*/ 	.word	0x00017980


	//   ....[80]....
        /*11f0*/ 	.word	0x000179f0


	//   ....[81]....
        /*11f4*/ 	.word	0x00017a60


	//   ....[82]....
        /*11f8*/ 	.word	0x00017ad0


	//   ....[83]....
        /*11fc*/ 	.word	0x00017b30


	//   ....[84]....
        /*1200*/ 	.word	0x00017ba0


	//   ....[85]....
        /*1204*/ 	.word	0x00017c10


	//   ....[86]....
        /*1208*/ 	.word	0x00017c80


	//   ....[87]....
        /*120c*/ 	.word	0x00017ce0


	//   ....[88]....
        /*1210*/ 	.word	0x00017d50


	//   ....[89]....
        /*1214*/ 	.word	0x00017dc0


	//   ....[90]....
        /*1218*/ 	.word	0x00017e30


	//   ....[91]....
        /*121c*/ 	.word	0x00017e90


	//   ....[92]....
        /*1220*/ 	.word	0x00017f00


	//   ....[93]....
        /*1224*/ 	.word	0x00017f70


	//   ....[94]....
        /*1228*/ 	.word	0x00017fe0


	//   ....[95]....
        /*122c*/ 	.word	0x00018040


	//   ....[96]....
        /*1230*/ 	.word	0x000180b0


	//   ....[97]....
        /*1234*/ 	.word	0x00018120


	//   ....[98]....
        /*1238*/ 	.word	0x00018190


	//   ....[99]....
        /*123c*/ 	.word	0x000181f0


	//   ....[100]....
        /*1240*/ 	.word	0x00018260


	//   ....[101]....
        /*1244*/ 	.word	0x000182d0


	//   ....[102]....
        /*1248*/ 	.word	0x00018320


	//   ....[103]....
        /*124c*/ 	.word	0x00018360


	//   ....[104]....
        /*1250*/ 	.word	0x000183b0


	//   ....[105]....
        /*1254*/ 	.word	0x00018400


	//   ....[106]....
        /*1258*/ 	.word	0x00018450


	//   ....[107]....
        /*125c*/ 	.word	0x000184c0


	//   ....[108]....
        /*1260*/ 	.word	0x00018510


	//   ....[109]....
        /*1264*/ 	.word	0x00018560


	//   ....[110]....
        /*1268*/ 	.word	0x000185b0


	//   ....[111]....
        /*126c*/ 	.word	0x00018600


	//   ....[112]....
        /*1270*/ 	.word	0x00018650


	//   ....[113]....
        /*1274*/ 	.word	0x000186c0


	//   ....[114]....
        /*1278*/ 	.word	0x00018710


	//   ....[115]....
        /*127c*/ 	.word	0x00018780


	//   ....[116]....
        /*1280*/ 	.word	0x000187e0


	//   ....[117]....
        /*1284*/ 	.word	0x00018850


	//----- nvinfo : EIATTR_EXIT_INSTR_OFFSETS
	.align		4
.L_266:
        /*1288*/ 	.byte	0x04, 0x1c
        /*128a*/ 	.short	(.L_268 - .L_267)


	//   ....[0]....
.L_267:
        /*128c*/ 	.word	0x000010d0


	//   ....[1]....
        /*1290*/ 	.word	0x00012950


	//----- nvinfo : EIATTR_MAX_THREADS
	.align		4
.L_268:
        /*1294*/ 	.byte	0x04, 0x05
        /*1296*/ 	.short	(.L_270 - .L_269)
.L_269:
        /*1298*/ 	.word	0x00000080
        /*129c*/ 	.word	0x00000001
        /*12a0*/ 	.word	0x00000001


	//----- nvinfo : EIATTR_CRS_STACK_SIZE
	.align		4
.L_270:
        /*12a4*/ 	.byte	0x04, 0x1e
        /*12a6*/ 	.short	(.L_272 - .L_271)
.L_271:
        /*12a8*/ 	.word	0x00000000
.L_272:


//--------------------- .nv.info._ZN7cutlass13device_kernelIN5flash19enable_sm80_to_sm89INS1_16FlashAttnFwdSm80INS1_25CollectiveMainloopFwdSm80ILi4ELi1ELb0EN4cute5tupleIJNS5_1CILi128EEENS7_ILi80EEENS7_ILi64EEEEEELi64ENS_10bfloat16_tEfNS_4arch4Sm80ELb1ELb0ELb0ELb1ELb1ELb1ELb1ELb1EEENS1_21CollectiveEpilogueFwdINS6_IJS8_SA_S9_EEENS6_IJNS7_ILi1EEESI_SI_EEESC_SE_Li128ELb1ELb1ELb1ELb0EEENS1_36VarlenDynamicPersistentTileSchedulerILi128ELi80ELi128ELi128ELb1ELb1ELb0ELb1ELb1ELb1EEEEEEEEEvNT_6ParamsE --------------------------
	.section	.nv.info._ZN7cutlass13device_kernelIN5flash19enable_sm80_to_sm89INS1_16FlashAttnFwdSm80INS1_25CollectiveMainloopFwdSm80ILi4ELi1ELb0EN4cute5tupleIJNS5_1CILi128EEENS7_ILi80EEENS7_ILi64EEEEEELi64ENS_10bfloat16_tEfNS_4arch4Sm80ELb1ELb0ELb0ELb1ELb1ELb1ELb1ELb1EEENS1_21CollectiveEpilogueFwdINS6_IJS8_SA_S9_EEENS6_IJNS7_ILi1EEESI_SI_EEESC_SE_Li128ELb1ELb1ELb1ELb0EEENS1_36VarlenDynamicPersistentTileSchedulerILi128ELi80ELi128ELi128ELb1ELb1ELb0ELb1ELb1ELb1EEEEEEEEEvNT_6ParamsE,"",@"SHT_CUDA_INFO"
	.sectionflags	@""
	.align	4


	//----- nvinfo : EIATTR_CUDA_API_VERSION
	.align		4
        /*0000*/ 	.byte	0x04, 0x37
        /*0002*/ 	.short	(.L_274 - .L_273)
.L_273:
        /*0004*/ 	.word	0x00000082


	//----- nvinfo : EIATTR_SW2861232_WAR
	.align		4
.L_274:
        /*0008*/ 	.byte	0x01, 0x35
	.zero		2


	//----- nvinfo : EIATTR_PARAM_CBANK
	.align		4
        /*000c*/ 	.byte	0x04, 0x0a
        /*000e*/ 	.short	(.L_276 - .L_275)
	.align		4
.L_275:
        /*0010*/ 	.word	index@(.nv.constant0._ZN7cutlass13device_kernelIN5flash19enable_sm80_to_sm89INS1_16FlashAttnFwdSm80INS1_25CollectiveMainloopFwdSm80ILi4ELi1ELb0EN4cute5tupleIJNS5_1CILi128EEENS7_ILi80EEENS7_ILi64EEEEEELi64ENS_10bfloat16_tEfNS_4arch4Sm80ELb1ELb0ELb0ELb1ELb1ELb1ELb1ELb1EEENS1_21CollectiveEpilogueFwdINS6_IJS8_SA_S9_EEENS6_IJNS7_ILi1EEESI_SI_EEESC_SE_Li128ELb1ELb1ELb1ELb0EEENS1_36VarlenDynamicPersistentTileSchedulerILi128ELi80ELi128ELi128ELb1ELb1ELb0ELb1ELb1ELb1EEEEEEEEEvNT_6ParamsE)
        /*0014*/ 	.short	0x0160
        /*0016*/ 	.short	0x0438


	//----- nvinfo : EIATTR_CBANK_PARAM_SIZE
	.align		4
.L_276:
        /*0018*/ 	.byte	0x03, 0x19
        /*001a*/ 	.short	0x0438


	//----- nvinfo : EIATTR_KPARAM_INFO
	.align		4
        /*001c*/ 	.byte	0x04, 0x17
        /*001e*/ 	.short	(.L_278 - .L_277)
.L_277:
        /*0020*/ 	.word	0x00000000
        /*0024*/ 	.short	0x0000
        /*0026*/ 	.short	0x0000
        /*0028*/ 	.byte	0x00, 0xf0, 0xe1, 0x10


	//----- nvinfo : EIATTR_MAXREG_COUNT
	.align		4
.L_278:
        /*002c*/ 	.byte	0x03, 0x1b
        /*002e*/ 	.short	0x00ff


	//----- nvinfo : EIATTR_NUM_BARRIERS
	.align		4
        /*0030*/ 	.byte	0x02, 0x4c
        /*0032*/ 	.byte	0x06
	.zero		1


	//----- nvinfo : EIATTR_ANNOTATIONS
	.align		4
        /*0034*/ 	.byte	0x04, 0x55
        /*0036*/ 	.short	(.L_280 - .L_279)


	//   ....[0]....
.L_279:
        /* <DEDUP_REMOVED lines=133> */


	//----- nvinfo : EIATTR_MERCURY_ISA_VERSION
	.align		4
.L_280:
        /*0878*/ 	.byte	0x03, 0x5f
        /*087a*/ 	.short	0x0000


	//----- nvinfo : EIATTR_INT_WARP_WIDE_INSTR_OFFSETS
	.align		4
        /*087c*/ 	.byte	0x04, 0x31
        /*087e*/ 	.short	(.L_282 - .L_281)


	//   ....[0]....
.L_281:
        /*0880*/ 	.word	0x00019970


	//   ....[1]....
        /*0884*/ 	.word	0x000199f0


	//----- nvinfo : EIATTR_COOP_GROUP_MASK_REGIDS
	.align		4
.L_282:
        /*0888*/ 	.byte	0x04, 0x29
        /*088a*/ 	.short	(.L_284 - .L_283)


	//   ....[0]....
.L_283:
        /*088c*/ 	.word	0xffffffff


	//   ....[1]....
        /*0890*/ 	.word	0xffffffff


	//   ....[2]....
        /*0894*/ 	.word	0xffffffff


	//   ....[3]....
        /*0898*/ 	.word	0xffffffff


	//   ....[4]....
        /*089c*/ 	.word	0xffffffff


	//   ....[5]....
        /*08a0*/ 	.word	0xffffffff


	//   ....[6]....
        /*08a4*/ 	.word	0xffffffff


	//   ....[7]....
        /*08a8*/ 	.word	0xffffffff


	//   ....[8]....
        /*08ac*/ 	.word	0xffffffff


	//   ....[9]....
        /*08b0*/ 	.word	0xffffffff


	//   ....[10]....
        /*08b4*/ 	.word	0xffffffff


	//   ....[11]....
        /*08b8*/ 	.word	0xffffffff


	//   ....[12]....
        /*08bc*/ 	.word	0xffffffff


	//   ....[13]....
        /*08c0*/ 	.word	0xffffffff


	//   ....[14]....
        /*08c4*/ 	.word	0xffffffff


	//   ....[15]....
        /*08c8*/ 	.word	0xffffffff


	//   ....[16]....
        /*08cc*/ 	.word	0xffffffff


	//   ....[17]....
        /*08d0*/ 	.word	0xffffffff


	//   ....[18]....
        /*08d4*/ 	.word	0xffffffff


	//   ....[19]....
        /*08d8*/ 	.word	0xffffffff


	//   ....[20]....
        /*08dc*/ 	.word	0xffffffff


	//   ....[21]....
        /*08e0*/ 	.word	0xffffffff


	//   ....[22]....
        /*08e4*/ 	.word	0xffffffff


	//   ....[23]....
        /*08e8*/ 	.word	0xffffffff


	//   ....[24]....
        /*08ec*/ 	.word	0xffffffff


	//   ....[25]....
        /*08f0*/ 	.word	0xffffffff


	//   ....[26]....
        /*08f4*/ 	.word	0xffffffff


	//   ....[27]....
        /*08f8*/ 	.word	0xffffffff


	//   ....[28]....
        /*08fc*/ 	.word	0xffffffff


	//   ....[29]....
        /*0900*/ 	.word	0xffffffff


	//   ....[30]....
        /*0904*/ 	.word	0xffffffff


	//   ....[31]....
        /*0908*/ 	.word	0xffffffff


	//   ....[32]....
        /*090c*/ 	.word	0xffffffff


	//   ....[33]....
        /*0910*/ 	.word	0xffffffff


	//   ....[34]....
        /*0914*/ 	.word	0xffffffff


	//   ....[35]....
        /*0918*/ 	.word	0xffffffff


	//   ....[36]....
        /*091c*/ 	.word	0xffffffff


	//   ....[37]....
        /*0920*/ 	.word	0xffffffff


	//   ....[38]....
        /*0924*/ 	.word	0xffffffff


	//   ....[39]....
        /*0928*/ 	.word	0xffffffff


	//   ....[40]....
        /*092c*/ 	.word	0xffffffff


	//   ....[41]....
        /*0930*/ 	.word	0xffffffff


	//   ....[42]....
        /*0934*/ 	.word	0xffffffff


	//   ....[43]....
        /*0938*/ 	.word	0xffffffff


	//   ....[44]....
        /*093c*/ 	.word	0xffffffff


	//   ....[45]....
        /*0940*/ 	.word	0xffffffff


	//   ....[46]....
        /*0944*/ 	.word	0xffffffff


	//   ....[47]....
        /*0948*/ 	.word	0xffffffff


	//   ....[48]....
        /*094c*/ 	.word	0xffffffff


	//   ....[49]....
        /*0950*/ 	.word	0xffffffff


	//   ....[50]....
        /*0954*/ 	.word	0xffffffff


	//   ....[51]....
        /*0958*/ 	.word	0xffffffff


	//   ....[52]....
        /*095c*/ 	.word	0xffffffff


	//   ....[53]....
        /*0960*/ 	.word	0xffffffff


	//   ....[54]....
        /*0964*/ 	.word	0xffffffff


	//   ....[55]....
        /*0968*/ 	.word	0xffffffff


	//   ....[56]....
        /*096c*/ 	.word	0xffffffff


	//   ....[57]....
        /*0970*/ 	.word	0xffffffff


	//   ....[58]....
        /*0974*/ 	.word	0xffffffff


	//   ....[59]....
        /*0978*/ 	.word	0xffffffff


	//   ....[60]....
        /*097c*/ 	.word	0xffffffff


	//   ....[61]....
        /*0980*/ 	.word	0xffffffff


	//   ....[62]....
        /*0984*/ 	.word	0xffffffff


	//   ....[63]....
        /*0988*/ 	.word	0xffffffff


	//   ....[64]....
        /*098c*/ 	.word	0xffffffff


	//   ....[65]....
        /*0990*/ 	.word	0xffffffff


	//   ....[66]....
        /*0994*/ 	.word	0xffffffff


	//   ....[67]....
        /*0998*/ 	.word	0xffffffff


	//   ....[68]....
        /*099c*/ 	.word	0xffffffff


	//   ....[69]....
        /*09a0*/ 	.word	0xffffffff


	//   ....[70]....
        /*09a4*/ 	.word	0xffffffff


	//   ....[71]....
        /*09a8*/ 	.word	0xffffffff


	//   ....[72]....
        /*09ac*/ 	.word	0xffffffff


	//   ....[73]....
        /*09b0*/ 	.word	0xffffffff


	//   ....[74]....
        /*09b4*/ 	.word	0xffffffff


	//   ....[75]....
        /*09b8*/ 	.word	0xffffffff


	//   ....[76]....
        /*09bc*/ 	.word	0xffffffff


	//   ....[77]....
        /*09c0*/ 	.word	0xffffffff


	//   ....[78]....
        /*09c4*/ 	.word	0xffffffff


	//   ....[79]....
        /*09c8*/ 	.word	0xffffffff


	//   ....[80]....
        /*09cc*/ 	.word	0xffffffff


	//   ....[81]....
        /*09d0*/ 	.word	0xffffffff


	//   ....[82]....
        /*09d4*/ 	.word	0xffffffff


	//   ....[83]....
        /*09d8*/ 	.word	0xffffffff


	//   ....[84]....
        /*09dc*/ 	.word	0xffffffff


	//   ....[85]....
        /*09e0*/ 	.word	0xffffffff


	//   ....[86]....
        /*09e4*/ 	.word	0xffffffff


	//   ....[87]....
        /*09e8*/ 	.word	0xffffffff


	//   ....[88]....
        /*09ec*/ 	.word	0xffffffff


	//   ....[89]....
        /*09f0*/ 	.word	0xffffffff


	//   ....[90]....
        /*09f4*/ 	.word	0xffffffff


	//   ....[91]....
        /*09f8*/ 	.word	0xffffffff


	//   ....[92]....
        /*09fc*/ 	.word	0xffffffff


	//   ....[93]....
        /*0a00*/ 	.word	0xffffffff


	//   ....[94]....
        /*0a04*/ 	.word	0xffffffff


	//   ....[95]....
        /*0a08*/ 	.word	0xffffffff


	//   ....[96]....
        /*0a0c*/ 	.word	0xffffffff


	//   ....[97]....
        /*0a10*/ 	.word	0xffffffff


	//   ....[98]....
        /*0a14*/ 	.word	0xffffffff


	//   ....[99]....
        /*0a18*/ 	.word	0xffffffff


	//   ....[100]....
        /*0a1c*/ 	.word	0xffffffff


	//   ....[101]....
        /*0a20*/ 	.word	0xffffffff


	//   ....[102]....
        /*0a24*/ 	.word	0xffffffff


	//   ....[103]....
        /*0a28*/ 	.word	0xffffffff


	//   ....[104]....
        /*0a2c*/ 	.word	0xffffffff


	//   ....[105]....
        /*0a30*/ 	.word	0xffffffff


	//   ....[106]....
        /*0a34*/ 	.word	0xffffffff


	//   ....[107]....
        /*0a38*/ 	.word	0xffffffff


	//   ....[108]....
        /*0a3c*/ 	.word	0xffffffff


	//   ....[109]....
        /*0a40*/ 	.word	0xffffffff


	//   ....[110]....
        /*0a44*/ 	.word	0xffffffff


	//   ....[111]....
        /*0a48*/ 	.word	0xffffffff


	//   ....[112]....
        /*0a4c*/ 	.word	0xffffffff


	//   ....[113]....
        /*0a50*/ 	.word	0xffffffff


	//   ....[114]....
        /*0a54*/ 	.word	0xffffffff


	//   ....[115]....
        /*0a58*/ 	.word	0xffffffff


	//   ....[116]....
        /*0a5c*/ 	.word	0xffffffff


	//   ....[117]....
        /*0a60*/ 	.word	0xffffffff


	//   ....[118]....
        /*0a64*/ 	.word	0xffffffff


	//   ....[119]....
        /*0a68*/ 	.word	0xffffffff


	//   ....[120]....
        /*0a6c*/ 	.word	0xffffffff


	//   ....[121]....
        /*0a70*/ 	.word	0xffffffff


	//   ....[122]....
        /*0a74*/ 	.word	0xffffffff


	//   ....[123]....
        /*0a78*/ 	.word	0xffffffff


	//   ....[124]....
        /*0a7c*/ 	.word	0xffffffff


	//   ....[125]....
        /*0a80*/ 	.word	0xffffffff


	//   ....[126]....
        /*0a84*/ 	.word	0xffffffff


	//   ....[127]....
        /*0a88*/ 	.word	0xffffffff


	//   ....[128]....
        /*0a8c*/ 	.word	0xffffffff


	//   ....[129]....
        /*0a90*/ 	.word	0xffffffff


	//   ....[130]....
        /*0a94*/ 	.word	0xffffffff


	//   ....[131]....
        /*0a98*/ 	.word	0xffffffff


	//   ....[132]....
        /*0a9c*/ 	.word	0xffffffff


	//   ....[133]....
        /*0aa0*/ 	.word	0xffffffff


	//   ....[134]....
        /*0aa4*/ 	.word	0xffffffff


	//   ....[135]....
        /*0aa8*/ 	.word	0xffffffff


	//   ....[136]....
        /*0aac*/ 	.word	0xffffffff


	//   ....[137]....
        /*0ab0*/ 	.word	0xffffffff


	//   ....[138]....
        /*0ab4*/ 	.word	0xffffffff


	//   ....[139]....
        /*0ab8*/ 	.word	0xffffffff


	//   ....[140]....
        /*0abc*/ 	.word	0xffffffff


	//   ....[141]....
        /*0ac0*/ 	.word	0xffffffff


	//   ....[142]....
        /*0ac4*/ 	.word	0xffffffff


	//   ....[143]....
        /*0ac8*/ 	.word	0xffffffff


	//   ....[144]....
        /*0acc*/ 	.word	0xffffffff


	//   ....[145]....
        /*0ad0*/ 	.word	0xffffffff


	//   ....[146]....
        /*0ad4*/ 	.word	0xffffffff


	//   ....[147]....
        /*0ad8*/ 	.word	0xffffffff


	//   ....[148]....
        /*0adc*/ 	.word	0xffffffff


	//   ....[149]....
        /*0ae0*/ 	.word	0xffffffff


	//   ....[150]....
        /*0ae4*/ 	.word	0xffffffff


	//   ....[151]....
        /*0ae8*/ 	.word	0xffffffff


	//   ....[152]....
        /*0aec*/ 	.word	0xffffffff


	//   ....[153]....
        /*0af0*/ 	.word	0xffffffff


	//   ....[154]....
        /*0af4*/ 	.word	0xffffffff


	//   ....[155]....
        /*0af8*/ 	.word	0xffffffff


	//   ....[156]....
        /*0afc*/ 	.word	0xffffffff


	//   ....[157]....
        /*0b00*/ 	.word	0xffffffff


	//   ....[158]....
        /*0b04*/ 	.word	0xffffffff


	//   ....[159]....
        /*0b08*/ 	.word	0xffffffff


	//   ....[160]....
        /*0b0c*/ 	.word	0xffffffff


	//   ....[161]....
        /*0b10*/ 	.word	0xffffffff


	//   ....[162]....
        /*0b14*/ 	.word	0xffffffff


	//   ....[163]....
        /*0b18*/ 	.word	0xffffffff


	//   ....[164]....
        /*0b1c*/ 	.word	0xffffffff


	//   ....[165]....
        /*0b20*/ 	.word	0xffffffff


	//   ....[166]....
        /*0b24*/ 	.word	0xffffffff


	//   ....[167]....
        /*0b28*/ 	.word	0xffffffff


	//   ....[168]....
        /*0b2c*/ 	.word	0xffffffff


	//   ....[169]....
        /*0b30*/ 	.word	0xffffffff


	//   ....[170]....
        /*0b34*/ 	.word	0xffffffff


	//   ....[171]....
        /*0b38*/ 	.word	0xffffffff


	//   ....[172]....
        /*0b3c*/ 	.word	0xffffffff


	//   ....[173]....
        /*0b40*/ 	.word	0xffffffff


	//   ....[174]....
        /*0b44*/ 	.word	0xffffffff


	//   ....[175]....
        /*0b48*/ 	.word	0xffffffff


	//   ....[176]....
        /*0b4c*/ 	.word	0xffffffff


	//   ....[177]....
        /*0b50*/ 	.word	0xffffffff


	//   ....[178]....
        /*0b54*/ 	.word	0xffffffff


	//   ....[179]....
        /*0b58*/ 	.word	0xffffffff


	//   ....[180]....
        /*0b5c*/ 	.word	0xffffffff


	//   ....[181]....
        /*0b60*/ 	.word	0xffffffff


	//   ....[182]....
        /*0b64*/ 	.word	0xffffffff


	//   ....[183]....
        /*0b68*/ 	.word	0xffffffff


	//   ....[184]....
        /*0b6c*/ 	.word	0xffffffff


	//   ....[185]....
        /*0b70*/ 	.word	0xffffffff


	//   ....[186]....
        /*0b74*/ 	.word	0xffffffff


	//   ....[187]....
        /*0b78*/ 	.word	0xffffffff


	//   ....[188]....
        /*0b7c*/ 	.word	0xffffffff


	//   ....[189]....
        /*0b80*/ 	.word	0xffffffff


	//   ....[190]....
        /*0b84*/ 	.word	0xffffffff


	//   ....[191]....
        /*0b88*/ 	.word	0xffffffff


	//   ....[192]....
        /*0b8c*/ 	.word	0xffffffff


	//   ....[193]....
        /*0b90*/ 	.word	0xffffffff


	//   ....[194]....
        /*0b94*/ 	.word	0xffffffff


	//   ....[195]....
        /*0b98*/ 	.word	0xffffffff


	//   ....[196]....
        /*0b9c*/ 	.word	0xffffffff


	//   ....[197]....
        /*0ba0*/ 	.word	0xffffffff


	//   ....[198]....
        /*0ba4*/ 	.word	0xffffffff


	//   ....[199]....
        /*0ba8*/ 	.word	0xffffffff


	//   ....[200]....
        /*0bac*/ 	.word	0xffffffff


	//   ....[201]....
        /*0bb0*/ 	.word	0xffffffff


	//   ....[202]....
        /*0bb4*/ 	.word	0xffffffff


	//   ....[203]....
        /*0bb8*/ 	.word	0xffffffff


	//   ....[204]....
        /*0bbc*/ 	.word	0xffffffff


	//   ....[205]....
        /*0bc0*/ 	.word	0xffffffff


	//   ....[206]....
        /*0bc4*/ 	.word	0xffffffff


	//   ....[207]....
        /*0bc8*/ 	.word	0xffffffff


	//   ....[208]....
        /*0bcc*/ 	.word	0xffffffff


	//   ....[209]....
        /*0bd0*/ 	.word	0xffffffff


	//   ....[210]....
        /*0bd4*/ 	.word	0xffffffff


	//   ....[211]....
        /*0bd8*/ 	.word	0xffffffff


	//   ....[212]....
        /*0bdc*/ 	.word	0xffffffff


	//   ....[213]....
        /*0be0*/ 	.word	0xffffffff


	//   ....[214]....
        /*0be4*/ 	.word	0xffffffff


	//   ....[215]....
        /*0be8*/ 	.word	0xffffffff


	//   ....[216]....
        /*0bec*/ 	.word	0xffffffff


	//   ....[217]....
        /*0bf0*/ 	.word	0xffffffff


	//   ....[218]....
        /*0bf4*/ 	.word	0xffffffff


	//   ....[219]....
        /*0bf8*/ 	.word	0xffffffff


	//   ....[220]....
        /*0bfc*/ 	.word	0xffffffff


	//   ....[221]....
        /*0c00*/ 	.word	0xffffffff


	//   ....[222]....
        /*0c04*/ 	.word	0xffffffff


	//   ....[223]....
        /*0c08*/ 	.word	0xffffffff


	//   ....[224]....
        /*0c0c*/ 	.word	0xffffffff


	//   ....[225]....
        /*0c10*/ 	.word	0xffffffff


	//   ....[226]....
        /*0c14*/ 	.word	0xffffffff


	//   ....[227]....
        /*0c18*/ 	.word	0xffffffff


	//   ....[228]....
        /*0c1c*/ 	.word	0xffffffff


	//   ....[229]....
        /*0c20*/ 	.word	0xffffffff


	//   ....[230]....
        /*0c24*/ 	.word	0xffffffff


	//   ....[231]....
        /*0c28*/ 	.word	0xffffffff


	//   ....[232]....
        /*0c2c*/ 	.word	0xffffffff


	//   ....[233]....
        /*0c30*/ 	.word	0xffffffff


	//   ....[234]....
        /*0c34*/ 	.word	0xffffffff


	//   ....[235]....
        /*0c38*/ 	.word	0xffffffff


	//   ....[236]....
        /*0c3c*/ 	.word	0xffffffff


	//   ....[237]....
        /*0c40*/ 	.word	0xffffffff


	//   ....[238]....
        /*0c44*/ 	.word	0xffffffff


	//   ....[239]....
        /*0c48*/ 	.word	0xffffffff


	//   ....[240]....
        /*0c4c*/ 	.word	0xffffffff


	//   ....[241]....
        /*0c50*/ 	.word	0xffffffff


	//   ....[242]....
        /*0c54*/ 	.word	0xffffffff


	//   ....[243]....
        /*0c58*/ 	.word	0xffffffff


	//   ....[244]....
        /*0c5c*/ 	.word	0xffffffff


	//   ....[245]....
        /*0c60*/ 	.word	0xffffffff


	//   ....[246]....
        /*0c64*/ 	.word	0xffffffff


	//   ....[247]....
        /*0c68*/ 	.word	0xffffffff


	//   ....[248]....
        /*0c6c*/ 	.word	0xffffffff


	//   ....[249]....
        /*0c70*/ 	.word	0xffffffff


	//   ....[250]....
        /*0c74*/ 	.word	0xffffffff


	//   ....[251]....
        /*0c78*/ 	.word	0xffffffff


	//   ....[252]....
        /*0c7c*/ 	.word	0xffffffff


	//   ....[253]....
        /*0c80*/ 	.word	0xffffffff


	//   ....[254]....
        /*0c84*/ 	.word	0xffffffff


	//   ....[255]....
        /*0c88*/ 	.word	0xffffffff


	//   ....[0]....
        /*0c8c*/ 	.word	0xffffffff


	//   ....[1]....
        /*0c90*/ 	.word	0xffffffff


	//   ....[2]....
        /*0c94*/ 	.word	0xffffffff


	//   ....[3]....
        /*0c98*/ 	.word	0xffffffff


	//   ....[4]....
        /*0c9c*/ 	.word	0xffffffff


	//   ....[5]....
        /*0ca0*/ 	.word	0xffffffff


	//   ....[6]....
        /*0ca4*/ 	.word	0xffffffff


	//   ....[7]....
        /*0ca8*/ 	.word	0xffffffff


	//   ....[8]....
        /*0cac*/ 	.word	0xffffffff


	//   ....[9]....
        /*0cb0*/ 	.word	0xffffffff


	//   ....[10]....
        /*0cb4*/ 	.word	0xffffffff


	//   ....[11]....
        /*0cb8*/ 	.word	0xffffffff


	//   ....[12]....
        /*0cbc*/ 	.word	0xffffffff


	//   ....[13]....
        /*0cc0*/ 	.word	0xffffffff


	//   ....[14]....
        /*0cc4*/ 	.word	0xffffffff


	//   ....[15]....
        /*0cc8*/ 	.word	0xffffffff


	//   ....[16]....
        /*0ccc*/ 	.word	0xffffffff


	//   ....[17]....
        /*0cd0*/ 	.word	0xffffffff


	//   ....[18]....
        /*0cd4*/ 	.word	0xffffffff


	//   ....[19]....
        /*0cd8*/ 	.word	0xffffffff


	//   ....[20]....
        /*0cdc*/ 	.word	0xffffffff


	//   ....[21]....
        /*0ce0*/ 	.word	0xffffffff


	//   ....[22]....
        /*0ce4*/ 	.word	0xffffffff


	//   ....[23]....
        /*0ce8*/ 	.word	0xffffffff


	//   ....[24]....
        /*0cec*/ 	.word	0xffffffff


	//   ....[25]....
        /*0cf0*/ 	.word	0xffffffff


	//   ....[26]....
        /*0cf4*/ 	.word	0xffffffff


	//   ....[27]....
        /*0cf8*/ 	.word	0xffffffff


	//   ....[28]....
        /*0cfc*/ 	.word	0xffffffff


	//   ....[29]....
        /*0d00*/ 	.word	0xffffffff


	//   ....[30]....
        /*0d04*/ 	.word	0xffffffff


	//   ....[31]....
        /*0d08*/ 	.word	0xffffffff


	//   ....[32]....
        /*0d0c*/ 	.word	0xffffffff


	//   ....[33]....
        /*0d10*/ 	.word	0xffffffff


	//   ....[34]....
        /*0d14*/ 	.word	0xffffffff


	//   ....[35]....
        /*0d18*/ 	.word	0xffffffff


	//   ....[36]....
        /*0d1c*/ 	.word	0xffffffff


	//   ....[37]....
        /*0d20*/ 	.word	0xffffffff


	//   ....[38]....
        /*0d24*/ 	.word	0xffffffff


	//   ....[39]....
        /*0d28*/ 	.word	0xffffffff


	//   ....[40]....
        /*0d2c*/ 	.word	0xffffffff


	//   ....[41]....
        /*0d30*/ 	.word	0xffffffff


	//   ....[42]....
        /*0d34*/ 	.word	0xffffffff


	//   ....[43]....
        /*0d38*/ 	.word	0xffffffff


	//   ....[44]....
        /*0d3c*/ 	.word	0xffffffff


	//   ....[45]....
        /*0d40*/ 	.word	0xffffffff


	//   ....[46]....
        /*0d44*/ 	.word	0xffffffff


	//   ....[47]....
        /*0d48*/ 	.word	0xffffffff


	//   ....[48]....
        /*0d4c*/ 	.word	0xffffffff


	//   ....[49]....
        /*0d50*/ 	.word	0xffffffff


	//   ....[50]....
        /*0d54*/ 	.word	0xffffffff


	//   ....[51]....
        /*0d58*/ 	.word	0xffffffff


	//   ....[52]....
        /*0d5c*/ 	.word	0xffffffff


	//   ....[53]....
        /*0d60*/ 	.word	0xffffffff


	//   ....[54]....
        /*0d64*/ 	.word	0xffffffff


	//   ....[55]....
        /*0d68*/ 	.word	0xffffffff


	//   ....[56]....
        /*0d6c*/ 	.word	0xffffffff


	//   ....[57]....
        /*0d70*/ 	.word	0xffffffff


	//   ....[58]....
        /*0d74*/ 	.word	0xffffffff


	//   ....[59]....
        /*0d78*/ 	.word	0xffffffff


	//   ....[60]....
        /*0d7c*/ 	.word	0xffffffff


	//   ....[61]....
        /*0d80*/ 	.word	0xffffffff


	//   ....[62]....
        /*0d84*/ 	.word	0xffffffff


	//   ....[63]....
        /*0d88*/ 	.word	0xffffffff


	//   ....[64]....
        /*0d8c*/ 	.word	0xffffffff


	//   ....[65]....
        /*0d90*/ 	.word	0xffffffff


	//   ....[66]....
        /*0d94*/ 	.word	0xffffffff


	//   ....[67]....
        /*0d98*/ 	.word	0xffffffff


	//   ....[68]....
        /*0d9c*/ 	.word	0xffffffff


	//   ....[69]....
        /*0da0*/ 	.word	0xffffffff


	//   ....[70]....
        /*0da4*/ 	.word	0xffffffff


	//   ....[71]....
        /*0da8*/ 	.word	0xffffffff


	//   ....[72]....
        /*0dac*/ 	.word	0xffffffff


	//   ....[73]....
        /*0db0*/ 	.word	0xffffffff


	//   ....[74]....
        /*0db4*/ 	.word	0xffffffff


	//   ....[75]....
        /*0db8*/ 	.word	0xffffffff


	//   ....[76]....
        /*0dbc*/ 	.word	0xffffffff


	//   ....[77]....
        /*0dc0*/ 	.word	0xffffffff


	//   ....[78]....
        /*0dc4*/ 	.word	0xffffffff


	//   ....[79]....
        /*0dc8*/ 	.word	0xffffffff


	//   ....[80]....
        /*0dcc*/ 	.word	0xffffffff


	//   ....[81]....
        /*0dd0*/ 	.word	0xffffffff


	//   ....[82]....
        /*0dd4*/ 	.word	0xffffffff


	//   ....[83]....
        /*0dd8*/ 	.word	0xffffffff


	//   ....[84]....
        /*0ddc*/ 	.word	0xffffffff


	//   ....[85]....
        /*0de0*/ 	.word	0xffffffff


	//   ....[86]....
        /*0de4*/ 	.word	0xffffffff


	//   ....[87]....
        /*0de8*/ 	.word	0xffffffff


	//   ....[88]....
        /*0dec*/ 	.word	0xffffffff


	//   ....[89]....
        /*0df0*/ 	.word	0xffffffff


	//   ....[90]....
        /*0df4*/ 	.word	0xffffffff


	//   ....[91]....
        /*0df8*/ 	.word	0xffffffff


	//   ....[92]....
        /*0dfc*/ 	.word	0xffffffff


	//   ....[93]....
        /*0e00*/ 	.word	0xffffffff


	//   ....[94]....
        /*0e04*/ 	.word	0xffffffff


	//   ....[95]....
        /*0e08*/ 	.word	0xffffffff


	//   ....[96]....
        /*0e0c*/ 	.word	0xffffffff


	//   ....[97]....
        /*0e10*/ 	.word	0xffffffff


	//   ....[98]....
        /*0e14*/ 	.word	0xffffffff


	//   ....[99]....
        /*0e18*/ 	.word	0xffffffff


	//   ....[100]....
        /*0e1c*/ 	.word	0xffffffff


	//   ....[101]....
        /*0e20*/ 	.word	0xffffffff


	//   ....[102]....
        /*0e24*/ 	.word	0xffffffff


	//   ....[103]....
        /*0e28*/ 	.word	0xffffffff


	//   ....[104]....
        /*0e2c*/ 	.word	0xffffffff


	//   ....[105]....
        /*0e30*/ 	.word	0xffffffff


	//   ....[106]....
        /*0e34*/ 	.word	0xffffffff


	//   ....[107]....
        /*0e38*/ 	.word	0xffffffff


	//   ....[108]....
        /*0e3c*/ 	.word	0xffffffff


	//   ....[109]....
        /*0e40*/ 	.word	0xffffffff


	//   ....[110]....
        /*0e44*/ 	.word	0xffffffff


	//   ....[111]....
        /*0e48*/ 	.word	0xffffffff


	//   ....[112]....
        /*0e4c*/ 	.word	0xffffffff


	//   ....[113]....
        /*0e50*/ 	.word	0xffffffff


	//   ....[114]....
        /*0e54*/ 	.word	0xffffffff


	//   ....[115]....
        /*0e58*/ 	.word	0xffffffff


	//   ....[116]....
        /*0e5c*/ 	.word	0xffffffff


	//   ....[117]....
        /*0e60*/ 	.word	0xffffffff


	//   ....[118]....
        /*0e64*/ 	.word	0xffffffff


	//   ....[119]....
        /*0e68*/ 	.word	0xffffffff


	//   ....[120]....
        /*0e6c*/ 	.word	0xffffffff


	//   ....[121]....
        /*0e70*/ 	.word	0xffffffff


	//   ....[122]....
        /*0e74*/ 	.word	0xffffffff


	//   ....[123]....
        /*0e78*/ 	.word	0xffffffff


	//   ....[124]....
        /*0e7c*/ 	.word	0xffffffff


	//   ....[125]....
        /*0e80*/ 	.word	0xffffffff


	//   ....[126]....
        /*0e84*/ 	.word	0xffffffff


	//   ....[127]....
        /*0e88*/ 	.word	0xffffffff


	//   ....[128]....
        /*0e8c*/ 	.word	0xffffffff


	//   ....[129]....
        /*0e90*/ 	.word	0xffffffff


	//   ....[130]....
        /*0e94*/ 	.word	0xffffffff


	//   ....[131]....
        /*0e98*/ 	.word	0xffffffff


	//   ....[132]....
        /*0e9c*/ 	.word	0xffffffff


	//   ....[133]....
        /*0ea0*/ 	.word	0xffffffff


	//   ....[134]....
        /*0ea4*/ 	.word	0xffffffff


	//   ....[135]....
        /*0ea8*/ 	.word	0xffffffff


	//   ....[136]....
        /*0eac*/ 	.word	0xffffffff


	//   ....[137]....
        /*0eb0*/ 	.word	0xffffffff


	//   ....[138]....
        /*0eb4*/ 	.word	0xffffffff


	//   ....[139]....
        /*0eb8*/ 	.word	0xffffffff


	//   ....[140]....
        /*0ebc*/ 	.word	0xffffffff


	//   ....[141]....
        /*0ec0*/ 	.word	0xffffffff


	//   ....[142]....
        /*0ec4*/ 	.word	0xffffffff


	//   ....[143]....
        /*0ec8*/ 	.word	0xffffffff


	//   ....[144]....
        /*0ecc*/ 	.word	0xffffffff


	//   ....[145]....
        /*0ed0*/ 	.word	0xffffffff


	//   ....[146]....
        /*0ed4*/ 	.word	0xffffffff


	//   ....[147]....
        /*0ed8*/ 	.word	0xffffffff


	//   ....[148]....
        /*0edc*/ 	.word	0xffffffff


	//   ....[149]....
        /*0ee0*/ 	.word	0xffffffff


	//   ....[150]....
        /*0ee4*/ 	.word	0xffffffff


	//   ....[151]....
        /*0ee8*/ 	.word	0xffffffff


	//   ....[152]....
        /*0eec*/ 	.word	0xffffffff


	//   ....[153]....
        /*0ef0*/ 	.word	0xffffffff


	//   ....[154]....
        /*0ef4*/ 	.word	0xffffffff


	//   ....[155]....
        /*0ef8*/ 	.word	0xffffffff


	//   ....[156]....
        /*0efc*/ 	.word	0xffffffff


	//   ....[157]....
        /*0f00*/ 	.word	0xffffffff


	//   ....[158]....
        /*0f04*/ 	.word	0xffffffff


	//   ....[159]....
        /*0f08*/ 	.word	0xffffffff


	//   ....[160]....
        /*0f0c*/ 	.word	0xffffffff


	//   ....[161]....
        /*0f10*/ 	.word	0xffffffff


	//   ....[162]....
        /*0f14*/ 	.word	0xffffffff


	//   ....[163]....
        /*0f18*/ 	.word	0xffffffff


	//   ....[164]....
        /*0f1c*/ 	.word	0xffffffff


	//   ....[165]....
        /*0f20*/ 	.word	0xffffffff


	//   ....[166]....
        /*0f24*/ 	.word	0xffffffff


	//   ....[167]....
        /*0f28*/ 	.word	0xffffffff


	//   ....[168]....
        /*0f2c*/ 	.word	0xffffffff


	//   ....[169]....
        /*0f30*/ 	.word	0xffffffff


	//   ....[170]....
        /*0f34*/ 	.word	0xffffffff


	//   ....[171]....
        /*0f38*/ 	.word	0xffffffff


	//   ....[172]....
        /*0f3c*/ 	.word	0xffffffff


	//   ....[173]....
        /*0f40*/ 	.word	0xffffffff


	//----- nvinfo : EIATTR_COOP_GROUP_INSTR_OFFSETS
	.align		4
.L_284:
        /*0f44*/ 	.byte	0x04, 0x28
        /*0f46*/ 	.short	(.L_286 - .L_285)


	//   ....[0]....
.L_285:
        /*0f48*/ 	.word	0x00000050


	//   ....[1]....
        /*0f4c*/ 	.word	0x00000200


	//   ....[2]....
        /*0f50*/ 	.word	0x00000230


	//   ....[3]....
        /*0f54*/ 	.word	0x00000260


	//   ....[4]....
        /*0f58*/ 	.word	0x00000290


	//   ....[5]....
        /*0f5c*/ 	.word	0x000002c0


	//   ....[6]....
        /*0f60*/ 	.word	0x000002f0


	//   ....[7]....
        /*0f64*/ 	.word	0x00000450


	//   ....[8]....
        /*0f68*/ 	.word	0x00000490


	//   ....[9]....
        /*0f6c*/ 	.word	0x000004c0


	//   ....[10]....
        /*0f70*/ 	.word	0x000004f0


	//   ....[11]....
        /*0f74*/ 	.word	0x00000520


	//   ....[12]....
        /*0f78*/ 	.word	0x00000550


	//   ....[13]....
        /*0f7c*/ 	.word	0x000005e0


	//   ....[14]....
        /*0f80*/ 	.word	0x00000630


	//   ....[15]....
        /*0f84*/ 	.word	0x00000650


	//   ....[16]....
        /*0f88*/ 	.word	0x000006b0


	//   ....[17]....
        /*0f8c*/ 	.word	0x00003f60


	//   ....[18]....
        /*0f90*/ 	.word	0x00003fb0


	//   ....[19]....
        /*0f94*/ 	.word	0x000047a0


	//   ....[20]....
        /*0f98*/ 	.word	0x000047c0


	//   ....[21]....
        /*0f9c*/ 	.word	0x00004f30


	//   ....[22]....
        /*0fa0*/ 	.word	0x00004f40


	//   ....[23]....
        /*0fa4*/ 	.word	0x000057a0


	//   ....[24]....
        /*0fa8*/ 	.word	0x000057d0


	//   ....[25]....
        /*0fac*/ 	.word	0x00006410


	//   ....[26]....
        /*0fb0*/ 	.word	0x00006440


	//   ....[27]....
        /*0fb4*/ 	.word	0x00006c00


	//   ....[28]....
        /*0fb8*/ 	.word	0x00006c20


	//   ....[29]....
        /*0fbc*/ 	.word	0x00007400


	//   ....[30]....
        /*0fc0*/ 	.word	0x00007430


	//   ....[31]....
        /*0fc4*/ 	.word	0x00007560


	//   ....[32]....
        /*0fc8*/ 	.word	0x00007590


	//   ....[33]....
        /*0fcc*/ 	.word	0x00007680


	//   ....[34]....
        /*0fd0*/ 	.word	0x000076a0


	//   ....[35]....
        /*0fd4*/ 	.word	0x00007c50


	//   ....[36]....
        /*0fd8*/ 	.word	0x00007c80


	//   ....[37]....
        /*0fdc*/ 	.word	0x00007de0


	//   ....[38]....
        /*0fe0*/ 	.word	0x00007e10


	//   ....[39]....
        /*0fe4*/ 	.word	0x00007f00


	//   ....[40]....
        /*0fe8*/ 	.word	0x00007f30


	//   ....[41]....
        /*0fec*/ 	.word	0x00008af0


	//   ....[42]....
        /*0ff0*/ 	.word	0x00008b10


	//   ....[43]....
        /*0ff4*/ 	.word	0x00008be0


	//   ....[44]....
        /*0ff8*/ 	.word	0x00008bf0


	//   ....[45]....
        /*0ffc*/ 	.word	0x00008cc0


	//   ....[46]....
        /*1000*/ 	.word	0x00008ce0


	//   ....[47]....
        /*1004*/ 	.word	0x00008db0


	//   ....[48]....
        /*1008*/ 	.word	0x00008dc0


	//   ....[49]....
        /*100c*/ 	.word	0x00008e90


	//   ....[50]....
        /*1010*/ 	.word	0x00008eb0


	//   ....[51]....
        /*1014*/ 	.word	0x00008f80


	//   ....[52]....
        /*1018*/ 	.word	0x00008f90


	//   ....[53]....
        /*101c*/ 	.word	0x00009060


	//   ....[54]....
        /*1020*/ 	.word	0x00009080


	//   ....[55]....
        /*1024*/ 	.word	0x00009150


	//   ....[56]....
        /*1028*/ 	.word	0x00009160


	//   ....[57]....
        /*102c*/ 	.word	0x000095d0


	//   ....[58]....
        /*1030*/ 	.word	0x000095e0


	//   ....[59]....
        /*1034*/ 	.word	0x000095f0


	//   ....[60]....
        /*1038*/ 	.word	0x00009600


	//   ....[61]....
        /*103c*/ 	.word	0x00009620


	//   ....[62]....
        /*1040*/ 	.word	0x00009630


	//   ....[63]....
        /*1044*/ 	.word	0x00009680


	//   ....[64]....
        /*1048*/ 	.word	0x000096b0


	//   ....[65]....
        /*104c*/ 	.word	0x000096c0


	//   ....[66]....
        /*1050*/ 	.word	0x00009730


	//   ....[67]....
        /*1054*/ 	.word	0x00009a90


	//   ....[68]....
        /*1058*/ 	.word	0x00009ab0


	//   ....[69]....
        /*105c*/ 	.word	0x00009ad0


	//   ....[70]....
        /*1060*/ 	.word	0x00009af0


	//   ....[71]....
        /*1064*/ 	.word	0x00009cd0


	//   ....[72]....
        /*1068*/ 	.word	0x00009d10


	//   ....[73]....
        /*106c*/ 	.word	0x00009d60


	//   ....[74]....
        /*1070*/ 	.word	0x00009da0


	//   ....[75]....
        /*1074*/ 	.word	0x00009fb0


	//   ....[76]....
        /*1078*/ 	.word	0x00009ff0


	//   ....[77]....
        /*107c*/ 	.word	0x0000a040


	//   ....[78]....
        /*1080*/ 	.word	0x0000a080


	//   ....[79]....
        /*1084*/ 	.word	0x0000a2b0


	//   ....[80]....
        /*1088*/ 	.word	0x0000a2f0


	//   ....[81]....
        /*108c*/ 	.word	0x0000a340


	//   ....[82]....
        /*1090*/ 	.word	0x0000a380


	//   ....[83]....
        /*1094*/ 	.word	0x0000c120


	//   ....[84]....
        /*1098*/ 	.word	0x0000c180


	//   ....[85]....
        /*109c*/ 	.word	0x0000c1b0


	//   ....[86]....
        /*10a0*/ 	.word	0x0000c1c0


	//   ....[87]....
        /*10a4*/ 	.word	0x0000c2a0


	//   ....[88]....
        /*10a8*/ 	.word	0x0000c2b0


	//   ....[89]....
        /*10ac*/ 	.word	0x0000c2c0


	//   ....[90]....
        /*10b0*/ 	.word	0x0000c2d0


	//   ....[91]....
        /*10b4*/ 	.word	0x0000c500


	//   ....[92]....
        /*10b8*/ 	.word	0x0000c540


	//   ....[93]....
        /*10bc*/ 	.word	0x0000c560


	//   ....[94]....
        /*10c0*/ 	.word	0x0000c570


	//   ....[95]....
        /*10c4*/ 	.word	0x0000c650


	//   ....[96]....
        /*10c8*/ 	.word	0x0000c700


	//   ....[97]....
        /*10cc*/ 	.word	0x0000c770


	//   ....[98]....
        /*10d0*/ 	.word	0x0000c780


	//   ....[99]....
        /*10d4*/ 	.word	0x0000e850


	//   ....[100]....
        /*10d8*/ 	.word	0x0000e870


	//   ....[101]....
        /*10dc*/ 	.word	0x0000e880


	//   ....[102]....
        /*10e0*/ 	.word	0x0000e8a0


	//   ....[103]....
        /*10e4*/ 	.word	0x0000e8b0


	//   ....[104]....
        /*10e8*/ 	.word	0x0000e960


	//   ....[105]....
        /*10ec*/ 	.word	0x0000e9c0


	//   ....[106]....
        /*10f0*/ 	.word	0x0000e9e0


	//   ....[107]....
        /*10f4*/ 	.word	0x0000e9f0


	//   ....[108]....
        /*10f8*/ 	.word	0x0000ea10


	//   ....[109]....
        /*10fc*/ 	.word	0x0000f210


	//   ....[110]....
        /*1100*/ 	.word	0x0000f230


	//   ....[111]....
        /*1104*/ 	.word	0x0000f250


	//   ....[112]....
        /*1108*/ 	.word	0x0000f260


	//   ....[113]....
        /*110c*/ 	.word	0x0000f270


	//   ....[114]....
        /*1110*/ 	.word	0x0000f280


	//   ....[115]....
        /*1114*/ 	.word	0x0000f290


	//   ....[116]....
        /*1118*/ 	.word	0x0000f2a0


	//   ....[117]....
        /*111c*/ 	.word	0x0000f2d0


	//   ....[118]....
        /*1120*/ 	.word	0x0000f300


	//   ....[119]....
        /*1124*/ 	.word	0x0000f510


	//   ....[120]....
        /*1128*/ 	.word	0x0000f7d0


	//   ....[121]....
        /*112c*/ 	.word	0x0000f7e0


	//   ....[122]....
        /*1130*/ 	.word	0x0000f7f0


	//   ....[123]....
        /*1134*/ 	.word	0x00010480


	//   ....[124]....
        /*1138*/ 	.word	0x000104a0


	//   ....[125]....
        /*113c*/ 	.word	0x000104c0


	//   ....[126]....
        /*1140*/ 	.word	0x000104d0


	//   ....[127]....
        /*1144*/ 	.word	0x00010500


	//   ....[128]....
        /*1148*/ 	.word	0x00010520


	//   ....[129]....
        /*114c*/ 	.word	0x00010540


	//   ....[130]....
        /*1150*/ 	.word	0x00010550


	//   ....[131]....
        /*1154*/ 	.word	0x000121d0


	//   ....[132]....
        /*1158*/ 	.word	0x000121f0


	//   ....[133]....
        /*115c*/ 	.word	0x00012270


	//   ....[134]....
        /*1160*/ 	.word	0x00012280


	//   ....[135]....
        /*1164*/ 	.word	0x000122c0


	//   ....[136]....
        /*1168*/ 	.word	0x000122d0


	//   ....[137]....
        /*116c*/ 	.word	0x00012310


	//   ....[138]....
        /*1170*/ 	.word	0x00012320


	//   ....[139]....
        /*1174*/ 	.word	0x00012330


	//   ....[140]....
        /*1178*/ 	.word	0x00012340


	//   ....[141]....
        /*117c*/ 	.word	0x00012ce0


	//   ....[142]....
        /*1180*/ 	.word	0x00012d00


	//   ....[143]....
        /*1184*/ 	.word	0x00012d20


	//   ....[144]....
        /*1188*/ 	.word	0x00012d80


	//   ....[145]....
        /*118c*/ 	.word	0x00012d90


	//   ....[146]....
        /*1190*/ 	.word	0x00012dd0


	//   ....[147]....
        /*1194*/ 	.word	0x00012de0


	//   ....[148]....
        /*1198*/ 	.word	0x00012e20


	//   ....[149]....
        /*119c*/ 	.word	0x00012e30


	//   ....[150]....
        /*11a0*/ 	.word	0x00012e40


	//   ....[151]....
        /*11a4*/ 	.word	0x00013000


	//   ....[152]....
        /*11a8*/ 	.word	0x000132b0


	//   ....[153]....
        /*11ac*/ 	.word	0x000132c0


	//   ....[154]....
        /*11b0*/ 	.word	0x000132d0


	//   ....[155]....
        /*11b4*/ 	.word	0x00013bd0


	//   ....[156]....
        /*11b8*/ 	.word	0x00013bf0


	//   ....[157]....
        /*11bc*/ 	.word	0x00013d50


	//   ....[158]....
        /*11c0*/ 	.word	0x00013d70


	//   ....[159]....
        /*11c4*/ 	.word	0x00013ed0


	//   ....[160]....
        /*11c8*/ 	.word	0x00013ef0


	//   ....[161]....
        /*11cc*/ 	.word	0x00014050


	//   ....[162]....
        /*11d0*/ 	.word	0x00014070


	//   ....[163]....
        /*11d4*/ 	.word	0x00016130


	//   ....[164]....
        /*11d8*/ 	.word	0x00016180


	//   ....[165]....
        /*11dc*/ 	.word	0x000161b0


	//   ....[166]....
        /*11e0*/ 	.word	0x000161d0


	//   ....[167]....
        /*11e4*/ 	.word	0x000161f0


	//   ....[168]....
        /*11e8*/ 	.word	0x00016210


	//   ....[169]....
        /*11ec*/ 	.word	0x00016230


	//   ....[170]....
        /*11f0*/ 	.word	0x00016250


	//   ....[171]....
        /*11f4*/ 	.word	0x00016280


	//   ....[172]....
        /*11f8*/ 	.word	0x000163b0


	//   ....[173]....
        /*11fc*/ 	.word	0x00016bc0


	//   ....[174]....
        /*1200*/ 	.word	0x00016be0


	//   ....[175]....
        /*1204*/ 	.word	0x00016c30


	//   ....[176]....
        /*1208*/ 	.word	0x00016c50


	//   ....[177]....
        /*120c*/ 	.word	0x00016c80


	//   ....[178]....
        /*1210*/ 	.word	0x00016ca0


	//   ....[179]....
        /*1214*/ 	.word	0x00016cd0


	//   ....[180]....
        /*1218*/ 	.word	0x00016cf0


	//   ....[181]....
        /*121c*/ 	.word	0x00016d10


	//   ....[182]....
        /*1220*/ 	.word	0x00016d50


	//   ....[183]....
        /*1224*/ 	.word	0x00017320


	//   ....[184]....
        /*1228*/ 	.word	0x00017340


	//   ....[185]....
        /*122c*/ 	.word	0x00017360


	//   ....[186]....
        /*1230*/ 	.word	0x00017380


	//   ....[187]....
        /*1234*/ 	.word	0x000173a0


	//   ....[188]....
        /*1238*/ 	.word	0x000173c0


	//   ....[189]....
        /*123c*/ 	.word	0x000173e0


	//   ....[190]....
        /*1240*/ 	.word	0x00017400


	//   ....[191]....
        /*1244*/ 	.word	0x000191b0


	//   ....[192]....
        /*1248*/ 	.word	0x000191e0


	//   ....[193]....
        /*124c*/ 	.word	0x000191f0


	//   ....[194]....
        /*1250*/ 	.word	0x00019200


	//   ....[195]....
        /*1254*/ 	.word	0x00019210


	//   ....[196]....
        /*1258*/ 	.word	0x00019240


	//   ....[197]....
        /*125c*/ 	.word	0x00019260


	//   ....[198]....
        /*1260*/ 	.word	0x00019280


	//   ....[199]....
        /*1264*/ 	.word	0x0001a490


	//   ....[200]....
        /*1268*/ 	.word	0x0001a4b0


	//   ....[201]....
        /*126c*/ 	.word	0x0001a4c0


	//   ....[202]....
        /*1270*/ 	.word	0x0001a4d0


	//   ....[203]....
        /*1274*/ 	.word	0x0001a4e0


	//   ....[204]....
        /*1278*/ 	.word	0x0001a4f0


	//   ....[205]....
        /*127c*/ 	.word	0x0001a510


	//   ....[206]....
        /*1280*/ 	.word	0x0001a580


	//   ....[207]....
        /*1284*/ 	.word	0x0001a970


	//   ....[208]....
        /*1288*/ 	.word	0x0001a990


	//   ....[209]....
        /*128c*/ 	.word	0x0001a9f0


	//   ....[210]....
        /*1290*/ 	.word	0x0001aa00


	//   ....[211]....
        /*1294*/ 	.word	0x0001aa70


	//   ....[212]....
        /*1298*/ 	.word	0x0001aa90


	//   ....[213]....
        /*129c*/ 	.word	0x0001ab00


	//   ....[214]....
        /*12a0*/ 	.word	0x0001ab10


	//   ....[215]....
        /*12a4*/ 	.word	0x0001ab80


	//   ....[216]....
        /*12a8*/ 	.word	0x0001aba0


	//   ....[217]....
        /*12ac*/ 	.word	0x0001ac10


	//   ....[218]....
        /*12b0*/ 	.word	0x0001ac20


	//   ....[219]....
        /*12b4*/ 	.word	0x0001ac90


	//   ....[220]....
        /*12b8*/ 	.word	0x0001acb0


	//   ....[221]....
        /*12bc*/ 	.word	0x0001ad20


	//   ....[222]....
        /*12c0*/ 	.word	0x0001ad30


	//   ....[223]....
        /*12c4*/ 	.word	0x0001afb0


	//   ....[224]....
        /*12c8*/ 	.word	0x0001afd0


	//   ....[225]....
        /*12cc*/ 	.word	0x0001b320


	//   ....[226]....
        /*12d0*/ 	.word	0x0001b330


	//   ....[227]....
        /*12d4*/ 	.word	0x0001b680


	//   ....[228]....
        /*12d8*/ 	.word	0x0001b6a0


	//   ....[229]....
        /*12dc*/ 	.word	0x0001ba10


	//   ....[230]....
        /*12e0*/ 	.word	0x0001ba20


	//   ....[231]....
        /*12e4*/ 	.word	0x0001c570


	//   ....[232]....
        /*12e8*/ 	.word	0x0001c590


	//   ....[233]....
        /*12ec*/ 	.word	0x0001c600


	//   ....[234]....
        /*12f0*/ 	.word	0x0001c610


	//   ....[235]....
        /*12f4*/ 	.word	0x0001c680


	//   ....[236]....
        /*12f8*/ 	.word	0x0001c6a0


	//   ....[237]....
        /*12fc*/ 	.word	0x0001c710


	//   ....[238]....
        /*1300*/ 	.word	0x0001c720


	//   ....[239]....
        /*1304*/ 	.word	0x0001c790


	//   ....[240]....
        /*1308*/ 	.word	0x0001c7b0


	//   ....[241]....
        /*130c*/ 	.word	0x0001c820


	//   ....[242]....
        /*1310*/ 	.word	0x0001c830


	//   ....[243]....
        /*1314*/ 	.word	0x0001c8a0


	//   ....[244]....
        /*1318*/ 	.word	0x0001c8c0


	//   ....[245]....
        /*131c*/ 	.word	0x0001c930


	//   ....[246]....
        /*1320*/ 	.word	0x0001c940


	//   ....[247]....
        /*1324*/ 	.word	0x0001ca90


	//   ....[248]....
        /*1328*/ 	.word	0x0001cab0


	//   ....[249]....
        /*132c*/ 	.word	0x0001cbe0


	//   ....[250]....
        /*1330*/ 	.word	0x0001cc20


	//   ....[251]....
        /*1334*/ 	.word	0x0001cc50


	//   ....[252]....
        /*1338*/ 	.word	0x0001cc80


	//   ....[253]....
        /*133c*/ 	.word	0x0001ccb0


	//   ....[254]....
        /*1340*/ 	.word	0x0001cce0


	//   ....[255]....
        /*1344*/ 	.word	0x0001ce40


	//   ....[0]....
        /*1348*/ 	.word	0x0001ce80


	//   ....[1]....
        /*134c*/ 	.word	0x0001ceb0


	//   ....[2]....
        /*1350*/ 	.word	0x0001cee0


	//   ....[3]....
        /*1354*/ 	.word	0x0001cf10


	//   ....[4]....
        /*1358*/ 	.word	0x0001cf40


	//   ....[5]....
        /*135c*/ 	.word	0x0001cfd0


	//   ....[6]....
        /*1360*/ 	.word	0x0001d030


	//   ....[7]....
        /*1364*/ 	.word	0x0001d040


	//   ....[8]....
        /*1368*/ 	.word	0x0001d0a0


	//   ....[9]....
        /*136c*/ 	.word	0x0001db00


	//   ....[10]....
        /*1370*/ 	.word	0x0001db60


	//   ....[11]....
        /*1374*/ 	.word	0x0001dbb0


	//   ....[12]....
        /*1378*/ 	.word	0x0001dc00


	//   ....[13]....
        /*137c*/ 	.word	0x0001dc50


	//   ....[14]....
        /*1380*/ 	.word	0x0001dcc0


	//   ....[15]....
        /*1384*/ 	.word	0x0001dd10


	//   ....[16]....
        /*1388*/ 	.word	0x0001dd80


	//   ....[17]....
        /*138c*/ 	.word	0x0001ddf0


	//   ....[18]....
        /*1390*/ 	.word	0x0001de60


	//   ....[19]....
        /*1394*/ 	.word	0x0001ded0


	//   ....[20]....
        /*1398*/ 	.word	0x0001df40


	//   ....[21]....
        /*139c*/ 	.word	0x0001dfb0


	//   ....[22]....
        /*13a0*/ 	.word	0x0001e010


	//   ....[23]....
        /*13a4*/ 	.word	0x0001e080


	//   ....[24]....
        /*13a8*/ 	.word	0x0001e0f0


	//   ....[25]....
        /*13ac*/ 	.word	0x0001e160


	//   ....[26]....
        /*13b0*/ 	.word	0x0001e1c0


	//   ....[27]....
        /*13b4*/ 	.word	0x0001e230


	//   ....[28]....
        /*13b8*/ 	.word	0x0001e2a0


	//   ....[29]....
        /*13bc*/ 	.word	0x0001e310


	//   ....[30]....
        /*13c0*/ 	.word	0x0001e370


	//   ....[31]....
        /*13c4*/ 	.word	0x0001e3e0


	//   ....[32]....
        /*13c8*/ 	.word	0x0001e450


	//   ....[33]....
        /*13cc*/ 	.word	0x0001e4c0


	//   ....[34]....
        /*13d0*/ 	.word	0x0001e520


	//   ....[35]....
        /*13d4*/ 	.word	0x0001e590


	//   ....[36]....
        /*13d8*/ 	.word	0x0001e600


	//   ....[37]....
        /*13dc*/ 	.word	0x0001e6d0


	//   ....[38]....
        /*13e0*/ 	.word	0x0001e730


	//   ....[39]....
        /*13e4*/ 	.word	0x0001e810


	//   ....[40]....
        /*13e8*/ 	.word	0x0001e870


	//   ....[41]....
        /*13ec*/ 	.word	0x0001e950


	//   ....[42]....
        /*13f0*/ 	.word	0x0001e9b0


	//   ....[43]....
        /*13f4*/ 	.word	0x0001ea90


	//   ....[44]....
        /*13f8*/ 	.word	0x0001eaf0


	//   ....[45]....
        /*13fc*/ 	.word	0x0001eb60


	//   ....[46]....
        /*1400*/ 	.word	0x0001ebd0


	//   ....[47]....
        /*1404*/ 	.word	0x0001eec0


	//   ....[48]....
        /*1408*/ 	.word	0x0001f1b0


	//   ....[49]....
        /*140c*/ 	.word	0x0001f950


	//   ....[50]....
        /*1410*/ 	.word	0x0001f9a0


	//   ....[51]....
        /*1414*/ 	.word	0x0001f9f0


	//   ....[52]....
        /*1418*/ 	.word	0x0001fa40


	//   ....[53]....
        /*141c*/ 	.word	0x0001fa90


	//   ....[54]....
        /*1420*/ 	.word	0x0001fae0


	//   ....[55]....
        /*1424*/ 	.word	0x0001fb30


	//   ....[56]....
        /*1428*/ 	.word	0x0001fb80


	//   ....[57]....
        /*142c*/ 	.word	0x0001fbf0


	//   ....[58]....
        /*1430*/ 	.word	0x0001fc60


	//   ....[59]....
        /*1434*/ 	.word	0x0001fd30


	//   ....[60]....
        /*1438*/ 	.word	0x0001fd90


	//   ....[61]....
        /*143c*/ 	.word	0x0001fe70


	//   ....[62]....
        /*1440*/ 	.word	0x0001fed0


	//   ....[63]....
        /*1444*/ 	.word	0x0001ffb0


	//   ....[64]....
        /*1448*/ 	.word	0x00020010


	//   ....[65]....
        /*144c*/ 	.word	0x000200f0


	//   ....[66]....
        /*1450*/ 	.word	0x00020150


	//   ....[67]....
        /*1454*/ 	.word	0x000201c0


	//   ....[68]....
        /*1458*/ 	.word	0x00020230


	//   ....[69]....
        /*145c*/ 	.word	0x00020300


	//   ....[70]....
        /*1460*/ 	.word	0x00020360


	//   ....[71]....
        /*1464*/ 	.word	0x00020440


	//   ....[72]....
        /*1468*/ 	.word	0x000204a0


	//   ....[73]....
        /*146c*/ 	.word	0x00020580


	//   ....[74]....
        /*1470*/ 	.word	0x000205e0


	//   ....[75]....
        /*1474*/ 	.word	0x000206c0


	//   ....[76]....
        /*1478*/ 	.word	0x00020720


	//   ....[77]....
        /*147c*/ 	.word	0x00020790


	//   ....[78]....
        /*1480*/ 	.word	0x00020800


	//   ....[79]....
        /*1484*/ 	.word	0x00020ae0


	//   ....[80]....
        /*1488*/ 	.word	0x00020dc0


	//   ....[81]....
        /*148c*/ 	.word	0x00021580


	//   ....[82]....
        /*1490*/ 	.word	0x000215c0


	//   ....[83]....
        /*1494*/ 	.word	0x00021610


	//   ....[84]....
        /*1498*/ 	.word	0x00021650


	//   ....[85]....
        /*149c*/ 	.word	0x000216a0


	//   ....[86]....
        /*14a0*/ 	.word	0x000216e0


	//   ....[87]....
        /*14a4*/ 	.word	0x00021730


	//   ....[88]....
        /*14a8*/ 	.word	0x00021770


	//   ....[89]....
        /*14ac*/ 	.word	0x000217d0


	//   ....[90]....
        /*14b0*/ 	.word	0x00021840


	//   ....[91]....
        /*14b4*/ 	.word	0x000218b0


	//   ....[92]....
        /*14b8*/ 	.word	0x00021990


	//   ....[93]....
        /*14bc*/ 	.word	0x000219f0


	//   ....[94]....
        /*14c0*/ 	.word	0x00021ad0


	//   ....[95]....
        /*14c4*/ 	.word	0x00021b30


	//   ....[96]....
        /*14c8*/ 	.word	0x00021c10


	//   ....[97]....
        /*14cc*/ 	.word	0x00021c70


	//   ....[98]....
        /*14d0*/ 	.word	0x00021d50


	//   ....[99]....
        /*14d4*/ 	.word	0x00021db0


	//   ....[100]....
        /*14d8*/ 	.word	0x00021e00


	//   ....[101]....
        /*14dc*/ 	.word	0x00021e40


	//   ....[102]....
        /*14e0*/ 	.word	0x00021e90


	//   ....[103]....
        /*14e4*/ 	.word	0x00021ed0


	//   ....[104]....
        /*14e8*/ 	.word	0x00021f20


	//   ....[105]....
        /*14ec*/ 	.word	0x00021f60


	//   ....[106]....
        /*14f0*/ 	.word	0x00021fb0


	//   ....[107]....
        /*14f4*/ 	.word	0x00021ff0


	//   ....[108]....
        /*14f8*/ 	.word	0x00022040


	//   ....[109]....
        /*14fc*/ 	.word	0x00022090


	//   ....[110]....
        /*1500*/ 	.word	0x000220e0


	//   ....[111]....
        /*1504*/ 	.word	0x00022130


	//   ....[112]....
        /*1508*/ 	.word	0x00022180


	//   ....[113]....
        /*150c*/ 	.word	0x000221d0


	//   ....[114]....
        /*1510*/ 	.word	0x00022220


	//   ....[115]....
        /*1514*/ 	.word	0x00022270


	//   ....[116]....
        /*1518*/ 	.word	0x000222e0


	//   ....[117]....
        /*151c*/ 	.word	0x00022350


	//   ....[118]....
        /*1520*/ 	.word	0x000223c0


	//   ....[119]....
        /*1524*/ 	.word	0x00022420


	//   ....[120]....
        /*1528*/ 	.word	0x00022490


	//   ....[121]....
        /*152c*/ 	.word	0x00022500


	//   ....[122]....
        /*1530*/ 	.word	0x00022570


	//   ....[123]....
        /*1534*/ 	.word	0x000225d0


	//   ....[124]....
        /*1538*/ 	.word	0x00022640


	//   ....[125]....
        /*153c*/ 	.word	0x000226b0


	//   ....[126]....
        /*1540*/ 	.word	0x00022720


	//   ....[127]....
        /*1544*/ 	.word	0x00022780


	//   ....[128]....
        /*1548*/ 	.word	0x000227f0


	//   ....[129]....
        /*154c*/ 	.word	0x00022860


	//   ....[130]....
        /*1550*/ 	.word	0x000228d0


	//   ....[131]....
        /*1554*/ 	.word	0x00022930


	//   ....[132]....
        /*1558*/ 	.word	0x000229a0


	//   ....[133]....
        /*155c*/ 	.word	0x00022a10


	//   ....[134]....
        /*1560*/ 	.word	0x00022a80


	//   ....[135]....
        /*1564*/ 	.word	0x00022ae0


	//   ....[136]....
        /*1568*/ 	.word	0x00022b50


	//   ....[137]....
        /*156c*/ 	.word	0x00022bc0


	//   ....[138]....
        /*1570*/ 	.word	0x00022c30


	//   ....[139]....
        /*1574*/ 	.word	0x00022c90


	//   ....[140]....
        /*1578*/ 	.word	0x00022d00


	//   ....[141]....
        /*157c*/ 	.word	0x00022d70


	//   ....[142]....
        /*1580*/ 	.word	0x00022de0


	//   ....[143]....
        /*1584*/ 	.word	0x00022e40


	//   ....[144]....
        /*1588*/ 	.word	0x00022eb0


	//   ....[145]....
        /*158c*/ 	.word	0x00022f20


	//   ....[146]....
        /*1590*/ 	.word	0x00022f90


	//   ....[147]....
        /*1594*/ 	.word	0x00022ff0


	//   ....[148]....
        /*1598*/ 	.word	0x00023060


	//   ....[149]....
        /*159c*/ 	.word	0x000230d0


	//   ....[150]....
        /*15a0*/ 	.word	0x00023140


	//   ....[151]....
        /*15a4*/ 	.word	0x000231a0


	//   ....[152]....
        /*15a8*/ 	.word	0x00023210


	//   ....[153]....
        /*15ac*/ 	.word	0x00023280


	//   ....[154]....
        /*15b0*/ 	.word	0x000232f0


	//   ....[155]....
        /*15b4*/ 	.word	0x00023350


	//   ....[156]....
        /*15b8*/ 	.word	0x000233c0


	//   ....[157]....
        /*15bc*/ 	.word	0x00023430


	//   ....[158]....
        /*15c0*/ 	.word	0x00023480


	//   ....[159]....
        /*15c4*/ 	.word	0x000234c0


	//   ....[160]....
        /*15c8*/ 	.word	0x00023510


	//   ....[161]....
        /*15cc*/ 	.word	0x00023560


	//   ....[162]....
        /*15d0*/ 	.word	0x000235b0


	//   ....[163]....
        /*15d4*/ 	.word	0x00023620


	//   ....[164]....
        /*15d8*/ 	.word	0x00023670


	//   ....[165]....
        /*15dc*/ 	.word	0x000236c0


	//   ....[166]....
        /*15e0*/ 	.word	0x00023710


	//   ....[167]....
        /*15e4*/ 	.word	0x00023760


	//   ....[168]....
        /*15e8*/ 	.word	0x000237b0


	//   ....[169]....
        /*15ec*/ 	.word	0x00023820


	//   ....[170]....
        /*15f0*/ 	.word	0x00023870


	//   ....[171]....
        /*15f4*/ 	.word	0x000238e0


	//   ....[172]....
        /*15f8*/ 	.word	0x00023940


	//   ....[173]....
        /*15fc*/ 	.word	0x000239b0


	//----- nvinfo : EIATTR_EXIT_INSTR_OFFSETS
	.align		4
.L_286:
        /*1600*/ 	.byte	0x04, 0x1c
        /*1602*/ 	.short	(.L_288 - .L_287)


	//   ....[0]....
.L_287:
        /*1604*/ 	.word	0x000010d0


	//   ....[1]....
        /*1608*/ 	.word	0x0001dac0


	//----- nvinfo : EIATTR_MAX_THREADS
	.align		4
.L_288:
        /*160c*/ 	.byte	0x04, 0x05
        /*160e*/ 	.short	(.L_290 - .L_289)
.L_289:
        /*1610*/ 	.word	0x00000080
        /*1614*/ 	.word	0x00000001
        /*1618*/ 	.word	0x00000001


	//----- nvinfo : EIATTR_CRS_STACK_SIZE
	.align		4
.L_290:
        /*161c*/ 	.byte	0x04, 0x1e
        /*161e*/ 	.short	(.L_292 - .L_291)
.L_291:
        /*1620*/ 	.word	0x00000000
.L_292:


//--------------------- .nv.callgraph             --------------------------
	.section	.nv.callgraph,"",@"SHT_CUDA_CALLGRAPH"
	.align	4
	.sectionentsize	8
	.align		4
        /*0000*/ 	.word	0x00000000
	.align		4
        /*0004*/ 	.word	0xffffffff
	.align		4
        /*0008*/ 	.word	0x00000000
	.align		4
        /*000c*/ 	.word	0xfffffffe
	.align		4
        /*0010*/ 	.word	0x00000000
	.align		4
        /*0014*/ 	.word	0xfffffffd
	.align		4
        /*0018*/ 	.word	0x00000000
	.align		4
        /*001c*/ 	.word	0xfffffffc


//--------------------- .nv.rel.action            --------------------------
	.section	.nv.rel.action,"",@"SHT_CUDA_RELOCINFO"
	.align	8
	.sectionentsize	8
        /*0000*/ 	.byte	0x73, 0x00, 0x00, 0x00, 0x00, 0x00, 0x00, 0x00, 0x00, 0x00, 0x00, 0x11, 0x25, 0x00, 0x05, 0x36


//--------------------- .nv.constant4             --------------------------
	.section	.nv.constant4,"a",@progbits
	.align	8
	.align		8
.nv.constant4:
        /*0000*/ 	.dword	_ZN77_INTERNAL_c3abf77a_41_flash_fwd_hdim64_bf16_paged_split_sm80_cu_93b96ec2_38114cuda3std3__45__cpo5beginE
	.align		8
        /*0008*/ 	.dword	_ZN77_INTERNAL_c3abf77a_41_flash_fwd_hdim64_bf16_paged_split_sm80_cu_93b96ec2_38114cuda3std3__45__cpo3endE
	.align		8
        /*0010*/ 	.dword	_ZN77_INTERNAL_c3abf77a_41_flash_fwd_hdim64_bf16_paged_split_sm80_cu_93b96ec2_38114cuda3std3__45__cpo6cbeginE
	.align		8
        /*0018*/ 	.dword	_ZN77_INTERNAL_c3abf77a_41_flash_fwd_hdim64_bf16_paged_split_sm80_cu_93b96ec2_38114cuda3std3__45__cpo4cendE
	.align		8
        /*0020*/ 	.dword	_ZN77_INTERNAL_c3abf77a_41_flash_fwd_hdim64_bf16_paged_split_sm80_cu_93b96ec2_38114cuda3std3__479_GLOBAL__N__c3abf77a_41_flash_fwd_hdim64_bf16_paged_split_sm80_cu_93b96ec2_38116ignoreE
	.align		8
        /*0028*/ 	.dword	_ZN77_INTERNAL_c3abf77a_41_flash_fwd_hdim64_bf16_paged_split_sm80_cu_93b96ec2_38114cuda3std3__419piecewise_constructE
	.align		8
        /*0030*/ 	.dword	_ZN77_INTERNAL_c3abf77a_41_flash_fwd_hdim64_bf16_paged_split_sm80_cu_93b96ec2_38114cuda3std3__48in_placeE
	.align		8
        /*0038*/ 	.dword	_ZN77_INTERNAL_c3abf77a_41_flash_fwd_hdim64_bf16_paged_split_sm80_cu_93b96ec2_38114cuda3std6ranges3__45__cpo4swapE
	.align		8
        /*0040*/ 	.dword	_ZN77_INTERNAL_c3abf77a_41_flash_fwd_hdim64_bf16_paged_split_sm80_cu_93b96ec2_38114cuda3std6ranges3__45__cpo9iter_moveE
	.align		8
        /*0048*/ 	.dword	_ZN77_INTERNAL_c3abf77a_41_flash_fwd_hdim64_bf16_paged_split_sm80_cu_93b96ec2_38114cute7productE
	.align		8
        /*0050*/ 	.dword	_ZN77_INTERNAL_c3abf77a_41_flash_fwd_hdim64_bf16_paged_split_sm80_cu_93b96ec2_38114cute1_E


//--------------------- .nv.constant0._ZN7cutlass13device_kernelIN5flash19enable_sm80_to_sm89INS1_16FlashAttnFwdSm80INS1_25CollectiveMainloopFwdSm80ILi4ELi1ELb0EN4cute5tupleIJNS5_1CILi128EEENS7_ILi112EEENS7_ILi64EEEEEELi64ENS_10bfloat16_tEfNS_4arch4Sm80ELb0ELb0ELb0ELb0ELb1ELb0ELb1ELb1EEENS1_21CollectiveEpilogueFwdINS6_IJS8_SA_S9_EEENS6_IJNS7_ILi1EEESI_SI_EEESC_SE_Li128ELb0ELb1ELb1ELb0EEENS1_19SingleTileSchedulerILb0ELb1ELb1ELi128EEEEEEEEEvNT_6ParamsE --------------------------
	.section	.nv.constant0._ZN7cutlass13device_kernelIN5flash19enable_sm80_to_sm89INS1_16FlashAttnFwdSm80INS1_25CollectiveMainloopFwdSm80ILi4ELi1ELb0EN4cute5tupleIJNS5_1CILi128EEENS7_ILi112EEENS7_ILi64EEEEEELi64ENS_10bfloat16_tEfNS_4arch4Sm80ELb0ELb0ELb0ELb0ELb1ELb0ELb1ELb1EEENS1_21CollectiveEpilogueFwdINS6_IJS8_SA_S9_EEENS6_IJNS7_ILi1EEESI_SI_EEESC_SE_Li128ELb0ELb1ELb1ELb0EEENS1_19SingleTileSchedulerILb0ELb1ELb1ELi128EEEEEEEEEvNT_6ParamsE,"a",@progbits
	.sectionflags	@""
	.align	4
.nv.constant0._ZN7cutlass13device_kernelIN5flash19enable_sm80_to_sm89INS1_16FlashAttnFwdSm80INS1_25CollectiveMainloopFwdSm80ILi4ELi1ELb0EN4cute5tupleIJNS5_1CILi128EEENS7_ILi112EEENS7_ILi64EEEEEELi64ENS_10bfloat16_tEfNS_4arch4Sm80ELb0ELb0ELb0ELb0ELb1ELb0ELb1ELb1EEENS1_21CollectiveEpilogueFwdINS6_IJS8_SA_S9_EEENS6_IJNS7_ILi1EEESI_SI_EEESC_SE_Li128ELb0ELb1ELb1ELb0EEENS1_19SingleTileSchedulerILb0ELb1ELb1ELi128EEEEEEEEEvNT_6ParamsE:
	.zero		1400


//--------------------- .nv.constant0._ZN7cutlass13device_kernelIN5flash19enable_sm80_to_sm89INS1_16FlashAttnFwdSm80INS1_25CollectiveMainloopFwdSm80ILi4ELi1ELb0EN4cute5tupleIJNS5_1CILi128EEENS7_ILi80EEENS7_ILi64EEEEEELi64ENS_10bfloat16_tEfNS_4arch4Sm80ELb0ELb0ELb0ELb1ELb1ELb0ELb1ELb1EEENS1_21CollectiveEpilogueFwdINS6_IJS8_SA_S9_EEENS6_IJNS7_ILi1EEESI_SI_EEESC_SE_Li128ELb1ELb1ELb1ELb0EEENS1_36VarlenDynamicPersistentTileSchedulerILi128ELi80ELi128ELi128ELb1ELb1ELb0ELb0ELb1ELb1EEEEEEEEEvNT_6ParamsE --------------------------
	.section	.nv.constant0._ZN7cutlass13device_kernelIN5flash19enable_sm80_to_sm89INS1_16FlashAttnFwdSm80INS1_25CollectiveMainloopFwdSm80ILi4ELi1ELb0EN4cute5tupleIJNS5_1CILi128EEENS7_ILi80EEENS7_ILi64EEEEEELi64ENS_10bfloat16_tEfNS_4arch4Sm80ELb0ELb0ELb0ELb1ELb1ELb0ELb1ELb1EEENS1_21CollectiveEpilogueFwdINS6_IJS8_SA_S9_EEENS6_IJNS7_ILi1EEESI_SI_EEESC_SE_Li128ELb1ELb1ELb1ELb0EEENS1_36VarlenDynamicPersistentTileSchedulerILi128ELi80ELi128ELi128ELb1ELb1ELb0ELb0ELb1ELb1EEEEEEEEEvNT_6ParamsE,"a",@progbits
	.sectionflags	@""
	.align	4
.nv.constant0._ZN7cutlass13device_kernelIN5flash19enable_sm80_to_sm89INS1_16FlashAttnFwdSm80INS1_25CollectiveMainloopFwdSm80ILi4ELi1ELb0EN4cute5tupleIJNS5_1CILi128EEENS7_ILi80EEENS7_ILi64EEEEEELi64ENS_10bfloat16_tEfNS_4arch4Sm80ELb0ELb0ELb0ELb1ELb1ELb0ELb1ELb1EEENS1_21CollectiveEpilogueFwdINS6_IJS8_SA_S9_EEENS6_IJNS7_ILi1EEESI_SI_EEESC_SE_Li128ELb1ELb1ELb1ELb0EEENS1_36VarlenDynamicPersistentTileSchedulerILi128ELi80ELi128ELi128ELb1ELb1ELb0ELb0ELb1ELb1EEEEEEEEEvNT_6ParamsE:
	.zero		1432


//--------------------- .nv.constant0._ZN7cutlass13device_kernelIN5flash19enable_sm80_to_sm89INS1_16FlashAttnFwdSm80INS1_25CollectiveMainloopFwdSm80ILi4ELi1ELb0EN4cute5tupleIJNS5_1CILi128EEENS7_ILi80EEENS7_ILi64EEEEEELi64ENS_10bfloat16_tEfNS_4arch4Sm80ELb0ELb0ELb0ELb1ELb1ELb1ELb1ELb1EEENS1_21CollectiveEpilogueFwdINS6_IJS8_SA_S9_EEENS6_IJNS7_ILi1EEESI_SI_EEESC_SE_Li128ELb1ELb1ELb1ELb0EEENS1_36VarlenDynamicPersistentTileSchedulerILi128ELi80ELi128ELi128ELb1ELb1ELb0ELb0ELb1ELb1EEEEEEEEEvNT_6ParamsE --------------------------
	.section	.nv.constant0._ZN7cutlass13device_kernelIN5flash19enable_sm80_to_sm89INS1_16FlashAttnFwdSm80INS1_25CollectiveMainloopFwdSm80ILi4ELi1ELb0EN4cute5tupleIJNS5_1CILi128EEENS7_ILi80EEENS7_ILi64EEEEEELi64ENS_10bfloat16_tEfNS_4arch4Sm80ELb0ELb0ELb0ELb1ELb1ELb1ELb1ELb1EEENS1_21CollectiveEpilogueFwdINS6_IJS8_SA_S9_EEENS6_IJNS7_ILi1EEESI_SI_EEESC_SE_Li128ELb1ELb1ELb1ELb0EEENS1_36VarlenDynamicPersistentTileSchedulerILi128ELi80ELi128ELi128ELb1ELb1ELb0ELb0ELb1ELb1EEEEEEEEEvNT_6ParamsE,"a",@progbits
	.sectionflags	@""
	.align	4
.nv.constant0._ZN7cutlass13device_kernelIN5flash19enable_sm80_to_sm89INS1_16FlashAttnFwdSm80INS1_25CollectiveMainloopFwdSm80ILi4ELi1ELb0EN4cute5tupleIJNS5_1CILi128EEENS7_ILi80EEENS7_ILi64EEEEEELi64ENS_10bfloat16_tEfNS_4arch4Sm80ELb0ELb0ELb0ELb1ELb1ELb1ELb1ELb1EEENS1_21CollectiveEpilogueFwdINS6_IJS8_SA_S9_EEENS6_IJNS7_ILi1EEESI_SI_EEESC_SE_Li128ELb1ELb1ELb1ELb0EEENS1_36VarlenDynamicPersistentTileSchedulerILi128ELi80ELi128ELi128ELb1ELb1ELb0ELb0ELb1ELb1EEEEEEEEEvNT_6ParamsE:
	.zero		1432


//--------------------- .nv.constant0._ZN7cutlass13device_kernelIN5flash19enable_sm80_to_sm89INS1_16FlashAttnFwdSm80INS1_25CollectiveMainloopFwdSm80ILi4ELi1ELb0EN4cute5tupleIJNS5_1CILi128EEENS7_ILi96EEENS7_ILi64EEEEEELi64ENS_10bfloat16_tEfNS_4arch4Sm80ELb0ELb1ELb0ELb0ELb1ELb0ELb1ELb1EEENS1_21CollectiveEpilogueFwdINS6_IJS8_SA_S9_EEENS6_IJNS7_ILi1EEESI_SI_EEESC_SE_Li128ELb0ELb1ELb1ELb0EEENS1_19SingleTileSchedulerILb0ELb1ELb1ELi128EEEEEEEEEvNT_6ParamsE --------------------------
	.section	.nv.constant0._ZN7cutlass13device_kernelIN5flash19enable_sm80_to_sm89INS1_16FlashAttnFwdSm80INS1_25CollectiveMainloopFwdSm80ILi4ELi1ELb0EN4cute5tupleIJNS5_1CILi128EEENS7_ILi96EEENS7_ILi64EEEEEELi64ENS_10bfloat16_tEfNS_4arch4Sm80ELb0ELb1ELb0ELb0ELb1ELb0ELb1ELb1EEENS1_21CollectiveEpilogueFwdINS6_IJS8_SA_S9_EEENS6_IJNS7_ILi1EEESI_SI_EEESC_SE_Li128ELb0ELb1ELb1ELb0EEENS1_19SingleTileSchedulerILb0ELb1ELb1ELi128EEEEEEEEEvNT_6ParamsE,"a",@progbits
	.sectionflags	@""
	.align	4
.nv.constant0._ZN7cutlass13device_kernelIN5flash19enable_sm80_to_sm89INS1_16FlashAttnFwdSm80INS1_25CollectiveMainloopFwdSm80ILi4ELi1ELb0EN4cute5tupleIJNS5_1CILi128EEENS7_ILi96EEENS7_ILi64EEEEEELi64ENS_10bfloat16_tEfNS_4arch4Sm80ELb0ELb1ELb0ELb0ELb1ELb0ELb1ELb1EEENS1_21CollectiveEpilogueFwdINS6_IJS8_SA_S9_EEENS6_IJNS7_ILi1EEESI_SI_EEESC_SE_Li128ELb0ELb1ELb1ELb0EEENS1_19SingleTileSchedulerILb0ELb1ELb1ELi128EEEEEEEEEvNT_6ParamsE:
	.zero		1400


//--------------------- .nv.constant0._ZN7cutlass13device_kernelIN5flash19enable_sm80_to_sm89INS1_16FlashAttnFwdSm80INS1_25CollectiveMainloopFwdSm80ILi4ELi1ELb0EN4cute5tupleIJNS5_1CILi128EEENS7_ILi80EEENS7_ILi64EEEEEELi64ENS_10bfloat16_tEfNS_4arch4Sm80ELb0ELb1ELb0ELb1ELb1ELb0ELb1ELb1EEENS1_21CollectiveEpilogueFwdINS6_IJS8_SA_S9_EEENS6_IJNS7_ILi1EEESI_SI_EEESC_SE_Li128ELb1ELb1ELb1ELb0EEENS1_36VarlenDynamicPersistentTileSchedulerILi128ELi80ELi128ELi128ELb1ELb1ELb0ELb1ELb0ELb1EEEEEEEEEvNT_6ParamsE --------------------------
	.section	.nv.constant0._ZN7cutlass13device_kernelIN5flash19enable_sm80_to_sm89INS1_16FlashAttnFwdSm80INS1_25CollectiveMainloopFwdSm80ILi4ELi1ELb0EN4cute5tupleIJNS5_1CILi128EEENS7_ILi80EEENS7_ILi64EEEEEELi64ENS_10bfloat16_tEfNS_4arch4Sm80ELb0ELb1ELb0ELb1ELb1ELb0ELb1ELb1EEENS1_21CollectiveEpilogueFwdINS6_IJS8_SA_S9_EEENS6_IJNS7_ILi1EEESI_SI_EEESC_SE_Li128ELb1ELb1ELb1ELb0EEENS1_36VarlenDynamicPersistentTileSchedulerILi128ELi80ELi128ELi128ELb1ELb1ELb0ELb1ELb0ELb1EEEEEEEEEvNT_6ParamsE,"a",@progbits
	.sectionflags	@""
	.align	4
.nv.constant0._ZN7cutlass13device_kernelIN5flash19enable_sm80_to_sm89INS1_16FlashAttnFwdSm80INS1_25CollectiveMainloopFwdSm80ILi4ELi1ELb0EN4cute5tupleIJNS5_1CILi128EEENS7_ILi80EEENS7_ILi64EEEEEELi64ENS_10bfloat16_tEfNS_4arch4Sm80ELb0ELb1ELb0ELb1ELb1ELb0ELb1ELb1EEENS1_21CollectiveEpilogueFwdINS6_IJS8_SA_S9_EEENS6_IJNS7_ILi1EEESI_SI_EEESC_SE_Li128ELb1ELb1ELb1ELb0EEENS1_36VarlenDynamicPersistentTileSchedulerILi128ELi80ELi128ELi128ELb1ELb1ELb0ELb1ELb0ELb1EEEEEEEEEvNT_6ParamsE:
	.zero		1432


//--------------------- .nv.constant0._ZN7cutlass13device_kernelIN5flash19enable_sm80_to_sm89INS1_16FlashAttnFwdSm80INS1_25CollectiveMainloopFwdSm80ILi4ELi1ELb0EN4cute5tupleIJNS5_1CILi128EEENS7_ILi80EEENS7_ILi64EEEEEELi64ENS_10bfloat16_tEfNS_4arch4Sm80ELb0ELb1ELb0ELb1ELb1ELb1ELb1ELb1EEENS1_21CollectiveEpilogueFwdINS6_IJS8_SA_S9_EEENS6_IJNS7_ILi1EEESI_SI_EEESC_SE_Li128ELb1ELb1ELb1ELb0EEENS1_36VarlenDynamicPersistentTileSchedulerILi128ELi80ELi128ELi128ELb1ELb1ELb0ELb1ELb0ELb1EEEEEEEEEvNT_6ParamsE --------------------------
	.section	.nv.constant0._ZN7cutlass13device_kernelIN5flash19enable_sm80_to_sm89INS1_16FlashAttnFwdSm80INS1_25CollectiveMainloopFwdSm80ILi4ELi1ELb0EN4cute5tupleIJNS5_1CILi128EEENS7_ILi80EEENS7_ILi64EEEEEELi64ENS_10bfloat16_tEfNS_4arch4Sm80ELb0ELb1ELb0ELb1ELb1ELb1ELb1ELb1EEENS1_21CollectiveEpilogueFwdINS6_IJS8_SA_S9_EEENS6_IJNS7_ILi1EEESI_SI_EEESC_SE_Li128ELb1ELb1ELb1ELb0EEENS1_36VarlenDynamicPersistentTileSchedulerILi128ELi80ELi128ELi128ELb1ELb1ELb0ELb1ELb0ELb1EEEEEEEEEvNT_6ParamsE,"a",@progbits
	.sectionflags	@""
	.align	4
.nv.constant0._ZN7cutlass13device_kernelIN5flash19enable_sm80_to_sm89INS1_16FlashAttnFwdSm80INS1_25CollectiveMainloopFwdSm80ILi4ELi1ELb0EN4cute5tupleIJNS5_1CILi128EEENS7_ILi80EEENS7_ILi64EEEEEELi64ENS_10bfloat16_tEfNS_4arch4Sm80ELb0ELb1ELb0ELb1ELb1ELb1ELb1ELb1EEENS1_21CollectiveEpilogueFwdINS6_IJS8_SA_S9_EEENS6_IJNS7_ILi1EEESI_SI_EEESC_SE_Li128ELb1ELb1ELb1ELb0EEENS1_36VarlenDynamicPersistentTileSchedulerILi128ELi80ELi128ELi128ELb1ELb1ELb0ELb1ELb0ELb1EEEEEEEEEvNT_6ParamsE:
	.zero		1432


//--------------------- .nv.constant0._ZN7cutlass13device_kernelIN5flash19enable_sm80_to_sm89INS1_16FlashAttnFwdSm80INS1_25CollectiveMainloopFwdSm80ILi4ELi1ELb0EN4cute5tupleIJNS5_1CILi128EEENS7_ILi112EEENS7_ILi64EEEEEELi64ENS_10bfloat16_tEfNS_4arch4Sm80ELb1ELb0ELb0ELb0ELb1ELb0ELb1ELb1EEENS1_21CollectiveEpilogueFwdINS6_IJS8_SA_S9_EEENS6_IJNS7_ILi1EEESI_SI_EEESC_SE_Li128ELb0ELb1ELb1ELb0EEENS1_30DynamicPersistentTileSchedulerILi128ELi128ELb1ELb1ELb0EEEEEEEEEvNT_6ParamsE --------------------------
	.section	.nv.constant0._ZN7cutlass13device_kernelIN5flash19enable_sm80_to_sm89INS1_16FlashAttnFwdSm80INS1_25CollectiveMainloopFwdSm80ILi4ELi1ELb0EN4cute5tupleIJNS5_1CILi128EEENS7_ILi112EEENS7_ILi64EEEEEELi64ENS_10bfloat16_tEfNS_4arch4Sm80ELb1ELb0ELb0ELb0ELb1ELb0ELb1ELb1EEENS1_21CollectiveEpilogueFwdINS6_IJS8_SA_S9_EEENS6_IJNS7_ILi1EEESI_SI_EEESC_SE_Li128ELb0ELb1ELb1ELb0EEENS1_30DynamicPersistentTileSchedulerILi128ELi128ELb1ELb1ELb0EEEEEEEEEvNT_6ParamsE,"a",@progbits
	.sectionflags	@""
	.align	4
.nv.constant0._ZN7cutlass13device_kernelIN5flash19enable_sm80_to_sm89INS1_16FlashAttnFwdSm80INS1_25CollectiveMainloopFwdSm80ILi4ELi1ELb0EN4cute5tupleIJNS5_1CILi128EEENS7_ILi112EEENS7_ILi64EEEEEELi64ENS_10bfloat16_tEfNS_4arch4Sm80ELb1ELb0ELb0ELb0ELb1ELb0ELb1ELb1EEENS1_21CollectiveEpilogueFwdINS6_IJS8_SA_S9_EEENS6_IJNS7_ILi1EEESI_SI_EEESC_SE_Li128ELb0ELb1ELb1ELb0EEENS1_30DynamicPersistentTileSchedulerILi128ELi128ELb1ELb1ELb0EEEEEEEEEvNT_6ParamsE:
	.zero		1416


//--------------------- .nv.constant0._ZN7cutlass13device_kernelIN5flash19enable_sm80_to_sm89INS1_16FlashAttnFwdSm80INS1_25CollectiveMainloopFwdSm80ILi4ELi1ELb0EN4cute5tupleIJNS5_1CILi128EEENS7_ILi80EEENS7_ILi64EEEEEELi64ENS_10bfloat16_tEfNS_4arch4Sm80ELb1ELb0ELb0ELb1ELb1ELb0ELb1ELb1EEENS1_21CollectiveEpilogueFwdINS6_IJS8_SA_S9_EEENS6_IJNS7_ILi1EEESI_SI_EEESC_SE_Li128ELb1ELb1ELb1ELb0EEENS1_36VarlenDynamicPersistentTileSchedulerILi128ELi80ELi128ELi128ELb1ELb1ELb0ELb1ELb1ELb1EEEEEEEEEvNT_6ParamsE --------------------------
	.section	.nv.constant0._ZN7cutlass13device_kernelIN5flash19enable_sm80_to_sm89INS1_16FlashAttnFwdSm80INS1_25CollectiveMainloopFwdSm80ILi4ELi1ELb0EN4cute5tupleIJNS5_1CILi128EEENS7_ILi80EEENS7_ILi64EEEEEELi64ENS_10bfloat16_tEfNS_4arch4Sm80ELb1ELb0ELb0ELb1ELb1ELb0ELb1ELb1EEENS1_21CollectiveEpilogueFwdINS6_IJS8_SA_S9_EEENS6_IJNS7_ILi1EEESI_SI_EEESC_SE_Li128ELb1ELb1ELb1ELb0EEENS1_36VarlenDynamicPersistentTileSchedulerILi128ELi80ELi128ELi128ELb1ELb1ELb0ELb1ELb1ELb1EEEEEEEEEvNT_6ParamsE,"a",@progbits
	.sectionflags	@""
	.align	4
.nv.constant0._ZN7cutlass13device_kernelIN5flash19enable_sm80_to_sm89INS1_16FlashAttnFwdSm80INS1_25CollectiveMainloopFwdSm80ILi4ELi1ELb0EN4cute5tupleIJNS5_1CILi128EEENS7_ILi80EEENS7_ILi64EEEEEELi64ENS_10bfloat16_tEfNS_4arch4Sm80ELb1ELb0ELb0ELb1ELb1ELb0ELb1ELb1EEENS1_21CollectiveEpilogueFwdINS6_IJS8_SA_S9_EEENS6_IJNS7_ILi1EEESI_SI_EEESC_SE_Li128ELb1ELb1ELb1ELb0EEENS1_36VarlenDynamicPersistentTileSchedulerILi128ELi80ELi128ELi128ELb1ELb1ELb0ELb1ELb1ELb1EEEEEEEEEvNT_6ParamsE:
	.zero		1432


//--------------------- .nv.constant0._ZN7cutlass13device_kernelIN5flash19enable_sm80_to_sm89INS1_16FlashAttnFwdSm80INS1_25CollectiveMainloopFwdSm80ILi4ELi1ELb0EN4cute5tupleIJNS5_1CILi128EEENS7_ILi80EEENS7_ILi64EEEEEELi64ENS_10bfloat16_tEfNS_4arch4Sm80ELb1ELb0ELb0ELb1ELb1ELb1ELb1ELb1EEENS1_21CollectiveEpilogueFwdINS6_IJS8_SA_S9_EEENS6_IJNS7_ILi1EEESI_SI_EEESC_SE_Li128ELb1ELb1ELb1ELb0EEENS1_36VarlenDynamicPersistentTileSchedulerILi128ELi80ELi128ELi128ELb1ELb1ELb0ELb1ELb1ELb1EEEEEEEEEvNT_6ParamsE --------------------------
	.section	.nv.constant0._ZN7cutlass13device_kernelIN5flash19enable_sm80_to_sm89INS1_16FlashAttnFwdSm80INS1_25CollectiveMainloopFwdSm80ILi4ELi1ELb0EN4cute5tupleIJNS5_1CILi128EEENS7_ILi80EEENS7_ILi64EEEEEELi64ENS_10bfloat16_tEfNS_4arch4Sm80ELb1ELb0ELb0ELb1ELb1ELb1ELb1ELb1EEENS1_21CollectiveEpilogueFwdINS6_IJS8_SA_S9_EEENS6_IJNS7_ILi1EEESI_SI_EEESC_SE_Li128ELb1ELb1ELb1ELb0EEENS1_36VarlenDynamicPersistentTileSchedulerILi128ELi80ELi128ELi128ELb1ELb1ELb0ELb1ELb1ELb1EEEEEEEEEvNT_6ParamsE,"a",@progbits
	.sectionflags	@""
	.align	4
.nv.constant0._ZN7cutlass13device_kernelIN5flash19enable_sm80_to_sm89INS1_16FlashAttnFwdSm80INS1_25CollectiveMainloopFwdSm80ILi4ELi1ELb0EN4cute5tupleIJNS5_1CILi128EEENS7_ILi80EEENS7_ILi64EEEEEELi64ENS_10bfloat16_tEfNS_4arch4Sm80ELb1ELb0ELb0ELb1ELb1ELb1ELb1ELb1EEENS1_21CollectiveEpilogueFwdINS6_IJS8_SA_S9_EEENS6_IJNS7_ILi1EEESI_SI_EEESC_SE_Li128ELb1ELb1ELb1ELb0EEENS1_36VarlenDynamicPersistentTileSchedulerILi128ELi80ELi128ELi128ELb1ELb1ELb0ELb1ELb1ELb1EEEEEEEEEvNT_6ParamsE:
	.zero		1432


//--------------------- .text._ZN7cutlass13device_kernelIN5flash19enable_sm80_to_sm89INS1_16FlashAttnFwdSm80INS1_25CollectiveMainloopFwdSm80ILi4ELi1ELb0EN4cute5tupleIJNS5_1CILi128EEENS7_ILi112EEENS7_ILi64EEEEEELi64ENS_10bfloat16_tEfNS_4arch4Sm80ELb0ELb0ELb0ELb0ELb1ELb0ELb1ELb1EEENS1_21CollectiveEpilogueFwdINS6_IJS8_SA_S9_EEENS6_IJNS7_ILi1EEESI_SI_EEESC_SE_Li128ELb0ELb1ELb1ELb0EEENS1_19SingleTileSchedulerILb0ELb1ELb1ELi128EEEEEEEEEvNT_6ParamsE --------------------------
	.section	.text._ZN7cutlass13device_kernelIN5flash19enable_sm80_to_sm89INS1_16FlashAttnFwdSm80INS1_25CollectiveMainloopFwdSm80ILi4ELi1ELb0EN4cute5tupleIJNS5_1CILi128EEENS7_ILi112EEENS7_ILi64EEEEEELi64ENS_10bfloat16_tEfNS_4arch4Sm80ELb0ELb0ELb0ELb0ELb1ELb0ELb1ELb1EEENS1_21CollectiveEpilogueFwdINS6_IJS8_SA_S9_EEENS6_IJNS7_ILi1EEESI_SI_EEESC_SE_Li128ELb0ELb1ELb1ELb0EEENS1_19SingleTileSchedulerILb0ELb1ELb1ELi128EEEEEEEEEvNT_6ParamsE,"ax",@progbits
	.sectioninfo	@"SHI_REGISTERS=255"
	.align	128
.text._ZN7cutlass13device_kernelIN5flash19enable_sm80_to_sm89INS1_16FlashAttnFwdSm80INS1_25CollectiveMainloopFwdSm80ILi4ELi1ELb0EN4cute5tupleIJNS5_1CILi128EEENS7_ILi112EEENS7_ILi64EEEEEELi64ENS_10bfloat16_tEfNS_4arch4Sm80ELb0ELb0ELb0ELb0ELb1ELb0ELb1ELb1EEENS1_21CollectiveEpilogueFwdINS6_IJS8_SA_S9_EEENS6_IJNS7_ILi1EEESI_SI_EEESC_SE_Li128ELb0ELb1ELb1ELb0EEENS1_19SingleTileSchedulerILb0ELb1ELb1ELi128EEEEEEEEEvNT_6ParamsE:
        .type           _ZN7cutlass13device_kernelIN5flash19enable_sm80_to_sm89INS1_16FlashAttnFwdSm80INS1_25CollectiveMainloopFwdSm80ILi4ELi1ELb0EN4cute5tupleIJNS5_1CILi128EEENS7_ILi112EEENS7_ILi64EEEEEELi64ENS_10bfloat16_tEfNS_4arch4Sm80ELb0ELb0ELb0ELb0ELb1ELb0ELb1ELb1EEENS1_21CollectiveEpilogueFwdINS6_IJS8_SA_S9_EEENS6_IJNS7_ILi1EEESI_SI_EEESC_SE_Li128ELb0ELb1ELb1ELb0EEENS1_19SingleTileSchedulerILb0ELb1ELb1ELi128EEEEEEEEEvNT_6ParamsE,@function
        .size           _ZN7cutlass13device_kernelIN5flash19enable_sm80_to_sm89INS1_16FlashAttnFwdSm80INS1_25CollectiveMainloopFwdSm80ILi4ELi1ELb0EN4cute5tupleIJNS5_1CILi128EEENS7_ILi112EEENS7_ILi64EEEEEELi64ENS_10bfloat16_tEfNS_4arch4Sm80ELb0ELb0ELb0ELb0ELb1ELb0ELb1ELb1EEENS1_21CollectiveEpilogueFwdINS6_IJS8_SA_S9_EEENS6_IJNS7_ILi1EEESI_SI_EEESC_SE_Li128ELb0ELb1ELb1ELb0EEENS1_19SingleTileSchedulerILb0ELb1ELb1ELi128EEEEEEEEEvNT_6ParamsE,(.L_x_1909 - _ZN7cutlass13device_kernelIN5flash19enable_sm80_to_sm89INS1_16FlashAttnFwdSm80INS1_25CollectiveMainloopFwdSm80ILi4ELi1ELb0EN4cute5tupleIJNS5_1CILi128EEENS7_ILi112EEENS7_ILi64EEEEEELi64ENS_10bfloat16_tEfNS_4arch4Sm80ELb0ELb0ELb0ELb0ELb1ELb0ELb1ELb1EEENS1_21CollectiveEpilogueFwdINS6_IJS8_SA_S9_EEENS6_IJNS7_ILi1EEESI_SI_EEESC_SE_Li128ELb0ELb1ELb1ELb0EEENS1_19SingleTileSchedulerILb0ELb1ELb1ELi128EEEEEEEEEvNT_6ParamsE)
        .other          _ZN7cutlass13device_kernelIN5flash19enable_sm80_to_sm89INS1_16FlashAttnFwdSm80INS1_25CollectiveMainloopFwdSm80ILi4ELi1ELb0EN4cute5tupleIJNS5_1CILi128EEENS7_ILi112EEENS7_ILi64EEEEEELi64ENS_10bfloat16_tEfNS_4arch4Sm80ELb0ELb0ELb0ELb0ELb1ELb0ELb1ELb1EEENS1_21CollectiveEpilogueFwdINS6_IJS8_SA_S9_EEENS6_IJNS7_ILi1EEESI_SI_EEESC_SE_Li128ELb0ELb1ELb1ELb0EEENS1_19SingleTileSchedulerILb0ELb1ELb1ELi128EEEEEEEEEvNT_6ParamsE,@"STO_CUDA_ENTRY STV_DEFAULT"
_ZN7cutlass13device_kernelIN5flash19enable_sm80_to_sm89INS1_16FlashAttnFwdSm80INS1_25CollectiveMainloopFwdSm80ILi4ELi1ELb0EN4cute5tupleIJNS5_1CILi128EEENS7_ILi112EEENS7_ILi64EEEEEELi64ENS_10bfloat16_tEfNS_4arch4Sm80ELb0ELb0ELb0ELb0ELb1ELb0ELb1ELb1EEENS1_21CollectiveEpilogueFwdINS6_IJS8_SA_S9_EEENS6_IJNS7_ILi1EEESI_SI_EEESC_SE_Li128ELb0ELb1ELb1ELb0EEENS1_19SingleTileSchedulerILb0ELb1ELb1ELi128EEEEEEEEEvNT_6ParamsE:
[----:B------:R-:W-:Y:S02]  /*0000*/  MOV R1, c[0x0][0x28] ;  /* 0x00000a0000017a02 */ /* 0x000fe40000000f00 */
[----:B------:R-:W1:Y:S01]  /*0010*/  S2R R224, SR_TID.X ;  /* 0x0000000000e07919 */ /* 0x000e620000002100 */
[----:B------:R-:W2:Y:S01]  /*0020*/  S2UR UR7, SR_CTAID.Y ;  /* 0x00000000000779c3 */ /* 0x000ea20000002600 */
[----:B------:R-:W-:-:S07]  /*0030*/  IADD3 R1, R1, -0x20, RZ ;  /* 0xffffffe001017810 */ /* 0x000fce0007ffe0ff */
[----:B------:R-:W3:Y:S01]  /*0040*/  S2UR UR6, SR_CTAID.Z ;  /* 0x00000000000679c3 */ /* 0x000ee20000002700 */
[----:B-1----:R-:W-:-:S06]  /*0050*/  SHF.R.U32.HI R0, RZ, 0x5, R224 ;  /* 0x00000005ff007819 */ /* 0x002fcc00000116e0 */
[----:B------:R-:W1:Y:S02]  /*0060*/  SHFL.IDX PT, R0, R0, RZ, 0x1f ;  /* 0x00001fff00007589 */ /* 0x000e6400000e0000 */
[----:B-1----:R-:W-:-:S13]  /*0070*/  ISETP.NE.AND P0, PT, R0, RZ, PT ;  /* 0x000000ff0000720c */ /* 0x002fda0003f05270 */
[----:B--23--:R-:W-:Y:S05]  /*0080*/  @!P0 BRA `(.L_x_0) ;  /* 0x0000009000008947 */ /* 0x00cfea0003800000 */
[----:B------:R-:W-:Y:S01]  /*0090*/  MOV R0, c[0x0][0x550] ;  /* 0x0001540000007a02 */ /* 0x000fe20000000f00 */
[----:B------:R-:W-:-:S03]  /*00a0*/  UMOV UR10, UR7 ;  /* 0x00000007000a7c82 */ /* 0x000fc60008000000 */
[----:B------:R-:W-:-:S13]  /*00b0*/  ISETP.NE.AND P0, PT, R0, 0x1, PT ;  /* 0x000000010000780c */ /* 0x000fda0003f05270 */
[----:B------:R-:W-:Y:S05]  /*00c0*/  @!P0 BRA `(.L_x_1) ;  /* 0x000000b000008947 */ /* 0x000fea0003800000 */
[----:B------:R-:W-:Y:S02]  /*00d0*/  ULDC UR4, c[0x0][0x554] ;  /* 0x0001550000047ab9 */ /* 0x000fe40000000800 */
[----:B------:R-:W-:Y:S02]  /*00e0*/  UIMAD.WIDE.U32 UR4, UR7, UR4, URZ ;  /* 0x00000004070472a5 */ /* 0x000fe4000f8e003f */
[----:B------:R-:W-:Y:S02]  /*00f0*/  ULDC UR10, c[0x0][0x558] ;  /* 0x00015600000a7ab9 */ /* 0x000fe40000000800 */
[----:B------:R-:W-:Y:S01]  /*0100*/  USHF.R.U32.HI UR10, URZ, UR10, UR5 ;  /* 0x0000000a3f0a7299 */ /* 0x000fe20008011605 */
[----:B------:R-:W-:Y:S05]  /*0110*/  BRA `(.L_x_1) ;  /* 0x0000006000007947 */ /* 0x000fea0003800000 */
.L_x_0:
[----:B------:R-:W-:Y:S02]  /*0120*/  ULDC.64 UR4, c[0x0][0x550] ;  /* 0x0001540000047ab9 */ /* 0x000fe40000000a00 */
[----:B------:R-:W-:Y:S02]  /*0130*/  UISETP.NE.AND UP0, UPT, UR4, 0x1, UPT ;  /* 0x000000010400788c */ /* 0x000fe4000bf05270 */
[----:B------:R-:W-:-:S02]  /*0140*/  UIMAD.WIDE.U32 UR8, UR7, UR5, URZ ;  /* 0x00000005070872a5 */ /* 0x000fc4000f8e003f */
[----:B------:R-:W-:Y:S02]  /*0150*/  ULDC UR4, c[0x0][0x558] ;  /* 0x0001560000047ab9 */ /* 0x000fe40000000800 */
[----:B------:R-:W-:-:S05]  /*0160*/  UMOV UR10, UR7 ;  /* 0x00000007000a7c82 */ /* 0x000fca0008000000 */
[----:B------:R-:W-:-:S03]  /*0170*/  @UP0 USHF.R.U32.HI UR10, URZ, UR4, UR9 ;  /* 0x000000043f0a0299 */ /* 0x000fc60008011609 */
.L_x_1:
[----:B------:R-:W-:Y:S01]  /*0180*/  ISETP.LE.AND P0, PT, RZ, UR6, PT ;  /* 0x00000006ff007c0c */ /* 0x000fe2000bf03270 */
[----:B------:R-:W-:Y:S02]  /*0190*/  UIADD3 UR4, -UR10, URZ, URZ ;  /* 0x0000003f0a047290 */ /* 0x000fe4000fffe13f */
[----:B------:R-:W-:Y:S02]  /*01a0*/  ULDC UR8, c[0x0][0x550] ;  /* 0x0001540000087ab9 */ /* 0x000fe40000000800 */
[----:B------:R-:W-:-:S08]  /*01b0*/  UIMAD UR8, UR4, UR8, UR7 ;  /* 0x00000008040872a4 */ /* 0x000fd0000f8e0207 */
[----:B------:R-:W-:Y:S05]  /*01c0*/  @!P0 EXIT ;  /* 0x000000000000894d */ /* 0x000fea0003800000 */
[----:B------:R-:W-:Y:S02]  /*01d0*/  ULDC.64 UR4, c[0x0][0x370] ;  /* 0x0000dc0000047ab9 */ /* 0x000fe40000000a00 */
[----:B------:R-:W-:Y:S02]  /*01e0*/  UISETP.NE.U32.AND UP0, UPT, URZ, UR4, UPT ;  /* 0x000000043f00728c */ /* 0x000fe4000bf05070 */
[----:B------:R-:W-:Y:S02]  /*01f0*/  ULDC.64 UR12, c[0x0][0x370] ;  /* 0x0000dc00000c7ab9 */ /* 0x000fe40000000a00 */
[----:B------:R-:W-:Y:S02]  /*0200*/  UISETP.NE.AND.EX UP0, UPT, URZ, UR5, UPT, UP0 ;  /* 0x000000053f00728c */ /* 0x000fe4000bf05300 */
[----:B------:R-:W-:-:S04]  /*0210*/  ULDC.64 UR16, c[0x0][0x118] ;  /* 0x0000460000107ab9 */ /* 0x000fc80000000a00 */
[----:B------:R-:W-:-:S05]  /*0220*/  PLOP3.LUT P0, PT, PT, PT, UP0, 0x80, 0x0 ;  /* 0x000000000000781c */ /* 0x000fca0003f0f008 */
[----:B------:R-:W-:Y:S02]  /*0230*/  @UP0 UMOV UR4, 0x4 ;  /* 0x0000000400040882 */ /* 0x000fe40000000000 */
[----:B------:R-:W-:-:S06]  /*0240*/  @UP0 UIMAD.WIDE UR4, UR6, UR4, UR12 ;  /* 0x00000004060402a5 */ /* 0x000fcc000f8e020c */
[----:B------:R-:W-:Y:S02]  /*0250*/  IMAD.U32 R2, RZ, RZ, UR4 ;  /* 0x00000004ff027e24 */ /* 0x000fe4000f8e00ff */
[----:B------:R-:W-:-:S05]  /*0260*/  IMAD.U32 R3, RZ, RZ, UR5 ;  /* 0x00000005ff037e24 */ /* 0x000fca000f8e00ff */
[----:B------:R-:W2:Y:S01]  /*0270*/  @P0 LDG.E R2, [R2.64] ;  /* 0x0000001002020981 */ /* 0x000ea2000c1e1900 */
[----:B------:R-:W-:Y:S02]  /*0280*/  ULDC UR4, c[0x0][0x2ac] ;  /* 0x0000ab0000047ab9 */ /* 0x000fe40000000800 */
[----:B------:R-:W-:Y:S02]  /*0290*/  ULDC UR15, c[0x0][0x1d0] ;  /* 0x00007400000f7ab9 */ /* 0x000fe40000000800 */
[----:B------:R-:W-:Y:S02]  /*02a0*/  UIMAD UR15, UR4, UR15, URZ ;  /* 0x0000000f040f72a4 */ /* 0x000fe4000f8e023f */
[----:B------:R-:W-:Y:S02]  /*02b0*/  UMOV UR9, URZ ;  /* 0x0000003f00097c82 */ /* 0x000fe40008000000 */
[----:B------:R-:W-:Y:S02]  /*02c0*/  UISETP.GE.AND UP0, UPT, UR15, 0x1, UPT ;  /* 0x000000010f00788c */ /* 0x000fe4000bf06270 */
[----:B------:R-:W-:-:S02]  /*02d0*/  UIADD3 UR5, UR15, 0x6f, URZ ;  /* 0x0000006f0f057890 */ /* 0x000fc4000fffe03f */
[----:B------:R-:W-:Y:S02]  /*02e0*/  UMOV UR4, URZ ;  /* 0x0000003f00047c82 */ /* 0x000fe40008000000 */
[----:B------:R-:W-:Y:S02]  /*02f0*/  UIMAD.WIDE UR4, UR5, -0x6db6db6d, UR4 ;  /* 0x92492493050478a5 */ /* 0x000fe4000f8e0204 */
[----:B------:R-:W-:Y:S02]  /*0300*/  UMOV UR19, URZ ;  /* 0x0000003f00137c82 */ /* 0x000fe40008000000 */
[----:B------:R-:W-:-:S04]  /*0310*/  USHF.R.U32.HI UR7, URZ, 0x1f, UR5 ;  /* 0x0000001f3f077899 */ /* 0x000fc80008011605 */
[----:B------:R-:W-:Y:S01]  /*0320*/  ULEA.HI.SX32 UR7, UR5, UR7, 0x1a ;  /* 0x0000000705077291 */ /* 0x000fe2000f8fd23f */
[----:B--2---:R1:W2:Y:S01]  /*0330*/  @P0 R2UR UR9, R2 ;  /* 0x00000000020903c2 */ /* 0x0042a200000e0000 */
[----:B------:R-:W-:-:S13]  /*0340*/  PLOP3.LUT P0, PT, PT, PT, UP0, 0x80, 0x0 ;  /* 0x000000000000781c */ /* 0x000fda0003f0f008 */
[----:B------:R-:W-:Y:S05]  /*0350*/  @!P0 BRA `(.L_x_2) ;  /* 0x0000023000008947 */ /* 0x000fea0003800000 */
[----:B------:R-:W-:Y:S02]  /*0360*/  USHF.R.U32.HI UR4, URZ, 0x10, UR8 ;  /* 0x000000103f047899 */ /* 0x000fe40008011608 */
[----:B------:R-:W-:Y:S02]  /*0370*/  ULDC UR5, c[0x0][0x338] ;  /* 0x0000ce0000057ab9 */ /* 0x000fe40000000800 */
[----:B------:R-:W-:Y:S02]  /*0380*/  UISETP.NE.AND UP0, UPT, UR4, URZ, UPT ;  /* 0x0000003f0400728c */ /* 0x000fe4000bf05270 */
[----:B------:R-:W-:Y:S02]  /*0390*/  UMOV UR18, URZ ;  /* 0x0000003f00127c82 */ /* 0x000fe40008000000 */
[----:B------:R-:W-:-:S04]  /*03a0*/  USEL UR5, UR4, UR5, UP0 ;  /* 0x0000000504057287 */ /* 0x000fc80008000000 */
[----:B------:R-:W-:Y:S02]  /*03b0*/  UIADD3 UR14, UR7, -0x1, UR5 ;  /* 0xffffffff070e7890 */ /* 0x000fe4000fffe005 */
[----:B------:R-:W-:-:S05]  /*03c0*/  IMAD.U32 R3, RZ, RZ, UR5 ;  /* 0x00000005ff037e24 */ /* 0x000fca000f8e00ff */
[----:B------:R-:W-:-:S04]  /*03d0*/  IABS R0, R3 ;  /* 0x0000000300007213 */ /* 0x000fc80000000000 */
[----:B------:R-:W3:Y:S02]  /*03e0*/  R2UR UR13, R0 ;  /* 0x00000000000d73c2 */ /* 0x000ee400000e0000 */
[----:B---3--:R-:W3:Y:S08]  /*03f0*/  I2F.RP R0, UR13 ;  /* 0x0000000d00007d06 */ /* 0x008ef00008209400 */
[----:B---3--:R-:W3:Y:S02]  /*0400*/  MUFU.RCP R0, R0 ;  /* 0x0000000000007308 */ /* 0x008ee40000001000 */
[----:B---3--:R-:W-:-:S06]  /*0410*/  IADD3 R0, R0, 0xffffffe, RZ ;  /* 0x0ffffffe00007810 */ /* 0x008fcc0007ffe0ff */
[----:B------:R-:W3:Y:S02]  /*0420*/  F2I.FTZ.U32.TRUNC.NTZ R0, R0 ;  /* 0x0000000000007305 */ /* 0x000ee4000021f000 */
[----:B---3--:R3:W4:Y:S02]  /*0430*/  R2UR UR19, R0 ;  /* 0x00000000001373c2 */ /* 0x00872400000e0000 */
[----:B---3--:R-:W-:Y:S01]  /*0440*/  IMAD.U32 R0, RZ, RZ, UR14 ;  /* 0x0000000eff007e24 */ /* 0x008fe2000f8e00ff */
[----:B----4-:R-:W-:Y:S02]  /*0450*/  UIADD3 UR4, URZ, -UR19, URZ ;  /* 0x800000133f047290 */ /* 0x010fe4000fffe03f */
[----:B------:R-:W-:Y:S02]  /*0460*/  ULOP3.LUT UR14, UR14, UR5, URZ, 0x3c, !UPT ;  /* 0x000000050e0e7292 */ /* 0x000fe4000f8e3c3f */
[----:B-1----:R-:W-:Y:S01]  /*0470*/  IABS R2, R0 ;  /* 0x0000000000027213 */ /* 0x002fe20000000000 */
[----:B------:R-:W-:Y:S01]  /*0480*/  UIMAD UR4, UR4, UR13, URZ ;  /* 0x0000000d040472a4 */ /* 0x000fe2000f8e023f */
[----:B------:R-:W-:-:S02]  /*0490*/  IABS R0, R3 ;  /* 0x0000000300007213 */ /* 0x000fc40000000000 */
[----:B------:R-:W1:Y:S01]  /*04a0*/  R2UR UR12, R2 ;  /* 0x00000000020c73c2 */ /* 0x000e6200000e0000 */
[----:B------:R-:W-:Y:S02]  /*04b0*/  UIMAD.WIDE.U32 UR18, UR19, UR4, UR18 ;  /* 0x00000004131272a5 */ /* 0x000fe4000f8e0012 */
[----:B------:R-:W-:-:S05]  /*04c0*/  IMAD.MOV R0, RZ, RZ, -R0 ;  /* 0x000000ffff007224 */ /* 0x000fca00078e0a00 */
[----:B------:R-:W3:Y:S01]  /*04d0*/  R2UR UR11, R0 ;  /* 0x00000000000b73c2 */ /* 0x000ee200000e0000 */
[----:B-1----:R-:W-:-:S04]  /*04e0*/  UIMAD.WIDE.U32 UR18, UR19, UR12, URZ ;  /* 0x0000000c131272a5 */ /* 0x002fc8000f8e003f */
[----:B---3--:R-:W-:-:S04]  /*04f0*/  UIMAD UR11, UR19, UR11, UR12 ;  /* 0x0000000b130b72a4 */ /* 0x008fc8000f8e020c */
[----:B------:R-:W-:-:S11]  /*0500*/  UISETP.GT.U32.AND UP0, UPT, UR13, UR11, UPT ;  /* 0x0000000b0d00728c */ /* 0x000fd6000bf04070 */
[----:B------:R-:W-:Y:S02]  /*0510*/  @!UP0 UIADD3 UR11, UR11, -UR13, URZ ;  /* 0x8000000d0b0b8290 */ /* 0x000fe4000fffe03f */
[----:B------:R-:W-:Y:S02]  /*0520*/  @!UP0 UIADD3 UR19, UR19, 0x1, URZ ;  /* 0x0000000113138890 */ /* 0x000fe4000fffe03f */
[----:B------:R-:W-:Y:S02]  /*0530*/  UISETP.GE.U32.AND UP1, UPT, UR11, UR13, UPT ;  /* 0x0000000d0b00728c */ /* 0x000fe4000bf26070 */
[----:B------:R-:W-:-:S09]  /*0540*/  UISETP.GE.AND UP0, UPT, UR14, URZ, UPT ;  /* 0x0000003f0e00728c */ /* 0x000fd2000bf06270 */
[----:B------:R-:W-:Y:S02]  /*0550*/  @UP1 UIADD3 UR19, UR19, 0x1, URZ ;  /* 0x0000000113131890 */ /* 0x000fe4000fffe03f */
[----:B------:R-:W-:Y:S02]  /*0560*/  UISETP.NE.AND UP1, UPT, UR5, URZ, UPT ;  /* 0x0000003f0500728c */ /* 0x000fe4000bf25270 */
[----:B------:R-:W-:-:S09]  /*0570*/  @!UP0 UIADD3 UR19, -UR19, URZ, URZ ;  /* 0x0000003f13138290 */ /* 0x000fd2000fffe13f */
[----:B------:R-:W-:Y:S02]  /*0580*/  @!UP1 ULOP3.LUT UR19, URZ, UR5, URZ, 0x33, !UPT ;  /* 0x000000053f139292 */ /* 0x000fe4000f8e333f */
.L_x_2:
[----:B------:R-:W-:Y:S01]  /*0590*/  ULOP3.LUT UR8, UR8, 0xffff, URZ, 0xc0, !UPT ;  /* 0x0000ffff08087892 */ /* 0x000fe2000f8ec03f */
[----:B------:R-:W-:Y:S01]  /*05a0*/  PLOP3.LUT P4, PT, PT, PT, PT, 0x80, 0x0 ;  /* 0x000000000000781c */ /* 0x000fe20003f8f070 */
[----:B------:R-:W-:Y:S01]  /*05b0*/  CS2R R22, SRZ ;  /* 0x0000000000167805 */ /* 0x000fe2000001ff00 */
[----:B------:R-:W-:Y:S01]  /*05c0*/  CS2R R20, SRZ ;  /* 0x0000000000147805 */ /* 0x000fe2000001ff00 */
[----:B------:R-:W-:Y:S01]  /*05d0*/  UIMAD UR8, UR8, UR19, URZ ;  /* 0x00000013080872a4 */ /* 0x000fe2000f8e023f */
[----:B------:R-:W-:Y:S01]  /*05e0*/  CS2R R186, SRZ ;  /* 0x0000000000ba7805 */ /* 0x000fe2000001ff00 */
[----:B------:R-:W-:Y:S01]  /*05f0*/  CS2R R184, SRZ ;  /* 0x0000000000b87805 */ /* 0x000fe2000001ff00 */
[----:B------:R-:W-:Y:S01]  /*0600*/  CS2R R130, SRZ ;  /* 0x0000000000827805 */ /* 0x000fe2000001ff00 */
[----:B------:R-:W-:Y:S01]  /*0610*/  UIADD3 UR19, UR8, UR19, URZ ;  /* 0x0000001308137290 */ /* 0x000fe2000fffe03f */
[----:B------:R-:W-:Y:S01]  /*0620*/  CS2R R128, SRZ ;  /* 0x0000000000807805 */ /* 0x000fe2000001ff00 */
[----:B------:R-:W-:Y:S01]  /*0630*/  CS2R R126, SRZ ;  /* 0x00000000007e7805 */ /* 0x000fe2000001ff00 */
[----:B------:R-:W-:Y:S01]  /*0640*/  CS2R R124, SRZ ;  /* 0x00000000007c7805 */ /* 0x000fe2000001ff00 */
[----:B------:R-:W-:Y:S01]  /*0650*/  UISETP.LT.AND UP0, UPT, UR7, UR19, UPT ;  /* 0x000000130700728c */ /* 0x000fe2000bf01270 */
[----:B------:R-:W-:Y:S01]  /*0660*/  CS2R R122, SRZ ;  /* 0x00000000007a7805 */ /* 0x000fe2000001ff00 */
[----:B------:R-:W-:Y:S01]  /*0670*/  CS2R R120, SRZ ;  /* 0x0000000000787805 */ /* 0x000fe2000001ff00 */
[----:B------:R-:W-:Y:S01]  /*0680*/  CS2R R182, SRZ ;  /* 0x0000000000b67805 */ /* 0x000fe2000001ff00 */
[----:B------:R-:W-:Y:S01]  /*0690*/  USEL UR7, UR7, UR19, UP0 ;  /* 0x0000001307077287 */ /* 0x000fe20008000000 */
[----:B------:R-:W-:Y:S01]  /*06a0*/  CS2R R180, SRZ ;  /* 0x0000000000b47805 */ /* 0x000fe2000001ff00 */
[----:B------:R-:W-:Y:S01]  /*06b0*/  CS2R R118, SRZ ;  /* 0x0000000000767805 */ /* 0x000fe2000001ff00 */
[----:B------:R-:W-:Y:S01]  /*06c0*/  CS2R R116, SRZ ;  /* 0x0000000000747805 */ /* 0x000fe2000001ff00 */
[----:B------:R-:W-:Y:S01]  /*06d0*/  UISETP.GT.AND UP0, UPT, UR7, UR8, UPT ;  /* 0x000000080700728c */ /* 0x000fe2000bf04270 */
[----:B------:R-:W-:Y:S01]  /*06e0*/  CS2R R178, SRZ ;  /* 0x0000000000b27805 */ /* 0x000fe2000001ff00 */
[----:B------:R-:W-:Y:S01]  /*06f0*/  CS2R R176, SRZ ;  /* 0x0000000000b07805 */ /* 0x000fe2000001ff00 */
[----:B------:R-:W-:Y:S01]  /*0700*/  CS2R R174, SRZ ;  /* 0x0000000000ae7805 */ /* 0x000fe2000001ff00 */
[----:B------:R-:W-:Y:S01]  /*0710*/  CS2R R172, SRZ ;  /* 0x0000000000ac7805 */ /* 0x000fe2000001ff00 */
[----:B------:R-:W-:Y:S01]  /*0720*/  CS2R R166, SRZ ;  /* 0x0000000000a67805 */ /* 0x000fe2000001ff00 */
[----:B------:R-:W-:Y:S01]  /*0730*/  PLOP3.LUT P0, PT, PT, PT, UP0, 0x80, 0x0 ;  /* 0x000000000000781c */ /* 0x000fe20003f0f008 */
[----:B------:R-:W-:Y:S01]  /*0740*/  CS2R R164, SRZ ;  /* 0x0000000000a47805 */ /* 0x000fe2000001ff00 */
        /* <DEDUP_REMOVED lines=14> */
[----:B------:R-:W-:Y:S05]  /*0830*/  @!P0 BRA `(.L_x_3) ;  /* 0x0000acf000008947 */ /* 0x000fea0003800000 */
[----:B------:R-:W-:Y:S02]  /*0840*/  ULDC.64 UR4, c[0x0][0x340] ;  /* 0x0000d00000047ab9 */ /* 0x000fe40000000a00 */
[----:B------:R-:W-:-:S02]  /*0850*/  UISETP.NE.U32.AND UP0, UPT, URZ, UR4, UPT ;  /* 0x000000043f00728c */ /* 0x000fc4000bf05070 */
[----:B------:R-:W-:Y:S02]  /*0860*/  ULDC.64 UR12, c[0x0][0x340] ;  /* 0x0000d000000c7ab9 */ /* 0x000fe40000000a00 */
[----:B------:R-:W-:-:S06]  /*0870*/  UISETP.NE.AND.EX UP0, UPT, URZ, UR5, UPT, UP0 ;  /* 0x000000053f00728c */ /* 0x000fcc000bf05300 */
[----:B------:R-:W-:-:S05]  /*0880*/  PLOP3.LUT P0, PT, PT, PT, UP0, 0x80, 0x0 ;  /* 0x000000000000781c */ /* 0x000fca0003f0f008 */
[----:B------:R-:W-:Y:S02]  /*0890*/  @UP0 UMOV UR4, 0x4 ;  /* 0x0000000400040882 */ /* 0x000fe40000000000 */
[----:B------:R-:W-:-:S06]  /*08a0*/  @UP0 UIMAD.WIDE UR4, UR6, UR4, UR12 ;  /* 0x00000004060402a5 */ /* 0x000fcc000f8e020c */
[----:B-1----:R-:W-:Y:S02]  /*08b0*/  IMAD.U32 R2, RZ, RZ, UR4 ;  /* 0x00000004ff027e24 */ /* 0x002fe4000f8e00ff */
[----:B------:R-:W-:Y:S01]  /*08c0*/  IMAD.U32 R3, RZ, RZ, UR5 ;  /* 0x00000005ff037e24 */ /* 0x000fe2000f8e00ff */
[----:B------:R-:W1:Y:S01]  /*08d0*/  S2R R11, SR_CTAID.X ;  /* 0x00000000000b7919 */ /* 0x000e620000002500 */
[----:B------:R-:W-:Y:S01]  /*08e0*/  SHF.R.S32.HI R21, RZ, 0x1f, R224 ;  /* 0x0000001fff157819 */ /* 0x000fe200000114e0 */
[----:B------:R-:W-:Y:S02]  /*08f0*/  USHF.R.S32.HI UR11, URZ, 0x1f, UR10 ;  /* 0x0000001f3f0b7899 */ /* 0x000fe4000801140a */
[----:B------:R3:W4:Y:S01]  /*0900*/  @P0 LDG.E R7, [R2.64] ;  /* 0x0000001002070981 */ /* 0x000722000c1e1900 */
[----:B------:R-:W-:Y:S01]  /*0910*/  ULDC.64 UR4, c[0x0][0x1b8] ;  /* 0x00006e0000047ab9 */ /* 0x000fe20000000a00 */
[CC--:B------:R-:W-:Y:S01]  /*0920*/  LEA.HI R20, R21.reuse, R224.reuse, RZ, 0x4 ;  /* 0x000000e015147211 */ /* 0x0c0fe200078f20ff */
[----:B------:R-:W-:Y:S01]  /*0930*/  UIMAD UR11, UR11, UR4, URZ ;  /* 0x000000040b0b72a4 */ /* 0x000fe2000f8e023f */
[----:B------:R-:W-:Y:S01]  /*0940*/  LEA.HI R9, R21, R224, RZ, 0x6 ;  /* 0x000000e015097211 */ /* 0x000fe200078f30ff */
[----:B------:R-:W-:Y:S01]  /*0950*/  UIMAD.WIDE.U32 UR18, UR10, UR4, URZ ;  /* 0x000000040a1272a5 */ /* 0x000fe2000f8e003f */
[----:B------:R-:W-:Y:S01]  /*0960*/  BSSY B0, `(.L_x_4) ;  /* 0x000004a000007945 */ /* 0x000fe20003800000 */
[----:B------:R-:W-:-:S02]  /*0970*/  UIMAD UR11, UR10, UR5, UR11 ;  /* 0x000000050a0b72a4 */ /* 0x000fc4000f8e020b */
[----:B------:R-:W-:Y:S02]  /*0980*/  USHF.R.S32.HI UR12, URZ, 0x1f, UR6 ;  /* 0x0000001f3f0c7899 */ /* 0x000fe40008011406 */
[----:B------:R-:W-:Y:S02]  /*0990*/  ULDC.64 UR4, c[0x0][0x1c0] ;  /* 0x0000700000047ab9 */ /* 0x000fe40000000a00 */
[----:B------:R-:W-:Y:S02]  /*09a0*/  UIADD3 UR19, UR19, UR11, URZ ;  /* 0x0000000b13137290 */ /* 0x000fe4000fffe03f */
[----:B------:R-:W-:Y:S02]  /*09b0*/  UIMAD UR12, UR12, UR4, URZ ;  /* 0x000000040c0c72a4 */ /* 0x000fe4000f8e023f */
[----:B------:R-:W-:Y:S02]  /*09c0*/  UIMAD.WIDE.U32 UR18, UR6, UR4, UR18 ;  /* 0x00000004061272a5 */ /* 0x000fe4000f8e0012 */
[----:B------:R-:W-:-:S02]  /*09d0*/  UIMAD UR5, UR6, UR5, UR12 ;  /* 0x00000005060572a4 */ /* 0x000fc4000f8e020c */
[----:B------:R-:W-:Y:S02]  /*09e0*/  ULDC UR4, c[0x0][0x2c4] ;  /* 0x0000b10000047ab9 */ /* 0x000fe40000000800 */
[----:B------:R-:W-:Y:S01]  /*09f0*/  UIADD3 UR5, UR19, UR5, URZ ;  /* 0x0000000513057290 */ /* 0x000fe2000fffe03f */
[----:B---3--:R-:W-:Y:S01]  /*0a00*/  LEA.HI R2, R21, R224, RZ, 0x3 ;  /* 0x000000e015027211 */ /* 0x008fe200078f18ff */
[----:B------:R-:W-:Y:S01]  /*0a10*/  IMAD.MOV.U32 R3, RZ, RZ, c[0x0][0x2c4] ;  /* 0x0000b100ff037624 */ /* 0x000fe200078e00ff */
[----:B------:R-:W-:Y:S02]  /*0a20*/  ULDC UR11, c[0x0][0x168] ;  /* 0x00005a00000b7ab9 */ /* 0x000fe40000000800 */
[----:B------:R-:W-:Y:S01]  /*0a30*/  LOP3.LUT R0, R2, 0xfffffff8, RZ, 0xc0, !PT ;  /* 0xfffffff802007812 */ /* 0x000fe200078ec0ff */
[----:B------:R-:W-:Y:S01]  /*0a40*/  UIMAD UR11, UR4, UR11, URZ ;  /* 0x0000000b040b72a4 */ /* 0x000fe2000f8e023f */
[----:B------:R-:W-:Y:S01]  /*0a50*/  ISETP.NE.AND P1, PT, R3, 0x1, PT ;  /* 0x000000010300780c */ /* 0x000fe20003f25270 */
[----:B------:R-:W-:Y:S01]  /*0a60*/  IMAD.U32 R3, RZ, RZ, UR19 ;  /* 0x00000013ff037e24 */ /* 0x000fe2000f8e00ff */
[----:B------:R-:W-:Y:S01]  /*0a70*/  SHF.R.S32.HI R16, RZ, 0x3, R2 ;  /* 0x00000003ff107819 */ /* 0x000fe20000011402 */
[----:B------:R-:W-:Y:S01]  /*0a80*/  IMAD.IADD R29, R224, 0x1, -R0 ;  /* 0x00000001e01d7824 */ /* 0x000fe200078e0a00 */
[----:B------:R-:W-:Y:S01]  /*0a90*/  MOV R3, UR5 ;  /* 0x0000000500037c02 */ /* 0x000fe20008000f00 */
[----:B------:R-:W-:-:S02]  /*0aa0*/  IMAD.U32 R2, RZ, RZ, UR18 ;  /* 0x00000012ff027e24 */ /* 0x000fc4000f8e00ff */
[C---:B------:R-:W-:Y:S02]  /*0ab0*/  IMAD R225, R29.reuse, 0x10, R16 ;  /* 0x000000101de17824 */ /* 0x040fe400078e0210 */
[----:B------:R-:W-:Y:S02]  /*0ac0*/  IMAD.SHL.U32 R28, R29, 0x8, RZ ;  /* 0x000000081d1c7824 */ /* 0x000fe400078e00ff */
[C---:B-1----:R-:W-:Y:S01]  /*0ad0*/  IMAD R5, R11.reuse, 0x80, R225 ;  /* 0x000000800b057824 */ /* 0x042fe200078e02e1 */
[----:B------:R1:W-:Y:S01]  /*0ae0*/  STL [R1+0x8], R225 ;  /* 0x000008e101007387 */ /* 0x0003e20000100800 */
[----:B------:R-:W-:Y:S02]  /*0af0*/  LEA R11, R11, R16, 0x7 ;  /* 0x000000100b0b7211 */ /* 0x000fe400078e38ff */
[----:B------:R-:W-:Y:S01]  /*0b00*/  @P1 IMAD.HI.U32 R0, R5, c[0x0][0x2c8], RZ ;  /* 0x0000b20005001a27 */ /* 0x000fe200078e00ff */
[----:B------:R-:W-:Y:S02]  /*0b10*/  SHF.R.S32.HI R245, RZ, 0x1f, R28 ;  /* 0x0000001ffff57819 */ /* 0x000fe4000001141c */
[----:B------:R-:W-:Y:S01]  /*0b20*/  ISETP.GE.AND P3, PT, R11, UR11, PT ;  /* 0x0000000b0b007c0c */ /* 0x000fe2000bf66270 */
[----:B------:R-:W-:Y:S01]  /*0b30*/  IMAD.MOV.U32 R4, RZ, RZ, R5 ;  /* 0x000000ffff047224 */ /* 0x000fe200078e0005 */
[----:B------:R-:W-:-:S04]  /*0b40*/  @P1 SHF.R.U32.HI R4, RZ, c[0x0][0x2cc], R0 ;  /* 0x0000b300ff041a19 */ /* 0x000fc80000011600 */
[--C-:B------:R-:W-:Y:S01]  /*0b50*/  SHF.R.S32.HI R6, RZ, 0x1f, R4.reuse ;  /* 0x0000001fff067819 */ /* 0x100fe20000011404 */
[----:B------:R-:W-:Y:S02]  /*0b60*/  IMAD.MOV R0, RZ, RZ, -R4 ;  /* 0x000000ffff007224 */ /* 0x000fe400078e0a04 */
[----:B------:R-:W-:-:S04]  /*0b70*/  IMAD.WIDE.U32 R2, R4, c[0x0][0x1b0], R2 ;  /* 0x00006c0004027a25 */ /* 0x000fc800078e0002 */
[----:B------:R-:W-:Y:S02]  /*0b80*/  IMAD R5, R0, c[0x0][0x2c4], R5 ;  /* 0x0000b10000057a24 */ /* 0x000fe400078e0205 */
[----:B------:R-:W-:-:S03]  /*0b90*/  IMAD R6, R6, c[0x0][0x1b0], RZ ;  /* 0x00006c0006067a24 */ /* 0x000fc600078e02ff */
[----:B------:R-:W-:Y:S01]  /*0ba0*/  SHF.R.S32.HI R0, RZ, 0x1f, R5 ;  /* 0x0000001fff007819 */ /* 0x000fe20000011405 */
[----:B------:R-:W-:-:S04]  /*0bb0*/  IMAD R4, R4, c[0x0][0x1b4], R6 ;  /* 0x00006d0004047a24 */ /* 0x000fc800078e0206 */
[----:B------:R-:W-:Y:S02]  /*0bc0*/  IMAD R0, R0, c[0x0][0x1a8], RZ ;  /* 0x00006a0000007a24 */ /* 0x000fe400078e02ff */
[----:B------:R-:W-:Y:S02]  /*0bd0*/  IMAD.IADD R3, R3, 0x1, R4 ;  /* 0x0000000103037824 */ /* 0x000fe400078e0204 */
[C---:B------:R-:W-:Y:S01]  /*0be0*/  IMAD R4, R5.reuse, c[0x0][0x1ac], R0 ;  /* 0x00006b0005047a24 */ /* 0x040fe200078e0200 */
[----:B------:R-:W-:Y:S01]  /*0bf0*/  LOP3.LUT R0, R20, 0xfffffff0, RZ, 0xc0, !PT ;  /* 0xfffffff014007812 */ /* 0x000fe200078ec0ff */
[----:B------:R-:W-:-:S04]  /*0c00*/  IMAD.WIDE.U32 R2, R5, c[0x0][0x1a8], R2 ;  /* 0x00006a0005027a25 */ /* 0x000fc800078e0002 */
[----:B------:R-:W-:Y:S01]  /*0c10*/  IMAD.IADD R4, R3, 0x1, R4 ;  /* 0x0000000103047824 */ /* 0x000fe200078e0204 */
[----:B------:R-:W-:Y:S01]  /*0c20*/  LEA R8, P1, R2, c[0x0][0x160], 0x1 ;  /* 0x0000580002087a11 */ /* 0x000fe200078208ff */
[----:B------:R-:W-:Y:S02]  /*0c30*/  IMAD.IADD R3, R224, 0x1, -R0 ;  /* 0x00000001e0037824 */ /* 0x000fe400078e0a00 */
[----:B------:R-:W-:Y:S01]  /*0c40*/  IMAD.SHL.U32 R0, R16, 0x40, RZ ;  /* 0x0000004010007824 */ /* 0x000fe200078e00ff */
[----:B------:R-:W-:Y:S01]  /*0c50*/  LEA.HI.X R5, R2, c[0x0][0x164], R4, 0x1, P1 ;  /* 0x0000590002057a11 */ /* 0x000fe200008f0c04 */
[----:B------:R1:W3:Y:S01]  /*0c60*/  SHFL.IDX PT, R6, R8, RZ, 0x181f ;  /* 0x00181fff08067589 */ /* 0x0002e200000e0000 */
[----:B------:R-:W-:Y:S02]  /*0c70*/  SHF.R.S32.HI R2, RZ, 0x1f, R3 ;  /* 0x0000001fff027819 */ /* 0x000fe40000011403 */
[----:B------:R-:W-:Y:S02]  /*0c80*/  LOP3.LUT R0, R0, 0x1c0, RZ, 0xc0, !PT ;  /* 0x000001c000007812 */ /* 0x000fe400078ec0ff */
[----:B------:R-:W-:-:S02]  /*0c90*/  LEA.HI R19, R2, R3, RZ, 0x3 ;  /* 0x0000000302137211 */ /* 0x000fc400078f18ff */
[----:B------:R-:W-:Y:S02]  /*0ca0*/  LOP3.LUT R2, R0, 0x38, R28, 0xf8, !PT ;  /* 0x0000003800027812 */ /* 0x000fe400078ef81c */
[----:B------:R-:W-:Y:S02]  /*0cb0*/  LOP3.LUT R4, R19, 0xfffffff8, RZ, 0xc0, !PT ;  /* 0xfffffff813047812 */ /* 0x000fe400078ec0ff */
[----:B------:R-:W-:-:S03]  /*0cc0*/  SHF.R.U32.HI R0, RZ, 0x3, R0 ;  /* 0x00000003ff007819 */ /* 0x000fc60000011600 */
[----:B------:R-:W-:Y:S01]  /*0cd0*/  IMAD.IADD R18, R3, 0x1, -R4 ;  /* 0x0000000103127824 */ /* 0x000fe200078e0a04 */
[----:B------:R-:W-:Y:S01]  /*0ce0*/  LOP3.LUT R2, R2, R0, RZ, 0x3c, !PT ;  /* 0x0000000002027212 */ /* 0x000fe200078e3cff */
[----:B------:R-:W-:Y:S02]  /*0cf0*/  IMAD.SHL.U32 R0, R9, 0x8, RZ ;  /* 0x0000000809007824 */ /* 0x000fe400078e00ff */
[----:B------:R-:W-:Y:S02]  /*0d00*/  IMAD.MOV.U32 R3, RZ, RZ, 0x10 ;  /* 0x00000010ff037424 */ /* 0x000fe400078e00ff */
[----:B------:R-:W-:Y:S01]  /*0d10*/  IMAD.MOV.U32 R4, RZ, RZ, 0x20 ;  /* 0x00000020ff047424 */ /* 0x000fe200078e00ff */
[----:B------:R-:W-:Y:S01]  /*0d20*/  LOP3.LUT R10, R2, 0xfffffe00, R0, 0xf8, !PT ;  /* 0xfffffe00020a7812 */ /* 0x000fe200078ef800 */
[----:B----4-:R4:W5:Y:S01]  /*0d30*/  @P0 R2UR UR14, R7 ;  /* 0x00000000070e03c2 */ /* 0x01096200000e0000 */
[----:B------:R-:W-:Y:S01]  /*0d40*/  ISETP.GE.AND P0, PT, R28, c[0x0][0x198], PT ;  /* 0x000066001c007a0c */ /* 0x000fe20003f06270 */
[----:B-----5:R-:W-:-:S03]  /*0d50*/  @!UP0 UMOV UR14, UR6 ;  /* 0x00000006000e8c82 */ /* 0x020fc60008000000 */
[----:B------:R-:W-:-:S05]  /*0d60*/  R2P PR, R18, 0x6 ;  /* 0x0000000612007804 */ /* 0x000fca0000000000 */
[----:B------:R-:W-:Y:S02]  /*0d70*/  SEL R3, R3, 0xfffffff0, !P1 ;  /* 0xfffffff003037807 */ /* 0x000fe40004800000 */
[----:B------:R-:W-:Y:S01]  /*0d80*/  SEL R4, R4, 0xffffffe0, !P2 ;  /* 0xffffffe004047807 */ /* 0x000fe20005000000 */
[----:B----4-:R1:W4:Y:S01]  /*0d90*/  SHFL.IDX PT, R7, R5, RZ, 0x181f ;  /* 0x00181fff05077589 */ /* 0x01032200000e0000 */
[----:B------:R-:W-:Y:S05]  /*0da0*/  @P3 BRA `(.L_x_5) ;  /* 0x0000005000003947 */ /* 0x000fea0003800000 */
[----:B---3--:R-:W-:Y:S01]  /*0db0*/  LEA R6, P1, R28, R6, 0x1 ;  /* 0x000000061c067211 */ /* 0x008fe200078208ff */
[----:B------:R-:W-:-:S03]  /*0dc0*/  IMAD.SHL.U32 R0, R10, 0x2, RZ ;  /* 0x000000020a007824 */ /* 0x000fc600078e00ff */
[----:B----4-:R-:W-:-:S05]  /*0dd0*/  LEA.HI.X R7, R28, R7, R245, 0x1, P1 ;  /* 0x000000071c077211 */ /* 0x010fca00008f0cf5 */
[----:B------:R-:W-:Y:S01]  /*0de0*/  @!PT LDS RZ, [RZ] ;  /* 0x00000000fffff984 */ /* 0x000fe20000000800 */
[----:B------:R3:W-:Y:S04]  /*0df0*/  LDGSTS.E.BYPASS.LTC128B.128 [R0+0x7100], [R6.64], !P0 ;  /* 0x0710000006007fae */ /* 0x0007e8000c101d50 */
.L_x_5:
[----:B---3--:R-:W-:Y:S05]  /*0e00*/  BSYNC B0 ;  /* 0x0000000000007941 */ /* 0x008fea0003800000 */
.L_x_4:
[----:B------:R-:W-:Y:S01]  /*0e10*/  IADD3 R2, R11, 0x10, RZ ;  /* 0x000000100b027810 */ /* 0x000fe20007ffe0ff */
[----:B------:R3:W1:Y:S01]  /*0e20*/  SHFL.IDX PT, R0, R5, 0x1, 0x181f ;  /* 0x00381f0005007f89 */ /* 0x00066200000e0000 */
[----:B------:R-:W-:Y:S02]  /*0e30*/  BSSY B0, `(.L_x_6) ;  /* 0x0000009000007945 */ /* 0x000fe40003800000 */
[----:B------:R-:W-:Y:S01]  /*0e40*/  ISETP.GE.AND P1, PT, R2, UR11, PT ;  /* 0x0000000b02007c0c */ /* 0x000fe2000bf26270 */
[----:B------:R3:W4:-:S12]  /*0e50*/  SHFL.IDX PT, R6, R8, 0x1, 0x181f ;  /* 0x00381f0008067f89 */ /* 0x00071800000e0000 */
[----:B------:R-:W-:Y:S05]  /*0e60*/  @P1 BRA `(.L_x_7) ;  /* 0x0000005000001947 */ /* 0x000fea0003800000 */
[----:B----4-:R-:W-:-:S04]  /*0e70*/  LEA R6, P1, R28, R6, 0x1 ;  /* 0x000000061c067211 */ /* 0x010fc800078208ff */
[----:B-1----:R-:W-:Y:S01]  /*0e80*/  LEA.HI.X R7, R28, R0, R245, 0x1, P1 ;  /* 0x000000001c077211 */ /* 0x002fe200008f0cf5 */
[----:B------:R-:W-:-:S05]  /*0e90*/  IMAD.SHL.U32 R0, R10, 0x2, RZ ;  /* 0x000000020a007824 */ /* 0x000fca00078e00ff */
[----:B------:R-:W-:Y:S01]  /*0ea0*/  @!PT LDS RZ, [RZ] ;  /* 0x00000000fffff984 */ /* 0x000fe20000000800 */
[----:B------:R1:W-:Y:S03]  /*0eb0*/  LDGSTS.E.BYPASS.LTC128B.128 [R0+0x7900], [R6.64], !P0 ;  /* 0x0790000006007fae */ /* 0x0003e6000c101d50 */
.L_x_7:
[----:B------:R-:W-:Y:S05]  /*0ec0*/  BSYNC B0 ;  /* 0x0000000000007941 */ /* 0x000fea0003800000 */
.L_x_6:
[----:B------:R-:W-:Y:S01]  /*0ed0*/  IADD3 R2, R11, 0x20, RZ ;  /* 0x000000200b027810 */ /* 0x000fe20007ffe0ff */
[----:B-1----:R1:W3:Y:S01]  /*0ee0*/  SHFL.IDX PT, R0, R5, 0x2, 0x181f ;  /* 0x00581f0005007f89 */ /* 0x0022e200000e0000 */
[----:B------:R-:W-:Y:S02]  /*0ef0*/  BSSY B0, `(.L_x_8) ;  /* 0x0000009000007945 */ /* 0x000fe40003800000 */
[----:B------:R-:W-:Y:S01]  /*0f00*/  ISETP.GE.AND P1, PT, R2, UR11, PT ;  /* 0x0000000b02007c0c */ /* 0x000fe2000bf26270 */
[----:B----4-:R1:W4:-:S12]  /*0f10*/  SHFL.IDX PT, R6, R8, 0x2, 0x181f ;  /* 0x00581f0008067f89 */ /* 0x01031800000e0000 */
[----:B------:R-:W-:Y:S05]  /*0f20*/  @P1 BRA `(.L_x_9) ;  /* 0x0000005000001947 */ /* 0x000fea0003800000 */
[----:B----4-:R-:W-:-:S04]  /*0f30*/  LEA R6, P1, R28, R6, 0x1 ;  /* 0x000000061c067211 */ /* 0x010fc800078208ff */
[----:B---3--:R-:W-:Y:S01]  /*0f40*/  LEA.HI.X R7, R28, R0, R245, 0x1, P1 ;  /* 0x000000001c077211 */ /* 0x008fe200008f0cf5 */
[----:B------:R-:W-:-:S05]  /*0f50*/  IMAD.SHL.U32 R0, R10, 0x2, RZ ;  /* 0x000000020a007824 */ /* 0x000fca00078e00ff */
[----:B------:R-:W-:Y:S01]  /*0f60*/  @!PT LDS RZ, [RZ] ;  /* 0x00000000fffff984 */ /* 0x000fe20000000800 */
[----:B------:R3:W-:Y:S03]  /*0f70*/  LDGSTS.E.BYPASS.LTC128B.128 [R0+0x8100], [R6.64], !P0 ;  /* 0x0810000006007fae */ /* 0x0007e6000c101d50 */
.L_x_9:
[----:B------:R-:W-:Y:S05]  /*0f80*/  BSYNC B0 ;  /* 0x0000000000007941 */ /* 0x000fea0003800000 */
.L_x_8:
[----:B------:R-:W-:Y:S01]  /*0f90*/  IADD3 R2, R11, 0x30, RZ ;  /* 0x000000300b027810 */ /* 0x000fe20007ffe0ff */
[----:B---3--:R3:W1:Y:S01]  /*0fa0*/  SHFL.IDX PT, R0, R5, 0x3, 0x181f ;  /* 0x00781f0005007f89 */ /* 0x00866200000e0000 */
[----:B------:R-:W-:Y:S02]  /*0fb0*/  BSSY B0, `(.L_x_10) ;  /* 0x0000009000007945 */ /* 0x000fe40003800000 */
[----:B------:R-:W-:Y:S01]  /*0fc0*/  ISETP.GE.AND P1, PT, R2, UR11, PT ;  /* 0x0000000b02007c0c */ /* 0x000fe2000bf26270 */
[----:B----4-:R3:W4:-:S12]  /*0fd0*/  SHFL.IDX PT, R6, R8, 0x3, 0x181f ;  /* 0x00781f0008067f89 */ /* 0x01071800000e0000 */
[----:B------:R-:W-:Y:S05]  /*0fe0*/  @P1 BRA `(.L_x_11) ;  /* 0x0000005000001947 */ /* 0x000fea0003800000 */
[----:B----4-:R-:W-:-:S04]  /*0ff0*/  LEA R6, P1, R28, R6, 0x1 ;  /* 0x000000061c067211 */ /* 0x010fc800078208ff */
[----:B-1----:R-:W-:Y:S01]  /*1000*/  LEA.HI.X R7, R28, R0, R245, 0x1, P1 ;  /* 0x000000001c077211 */ /* 0x002fe200008f0cf5 */
[----:B------:R-:W-:-:S05]  /*1010*/  IMAD.SHL.U32 R0, R10, 0x2, RZ ;  /* 0x000000020a007824 */ /* 0x000fca00078e00ff */
[----:B------:R-:W-:Y:S01]  /*1020*/  @!PT LDS RZ, [RZ] ;  /* 0x00000000fffff984 */ /* 0x000fe20000000800 */
[----:B------:R1:W-:Y:S03]  /*1030*/  LDGSTS.E.BYPASS.LTC128B.128 [R0+0x8900], [R6.64], !P0 ;  /* 0x0890000006007fae */ /* 0x0003e6000c101d50 */
.L_x_11:
[----:B------:R-:W-:Y:S05]  /*1040*/  BSYNC B0 ;  /* 0x0000000000007941 */ /* 0x000fea0003800000 */
.L_x_10:
        /* <DEDUP_REMOVED lines=11> */
.L_x_13:
[----:B------:R-:W-:Y:S05]  /*1100*/  BSYNC B0 ;  /* 0x0000000000007941 */ /* 0x000fea0003800000 */
.L_x_12:
        /* <DEDUP_REMOVED lines=11> */
.L_x_15:
[----:B------:R-:W-:Y:S05]  /*11c0*/  BSYNC B0 ;  /* 0x0000000000007941 */ /* 0x000fea0003800000 */
.L_x_14:
        /* <DEDUP_REMOVED lines=11> */
.L_x_17:
[----:B------:R-:W-:Y:S05]  /*1280*/  BSYNC B0 ;  /* 0x0000000000007941 */ /* 0x000fea0003800000 */
.L_x_16:
[----:B-1-3--:R-:W1:Y:S01]  /*1290*/  SHFL.IDX PT, R8, R8, 0x7, 0x181f ;  /* 0x00f81f0008087f89 */ /* 0x00ae6200000e0000 */
[----:B------:R-:W-:Y:S01]  /*12a0*/  UMOV UR6, 0x70 ;  /* 0x0000007000067882 */ /* 0x000fe20000000000 */
[----:B------:R-:W-:Y:S01]  /*12b0*/  IMAD.MOV.U32 R0, RZ, RZ, c[0x0][0x2b8] ;  /* 0x0000ae00ff007624 */ /* 0x000fe200078e00ff */
[----:B------:R-:W-:Y:S01]  /*12c0*/  UIMAD UR6, UR7, UR6, -0x70 ;  /* 0xffffff90070674a4 */ /* 0x000fe2000f8e0206 */
[----:B------:R3:W5:Y:S01]  /*12d0*/  SHFL.IDX PT, R9, R5, 0x7, 0x181f ;  /* 0x00f81f0005097f89 */ /* 0x00076200000e0000 */
[----:B------:R-:W-:Y:S01]  /*12e0*/  IMAD.SHL.U32 R248, R10, 0x2, RZ ;  /* 0x000000020af87824 */ /* 0x000fe200078e00ff */
[----:B------:R-:W-:Y:S01]  /*12f0*/  USHF.R.S32.HI UR18, URZ, 0x1f, UR14 ;  /* 0x0000001f3f127899 */ /* 0x000fe2000801140e */
[----:B------:R-:W-:Y:S01]  /*1300*/  ISETP.NE.AND P5, PT, R0, 0x1, PT ;  /* 0x000000010000780c */ /* 0x000fe20003fa5270 */
[----:B------:R-:W-:Y:S01]  /*1310*/  ULDC.64 UR4, c[0x0][0x2b0] ;  /* 0x0000ac0000047ab9 */ /* 0x000fe20000000a00 */
[----:B------:R-:W-:Y:S01]  /*1320*/  IADD3 R0, R225, UR6, RZ ;  /* 0x00000006e1007c10 */ /* 0x000fe2000fffe0ff */
[----:B------:R-:W-:Y:S01]  /*1330*/  UIMAD UR18, UR18, UR4, URZ ;  /* 0x00000004121272a4 */ /* 0x000fe2000f8e023f */
[----:B------:R-:W-:Y:S01]  /*1340*/  IMAD.MOV.U32 R247, RZ, RZ, RZ ;  /* 0x000000fffff77224 */ /* 0x000fe200078e00ff */
[----:B------:R-:W-:Y:S01]  /*1350*/  UIMAD.WIDE.U32 UR12, UR14, UR4, URZ ;  /* 0x000000040e0c72a5 */ /* 0x000fe2000f8e003f */
[C---:B------:R-:W-:Y:S01]  /*1360*/  ISETP.GE.AND P4, PT, R0.reuse, UR15, PT ;  /* 0x0000000f00007c0c */ /* 0x040fe2000bf86270 */
[----:B------:R-:W-:Y:S01]  /*1370*/  UIMAD UR14, UR14, UR5, UR18 ;  /* 0x000000050e0e72a4 */ /* 0x000fe2000f8e0212 */
[----:B--2---:R-:W-:-:S02]  /*1380*/  IADD3 R2, R0, UR9, RZ ;  /* 0x0000000900027c10 */ /* 0x004fc4000fffe0ff */
[----:B------:R-:W-:Y:S01]  /*1390*/  ISETP.GT.OR P4, PT, R225, 0x6f, P4 ;  /* 0x0000006fe100780c */ /* 0x000fe20002784670 */
[----:B------:R-:W-:Y:S02]  /*13a0*/  UIADD3 UR14, UR13, UR14, URZ ;  /* 0x0000000e0d0e7290 */ /* 0x000fe4000fffe03f */
[----:B------:R-:W-:Y:S01]  /*13b0*/  IMAD.MOV.U32 R0, RZ, RZ, R2 ;  /* 0x000000ffff007224 */ /* 0x000fe200078e0002 */
[----:B------:R-:W-:Y:S01]  /*13c0*/  ULDC.64 UR4, c[0x0][0x1e8] ;  /* 0x00007a0000047ab9 */ /* 0x000fe20000000a00 */
[----:B---3--:R-:W-:-:S04]  /*13d0*/  IADD3 R5, R11, 0x70, RZ ;  /* 0x000000700b057810 */ /* 0x008fc80007ffe0ff */
[----:B------:R-:W-:Y:S01]  /*13e0*/  ISETP.GE.AND P3, PT, R5, UR11, PT ;  /* 0x0000000b05007c0c */ /* 0x000fe2000bf66270 */
[----:B------:R-:W-:-:S05]  /*13f0*/  @P5 IMAD.HI.U32 R5, R2, c[0x0][0x2bc], RZ ;  /* 0x0000af0002055a27 */ /* 0x000fca00078e00ff */
[----:B------:R-:W-:-:S04]  /*1400*/  @P5 SHF.R.U32.HI R0, RZ, c[0x0][0x2c0], R5 ;  /* 0x0000b000ff005a19 */ /* 0x000fc80000011605 */
[----:B------:R-:W-:-:S03]  /*1410*/  @!P4 IADD3 R5, P1, R0, UR12, RZ ;  /* 0x0000000c0005cc10 */ /* 0x000fc6000ff3e0ff */
[----:B-1----:R-:W-:Y:S02]  /*1420*/  @!P3 LEA R8, P2, R28, R8, 0x1 ;  /* 0x000000081c08b211 */ /* 0x002fe400078408ff */
[----:B------:R-:W-:Y:S02]  /*1430*/  @!P4 LEA.HI.X.SX32 R7, R0, UR14, 0x1, P1 ;  /* 0x0000000e0007cc11 */ /* 0x000fe400088f0eff */
[----:B-----5:R-:W-:Y:S02]  /*1440*/  @!P3 LEA.HI.X R9, R28, R9, R245, 0x1, P2 ;  /* 0x000000091c09b211 */ /* 0x020fe400010f0cf5 */
[----:B----4-:R-:W-:-:S03]  /*1450*/  @!P4 LEA R6, P1, R5, c[0x0][0x2a0], 0x2 ;  /* 0x0000a8000506ca11 */ /* 0x010fc600078210ff */
[----:B------:R-:W-:Y:S01]  /*1460*/  @!PT LDS RZ, [RZ] ;  /* 0x00000000fffff984 */ /* 0x000fe20000000800 */
[----:B------:R1:W-:Y:S01]  /*1470*/  @!P3 LDGSTS.E.BYPASS.LTC128B.128 [R248+0xa900], [R8.64], !P0 ;  /* 0x0a90000008f8bfae */ /* 0x0003e2000c101d50 */
[----:B------:R-:W-:-:S03]  /*1480*/  @!P4 LEA.HI.X R7, R5, c[0x0][0x2a4], R7, 0x2, P1 ;  /* 0x0000a9000507ca11 */ /* 0x000fc600008f1407 */
[----:B------:R-:W0:Y:S04]  /*1490*/  LDGDEPBAR ;  /* 0x00000000000079af */ /* 0x000e280000000000 */
[----:B------:R-:W-:Y:S06]  /*14a0*/  BAR.SYNC.DEFER_BLOCKING 0x0 ;  /* 0x0000000000007b1d */ /* 0x000fec0000010000 */
[----:B------:R2:W3:Y:S01]  /*14b0*/  @!P4 LDG.E R247, [R6.64] ;  /* 0x0000001006f7c981 */ /* 0x0004e2000c1e1900 */
[----:B------:R-:W-:Y:S01]  /*14c0*/  IMAD.MOV R0, RZ, RZ, -R0 ;  /* 0x000000ffff007224 */ /* 0x000fe200078e0a00 */
[----:B------:R-:W-:Y:S01]  /*14d0*/  USHF.R.S32.HI UR11, URZ, 0x1f, UR10 ;  /* 0x0000001f3f0b7899 */ /* 0x000fe2000801140a */
[----:B------:R-:W-:Y:S01]  /*14e0*/  ISETP.GE.AND P6, PT, R28, c[0x0][0x1d4], PT ;  /* 0x000075001c007a0c */ /* 0x000fe20003fc6270 */
[----:B------:R-:W-:Y:S01]  /*14f0*/  UIMAD.WIDE.U32 UR20, UR10, UR4, URZ ;  /* 0x000000040a1472a5 */ /* 0x000fe2000f8e003f */
[----:B------:R-:W-:Y:S01]  /*1500*/  IMAD R249, R0, c[0x0][0x2b8], R2 ;  /* 0x0000ae0000f97a24 */ /* 0x000fe200078e0202 */
[----:B------:R-:W-:Y:S01]  /*1510*/  UIMAD UR18, UR11, UR4, URZ ;  /* 0x000000040b1272a4 */ /* 0x000fe2000f8e023f */
[----:B------:R-:W-:Y:S01]  /*1520*/  LEA.HI R138, R21, R224, RZ, 0x5 ;  /* 0x000000e0158a7211 */ /* 0x000fe200078f28ff */
[----:B------:R-:W-:Y:S01]  /*1530*/  UIADD3 UR19, UR7, -0x1, URZ ;  /* 0xffffffff07137890 */ /* 0x000fe2000fffe03f */
[----:B------:R-:W-:Y:S01]  /*1540*/  IMAD R5, R249, c[0x0][0x1e0], RZ ;  /* 0x00007800f9057a24 */ /* 0x000fe200078e02ff */
[----:B------:R-:W-:Y:S01]  /*1550*/  SHF.R.S32.HI R31, RZ, 0x1f, R249 ;  /* 0x0000001fff1f7819 */ /* 0x000fe200000114f9 */
[----:B------:R-:W-:Y:S01]  /*1560*/  UIMAD UR18, UR10, UR5, UR18 ;  /* 0x000000050a1272a4 */ /* 0x000fe2000f8e0212 */
[----:B------:R-:W-:Y:S01]  /*1570*/  IMAD.SHL.U32 R246, R28, 0x2, RZ ;  /* 0x000000021cf67824 */ /* 0x000fe200078e00ff */
[----:B------:R-:W-:Y:S01]  /*1580*/  UIMAD UR15, UR19, -0x70, UR15 ;  /* 0xffffff90130f78a4 */ /* 0x000fe2000f8e020f */
[----:B------:R-:W-:Y:S01]  /*1590*/  IADD3 R250, R248, 0x100, RZ ;  /* 0x00000100f8fa7810 */ /* 0x000fe20007ffe0ff */
[----:B------:R-:W-:Y:S01]  /*15a0*/  IMAD R0, R31, c[0x0][0x1e0], RZ ;  /* 0x000078001f007a24 */ /* 0x000fe200078e02ff */
[----:B------:R-:W-:-:S02]  /*15b0*/  UIADD3 UR18, UR21, UR18, URZ ;  /* 0x0000001215127290 */ /* 0x000fc4000fffe03f */
[----:B------:R-:W-:Y:S01]  /*15c0*/  ULDC.64 UR4, c[0x0][0x210] ;  /* 0x0000840000047ab9 */ /* 0x000fe20000000a00 */
[C---:B------:R-:W-:Y:S01]  /*15d0*/  IMAD R0, R249.reuse, c[0x0][0x1e4], R0 ;  /* 0x00007900f9007a24 */ /* 0x040fe200078e0200 */
[----:B------:R-:W-:Y:S01]  /*15e0*/  IADD3 R30, -R16, UR15, RZ ;  /* 0x0000000f101e7c10 */ /* 0x000fe2000fffe1ff */
[----:B------:R-:W-:Y:S02]  /*15f0*/  UIMAD UR11, UR11, UR4, URZ ;  /* 0x000000040b0b72a4 */ /* 0x000fe4000f8e023f */
[----:B------:R-:W-:Y:S01]  /*1600*/  UIMAD.WIDE.U32 UR22, UR10, UR4, URZ ;  /* 0x000000040a1672a5 */ /* 0x000fe2000f8e003f */
[C---:B------:R-:W-:Y:S01]  /*1610*/  ISETP.GE.AND P1, PT, R30.reuse, 0x1, PT ;  /* 0x000000011e00780c */ /* 0x040fe20003f26270 */
[----:B--2---:R-:W-:Y:S01]  /*1620*/  IMAD.WIDE.U32 R6, R249, c[0x0][0x1e0], RZ ;  /* 0x00007800f9067a25 */ /* 0x004fe200078e00ff */
[C---:B------:R-:W-:Y:S01]  /*1630*/  ISETP.GE.AND P3, PT, R30.reuse, 0x11, PT ;  /* 0x000000111e00780c */ /* 0x040fe20003f66270 */
[----:B------:R-:W-:Y:S01]  /*1640*/  UIMAD UR4, UR10, UR5, UR11 ;  /* 0x000000050a0472a4 */ /* 0x000fe2000f8e020b */
[----:B------:R-:W-:Y:S01]  /*1650*/  ISETP.GE.AND P2, PT, R30, 0x21, PT ;  /* 0x000000211e00780c */ /* 0x000fe20003f46270 */
[----:B------:R-:W-:Y:S01]  /*1660*/  IMAD.IADD R7, R7, 0x1, R0 ;  /* 0x0000000107077824 */ /* 0x000fe200078e0200 */
[----:B------:R-:W-:-:S02]  /*1670*/  UISETP.GT.AND UP0, UPT, UR19, UR8, UPT ;  /* 0x000000081300728c */ /* 0x000fc4000bf04270 */
[----:B------:R-:W-:Y:S01]  /*1680*/  UIADD3 UR4, UR23, UR4, URZ ;  /* 0x0000000417047290 */ /* 0x000fe2000fffe03f */
[----:B---3--:R-:W-:Y:S01]  /*1690*/  SHF.R.S32.HI R56, RZ, 0x1f, R247 ;  /* 0x0000001fff387819 */ /* 0x008fe200000114f7 */
[----:B------:R-:W-:-:S04]  /*16a0*/  IMAD.WIDE.U32 R6, R247, c[0x0][0x1f0], R6 ;  /* 0x00007c00f7067a25 */ /* 0x000fc800078e0006 */
[----:B------:R-:W-:Y:S01]  /*16b0*/  IMAD R2, R56, c[0x0][0x1f0], RZ ;  /* 0x00007c0038027a24 */ /* 0x000fe200078e02ff */
[----:B------:R-:W-:Y:S01]  /*16c0*/  IADD3 R0, P0, R6, UR20, RZ ;  /* 0x0000001406007c10 */ /* 0x000fe2000ff1e0ff */
[C---:B------:R-:W-:Y:S02]  /*16d0*/  IMAD R5, R247.reuse, c[0x0][0x1f0], R5 ;  /* 0x00007c00f7057a24 */ /* 0x040fe400078e0205 */
[----:B------:R-:W-:-:S05]  /*16e0*/  IMAD R2, R247, c[0x0][0x1f4], R2 ;  /* 0x00007d00f7027a24 */ /* 0x000fca00078e0202 */
[----:B------:R-:W-:Y:S02]  /*16f0*/  IADD3.X R6, R7, UR18, R2, P0, !PT ;  /* 0x0000001207067c10 */ /* 0x000fe400087fe402 */
[----:B------:R-:W-:-:S04]  /*1700*/  LEA R2, P0, R0, c[0x0][0x1c8], 0x1 ;  /* 0x0000720000027a11 */ /* 0x000fc800078008ff */
[----:B------:R-:W-:Y:S01]  /*1710*/  LEA.HI.X R0, R0, c[0x0][0x1cc], R6, 0x1, P0 ;  /* 0x0000730000007a11 */ /* 0x000fe200000f0c06 */
[----:B------:R-:W2:Y:S01]  /*1720*/  SHFL.IDX PT, R7, R2, RZ, 0x181f ;  /* 0x00181fff02077589 */ /* 0x000ea200000e0000 */
[----:B------:R-:W-:-:S03]  /*1730*/  IMAD.U32 R6, RZ, RZ, UR10 ;  /* 0x0000000aff067e24 */ /* 0x000fc6000f8e00ff */
[----:B-1----:R-:W1:Y:S01]  /*1740*/  SHFL.IDX PT, R8, R0, RZ, 0x181f ;  /* 0x00181fff00087589 */ /* 0x002e6200000e0000 */
[----:B------:R-:W-:-:S03]  /*1750*/  IMAD R5, R6, c[0x0][0x1e8], R5 ;  /* 0x00007a0006057a24 */ /* 0x000fc600078e0205 */
[----:B------:R-:W-:Y:S02]  /*1760*/  SHFL.IDX PT, R9, R2, 0x1, 0x181f ;  /* 0x00381f0002097f89 */ /* 0x000fe400000e0000 */
[----:B------:R-:W-:Y:S02]  /*1770*/  LEA R5, R5, c[0x0][0x1c8], 0x1 ;  /* 0x0000720005057a11 */ /* 0x000fe400078e08ff */
[----:B------:R-:W3:Y:S04]  /*1780*/  SHFL.IDX PT, R12, R2, 0x2, 0x181f ;  /* 0x00581f00020c7f89 */ /* 0x000ee800000e0000 */
[----:B------:R-:W-:Y:S04]  /*1790*/  SHFL.IDX PT, R13, R0, 0x1, 0x181f ;  /* 0x00381f00000d7f89 */ /* 0x000fe800000e0000 */
[----:B------:R-:W4:Y:S01]  /*17a0*/  SHFL.IDX PT, R17, R0, 0x2, 0x181f ;  /* 0x00581f0000117f89 */ /* 0x000f2200000e0000 */
[----:B--2---:R-:W-:-:S03]  /*17b0*/  @P1 LEA R6, P0, R28, R7, 0x1 ;  /* 0x000000071c061211 */ /* 0x004fc600078008ff */
[----:B------:R-:W2:Y:S01]  /*17c0*/  SHFL.IDX PT, R11, R2, 0x3, 0x181f ;  /* 0x00781f00020b7f89 */ /* 0x000ea200000e0000 */
[----:B-1----:R-:W-:-:S03]  /*17d0*/  @P1 LEA.HI.X R7, R28, R8, R245, 0x1, P0 ;  /* 0x000000081c071211 */ /* 0x002fc600000f0cf5 */
[----:B------:R-:W1:Y:S04]  /*17e0*/  SHFL.IDX PT, R14, R0, 0x3, 0x181f ;  /* 0x00781f00000e7f89 */ /* 0x000e6800000e0000 */
[----:B------:R-:W5:Y:S01]  /*17f0*/  SHFL.IDX PT, R10, R2, 0x4, 0x181f ;  /* 0x00981f00020a7f89 */ /* 0x000f6200000e0000 */
[----:B---3--:R-:W-:-:S03]  /*1800*/  @P2 LEA R8, P0, R28, R12, 0x1 ;  /* 0x0000000c1c082211 */ /* 0x008fc600078008ff */
[----:B------:R3:W-:Y:S01]  /*1810*/  @P1 LDGSTS.E.BYPASS.LTC128B.128 [R248+0x3900], [R6.64], !P6 ;  /* 0x0390000006f81fae */ /* 0x0007e2000f101d50 */
[----:B------:R-:W-:-:S03]  /*1820*/  ISETP.GE.AND P1, PT, R30, 0x31, PT ;  /* 0x000000311e00780c */ /* 0x000fc60003f26270 */
[----:B------:R-:W-:Y:S04]  /*1830*/  SHFL.IDX PT, R15, R5, 0x6, 0x181f ;  /* 0x00d81f00050f7f89 */ /* 0x000fe800000e0000 */
[----:B------:R-:W1:Y:S04]  /*1840*/  SHFL.IDX PT, R2, R2, 0x5, 0x181f ;  /* 0x00b81f0002027f89 */ /* 0x000e6800000e0000 */
[----:B------:R-:W1:Y:S04]  /*1850*/  SHFL.IDX PT, R5, R0, 0x4, 0x181f ;  /* 0x00981f0000057f89 */ /* 0x000e6800000e0000 */
[----:B------:R-:W1:Y:S01]  /*1860*/  SHFL.IDX PT, R12, R0, 0x5, 0x181f ;  /* 0x00b81f00000c7f89 */ /* 0x000e6200000e0000 */
[----:B---3--:R-:W-:-:S02]  /*1870*/  @P3 LEA R6, P4, R28, R9, 0x1 ;  /* 0x000000091c063211 */ /* 0x008fc400078808ff */
[C-C-:B----4-:R-:W-:Y:S02]  /*1880*/  @P2 LEA.HI.X R9, R28.reuse, R17, R245.reuse, 0x1, P0 ;  /* 0x000000111c092211 */ /* 0x150fe400000f0cf5 */
[----:B------:R-:W-:Y:S02]  /*1890*/  @P3 LEA.HI.X R7, R28, R13, R245, 0x1, P4 ;  /* 0x0000000d1c073211 */ /* 0x000fe400020f0cf5 */
[----:B------:R3:W4:Y:S01]  /*18a0*/  SHFL.IDX PT, R13, R0, 0x6, 0x181f ;  /* 0x00d81f00000d7f89 */ /* 0x00072200000e0000 */
[C---:B------:R-:W-:Y:S02]  /*18b0*/  ISETP.GE.AND P4, PT, R30.reuse, 0x41, PT ;  /* 0x000000411e00780c */ /* 0x040fe40003f86270 */
[----:B------:R-:W-:Y:S01]  /*18c0*/  SHF.R.S32.HI R17, RZ, 0x4, R20 ;  /* 0x00000004ff117819 */ /* 0x000fe20000011414 */
[----:B------:R2:W-:Y:S01]  /*18d0*/  @P3 LDGSTS.E.BYPASS.LTC128B.128 [R248+0x4100], [R6.64], !P6 ;  /* 0x0410000006f83fae */ /* 0x0005e2000f101d50 */
[----:B------:R-:W-:-:S03]  /*18e0*/  ISETP.GE.AND P3, PT, R30, 0x51, PT ;  /* 0x000000511e00780c */ /* 0x000fc60003f66270 */
[----:B------:R1:W-:Y:S01]  /*18f0*/  @P2 LDGSTS.E.BYPASS.LTC128B.128 [R248+0x4900], [R8.64], !P6 ;  /* 0x0490000008f82fae */ /* 0x0003e2000f101d50 */
[----:B------:R-:W-:Y:S02]  /*1900*/  ISETP.GE.AND P2, PT, R30, 0x61, PT ;  /* 0x000000611e00780c */ /* 0x000fe40003f46270 */
[----:B---3--:R-:W-:-:S04]  /*1910*/  LEA.HI R0, R20, R17, RZ, 0x1 ;  /* 0x0000001114007211 */ /* 0x008fc800078f08ff */
[----:B------:R-:W-:Y:S02]  /*1920*/  LOP3.LUT R0, R0, 0xfffffffe, RZ, 0xc0, !PT ;  /* 0xfffffffe00007812 */ /* 0x000fe400078ec0ff */
[----:B--2---:R-:W-:-:S04]  /*1930*/  @P1 LEA R6, P0, R28, R11, 0x1 ;  /* 0x0000000b1c061211 */ /* 0x004fc800078008ff */
[C---:B-1----:R-:W-:Y:S02]  /*1940*/  @P1 LEA.HI.X R7, R28.reuse, R14, R245, 0x1, P0 ;  /* 0x0000000e1c071211 */ /* 0x042fe400000f0cf5 */
[----:B-----5:R-:W-:-:S03]  /*1950*/  @P4 LEA R10, P0, R28, R10, 0x1 ;  /* 0x0000000a1c0a4211 */ /* 0x020fc600078008ff */
[----:B------:R1:W-:Y:S01]  /*1960*/  @P1 LDGSTS.E.BYPASS.LTC128B.128 [R248+0x5100], [R6.64], !P6 ;  /* 0x0510000006f81fae */ /* 0x0003e2000f101d50 */
[----:B------:R-:W-:Y:S01]  /*1970*/  @P3 LEA R8, P1, R28, R2, 0x1 ;  /* 0x000000021c083211 */ /* 0x000fe200078208ff */
[----:B------:R-:W-:Y:S01]  /*1980*/  IMAD.SHL.U32 R2, R18, 0x40, RZ ;  /* 0x0000004012027824 */ /* 0x000fe200078e00ff */
[C-C-:B------:R-:W-:Y:S02]  /*1990*/  @P4 LEA.HI.X R11, R28.reuse, R5, R245.reuse, 0x1, P0 ;  /* 0x000000051c0b4211 */ /* 0x140fe400000f0cf5 */
[----:B------:R-:W-:Y:S01]  /*19a0*/  @P3 LEA.HI.X R9, R28, R12, R245, 0x1, P1 ;  /* 0x0000000c1c093211 */ /* 0x000fe200008f0cf5 */
[----:B------:R-:W-:Y:S01]  /*19b0*/  IMAD.IADD R12, R17, 0x1, -R0 ;  /* 0x00000001110c7824 */ /* 0x000fe200078e0a00 */
[----:B------:R-:W-:Y:S01]  /*19c0*/  LOP3.LUT R2, R2, 0x1c0, RZ, 0xc0, !PT ;  /* 0x000001c002027812 */ /* 0x000fe200078ec0ff */
[----:B------:R2:W-:Y:S01]  /*19d0*/  @P4 LDGSTS.E.BYPASS.LTC128B.128 [R248+0x5900], [R10.64], !P6 ;  /* 0x059000000af84fae */ /* 0x0005e2000f101d50 */
[----:B------:R-:W-:Y:S02]  /*19e0*/  IMAD.SHL.U32 R0, R29, 0x40, RZ ;  /* 0x000000401d007824 */ /* 0x000fe400078e00ff */
[----:B------:R-:W-:Y:S01]  /*19f0*/  IMAD.SHL.U32 R5, R12, 0x8, RZ ;  /* 0x000000080c057824 */ /* 0x000fe200078e00ff */
[----:B------:R3:W-:Y:S02]  /*1a00*/  @P3 LDGSTS.E.BYPASS.LTC128B.128 [R248+0x6100], [R8.64], !P6 ;  /* 0x0610000008f83fae */ /* 0x0007e4000f101d50 */
[----:B------:R-:W-:-:S02]  /*1a10*/  LOP3.LUT R0, R0, 0x1c0, RZ, 0xc0, !PT ;  /* 0x000001c000007812 */ /* 0x000fc400078ec0ff */
[----:B-1----:R-:W-:-:S04]  /*1a20*/  @P2 LEA R6, P0, R28, R15, 0x1 ;  /* 0x0000000f1c062211 */ /* 0x002fc800078008ff */
[C-C-:B----4-:R-:W-:Y:S02]  /*1a30*/  @P2 LEA.HI.X R7, R28.reuse, R13, R245.reuse, 0x1, P0 ;  /* 0x0000000d1c072211 */ /* 0x150fe400000f0cf5 */
[----:B------:R-:W-:Y:S02]  /*1a40*/  LOP3.LUT P0, RZ, R29, 0x2, RZ, 0xc0, !PT ;  /* 0x000000021dff7812 */ /* 0x000fe4000780c0ff */
[C---:B------:R-:W-:Y:S01]  /*1a50*/  SHF.L.U64.HI R245, R28.reuse, 0x1, R245 ;  /* 0x000000011cf57819 */ /* 0x040fe200000102f5 */
[----:B------:R1:W-:Y:S01]  /*1a60*/  @P2 LDGSTS.E.BYPASS.LTC128B.128 [R248+0x6900], [R6.64], !P6 ;  /* 0x0690000006f82fae */ /* 0x0003e2000f101d50 */
[----:B------:R-:W-:Y:S01]  /*1a70*/  ISETP.GE.AND P2, PT, R28, c[0x0][0x1d4], PT ;  /* 0x000075001c007a0c */ /* 0x000fe20003f46270 */
[----:B---3--:R-:W-:Y:S02]  /*1a80*/  IMAD.SHL.U32 R8, R16, 0x8, RZ ;  /* 0x0000000810087824 */ /* 0x008fe400078e00ff */
[----:B------:R-:W0:Y:S01]  /*1a90*/  LDGDEPBAR ;  /* 0x00000000000079af */ /* 0x000e220000000000 */
[----:B------:R-:W-:-:S02]  /*1aa0*/  ISETP.LT.OR P4, PT, R30, 0x1, P2 ;  /* 0x000000011e00780c */ /* 0x000fc40001781670 */
[----:B------:R-:W-:Y:S02]  /*1ab0*/  ISETP.LT.OR P1, PT, R30, 0x11, P2 ;  /* 0x000000111e00780c */ /* 0x000fe40001721670 */
[----:B------:R-:W-:Y:S02]  /*1ac0*/  LOP3.LUT R8, R0, 0x8, R8, 0xf8, !PT ;  /* 0x0000000800087812 */ /* 0x000fe400078ef808 */
[----:B-1----:R-:W-:Y:S01]  /*1ad0*/  SHF.R.U32.HI R6, RZ, 0x3, R0 ;  /* 0x00000003ff067819 */ /* 0x002fe20000011600 */
[----:B------:R-:W-:-:S04]  /*1ae0*/  DEPBAR.LE SB0, 0x1 ;  /* 0x000080400000791a */ /* 0x000fc80000000000 */
[----:B------:R-:W-:-:S04]  /*1af0*/  DEPBAR.LE SB0, 0x0 ;  /* 0x000080000000791a */ /* 0x000fc80000000000 */
[----:B------:R-:W-:Y:S01]  /*1b00*/  LOP3.LUT R7, R2, 0x8, R5, 0xf8, !PT ;  /* 0x0000000802077812 */ /* 0x000fe200078ef805 */
[----:B------:R-:W-:Y:S01]  /*1b10*/  IMAD.SHL.U32 R5, R19, 0x40, RZ ;  /* 0x0000004013057824 */ /* 0x000fe200078e00ff */
[----:B------:R-:W-:Y:S01]  /*1b20*/  SHF.R.U32.HI R2, RZ, 0x3, R2 ;  /* 0x00000003ff027819 */ /* 0x000fe20000011602 */
[----:B------:R-:W-:Y:S01]  /*1b30*/  IMAD.SHL.U32 R0, R138, 0x20, RZ ;  /* 0x000000208a007824 */ /* 0x000fe200078e00ff */
[----:B------:R-:W-:Y:S02]  /*1b40*/  LOP3.LUT R6, R8, R6, RZ, 0x3c, !PT ;  /* 0x0000000608067212 */ /* 0x000fe400078e3cff */
[----:B------:R-:W-:Y:S02]  /*1b50*/  LOP3.LUT R137, R7, R2, RZ, 0x3c, !PT ;  /* 0x0000000207897212 */ /* 0x000fe400078e3cff */
[----:B------:R-:W-:Y:S02]  /*1b60*/  LOP3.LUT R136, R5, 0xfffffe00, RZ, 0xc0, !PT ;  /* 0xfffffe0005887812 */ /* 0x000fe400078ec0ff */
[----:B------:R-:W-:Y:S01]  /*1b70*/  LOP3.LUT R2, R0, 0x7ffffc00, RZ, 0xc0, !PT ;  /* 0x7ffffc0000027812 */ /* 0x000fe200078ec0ff */
[----:B------:R-:W-:-:S02]  /*1b80*/  IMAD R0, R12, 0x200, R6 ;  /* 0x000002000c007824 */ /* 0x000fc400078e0206 */
[----:B------:R-:W-:Y:S01]  /*1b90*/  IMAD.WIDE.U32 R6, R249, c[0x0][0x208], RZ ;  /* 0x00008200f9067a25 */ /* 0x000fe200078e00ff */
[----:B------:R-:W-:-:S03]  /*1ba0*/  IADD3 R2, R137, R136, R2 ;  /* 0x0000008889027210 */ /* 0x000fc60007ffe002 */
[----:B------:R-:W-:Y:S01]  /*1bb0*/  IMAD.SHL.U32 R139, R0, 0x2, RZ ;  /* 0x00000002008b7824 */ /* 0x000fe200078e00ff */
[----:B------:R-:W-:Y:S01]  /*1bc0*/  BAR.SYNC.DEFER_BLOCKING 0x0 ;  /* 0x0000000000007b1d */ /* 0x000fe20000010000 */
[----:B------:R-:W-:Y:S02]  /*1bd0*/  IMAD.SHL.U32 R234, R2, 0x2, RZ ;  /* 0x0000000202ea7824 */ /* 0x000fe400078e00ff */
[----:B------:R-:W-:Y:S01]  /*1be0*/  IMAD R2, R56, c[0x0][0x218], RZ ;  /* 0x0000860038027a24 */ /* 0x000fe200078e02ff */
[----:B------:R-:W-:Y:S01]  /*1bf0*/  IADD3 R0, R139, 0x3900, RZ ;  /* 0x000039008b007810 */ /* 0x000fe20007ffe0ff */
[----:B------:R-:W-:Y:S01]  /*1c00*/  IMAD R237, R3, 0x2, R234 ;  /* 0x0000000203ed7824 */ /* 0x000fe200078e02ea */
[----:B------:R-:W-:Y:S01]  /*1c10*/  IADD3 R238, R139, 0x3920, RZ ;  /* 0x000039208bee7810 */ /* 0x000fe20007ffe0ff */
[----:B------:R-:W-:Y:S01]  /*1c20*/  IMAD R2, R247, c[0x0][0x21c], R2 ;  /* 0x00008700f7027a24 */ /* 0x000fe200078e0202 */
[----:B------:R-:W-:Y:S01]  /*1c30*/  @P0 IADD3 R238, R0, -0x20, RZ ;  /* 0xffffffe000ee0810 */ /* 0x000fe20007ffe0ff */
[----:B------:R-:W-:-:S02]  /*1c40*/  IMAD R0, R31, c[0x0][0x208], RZ ;  /* 0x000082001f007a24 */ /* 0x000fc400078e02ff */
[----:B------:R-:W-:Y:S01]  /*1c50*/  IMAD R235, R4, 0x2, R234 ;  /* 0x0000000204eb7824 */ /* 0x000fe200078e02ea */
[C---:B------:R-:W-:Y:S01]  /*1c60*/  IADD3 R244, R238.reuse, 0x800, RZ ;  /* 0x00000800eef47810 */ /* 0x040fe20007ffe0ff */
[----:B------:R-:W-:Y:S01]  /*1c70*/  IMAD R0, R249, c[0x0][0x20c], R0 ;  /* 0x00008300f9007a24 */ /* 0x000fe200078e0200 */
[C---:B------:R-:W-:Y:S01]  /*1c80*/  IADD3 R243, R238.reuse, 0x1000, RZ ;  /* 0x00001000eef37810 */ /* 0x040fe20007ffe0ff */
[----:B------:R-:W-:Y:S01]  /*1c90*/  IMAD R236, R3, 0x2, R235 ;  /* 0x0000000203ec7824 */ /* 0x000fe200078e02eb */
[C---:B------:R-:W-:Y:S01]  /*1ca0*/  IADD3 R242, R238.reuse, 0x1800, RZ ;  /* 0x00001800eef27810 */ /* 0x040fe20007ffe0ff */
[----:B------:R-:W-:Y:S01]  /*1cb0*/  IMAD.IADD R7, R7, 0x1, R0 ;  /* 0x0000000107077824 */ /* 0x000fe200078e0200 */
[C---:B------:R-:W-:Y:S02]  /*1cc0*/  IADD3 R241, R238.reuse, 0x2000, RZ ;  /* 0x00002000eef17810 */ /* 0x040fe40007ffe0ff */
[C---:B------:R-:W-:Y:S01]  /*1cd0*/  IADD3 R240, R238.reuse, 0x2800, RZ ;  /* 0x00002800eef07810 */ /* 0x040fe20007ffe0ff */
[----:B------:R-:W-:Y:S01]  /*1ce0*/  IMAD.WIDE.U32 R6, R247, c[0x0][0x218], R6 ;  /* 0x00008600f7067a25 */ /* 0x000fe200078e0006 */
[----:B------:R-:W-:Y:S01]  /*1cf0*/  IADD3 R239, R238, 0x3000, RZ ;  /* 0x00003000eeef7810 */ /* 0x000fe20007ffe0ff */
[----:B--2---:R-:W-:Y:S03]  /*1d00*/  LDSM.16.M88.4 R8, [R234+0x9100] ;  /* 0x00910000ea08783b */ /* 0x004fe60000000200 */
[----:B------:R-:W-:Y:S01]  /*1d10*/  IADD3 R0, P0, R6, UR22, RZ ;  /* 0x0000001606007c10 */ /* 0x000fe2000ff1e0ff */
[----:B------:R-:W1:Y:S03]  /*1d20*/  LDSM.16.M88.4 R32, [R139+0x3900] ;  /* 0x003900008b20783b */ /* 0x000e660000000200 */
[----:B------:R-:W-:Y:S01]  /*1d30*/  IADD3.X R6, R7, UR4, R2, P0, !PT ;  /* 0x0000000407067c10 */ /* 0x000fe200087fe402 */
[----:B------:R-:W2:Y:S01]  /*1d40*/  LDSM.16.M88.4 R24, [R139+0x4100] ;  /* 0x004100008b18783b */ /* 0x000ea20000000200 */
[----:B------:R-:W-:-:S03]  /*1d50*/  LEA R2, P0, R0, c[0x0][0x1f8], 0x1 ;  /* 0x00007e0000027a11 */ /* 0x000fc600078008ff */
[----:B------:R-:W3:Y:S01]  /*1d60*/  LDSM.16.M88.4 R20, [R139+0x4900] ;  /* 0x004900008b14783b */ /* 0x000ee20000000200 */
[----:B------:R-:W-:-:S03]  /*1d70*/  LEA.HI.X R0, R0, c[0x0][0x1fc], R6, 0x1, P0 ;  /* 0x00007f0000007a11 */ /* 0x000fc600000f0c06 */
[----:B------:R-:W4:Y:S04]  /*1d80*/  LDSM.16.M88.4 R16, [R139+0x5100] ;  /* 0x005100008b10783b */ /* 0x000f280000000200 */
[----:B------:R-:W5:Y:S04]  /*1d90*/  LDSM.16.M88.4 R36, [R139+0x5900] ;  /* 0x005900008b24783b */ /* 0x000f680000000200 */
[----:B------:R-:W4:Y:S04]  /*1da0*/  LDSM.16.M88.4 R40, [R139+0x6100] ;  /* 0x006100008b28783b */ /* 0x000f280000000200 */
[----:B------:R-:W4:Y:S04]  /*1db0*/  LDSM.16.M88.4 R44, [R139+0x6900] ;  /* 0x006900008b2c783b */ /* 0x000f280000000200 */
[----:B------:R-:W5:Y:S04]  /*1dc0*/  LDSM.16.M88.4 R12, [R234+0x7100] ;  /* 0x00710000ea0c783b */ /* 0x000f680000000200 */
[----:B------:R-:W3:Y:S04]  /*1dd0*/  SHFL.IDX PT, R5, R2, RZ, 0x181f ;  /* 0x00181fff02057589 */ /* 0x000ee800000e0000 */
[----:B------:R-:W-:Y:S01]  /*1de0*/  SHFL.IDX PT, R6, R2, 0x1, 0x181f ;  /* 0x00381f0002067f89 */ /* 0x000fe200000e0000 */
[C---:B-1----:R-:W-:Y:S03]  /*1df0*/  HMMA.16816.F32.BF16 R52, R8.reuse, R32, RZ ;  /* 0x000000200834723c */ /* 0x042fe600000418ff */
[----:B------:R-:W-:Y:S04]  /*1e00*/  SHFL.IDX PT, R7, R2, 0x2, 0x181f ;  /* 0x00581f0002077f89 */ /* 0x000fe800000e0000 */
[----:B------:R-:W-:Y:S01]  /*1e10*/  LDSM.16.M88.4 R76, [R238+0x1000] ;  /* 0x00100000ee4c783b */ /* 0x000fe20000000200 */
[C---:B--2---:R-:W-:Y:S03]  /*1e20*/  HMMA.16816.F32.BF16 R60, R8.reuse, R24, RZ ;  /* 0x00000018083c723c */ /* 0x044fe600000418ff */
[----:B------:R-:W-:Y:S04]  /*1e30*/  LDSM.16.M88.4 R48, [R238+0x1800] ;  /* 0x00180000ee30783b */ /* 0x000fe80000000200 */
[----:B------:R-:W-:Y:S01]  /*1e40*/  LDSM.16.M88.4 R80, [R238+0x800] ;  /* 0x00080000ee50783b */ /* 0x000fe20000000200 */
[C---:B---3--:R-:W-:Y:S03]  /*1e50*/  HMMA.16816.F32.BF16 R64, R8.reuse, R20, RZ ;  /* 0x000000140840723c */ /* 0x048fe600000418ff */
[----:B------:R-:W-:Y:S05]  /*1e60*/  LDSM.16.M88.4 R84, [R238] ;  /* 0x00000000ee54783b */ /* 0x000fea0000000200 */
[C---:B----4-:R-:W-:Y:S08]  /*1e70*/  HMMA.16816.F32.BF16 R68, R8.reuse, R16, RZ ;  /* 0x000000100844723c */ /* 0x050ff000000418ff */
[C---:B-----5:R-:W-:Y:S08]  /*1e80*/  HMMA.16816.F32.BF16 R96, R8.reuse, R36, RZ ;  /* 0x000000240860723c */ /* 0x060ff000000418ff */
[C---:B------:R-:W-:Y:S08]  /*1e90*/  HMMA.16816.F32.BF16 R92, R8.reuse, R40, RZ ;  /* 0x00000028085c723c */ /* 0x040ff000000418ff */
[C---:B------:R-:W-:Y:S08]  /*1ea0*/  HMMA.16816.F32.BF16 R72, R8.reuse, R44, RZ ;  /* 0x0000002c0848723c */ /* 0x040ff000000418ff */
[C---:B------:R-:W-:Y:S08]  /*1eb0*/  HMMA.16816.F32.BF16 R104, R8.reuse, R34, RZ ;  /* 0x000000220868723c */ /* 0x040ff000000418ff */
[C---:B------:R-:W-:Y:S08]  /*1ec0*/  HMMA.16816.F32.BF16 R88, R8.reuse, R26, RZ ;  /* 0x0000001a0858723c */ /* 0x040ff000000418ff */
[C---:B------:R-:W-:Y:S08]  /*1ed0*/  HMMA.16816.F32.BF16 R100, R8.reuse, R22, RZ ;  /* 0x000000160864723c */ /* 0x040ff000000418ff */
[C---:B------:R-:W-:Y:S08]  /*1ee0*/  HMMA.16816.F32.BF16 R116, R8.reuse, R18, RZ ;  /* 0x000000120874723c */ /* 0x040ff000000418ff */
[C---:B------:R-:W-:Y:S08]  /*1ef0*/  HMMA.16816.F32.BF16 R112, R8.reuse, R38, RZ ;  /* 0x000000260870723c */ /* 0x040ff000000418ff */
[C---:B------:R-:W-:Y:S08]  /*1f00*/  HMMA.16816.F32.BF16 R108, R8.reuse, R42, RZ ;  /* 0x0000002a086c723c */ /* 0x040ff000000418ff */
[----:B------:R-:W-:Y:S01]  /*1f10*/  HMMA.16816.F32.BF16 R120, R8, R46, RZ ;  /* 0x0000002e0878723c */ /* 0x000fe200000418ff */
[----:B------:R-:W1:Y:S04]  /*1f20*/  SHFL.IDX PT, R8, R0, RZ, 0x181f ;  /* 0x00181fff00087589 */ /* 0x000e6800000e0000 */
[----:B------:R-:W-:Y:S03]  /*1f30*/  SHFL.IDX PT, R10, R0, 0x1, 0x181f ;  /* 0x00381f00000a7f89 */ /* 0x000fe600000e0000 */
[C---:B------:R-:W-:Y:S01]  /*1f40*/  HMMA.16816.F32.BF16 R168, R12.reuse, R32, RZ ;  /* 0x000000200ca8723c */ /* 0x040fe200000418ff */
[----:B------:R-:W-:Y:S04]  /*1f50*/  SHFL.IDX PT, R9, R2, 0x3, 0x181f ;  /* 0x00781f0002097f89 */ /* 0x000fe800000e0000 */
[----:B------:R-:W-:Y:S03]  /*1f60*/  SHFL.IDX PT, R11, R2, 0x4, 0x181f ;  /* 0x00981f00020b7f89 */ /* 0x000fe600000e0000 */
[C---:B------:R-:W-:Y:S01]  /*1f70*/  HMMA.16816.F32.BF16 R220, R12.reuse, R34, RZ ;  /* 0x000000220cdc723c */ /* 0x040fe200000418ff */
[----:B------:R-:W-:Y:S07]  /*1f80*/  LDSM.16.M88.4 R32, [R238+0x3000] ;  /* 0x00300000ee20783b */ /* 0x000fee0000000200 */
[C---:B------:R-:W-:Y:S01]  /*1f90*/  HMMA.16816.F32.BF16 R184, R12.reuse, R24, RZ ;  /* 0x000000180cb8723c */ /* 0x040fe200000418ff */
[----:B------:R-:W-:Y:S07]  /*1fa0*/  SHFL.IDX PT, R25, R0, 0x4, 0x181f ;  /* 0x00981f0000197f89 */ /* 0x000fee00000e0000 */
[C---:B------:R-:W-:Y:S01]  /*1fb0*/  HMMA.16816.F32.BF16 R216, R12.reuse, R26, RZ ;  /* 0x0000001a0cd8723c */ /* 0x040fe200000418ff */
[----:B------:R-:W-:Y:S07]  /*1fc0*/  SHFL.IDX PT, R26, R0, 0x5, 0x181f ;  /* 0x00b81f00001a7f89 */ /* 0x000fee00000e0000 */
[C---:B------:R-:W-:Y:S07]  /*1fd0*/  HMMA.16816.F32.BF16 R164, R12.reuse, R20, RZ ;  /* 0x000000140ca4723c */ /* 0x040fee00000418ff */
[-C--:B------:R-:W-:Y:S01]  /*1fe0*/  IADD3 R20, P3, R5, R246.reuse, RZ ;  /* 0x000000f605147210 */ /* 0x080fe20007f7e0ff */
[C---:B------:R-:W-:Y:S01]  /*1ff0*/  HMMA.16816.F32.BF16 R212, R12.reuse, R22, RZ ;  /* 0x000000160cd4723c */ /* 0x040fe200000418ff */
[----:B------:R-:W-:Y:S03]  /*2000*/  SHFL.IDX PT, R23, R0, 0x3, 0x181f ;  /* 0x00781f0000177f89 */ /* 0x000fe600000e0000 */
[----:B-1----:R-:W-:Y:S01]  /*2010*/  IMAD.X R21, R8, 0x1, R245, P3 ;  /* 0x0000000108157824 */ /* 0x002fe200018e06f5 */
[----:B------:R-:W-:Y:S03]  /*2020*/  SHFL.IDX PT, R22, R2, 0x5, 0x181f ;  /* 0x00b81f0002167f89 */ /* 0x000fe600000e0000 */
[C---:B------:R-:W-:Y:S01]  /*2030*/  HMMA.16816.F32.BF16 R160, R12.reuse, R16, RZ ;  /* 0x000000100ca0723c */ /* 0x040fe200000418ff */
[----:B------:R-:W-:Y:S04]  /*2040*/  SHFL.IDX PT, R2, R2, 0x6, 0x181f ;  /* 0x00d81f0002027f89 */ /* 0x000fe800000e0000 */
[----:B------:R-:W-:Y:S03]  /*2050*/  SHFL.IDX PT, R5, R0, 0x6, 0x181f ;  /* 0x00d81f0000057f89 */ /* 0x000fe600000e0000 */
[C---:B------:R-:W-:Y:S01]  /*2060*/  HMMA.16816.F32.BF16 R176, R12.reuse, R18, RZ ;  /* 0x000000120cb0723c */ /* 0x040fe200000418ff */
[----:B------:R-:W1:Y:S07]  /*2070*/  LDSM.16.M88.4 R16, [R237+0x9100] ;  /* 0x00910000ed10783b */ /* 0x000e6e0000000200 */
[C---:B------:R-:W-:Y:S08]  /*2080*/  HMMA.16816.F32.BF16 R156, R12.reuse, R36, RZ ;  /* 0x000000240c9c723c */ /* 0x040ff000000418ff */
[C---:B------:R-:W-:Y:S01]  /*2090*/  HMMA.16816.F32.BF16 R172, R12.reuse, R38, RZ ;  /* 0x000000260cac723c */ /* 0x040fe200000418ff */
[----:B------:R-:W-:Y:S07]  /*20a0*/  LDSM.16.M88.4 R36, [R238+0x2800] ;  /* 0x00280000ee24783b */ /* 0x000fee0000000200 */
[C---:B------:R-:W-:Y:S08]  /*20b0*/  HMMA.16816.F32.BF16 R152, R12.reuse, R40, RZ ;  /* 0x000000280c98723c */ /* 0x040ff000000418ff */
[C---:B------:R-:W-:Y:S01]  /*20c0*/  HMMA.16816.F32.BF16 R180, R12.reuse, R42, RZ ;  /* 0x0000002a0cb4723c */ /* 0x040fe200000418ff */
[----:B------:R-:W-:Y:S07]  /*20d0*/  LDSM.16.M88.4 R40, [R238+0x2000] ;  /* 0x00200000ee28783b */ /* 0x000fee0000000200 */
[C---:B------:R-:W-:Y:S08]  /*20e0*/  HMMA.16816.F32.BF16 R144, R12.reuse, R44, RZ ;  /* 0x0000002c0c90723c */ /* 0x040ff000000418ff */
[----:B------:R-:W-:Y:S01]  /*20f0*/  HMMA.16816.F32.BF16 R148, R12, R46, RZ ;  /* 0x0000002e0c94723c */ /* 0x000fe200000418ff */
[----:B------:R-:W2:Y:S06]  /*2100*/  SHFL.IDX PT, R13, R0, 0x2, 0x181f ;  /* 0x00581f00000d7f89 */ /* 0x000eac00000e0000 */
[-C--:B------:R-:W-:Y:S01]  /*2110*/  IADD3 R14, P0, R6, R246.reuse, RZ ;  /* 0x000000f6060e7210 */ /* 0x080fe20007f1e0ff */
[----:B-1----:R-:W-:Y:S01]  /*2120*/  HMMA.16816.F32.BF16 R128, R16, R76, R64 ;  /* 0x0000004c1080723c */ /* 0x002fe20000041840 */
[----:B------:R-:W-:-:S03]  /*2130*/  IADD3 R12, P3, R7, R246, RZ ;  /* 0x000000f6070c7210 */ /* 0x000fc60007f7e0ff */
[----:B------:R-:W-:Y:S01]  /*2140*/  IMAD.X R15, R10, 0x1, R245, P0 ;  /* 0x000000010a0f7824 */ /* 0x000fe200000e06f5 */
[----:B------:R-:W-:-:S03]  /*2150*/  IADD3 R6, P0, R9, R246, RZ ;  /* 0x000000f609067210 */ /* 0x000fc60007f1e0ff */
[----:B------:R-:W-:Y:S02]  /*2160*/  HMMA.16816.F32.BF16 R124, R16, R48, R68 ;  /* 0x00000030107c723c */ /* 0x000fe40000041844 */
[----:B------:R-:W-:Y:S01]  /*2170*/  IMAD.X R7, R23, 0x1, R245, P0 ;  /* 0x0000000117077824 */ /* 0x000fe200000e06f5 */
[----:B------:R-:W-:-:S05]  /*2180*/  IADD3 R22, P0, R22, R246, RZ ;  /* 0x000000f616167210 */ /* 0x000fca0007f1e0ff */
[--C-:B------:R-:W-:Y:S01]  /*2190*/  IMAD.X R23, R26, 0x1, R245.reuse, P0 ;  /* 0x000000011a177824 */ /* 0x100fe200000e06f5 */
[C---:B------:R-:W-:Y:S01]  /*21a0*/  ISETP.LT.OR P0, PT, R30.reuse, 0x31, P2 ;  /* 0x000000311e00780c */ /* 0x040fe20001701670 */
[--C-:B--2---:R-:W-:Y:S01]  /*21b0*/  IMAD.X R13, R13, 0x1, R245.reuse, P3 ;  /* 0x000000010d0d7824 */ /* 0x104fe200018e06f5 */
[----:B------:R-:W-:Y:S01]  /*21c0*/  IADD3 R24, P3, R11, R246, RZ ;  /* 0x000000f60b187210 */ /* 0x000fe20007f7e0ff */
[----:B------:R-:W-:Y:S01]  /*21d0*/  IMAD.MOV.U32 R0, RZ, RZ, 0x40 ;  /* 0x00000040ff007424 */ /* 0x000fe200078e00ff */
[----:B------:R-:W1:Y:S01]  /*21e0*/  LDSM.16.M88.4 R8, [R237+0x7100] ;  /* 0x00710000ed08783b */ /* 0x000e620000000200 */
[----:B------:R-:W-:Y:S02]  /*21f0*/  HMMA.16816.F32.BF16 R44, R16, R32, R72 ;  /* 0x00000020102c723c */ /* 0x000fe40000041848 */
[----:B------:R-:W-:Y:S01]  /*2200*/  IMAD.X R25, R25, 0x1, R245, P3 ;  /* 0x0000000119197824 */ /* 0x000fe200018e06f5 */
[C---:B------:R-:W-:Y:S01]  /*2210*/  ISETP.LT.OR P3, PT, R30.reuse, 0x21, P2 ;  /* 0x000000211e00780c */ /* 0x040fe20001761670 */
[----:B------:R-:W-:Y:S01]  /*2220*/  @!PT LDS RZ, [RZ] ;  /* 0x00000000fffff984 */ /* 0x000fe20000000800 */
[----:B------:R-:W-:Y:S01]  /*2230*/  @!PT LDS RZ, [RZ] ;  /* 0x00000000fffff984 */ /* 0x000fe20000000800 */
[----:B------:R-:W-:Y:S01]  /*2240*/  @!PT LDS RZ, [RZ] ;  /* 0x00000000fffff984 */ /* 0x000fe20000000800 */
[----:B------:R2:W-:Y:S01]  /*2250*/  LDGSTS.E.BYPASS.LTC128B.128 [R248+0x100], [R20.64], !P4 ;  /* 0x0010000014f87fae */ /* 0x0005e2000e101d50 */
[----:B------:R-:W-:-:S03]  /*2260*/  ISETP.LT.OR P4, PT, R30, 0x41, P2 ;  /* 0x000000411e00780c */ /* 0x000fc60001781670 */
[----:B------:R3:W-:Y:S01]  /*2270*/  LDGSTS.E.BYPASS.LTC128B.128 [R248+0x900], [R14.64], !P1 ;  /* 0x009000000ef87fae */ /* 0x0007e2000c901d50 */
[----:B------:R-:W-:Y:S01]  /*2280*/  LOP3.LUT P1, RZ, R29, 0x4, RZ, 0xc0, !PT ;  /* 0x000000041dff7812 */ /* 0x000fe2000782c0ff */
[----:B------:R-:W-:Y:S03]  /*2290*/  HMMA.16816.F32.BF16 R204, R16, R78, R100 ;  /* 0x0000004e10cc723c */ /* 0x000fe60000041864 */
[----:B------:R-:W-:-:S03]  /*22a0*/  SEL R0, R0, 0xffffffc0, !P1 ;  /* 0xffffffc000007807 */ /* 0x000fc60004800000 */
[----:B------:R3:W-:Y:S01]  /*22b0*/  LDGSTS.E.BYPASS.LTC128B.128 [R248+0x1100], [R12.64], !P3 ;  /* 0x011000000cf87fae */ /* 0x0007e2000d901d50 */
[C---:B------:R-:W-:Y:S01]  /*22c0*/  ISETP.LT.OR P3, PT, R30.reuse, 0x51, P2 ;  /* 0x000000511e00780c */ /* 0x040fe20001761670 */
[----:B------:R-:W-:Y:S01]  /*22d0*/  IMAD.IADD R233, R139, 0x1, R0 ;  /* 0x000000018be97824 */ /* 0x000fe200078e0200 */
[----:B------:R-:W-:Y:S01]  /*22e0*/  ISETP.LT.OR P2, PT, R30, 0x61, P2 ;  /* 0x000000611e00780c */ /* 0x000fe20001741670 */
[----:B------:R4:W-:Y:S01]  /*22f0*/  LDGSTS.E.BYPASS.LTC128B.128 [R248+0x1900], [R6.64], !P0 ;  /* 0x0190000006f87fae */ /* 0x0009e2000c101d50 */
[----:B------:R-:W-:Y:S01]  /*2300*/  HMMA.16816.F32.BF16 R140, R16, R84, R52 ;  /* 0x00000054108c723c */ /* 0x000fe20000041834 */
[----:B------:R-:W-:Y:S01]  /*2310*/  IMAD.IADD R232, R0, 0x1, R238 ;  /* 0x0000000100e87824 */ /* 0x000fe200078e02ee */
[----:B------:R-:W-:Y:S01]  /*2320*/  LOP3.LUT R0, R137, R136, RZ, 0xfc, !PT ;  /* 0x0000008889007212 */ /* 0x000fe200078efcff */
[----:B------:R5:W-:Y:S01]  /*2330*/  LDGSTS.E.BYPASS.LTC128B.128 [R248+0x2100], [R24.64], !P4 ;  /* 0x0210000018f87fae */ /* 0x000be2000e101d50 */
[----:B------:R-:W-:-:S04]  /*2340*/  ISETP.GT.AND P4, PT, R225, 0x6f, PT ;  /* 0x0000006fe100780c */ /* 0x000fc80003f84270 */
[C---:B------:R-:W-:Y:S01]  /*2350*/  HMMA.16816.F32.BF16 R132, R16.reuse, R80, R60 ;  /* 0x000000501084723c */ /* 0x040fe2000004183c */
[----:B------:R2:W-:Y:S07]  /*2360*/  LDGSTS.E.BYPASS.LTC128B.128 [R248+0x2900], [R22.64], !P3 ;  /* 0x0290000016f87fae */ /* 0x0005ee000d901d50 */
[C---:B------:R-:W-:Y:S08]  /*2370*/  HMMA.16816.F32.BF16 R96, R16.reuse, R40, R96 ;  /* 0x000000281060723c */ /* 0x040ff00000041860 */
[----:B---3--:R-:W-:Y:S01]  /*2380*/  HMMA.16816.F32.BF16 R12, R16, R82, R88 ;  /* 0x00000052100c723c */ /* 0x008fe20000041858 */
[----:B----4-:R-:W-:-:S05]  /*2390*/  IADD3 R6, P0, R2, R246, RZ ;  /* 0x000000f602067210 */ /* 0x010fca0007f1e0ff */
[----:B------:R-:W-:Y:S02]  /*23a0*/  IMAD.X R7, R5, 0x1, R245, P0 ;  /* 0x0000000105077824 */ /* 0x000fe400000e06f5 */
[C---:B------:R-:W-:Y:S01]  /*23b0*/  HMMA.16816.F32.BF16 R92, R16.reuse, R36, R92 ;  /* 0x00000024105c723c */ /* 0x040fe2000004185c */
[----:B------:R-:W-:Y:S02]  /*23c0*/  PLOP3.LUT P0, PT, PT, PT, UP0, 0x80, 0x0 ;  /* 0x000000000000781c */ /* 0x000fe40003f0f008 */
[----:B------:R3:W-:Y:S04]  /*23d0*/  LDGSTS.E.BYPASS.LTC128B.128 [R248+0x3100], [R6.64], !P2 ;  /* 0x0310000006f87fae */ /* 0x0007e8000d101d50 */
[----:B--2---:R-:W-:Y:S01]  /*23e0*/  LDSM.16.M88.4 R20, [R235+0x9100] ;  /* 0x00910000eb14783b */ /* 0x004fe20000000200 */
[C---:B------:R-:W-:Y:S03]  /*23f0*/  HMMA.16816.F32.BF16 R104, R16.reuse, R86, R104 ;  /* 0x000000561068723c */ /* 0x040fe60000041868 */
[----:B------:R-:W2:Y:S04]  /*2400*/  LDSM.16.M88.4 R64, [R233+0x4900] ;  /* 0x00490000e940783b */ /* 0x000ea80000000200 */
[----:B------:R-:W4:Y:S01]  /*2410*/  LDSM.16.M88.4 R68, [R233+0x4100] ;  /* 0x00410000e944783b */ /* 0x000f220000000200 */
[C---:B------:R-:W-:Y:S03]  /*2420*/  HMMA.16816.F32.BF16 R116, R16.reuse, R50, R116 ;  /* 0x000000321074723c */ /* 0x040fe60000041874 */
[----:B------:R-:W2:Y:S04]  /*2430*/  LDSM.16.M88.4 R72, [R233+0x3900] ;  /* 0x00390000e948783b */ /* 0x000ea80000000200 */
[----:B------:R-:W2:Y:S01]  /*2440*/  LDSM.16.M88.4 R88, [R233+0x6900] ;  /* 0x00690000e958783b */ /* 0x000ea20000000200 */
[C---:B------:R-:W-:Y:S03]  /*2450*/  HMMA.16816.F32.BF16 R112, R16.reuse, R42, R112 ;  /* 0x0000002a1070723c */ /* 0x040fe60000041870 */
[----:B------:R-:W2:Y:S04]  /*2460*/  LDSM.16.M88.4 R56, [R233+0x5900] ;  /* 0x00590000e938783b */ /* 0x000ea80000000200 */
[----:B------:R-:W2:Y:S01]  /*2470*/  LDSM.16.M88.4 R52, [R233+0x6100] ;  /* 0x00610000e934783b */ /* 0x000ea20000000200 */
[C---:B------:R-:W-:Y:S03]  /*2480*/  HMMA.16816.F32.BF16 R108, R16.reuse, R38, R108 ;  /* 0x00000026106c723c */ /* 0x040fe6000004186c */
[----:B------:R-:W-:Y:S04]  /*2490*/  LDSM.16.M88.4 R60, [R233+0x5100] ;  /* 0x00510000e93c783b */ /* 0x000fe80000000200 */
[----:B------:R-:W-:Y:S01]  /*24a0*/  LDSM.16.M88.4 R28, [R232+0x2800] ;  /* 0x00280000e81c783b */ /* 0x000fe20000000200 */
[----:B------:R-:W-:Y:S03]  /*24b0*/  HMMA.16816.F32.BF16 R100, R16, R34, R120 ;  /* 0x000000221064723c */ /* 0x000fe60000041878 */
[----:B------:R-:W2:Y:S04]  /*24c0*/  LDSM.16.M88.4 R16, [R235+0x7100] ;  /* 0x00710000eb10783b */ /* 0x000ea80000000200 */
[----:B-----5:R-:W-:Y:S01]  /*24d0*/  LDSM.16.M88.4 R24, [R232+0x3000] ;  /* 0x00300000e818783b */ /* 0x020fe20000000200 */
[C---:B-1----:R-:W-:Y:S03]  /*24e0*/  HMMA.16816.F32.BF16 R120, R8.reuse, R84, R168 ;  /* 0x000000540878723c */ /* 0x042fe600000418a8 */
[----:B------:R-:W0:Y:S05]  /*24f0*/  LDGDEPBAR ;  /* 0x00000000000079af */ /* 0x000e2a0000000000 */
[C---:B------:R-:W-:Y:S08]  /*2500*/  HMMA.16816.F32.BF16 R184, R8.reuse, R80, R184 ;  /* 0x0000005008b8723c */ /* 0x040ff000000418b8 */
[C---:B------:R-:W-:Y:S08]  /*2510*/  HMMA.16816.F32.BF16 R84, R8.reuse, R86, R220 ;  /* 0x000000560854723c */ /* 0x040ff000000418dc */
[C---:B------:R-:W-:Y:S08]  /*2520*/  HMMA.16816.F32.BF16 R188, R8.reuse, R76, R164 ;  /* 0x0000004c08bc723c */ /* 0x040ff000000418a4 */
[C---:B------:R-:W-:Y:S08]  /*2530*/  HMMA.16816.F32.BF16 R196, R8.reuse, R40, R156 ;  /* 0x0000002808c4723c */ /* 0x040ff0000004189c */
[C---:B------:R-:W-:Y:S08]  /*2540*/  HMMA.16816.F32.BF16 R80, R8.reuse, R82, R216 ;  /* 0x000000520850723c */ /* 0x040ff000000418d8 */
[C---:B------:R-:W-:Y:S08]  /*2550*/  HMMA.16816.F32.BF16 R192, R8.reuse, R48, R160 ;  /* 0x0000003008c0723c */ /* 0x040ff000000418a0 */
[C---:B------:R-:W-:Y:S08]  /*2560*/  HMMA.16816.F32.BF16 R76, R8.reuse, R78, R212 ;  /* 0x0000004e084c723c */ /* 0x040ff000000418d4 */
[C---:B------:R-:W-:Y:S01]  /*2570*/  HMMA.16816.F32.BF16 R156, R8.reuse, R50, R176 ;  /* 0x00000032089c723c */ /* 0x040fe200000418b0 */
[----:B------:R-:W-:Y:S07]  /*2580*/  LDSM.16.M88.4 R48, [R232] ;  /* 0x00000000e830783b */ /* 0x000fee0000000200 */
[C---:B------:R-:W-:Y:S01]  /*2590*/  HMMA.16816.F32.BF16 R168, R8.reuse, R42, R172 ;  /* 0x0000002a08a8723c */ /* 0x040fe200000418ac */
[----:B------:R-:W-:Y:S07]  /*25a0*/  LDSM.16.M88.4 R40, [R232+0x1000] ;  /* 0x00100000e828783b */ /* 0x000fee0000000200 */
[C---:B------:R-:W-:Y:S08]  /*25b0*/  HMMA.16816.F32.BF16 R200, R8.reuse, R36, R152 ;  /* 0x0000002408c8723c */ /* 0x040ff00000041898 */
[C---:B------:R-:W-:Y:S01]  /*25c0*/  HMMA.16816.F32.BF16 R180, R8.reuse, R38, R180 ;  /* 0x0000002608b4723c */ /* 0x040fe200000418b4 */
[----:B------:R-:W-:Y:S07]  /*25d0*/  LDSM.16.M88.4 R36, [R232+0x1800] ;  /* 0x00180000e824783b */ /* 0x000fee0000000200 */
[C---:B------:R-:W-:Y:S08]  /*25e0*/  HMMA.16816.F32.BF16 R208, R8.reuse, R32, R144 ;  /* 0x0000002008d0723c */ /* 0x040ff00000041890 */
[----:B------:R-:W-:Y:S01]  /*25f0*/  HMMA.16816.F32.BF16 R176, R8, R34, R148 ;  /* 0x0000002208b0723c */ /* 0x000fe20000041894 */
[----:B------:R-:W1:Y:S04]  /*2600*/  LDSM.16.M88.4 R8, [R236+0x9100] ;  /* 0x00910000ec08783b */ /* 0x000e680000000200 */
[----:B------:R-:W-:Y:S03]  /*2610*/  LDSM.16.M88.4 R32, [R232+0x2000] ;  /* 0x00200000e820783b */ /* 0x000fe60000000200 */
[C---:B--2---:R-:W-:Y:S08]  /*2620*/  HMMA.16816.F32.BF16 R160, R20.reuse, R64, R128 ;  /* 0x0000004014a0723c */ /* 0x044ff00000041880 */
[C---:B----4-:R-:W-:Y:S01]  /*2630*/  HMMA.16816.F32.BF16 R128, R20.reuse, R70, R12 ;  /* 0x000000461480723c */ /* 0x050fe2000004180c */
[----:B------:R-:W2:Y:S07]  /*2640*/  LDSM.16.M88.4 R12, [R236+0x7100] ;  /* 0x00710000ec0c783b */ /* 0x000eae0000000200 */
[C---:B------:R-:W-:Y:S08]  /*2650*/  HMMA.16816.F32.BF16 R172, R20.reuse, R72, R140 ;  /* 0x0000004814ac723c */ /* 0x040ff0000004188c */
[----:B------:R-:W-:Y:S01]  /*2660*/  HMMA.16816.F32.BF16 R140, R20, R88, R44 ;  /* 0x00000058148c723c */ /* 0x000fe2000004182c */
[----:B------:R-:W4:Y:S01]  /*2670*/  LDSM.16.M88.4 R44, [R232+0x800] ;  /* 0x00080000e82c783b */ /* 0x000f220000000200 */
[----:B------:R-:W-:-:S06]  /*2680*/  DEPBAR.LE SB0, 0x0 ;  /* 0x000080000000791a */ /* 0x000fcc0000000000 */
[C---:B------:R-:W-:Y:S08]  /*2690*/  HMMA.16816.F32.BF16 R164, R20.reuse, R68, R132 ;  /* 0x0000004414a4723c */ /* 0x040ff00000041884 */
[C---:B------:R-:W-:Y:S08]  /*26a0*/  HMMA.16816.F32.BF16 R148, R20.reuse, R56, R96 ;  /* 0x000000381494723c */ /* 0x040ff00000041860 */
[C---:B------:R-:W-:Y:S08]  /*26b0*/  HMMA.16816.F32.BF16 R132, R20.reuse, R74, R104 ;  /* 0x0000004a1484723c */ /* 0x040ff00000041868 */
[C---:B------:R-:W-:Y:S08]  /*26c0*/  HMMA.16816.F32.BF16 R144, R20.reuse, R52, R92 ;  /* 0x000000341490723c */ /* 0x040ff0000004185c */
[----:B------:R-:W-:Y:S08]  /*26d0*/  HMMA.16816.F32.BF16 R104, R20, R90, R100 ;  /* 0x0000005a1468723c */ /* 0x000ff00000041864 */
[----:B------:R-:W-:Y:S08]  /*26e0*/  HMMA.16816.F32.BF16 R96, R16, R74, R84 ;  /* 0x0000004a1060723c */ /* 0x000ff00000041854 */
[----:B------:R-:W-:Y:S08]  /*26f0*/  HMMA.16816.F32.BF16 R152, R20, R60, R124 ;  /* 0x0000003c1498723c */ /* 0x000ff0000004187c */
[C---:B------:R-:W-:Y:S08]  /*2700*/  HMMA.16816.F32.BF16 R100, R16.reuse, R72, R120 ;  /* 0x000000481064723c */ /* 0x040ff00000041878 */
[C---:B------:R-:W-:Y:S08]  /*2710*/  HMMA.16816.F32.BF16 R92, R16.reuse, R68, R184 ;  /* 0x00000044105c723c */ /* 0x040ff000000418b8 */
[----:B------:R-:W-:Y:S08]  /*2720*/  HMMA.16816.F32.BF16 R84, R16, R70, R80 ;  /* 0x000000461054723c */ /* 0x000ff00000041850 */
[C---:B------:R-:W-:Y:S08]  /*2730*/  HMMA.16816.F32.BF16 R124, R20.reuse, R66, R204 ;  /* 0x00000042147c723c */ /* 0x040ff000000418cc */
[----:B------:R-:W-:Y:S08]  /*2740*/  HMMA.16816.F32.BF16 R116, R20, R62, R116 ;  /* 0x0000003e1474723c */ /* 0x000ff00000041874 */
[C---:B------:R-:W-:Y:S08]  /*2750*/  HMMA.16816.F32.BF16 R80, R16.reuse, R64, R188 ;  /* 0x000000401050723c */ /* 0x040ff000000418bc */
[C---:B------:R-:W-:Y:S08]  /*2760*/  HMMA.16816.F32.BF16 R76, R16.reuse, R66, R76 ;  /* 0x00000042104c723c */ /* 0x040ff0000004184c */
[C---:B------:R-:W-:Y:S08]  /*2770*/  HMMA.16816.F32.BF16 R72, R16.reuse, R60, R192 ;  /* 0x0000003c1048723c */ /* 0x040ff000000418c0 */
[----:B------:R-:W-:Y:S08]  /*2780*/  HMMA.16816.F32.BF16 R68, R16, R62, R156 ;  /* 0x0000003e1044723c */ /* 0x000ff0000004189c */
[----:B------:R-:W-:Y:S08]  /*2790*/  HMMA.16816.F32.BF16 R112, R20, R58, R112 ;  /* 0x0000003a1470723c */ /* 0x000ff00000041870 */
[C---:B------:R-:W-:Y:S08]  /*27a0*/  HMMA.16816.F32.BF16 R64, R16.reuse, R56, R196 ;  /* 0x000000381040723c */ /* 0x040ff000000418c4 */
[----:B------:R-:W-:Y:S08]  /*27b0*/  HMMA.16816.F32.BF16 R60, R16, R58, R168 ;  /* 0x0000003a103c723c */ /* 0x000ff000000418a8 */
[----:B------:R-:W-:Y:S08]  /*27c0*/  HMMA.16816.F32.BF16 R108, R20, R54, R108 ;  /* 0x00000036146c723c */ /* 0x000ff0000004186c */
[C---:B------:R-:W-:Y:S08]  /*27d0*/  HMMA.16816.F32.BF16 R56, R16.reuse, R52, R200 ;  /* 0x000000341038723c */ /* 0x040ff000000418c8 */
[C---:B------:R-:W-:Y:S08]  /*27e0*/  HMMA.16816.F32.BF16 R52, R16.reuse, R54, R180 ;  /* 0x000000361034723c */ /* 0x040ff000000418b4 */
[C---:B------:R-:W-:Y:S08]  /*27f0*/  HMMA.16816.F32.BF16 R20, R16.reuse, R88, R208 ;  /* 0x000000581014723c */ /* 0x040ff000000418d0 */
[----:B------:R-:W-:Y:S08]  /*2800*/  HMMA.16816.F32.BF16 R16, R16, R90, R176 ;  /* 0x0000005a1010723c */ /* 0x000ff000000418b0 */
[C---:B-1----:R-:W-:Y:S08]  /*2810*/  HMMA.16816.F32.BF16 R144, R8.reuse, R28, R144 ;  /* 0x0000001c0890723c */ /* 0x042ff00000041890 */
[----:B------:R-:W-:Y:S08]  /*2820*/  HMMA.16816.F32.BF16 R108, R8, R30, R108 ;  /* 0x0000001e086c723c */ /* 0x000ff0000004186c */
[C---:B--2---:R-:W-:Y:S08]  /*2830*/  HMMA.16816.F32.BF16 R56, R12.reuse, R28, R56 ;  /* 0x0000001c0c38723c */ /* 0x044ff00000041838 */
[----:B------:R-:W-:Y:S08]  /*2840*/  HMMA.16816.F32.BF16 R52, R12, R30, R52 ;  /* 0x0000001e0c34723c */ /* 0x000ff00000041834 */
[C---:B------:R-:W-:Y:S08]  /*2850*/  HMMA.16816.F32.BF16 R172, R8.reuse, R48, R172 ;  /* 0x0000003008ac723c */ /* 0x040ff000000418ac */
[C---:B------:R-:W-:Y:S08]  /*2860*/  HMMA.16816.F32.BF16 R132, R8.reuse, R50, R132 ;  /* 0x000000320884723c */ /* 0x040ff00000041884 */
[C---:B------:R-:W-:Y:S08]  /*2870*/  HMMA.16816.F32.BF16 R168, R8.reuse, R36, R152 ;  /* 0x0000002408a8723c */ /* 0x040ff00000041898 */
[----:B------:R-:W-:Y:S08]  /*2880*/  HMMA.16816.F32.BF16 R176, R8, R24, R140 ;  /* 0x0000001808b0723c */ /* 0x000ff0000004188c */
[C---:B------:R-:W-:Y:S08]  /*2890*/  HMMA.16816.F32.BF16 R100, R12.reuse, R48, R100 ;  /* 0x000000300c64723c */ /* 0x040ff00000041864 */
[C---:B------:R-:W-:Y:S08]  /*28a0*/  HMMA.16816.F32.BF16 R96, R12.reuse, R50, R96 ;  /* 0x000000320c60723c */ /* 0x040ff00000041860 */
[----:B------:R-:W-:Y:S08]  /*28b0*/  HMMA.16816.F32.BF16 R28, R12, R24, R20 ;  /* 0x000000180c1c723c */ /* 0x000ff00000041814 */
[C---:B----4-:R-:W-:Y:S08]  /*28c0*/  HMMA.16816.F32.BF16 R164, R8.reuse, R44, R164 ;  /* 0x0000002c08a4723c */ /* 0x050ff000000418a4 */
[C---:B------:R-:W-:Y:S08]  /*28d0*/  HMMA.16816.F32.BF16 R128, R8.reuse, R46, R128 ;  /* 0x0000002e0880723c */ /* 0x040ff00000041880 */
[C---:B------:R-:W-:Y:S08]  /*28e0*/  HMMA.16816.F32.BF16 R160, R8.reuse, R40, R160 ;  /* 0x0000002808a0723c */ /* 0x040ff000000418a0 */
[C---:B------:R-:W-:Y:S08]  /*28f0*/  HMMA.16816.F32.BF16 R156, R8.reuse, R42, R124 ;  /* 0x0000002a089c723c */ /* 0x040ff0000004187c */
[C---:B------:R-:W-:Y:S08]  /*2900*/  HMMA.16816.F32.BF16 R152, R8.reuse, R38, R116 ;  /* 0x000000260898723c */ /* 0x040ff00000041874 */
[C---:B------:R-:W-:Y:S08]  /*2910*/  HMMA.16816.F32.BF16 R148, R8.reuse, R32, R148 ;  /* 0x000000200894723c */ /* 0x040ff00000041894 */
[C---:B------:R-:W-:Y:S08]  /*2920*/  HMMA.16816.F32.BF16 R88, R8.reuse, R34, R112 ;  /* 0x000000220858723c */ /* 0x040ff00000041870 */
[----:B------:R-:W-:Y:S08]  /*2930*/  HMMA.16816.F32.BF16 R140, R8, R26, R104 ;  /* 0x0000001a088c723c */ /* 0x000ff00000041868 */
[C---:B------:R-:W-:Y:S08]  /*2940*/  HMMA.16816.F32.BF16 R48, R12.reuse, R44, R92 ;  /* 0x0000002c0c30723c */ /* 0x040ff0000004185c */
[C---:B------:R-:W-:Y:S08]  /*2950*/  HMMA.16816.F32.BF16 R84, R12.reuse, R46, R84 ;  /* 0x0000002e0c54723c */ /* 0x040ff00000041854 */
[C---:B------:R-:W-:Y:S08]  /*2960*/  HMMA.16816.F32.BF16 R80, R12.reuse, R40, R80 ;  /* 0x000000280c50723c */ /* 0x040ff00000041850 */
[C---:B------:R-:W-:Y:S08]  /*2970*/  HMMA.16816.F32.BF16 R76, R12.reuse, R42, R76 ;  /* 0x0000002a0c4c723c */ /* 0x040ff0000004184c */
[C---:B------:R-:W-:Y:S08]  /*2980*/  HMMA.16816.F32.BF16 R72, R12.reuse, R36, R72 ;  /* 0x000000240c48723c */ /* 0x040ff00000041848 */
[C---:B------:R-:W-:Y:S08]  /*2990*/  HMMA.16816.F32.BF16 R68, R12.reuse, R38, R68 ;  /* 0x000000260c44723c */ /* 0x040ff00000041844 */
[C---:B------:R-:W-:Y:S08]  /*29a0*/  HMMA.16816.F32.BF16 R64, R12.reuse, R32, R64 ;  /* 0x000000200c40723c */ /* 0x040ff00000041840 */
[C---:B------:R-:W-:Y:S08]  /*29b0*/  HMMA.16816.F32.BF16 R60, R12.reuse, R34, R60 ;  /* 0x000000220c3c723c */ /* 0x040ff0000004183c */
[----:B------:R-:W-:Y:S01]  /*29c0*/  HMMA.16816.F32.BF16 R20, R12, R26, R16 ;  /* 0x0000001a0c14723c */ /* 0x000fe20000041810 */
[----:B------:R-:W-:Y:S06]  /*29d0*/  BAR.SYNC.DEFER_BLOCKING 0x0 ;  /* 0x0000000000007b1d */ /* 0x000fec0000010000 */
[----:B------:R-:W-:Y:S05]  /*29e0*/  @!P0 BRA `(.L_x_18) ;  /* 0x000003e000008947 */ /* 0x000fea0003800000 */
[----:B---3--:R-:W-:Y:S02]  /*29f0*/  IMAD.U32 R2, RZ, RZ, UR9 ;  /* 0x00000009ff027e24 */ /* 0x008fe4000f8e00ff */
[----:B------:R-:W-:-:S03]  /*2a00*/  IMAD.MOV.U32 R247, RZ, RZ, RZ ;  /* 0x000000fffff77224 */ /* 0x000fc600078e00ff */
[----:B------:R-:W-:-:S04]  /*2a10*/  IADD3 R2, R225, UR6, R2 ;  /* 0x00000006e1027c10 */ /* 0x000fc8000fffe002 */
[----:B------:R-:W-:-:S05]  /*2a20*/  IADD3 R5, R2, -0x70, RZ ;  /* 0xffffff9002057810 */ /* 0x000fca0007ffe0ff */
[----:B------:R-:W-:-:S04]  /*2a30*/  @P5 IMAD.HI.U32 R6, R5, c[0x0][0x2bc], RZ ;  /* 0x0000af0005065a27 */ /* 0x000fc800078e00ff */
[----:B------:R-:W-:Y:S01]  /*2a40*/  IMAD.MOV.U32 R2, RZ, RZ, R5 ;  /* 0x000000ffff027224 */ /* 0x000fe200078e0005 */
[----:B------:R-:W-:-:S04]  /*2a50*/  @P5 SHF.R.U32.HI R2, RZ, c[0x0][0x2c0], R6 ;  /* 0x0000b000ff025a19 */ /* 0x000fc80000011606 */
[----:B------:R-:W-:-:S04]  /*2a60*/  @!P4 IADD3 R7, P0, R2, UR12, RZ ;  /* 0x0000000c0207cc10 */ /* 0x000fc8000ff1e0ff */
[----:B------:R-:W-:Y:S02]  /*2a70*/  @!P4 LEA.HI.X.SX32 R8, R2, UR14, 0x1, P0 ;  /* 0x0000000e0208cc11 */ /* 0x000fe400080f0eff */
[----:B------:R-:W-:-:S04]  /*2a80*/  @!P4 LEA R6, P0, R7, c[0x0][0x2a0], 0x2 ;  /* 0x0000a8000706ca11 */ /* 0x000fc800078010ff */
[----:B------:R-:W-:-:S05]  /*2a90*/  @!P4 LEA.HI.X R7, R7, c[0x0][0x2a4], R8, 0x2, P0 ;  /* 0x0000a9000707ca11 */ /* 0x000fca00000f1408 */
[----:B------:R1:W2:Y:S01]  /*2aa0*/  @!P4 LDG.E R247, [R6.64] ;  /* 0x0000001006f7c981 */ /* 0x0002a2000c1e1900 */
[----:B------:R-:W-:-:S04]  /*2ab0*/  IMAD.MOV R2, RZ, RZ, -R2 ;  /* 0x000000ffff027224 */ /* 0x000fc800078e0a02 */
[----:B------:R-:W-:-:S05]  /*2ac0*/  IMAD R249, R2, c[0x0][0x2b8], R5 ;  /* 0x0000ae0002f97a24 */ /* 0x000fca00078e0205 */
[----:B------:R-:W-:-:S05]  /*2ad0*/  SHF.R.S32.HI R2, RZ, 0x1f, R249 ;  /* 0x0000001fff027819 */ /* 0x000fca00000114f9 */
[----:B------:R-:W-:-:S04]  /*2ae0*/  IMAD R2, R2, c[0x0][0x1e0], RZ ;  /* 0x0000780002027a24 */ /* 0x000fc800078e02ff */
[C---:B------:R-:W-:Y:S02]  /*2af0*/  IMAD R2, R249.reuse, c[0x0][0x1e4], R2 ;  /* 0x00007900f9027a24 */ /* 0x040fe400078e0202 */
[----:B-1----:R-:W-:-:S04]  /*2b00*/  IMAD.WIDE.U32 R6, R249, c[0x0][0x1e0], RZ ;  /* 0x00007800f9067a25 */ /* 0x002fc800078e00ff */
[----:B------:R-:W-:Y:S01]  /*2b10*/  IMAD.IADD R7, R7, 0x1, R2 ;  /* 0x0000000107077824 */ /* 0x000fe200078e0202 */
[----:B--2---:R-:W-:-:S03]  /*2b20*/  SHF.R.S32.HI R2, RZ, 0x1f, R247 ;  /* 0x0000001fff027819 */ /* 0x004fc600000114f7 */
[----:B------:R-:W-:-:S04]  /*2b30*/  IMAD.WIDE.U32 R6, R247, c[0x0][0x1f0], R6 ;  /* 0x00007c00f7067a25 */ /* 0x000fc800078e0006 */
[----:B------:R-:W-:Y:S01]  /*2b40*/  IMAD R5, R2, c[0x0][0x1f0], RZ ;  /* 0x00007c0002057a24 */ /* 0x000fe200078e02ff */
[----:B------:R-:W-:-:S03]  /*2b50*/  IADD3 R2, P1, R6, UR20, RZ ;  /* 0x0000001406027c10 */ /* 0x000fc6000ff3e0ff */
[----:B------:R-:W-:Y:S01]  /*2b60*/  IMAD R6, R247, c[0x0][0x1f4], R5 ;  /* 0x00007d00f7067a24 */ /* 0x000fe200078e0205 */
[----:B------:R-:W-:-:S04]  /*2b70*/  LEA R5, P0, R2, c[0x0][0x1c8], 0x1 ;  /* 0x0000720002057a11 */ /* 0x000fc800078008ff */
[----:B------:R-:W-:Y:S01]  /*2b80*/  IADD3.X R6, R7, UR18, R6, P1, !PT ;  /* 0x0000001207067c10 */ /* 0x000fe20008ffe406 */
[----:B------:R-:W-:Y:S03]  /*2b90*/  SHFL.IDX PT, R10, R5, 0x2, 0x181f ;  /* 0x00581f00050a7f89 */ /* 0x000fe600000e0000 */
[----:B------:R-:W-:Y:S01]  /*2ba0*/  LEA.HI.X R2, R2, c[0x0][0x1cc], R6, 0x1, P0 ;  /* 0x0000730002027a11 */ /* 0x000fe200000f0c06 */
[----:B------:R-:W1:Y:S04]  /*2bb0*/  SHFL.IDX PT, R7, R5, RZ, 0x181f ;  /* 0x00181fff05077589 */ /* 0x000e6800000e0000 */
[----:B------:R-:W2:Y:S04]  /*2bc0*/  SHFL.IDX PT, R6, R5, 0x1, 0x181f ;  /* 0x00381f0005067f89 */ /* 0x000ea800000e0000 */
[----:B------:R-:W3:Y:S04]  /*2bd0*/  SHFL.IDX PT, R9, R2, RZ, 0x181f ;  /* 0x00181fff02097589 */ /* 0x000ee800000e0000 */
[----:B------:R-:W4:Y:S04]  /*2be0*/  SHFL.IDX PT, R11, R2, 0x1, 0x181f ;  /* 0x00381f00020b7f89 */ /* 0x000f2800000e0000 */
[----:B------:R-:W5:Y:S04]  /*2bf0*/  SHFL.IDX PT, R12, R5, 0x3, 0x181f ;  /* 0x00781f00050c7f89 */ /* 0x000f6800000e0000 */
[----:B------:R-:W5:Y:S04]  /*2c00*/  SHFL.IDX PT, R13, R5, 0x4, 0x181f ;  /* 0x00981f00050d7f89 */ /* 0x000f6800000e0000 */
[----:B------:R-:W5:Y:S01]  /*2c10*/  SHFL.IDX PT, R15, R2, 0x2, 0x181f ;  /* 0x00581f00020f7f89 */ /* 0x000f6200000e0000 */
[----:B-1----:R-:W-:-:S03]  /*2c20*/  IADD3 R8, P1, R7, R246, RZ ;  /* 0x000000f607087210 */ /* 0x002fc60007f3e0ff */
[----:B------:R-:W-:Y:S01]  /*2c30*/  SHFL.IDX PT, R16, R5, 0x5, 0x181f ;  /* 0x00b81f0005107f89 */ /* 0x000fe200000e0000 */
[----:B--2---:R-:W-:-:S03]  /*2c40*/  IADD3 R6, P0, R6, R246, RZ ;  /* 0x000000f606067210 */ /* 0x004fc60007f1e0ff */
[----:B------:R-:W-:Y:S01]  /*2c50*/  SHFL.IDX PT, R5, R5, 0x6, 0x181f ;  /* 0x00d81f0005057f89 */ /* 0x000fe200000e0000 */
[----:B---3--:R-:W-:-:S03]  /*2c60*/  IMAD.X R9, R9, 0x1, R245, P1 ;  /* 0x0000000109097824 */ /* 0x008fc600008e06f5 */
[----:B------:R-:W1:Y:S01]  /*2c70*/  SHFL.IDX PT, R19, R2, 0x3, 0x181f ;  /* 0x00781f0002137f89 */ /* 0x000e6200000e0000 */
[----:B----4-:R-:W-:Y:S01]  /*2c80*/  IMAD.X R7, R11, 0x1, R245, P0 ;  /* 0x000000010b077824 */ /* 0x010fe200000e06f5 */
[-C--:B------:R-:W-:Y:S02]  /*2c90*/  IADD3 R14, P0, R10, R246.reuse, RZ ;  /* 0x000000f60a0e7210 */ /* 0x080fe40007f1e0ff */
[----:B------:R-:W2:Y:S01]  /*2ca0*/  SHFL.IDX PT, R18, R2, 0x4, 0x181f ;  /* 0x00981f0002127f89 */ /* 0x000ea200000e0000 */
[----:B-----5:R-:W-:-:S03]  /*2cb0*/  IADD3 R12, P3, R12, R246, RZ ;  /* 0x000000f60c0c7210 */ /* 0x020fc60007f7e0ff */
[----:B------:R-:W3:Y:S01]  /*2cc0*/  SHFL.IDX PT, R17, R2, 0x5, 0x181f ;  /* 0x00b81f0002117f89 */ /* 0x000ee200000e0000 */
[----:B------:R-:W-:-:S03]  /*2cd0*/  IADD3 R10, P2, R13, R246, RZ ;  /* 0x000000f60d0a7210 */ /* 0x000fc60007f5e0ff */
[----:B------:R-:W4:Y:S01]  /*2ce0*/  SHFL.IDX PT, R2, R2, 0x6, 0x181f ;  /* 0x00d81f0002027f89 */ /* 0x000f2200000e0000 */
[----:B------:R-:W-:-:S03]  /*2cf0*/  IMAD.X R15, R15, 0x1, R245, P0 ;  /* 0x000000010f0f7824 */ /* 0x000fc600000e06f5 */
[----:B------:R5:W-:Y:S04]  /*2d00*/  LDGSTS.E.BYPASS.LTC128B.128 [R248+0x3900], [R8.64], !P6 ;  /* 0x0390000008f87fae */ /* 0x000be8000f101d50 */
[----:B------:R3:W-:Y:S01]  /*2d10*/  LDGSTS.E.BYPASS.LTC128B.128 [R248+0x4100], [R6.64], !P6 ;  /* 0x0410000006f87fae */ /* 0x0007e2000f101d50 */
[----:B-1----:R-:W-:-:S03]  /*2d20*/  IMAD.X R13, R19, 0x1, R245, P3 ;  /* 0x00000001130d7824 */ /* 0x002fc600018e06f5 */
[----:B------:R1:W-:Y:S01]  /*2d30*/  LDGSTS.E.BYPASS.LTC128B.128 [R248+0x4900], [R14.64], !P6 ;  /* 0x049000000ef87fae */ /* 0x0003e2000f101d50 */
[----:B--2---:R-:W-:-:S03]  /*2d40*/  IMAD.X R11, R18, 0x1, R245, P2 ;  /* 0x00000001120b7824 */ /* 0x004fc600010e06f5 */
[----:B------:R1:W-:Y:S04]  /*2d50*/  LDGSTS.E.BYPASS.LTC128B.128 [R248+0x5100], [R12.64], !P6 ;  /* 0x051000000cf87fae */ /* 0x0003e8000f101d50 */
[----:B------:R1:W-:Y:S01]  /*2d60*/  LDGSTS.E.BYPASS.LTC128B.128 [R248+0x5900], [R10.64], !P6 ;  /* 0x059000000af87fae */ /* 0x0003e2000f101d50 */
[-C--:B-----5:R-:W-:Y:S02]  /*2d70*/  IADD3 R8, P1, R16, R246.reuse, RZ ;  /* 0x000000f610087210 */ /* 0x0a0fe40007f3e0ff */
[----:B---3--:R-:W-:-:S03]  /*2d80*/  IADD3 R6, P0, R5, R246, RZ ;  /* 0x000000f605067210 */ /* 0x008fc60007f1e0ff */
[--C-:B------:R-:W-:Y:S02]  /*2d90*/  IMAD.X R9, R17, 0x1, R245.reuse, P1 ;  /* 0x0000000111097824 */ /* 0x100fe400008e06f5 */
[----:B----4-:R-:W-:-:S03]  /*2da0*/  IMAD.X R7, R2, 0x1, R245, P0 ;  /* 0x0000000102077824 */ /* 0x010fc600000e06f5 */
[----:B------:R1:W-:Y:S04]  /*2db0*/  LDGSTS.E.BYPASS.LTC128B.128 [R248+0x6100], [R8.64], !P6 ;  /* 0x0610000008f87fae */ /* 0x0003e8000f101d50 */
[----:B------:R1:W-:Y:S02]  /*2dc0*/  LDGSTS.E.BYPASS.LTC128B.128 [R248+0x6900], [R6.64], !P6 ;  /* 0x0690000006f87fae */ /* 0x0003e4000f101d50 */
.L_x_18:
[----:B---3--:R-:W-:Y:S01]  /*2dd0*/  LOP3.LUT R2, R138, 0xffffffe0, RZ, 0xc0, !PT ;  /* 0xffffffe08a027812 */ /* 0x008fe200078ec0ff */
[----:B-1----:R-:W-:Y:S01]  /*2de0*/  IMAD.MOV.U32 R6, RZ, RZ, -0x2 ;  /* 0xfffffffeff067424 */ /* 0x002fe200078e00ff */
[----:B------:R-:W-:Y:S01]  /*2df0*/  STL [R1+0x1c], R235 ;  /* 0x00001ceb01007387 */ /* 0x000fe20000100800 */
[----:B------:R-:W-:Y:S02]  /*2e00*/  IMAD.SHL.U32 R228, R0, 0x2, RZ ;  /* 0x0000000200e47824 */ /* 0x000fe400078e00ff */
[----:B------:R-:W-:Y:S01]  /*2e10*/  IMAD.IADD R2, R224, 0x1, -R2 ;  /* 0x00000001e0027824 */ /* 0x000fe200078e0a02 */
[----:B------:R-:W-:Y:S01]  /*2e20*/  STL [R1+0x18], R234 ;  /* 0x000018ea01007387 */ /* 0x000fe20000100800 */
[----:B------:R-:W-:Y:S01]  /*2e30*/  IMAD R229, R4, 0x2, R228 ;  /* 0x0000000204e57824 */ /* 0x000fe200078e02e4 */
[----:B------:R-:W-:-:S02]  /*2e40*/  LEA R231, R3, R228, 0x1 ;  /* 0x000000e403e77211 */ /* 0x000fc400078e08ff */
[----:B------:R-:W-:Y:S01]  /*2e50*/  SHF.R.S32.HI R5, RZ, 0x1f, R2 ;  /* 0x0000001fff057819 */ /* 0x000fe20000011402 */
[----:B------:R-:W-:Y:S01]  /*2e60*/  STL [R1+0x14], R233 ;  /* 0x000014e901007387 */ /* 0x000fe20000100800 */
[----:B------:R-:W-:Y:S02]  /*2e70*/  IMAD R230, R3, 0x2, R229 ;  /* 0x0000000203e67824 */ /* 0x000fe400078e02e5 */
[----:B------:R-:W-:Y:S01]  /*2e80*/  LEA.HI R5, R5, R2, RZ, 0x2 ;  /* 0x0000000205057211 */ /* 0x000fe200078f10ff */
[----:B------:R1:W-:Y:S03]  /*2e90*/  STL [R1+0x10], R232 ;  /* 0x000010e801007387 */ /* 0x0003e60000100800 */
[----:B------:R-:W-:Y:S01]  /*2ea0*/  LOP3.LUT R5, R5, 0x7ffffffc, RZ, 0xc0, !PT ;  /* 0x7ffffffc05057812 */ /* 0x000fe200078ec0ff */
[----:B------:R-:W-:Y:S04]  /*2eb0*/  STL [R1+0xc], R139 ;  /* 0x00000c8b01007387 */ /* 0x000fe80000100800 */
[----:B------:R-:W-:Y:S01]  /*2ec0*/  IMAD.IADD R2, R2, 0x1, -R5 ;  /* 0x0000000102027824 */ /* 0x000fe200078e0a05 */
[----:B------:R-:W-:Y:S03]  /*2ed0*/  LDSM.16.MT88.4 R40, [R230+0x100] ;  /* 0x00010000e628783b */ /* 0x000fe60000004200 */
[----:B------:R-:W-:Y:S01]  /*2ee0*/  IMAD R2, R2, R6, UR15 ;  /* 0x0000000f02027e24 */ /* 0x000fe2000f8e0206 */
[----:B------:R-:W0:Y:S04]  /*2ef0*/  LDGDEPBAR ;  /* 0x00000000000079af */ /* 0x000e280000000000 */
[----:B------:R-:W-:-:S02]  /*2f00*/  ISETP.GT.AND P1, PT, R2, RZ, PT ;  /* 0x000000ff0200720c */ /* 0x000fc40003f24270 */
[----:B------:R-:W-:Y:S02]  /*2f10*/  ISETP.GT.AND P0, PT, R2, 0x1, PT ;  /* 0x000000010200780c */ /* 0x000fe40003f04270 */
[----:B------:R-:W-:Y:S02]  /*2f20*/  FSEL R11, R172, -INF , P1 ;  /* 0xff800000ac0b7808 */ /* 0x000fe40000800000 */
[----:B------:R-:W-:Y:S02]  /*2f30*/  FSEL R12, R173, -INF , P0 ;  /* 0xff800000ad0c7808 */ /* 0x000fe40000000000 */
[----:B------:R-:W-:Y:S02]  /*2f40*/  ISETP.GT.AND P3, PT, R2, 0x8, PT ;  /* 0x000000080200780c */ /* 0x000fe40003f64270 */
[----:B------:R-:W-:Y:S02]  /*2f50*/  FSEL R10, R100, -INF , P1 ;  /* 0xff800000640a7808 */ /* 0x000fe40000800000 */
[----:B------:R-:W-:-:S02]  /*2f60*/  FSEL R25, R101, -INF , P0 ;  /* 0xff80000065197808 */ /* 0x000fc40000000000 */
[----:B------:R-:W-:Y:S02]  /*2f70*/  ISETP.GT.AND P2, PT, R2, 0x9, PT ;  /* 0x000000090200780c */ /* 0x000fe40003f44270 */
[----:B------:R-:W-:Y:S02]  /*2f80*/  FSEL R13, R132, -INF , P3 ;  /* 0xff800000840d7808 */ /* 0x000fe40001800000 */
[----:B------:R-:W-:Y:S02]  /*2f90*/  FSEL R26, R96, -INF , P3 ;  /* 0xff800000601a7808 */ /* 0x000fe40001800000 */
[----:B------:R-:W-:Y:S02]  /*2fa0*/  FMNMX.FTZ R5, R10, R25, !PT ;  /* 0x000000190a057209 */ /* 0x000fe40007810000 */
[----:B------:R-:W-:Y:S02]  /*2fb0*/  FMNMX.FTZ R6, R11, R12, !PT ;  /* 0x0000000c0b067209 */ /* 0x000fe40007810000 */
[----:B------:R-:W-:-:S02]  /*2fc0*/  FSEL R15, R174, -INF , P1 ;  /* 0xff800000ae0f7808 */ /* 0x000fc40000800000 */
[----:B------:R-:W-:Y:S02]  /*2fd0*/  FSEL R32, R102, -INF , P1 ;  /* 0xff80000066207808 */ /* 0x000fe40000800000 */
[----:B------:R-:W-:Y:S02]  /*2fe0*/  FSEL R16, R175, -INF , P0 ;  /* 0xff800000af107808 */ /* 0x000fe40000000000 */
[----:B------:R-:W-:Y:S02]  /*2ff0*/  FSEL R33, R103, -INF , P0 ;  /* 0xff80000067217808 */ /* 0x000fe40000000000 */
[C---:B------:R-:W-:Y:S02]  /*3000*/  ISETP.GT.AND P1, PT, R2.reuse, 0x10, PT ;  /* 0x000000100200780c */ /* 0x040fe40003f24270 */
[----:B------:R-:W-:Y:S02]  /*3010*/  FSEL R14, R133, -INF , P2 ;  /* 0xff800000850e7808 */ /* 0x000fe40001000000 */
[----:B------:R-:W-:-:S02]  /*3020*/  ISETP.GT.AND P0, PT, R2, 0x11, PT ;  /* 0x000000110200780c */ /* 0x000fc40003f04270 */
[----:B------:R-:W-:Y:S02]  /*3030*/  FSEL R27, R97, -INF , P2 ;  /* 0xff800000611b7808 */ /* 0x000fe40001000000 */
[----:B------:R-:W-:Y:S02]  /*3040*/  FMNMX.FTZ R5, R26, R5, !PT ;  /* 0x000000051a057209 */ /* 0x000fe40007810000 */
[----:B------:R-:W-:Y:S02]  /*3050*/  FMNMX.FTZ R6, R13, R6, !PT ;  /* 0x000000060d067209 */ /* 0x000fe40007810000 */
[----:B------:R-:W-:Y:S02]  /*3060*/  FSEL R24, R135, -INF , P2 ;  /* 0xff80000087187808 */ /* 0x000fe40001000000 */
[----:B------:R-:W-:Y:S02]  /*3070*/  FSEL R35, R99, -INF , P2 ;  /* 0xff80000063237808 */ /* 0x000fe40001000000 */
[----:B------:R-:W-:-:S02]  /*3080*/  FSEL R17, R134, -INF , P3 ;  /* 0xff80000086117808 */ /* 0x000fc40001800000 */
[----:B------:R-:W-:Y:S02]  /*3090*/  FSEL R34, R98, -INF , P3 ;  /* 0xff80000062227808 */ /* 0x000fe40001800000 */
[----:B------:R-:W-:Y:S02]  /*30a0*/  FSEL R92, R166, -INF , P1 ;  /* 0xff800000a65c7808 */ /* 0x000fe40000800000 */
[----:B------:R-:W-:Y:S02]  /*30b0*/  FSEL R36, R164, -INF , P1 ;  /* 0xff800000a4247808 */ /* 0x000fe40000800000 */
[----:B------:R-:W-:Y:S02]  /*30c0*/  ISETP.GT.AND P2, PT, R2, 0x19, PT ;  /* 0x000000190200780c */ /* 0x000fe40003f44270 */
[----:B------:R-:W-:Y:S02]  /*30d0*/  FSEL R112, R50, -INF , P1 ;  /* 0xff80000032707808 */ /* 0x000fe40000800000 */
[----:B------:R-:W-:-:S02]  /*30e0*/  FSEL R96, R48, -INF , P1 ;  /* 0xff80000030607808 */ /* 0x000fc40000800000 */
[----:B------:R-:W-:Y:S02]  /*30f0*/  FSEL R93, R167, -INF , P0 ;  /* 0xff800000a75d7808 */ /* 0x000fe40000000000 */
[----:B------:R-:W-:Y:S02]  /*3100*/  FSEL R37, R165, -INF , P0 ;  /* 0xff800000a5257808 */ /* 0x000fe40000000000 */
[C---:B------:R-:W-:Y:S02]  /*3110*/  ISETP.GT.AND P3, PT, R2.reuse, 0x18, PT ;  /* 0x000000180200780c */ /* 0x040fe40003f64270 */
[----:B------:R-:W-:Y:S02]  /*3120*/  FSEL R113, R51, -INF , P0 ;  /* 0xff80000033717808 */ /* 0x000fe40000000000 */
[----:B------:R-:W-:Y:S02]  /*3130*/  FSEL R97, R49, -INF , P0 ;  /* 0xff80000031617808 */ /* 0x000fe40000000000 */
[----:B------:R-:W-:-:S02]  /*3140*/  ISETP.GT.AND P1, PT, R2, 0x20, PT ;  /* 0x000000200200780c */ /* 0x000fc40003f24270 */
[----:B------:R-:W-:Y:S02]  /*3150*/  FMNMX.FTZ R5, R27, R5, !PT ;  /* 0x000000051b057209 */ /* 0x000fe40007810000 */
[----:B------:R-:W-:Y:S02]  /*3160*/  FMNMX.FTZ R6, R14, R6, !PT ;  /* 0x000000060e067209 */ /* 0x000fe40007810000 */
[----:B------:R-:W-:Y:S02]  /*3170*/  ISETP.GT.AND P0, PT, R2, 0x21, PT ;  /* 0x000000210200780c */ /* 0x000fe40003f04270 */
[----:B------:R-:W-:Y:S02]  /*3180*/  FSEL R95, R131, -INF , P2 ;  /* 0xff800000835f7808 */ /* 0x000fe40001000000 */
[----:B------:R-:W-:Y:S02]  /*3190*/  FSEL R39, R129, -INF , P2 ;  /* 0xff80000081277808 */ /* 0x000fe40001000000 */
[----:B------:R-:W-:-:S02]  /*31a0*/  FSEL R115, R87, -INF , P2 ;  /* 0xff80000057737808 */ /* 0x000fc40001000000 */
[----:B------:R-:W-:Y:S02]  /*31b0*/  FSEL R105, R85, -INF , P2 ;  /* 0xff80000055697808 */ /* 0x000fe40001000000 */
[----:B------:R-:W-:Y:S02]  /*31c0*/  FSEL R94, R130, -INF , P3 ;  /* 0xff800000825e7808 */ /* 0x000fe40001800000 */
[----:B------:R-:W-:Y:S02]  /*31d0*/  FSEL R38, R128, -INF , P3 ;  /* 0xff80000080267808 */ /* 0x000fe40001800000 */
[----:B------:R-:W-:Y:S02]  /*31e0*/  FSEL R114, R86, -INF , P3 ;  /* 0xff80000056727808 */ /* 0x000fe40001800000 */
[----:B------:R-:W-:Y:S02]  /*31f0*/  FSEL R104, R84, -INF , P3 ;  /* 0xff80000054687808 */ /* 0x000fe40001800000 */
[----:B------:R-:W-:-:S02]  /*3200*/  FSEL R121, R162, -INF , P1 ;  /* 0xff800000a2797808 */ /* 0x000fc40000800000 */
[----:B------:R-:W-:Y:S02]  /*3210*/  FSEL R117, R160, -INF , P1 ;  /* 0xff800000a0757808 */ /* 0x000fe40000800000 */
[----:B------:R-:W-:Y:S02]  /*3220*/  ISETP.GT.AND P2, PT, R2, 0x29, PT ;  /* 0x000000290200780c */ /* 0x000fe40003f44270 */
[----:B------:R-:W-:Y:S02]  /*3230*/  FSEL R129, R82, -INF , P1 ;  /* 0xff80000052817808 */ /* 0x000fe40000800000 */
[----:B------:R-:W-:Y:S02]  /*3240*/  FSEL R116, R80, -INF , P1 ;  /* 0xff80000050747808 */ /* 0x000fe40000800000 */
[----:B------:R-:W-:Y:S02]  /*3250*/  FMNMX.FTZ R5, R96, R5, !PT ;  /* 0x0000000560057209 */ /* 0x000fe40007810000 */
[----:B------:R-:W-:-:S02]  /*3260*/  FMNMX.FTZ R6, R36, R6, !PT ;  /* 0x0000000624067209 */ /* 0x000fc40007810000 */
[----:B------:R-:W-:Y:S02]  /*3270*/  FSEL R122, R163, -INF , P0 ;  /* 0xff800000a37a7808 */ /* 0x000fe40000000000 */
[----:B------:R-:W-:Y:S02]  /*3280*/  FSEL R118, R161, -INF , P0 ;  /* 0xff800000a1767808 */ /* 0x000fe40000000000 */
[C---:B------:R-:W-:Y:S02]  /*3290*/  ISETP.GT.AND P3, PT, R2.reuse, 0x28, PT ;  /* 0x000000280200780c */ /* 0x040fe40003f64270 */
[----:B------:R-:W-:Y:S02]  /*32a0*/  FSEL R130, R83, -INF , P0 ;  /* 0xff80000053827808 */ /* 0x000fe40000000000 */
[----:B------:R-:W-:Y:S02]  /*32b0*/  FSEL R126, R81, -INF , P0 ;  /* 0xff800000517e7808 */ /* 0x000fe40000000000 */
[----:B------:R-:W-:-:S02]  /*32c0*/  ISETP.GT.AND P1, PT, R2, 0x30, PT ;  /* 0x000000300200780c */ /* 0x000fc40003f24270 */
[----:B------:R-:W-:Y:S02]  /*32d0*/  ISETP.GT.AND P0, PT, R2, 0x31, PT ;  /* 0x000000310200780c */ /* 0x000fe40003f04270 */
[----:B------:R-:W-:Y:S02]  /*32e0*/  FSEL R120, R157, -INF , P2 ;  /* 0xff8000009d787808 */ /* 0x000fe40001000000 */
[----:B------:R-:W-:Y:S02]  /*32f0*/  FMNMX.FTZ R5, R97, R5, !PT ;  /* 0x0000000561057209 */ /* 0x000fe40007810000 */
[----:B------:R-:W-:Y:S02]  /*3300*/  FMNMX.FTZ R6, R37, R6, !PT ;  /* 0x0000000625067209 */ /* 0x000fe40007810000 */
        /* <DEDUP_REMOVED lines=9> */
[----:B------:R-:W-:Y:S02]  /*33a0*/  FSEL R133, R73, -INF , P0 ;  /* 0xff80000049857808 */ /* 0x000fe40000000000 */
[C---:B------:R-:W-:Y:S02]  /*33b0*/  ISETP.GT.AND P1, PT, R2.reuse, 0x40, PT ;  /* 0x000000400200780c */ /* 0x040fe40003f24270 */
[----:B------:R-:W-:Y:S02]  /*33c0*/  ISETP.GT.AND P0, PT, R2, 0x41, PT ;  /* 0x000000410200780c */ /* 0x000fe40003f04270 */
[----:B------:R-:W-:Y:S02]  /*33d0*/  FMNMX.FTZ R5, R104, R5, !PT ;  /* 0x0000000568057209 */ /* 0x000fe40007810000 */
[----:B------:R-:W-:-:S02]  /*33e0*/  FMNMX.FTZ R6, R38, R6, !PT ;  /* 0x0000000626067209 */ /* 0x000fc40007810000 */
        /* <DEDUP_REMOVED lines=13> */
[C---:B------:R-:W-:Y:S02]  /*34c0*/  ISETP.GT.AND P1, PT, R2.reuse, 0x50, PT ;  /* 0x000000500200780c */ /* 0x040fe40003f24270 */
[C---:B------:R-:W-:Y:S02]  /*34d0*/  ISETP.GT.AND P0, PT, R2.reuse, 0x51, PT ;  /* 0x000000510200780c */ /* 0x040fe40003f04270 */
[----:B------:R-:W-:Y:S02]  /*34e0*/  FMNMX.FTZ R5, R105, R5, !PT ;  /* 0x0000000569057209 */ /* 0x000fe40007810000 */
[----:B------:R-:W-:Y:S02]  /*34f0*/  FMNMX.FTZ R6, R39, R6, !PT ;  /* 0x0000000627067209 */ /* 0x000fe40007810000 */
[----:B------:R-:W-:-:S02]  /*3500*/  ISETP.GT.AND P3, PT, R2, 0x38, PT ;  /* 0x000000380200780c */ /* 0x000fc40003f64270 */
[----:B------:R-:W-:Y:S02]  /*3510*/  ISETP.GT.AND P2, PT, R2, 0x39, PT ;  /* 0x000000390200780c */ /* 0x000fe40003f44270 */
[----:B------:R-:W-:Y:S02]  /*3520*/  FMNMX.FTZ R7, R15, R16, !PT ;  /* 0x000000100f077209 */ /* 0x000fe40007810000 */
[----:B------:R-:W-:Y:S02]  /*3530*/  FSEL R187, R146, -INF , P1 ;  /* 0xff80000092bb7808 */ /* 0x000fe40000800000 */
[----:B------:R-:W-:Y:S02]  /*3540*/  FSEL R212, R147, -INF , P0 ;  /* 0xff80000093d47808 */ /* 0x000fe40000000000 */
        /* <DEDUP_REMOVED lines=16> */
[----:B------:R-:W-:Y:S02]  /*3650*/  FMNMX.FTZ R7, R17, R7, !PT ;  /* 0x0000000711077209 */ /* 0x000fe40007810000 */
[C---:B------:R-:W-:Y:S02]  /*3660*/  ISETP.GT.AND P3, PT, R2.reuse, 0x48, PT ;  /* 0x000000480200780c */ /* 0x040fe40003f64270 */
[C---:B------:R-:W-:Y:S02]  /*3670*/  ISETP.GT.AND P2, PT, R2.reuse, 0x49, PT ;  /* 0x000000490200780c */ /* 0x040fe40003f44270 */
[----:B------:R-:W-:-:S02]  /*3680*/  ISETP.GT.AND P1, PT, R2, 0x58, PT ;  /* 0x000000580200780c */ /* 0x000fc40003f24270 */
[----:B------:R-:W-:Y:S02]  /*3690*/  ISETP.GT.AND P0, PT, R2, 0x59, PT ;  /* 0x000000590200780c */ /* 0x000fe40003f04270 */
[----:B------:R-:W-:Y:S02]  /*36a0*/  FMNMX.FTZ R5, R126, R5, !PT ;  /* 0x000000057e057209 */ /* 0x000fe40007810000 */
        /* <DEDUP_REMOVED lines=19> */
[C---:B------:R-:W-:Y:S02]  /*37e0*/  ISETP.GT.AND P2, PT, R2.reuse, 0x61, PT ;  /* 0x000000610200780c */ /* 0x040fe40003f44270 */
[C---:B------:R-:W-:Y:S02]  /*37f0*/  ISETP.GT.AND P1, PT, R2.reuse, 0x68, PT ;  /* 0x000000680200780c */ /* 0x040fe40003f24270 */
[----:B------:R-:W-:-:S02]  /*3800*/  ISETP.GT.AND P0, PT, R2, 0x69, PT ;  /* 0x000000690200780c */ /* 0x000fc40003f04270 */
[----:B------:R-:W-:Y:S02]  /*3810*/  FMNMX.FTZ R5, R125, R5, !PT ;  /* 0x000000057d057209 */ /* 0x000fe40007810000 */
[----:B------:R-:W-:Y:S02]  /*3820*/  FMNMX.FTZ R2, R119, R6, !PT ;  /* 0x0000000677027209 */ /* 0x000fe40007810000 */
[----:B------:R-:W-:Y:S02]  /*3830*/  FMNMX.FTZ R6, R92, R7, !PT ;  /* 0x000000075c067209 */ /* 0x000fe40007810000 */
[----:B------:R-:W-:Y:S02]  /*3840*/  FMNMX.FTZ R5, R127, R5, !PT ;  /* 0x000000057f057209 */ /* 0x000fe40007810000 */
[----:B------:R-:W-:Y:S02]  /*3850*/  FMNMX.FTZ R2, R120, R2, !PT ;  /* 0x0000000278027209 */ /* 0x000fe40007810000 */
[----:B------:R-:W-:-:S02]  /*3860*/  FMNMX.FTZ R6, R93, R6, !PT ;  /* 0x000000065d067209 */ /* 0x000fc40007810000 */
        /* <DEDUP_REMOVED lines=38> */
[----:B------:R-:W-:Y:S02]  /*3ad0*/  FSEL R189, R176, -INF , P3 ;  /* 0xff800000b0bd7808 */ /* 0x000fe40001800000 */
[----:B------:R-:W-:Y:S02]  /*3ae0*/  FSEL R198, R28, -INF , P3 ;  /* 0xff8000001cc67808 */ /* 0x000fe40001800000 */
        /* <DEDUP_REMOVED lines=11> */
[----:B-1----:R-:W-:Y:S02]  /*3ba0*/  FSEL R232, R20, -INF , P1 ;  /* 0xff80000014e87808 */ /* 0x002fe40000800000 */
        /* <DEDUP_REMOVED lines=10> */
[----:B------:R-:W-:Y:S02]  /*3c50*/  FMNMX.FTZ R137, R190, R137, !PT ;  /* 0x00000089be897209 */ /* 0x000fe40007810000 */
[----:B------:R-:W-:Y:S02]  /*3c60*/  FMNMX.FTZ R2, R235, R2, !PT ;  /* 0x00000002eb027209 */ /* 0x000fe40007810000 */
[----:B------:R-:W-:Y:S01]  /*3c70*/  FMNMX.FTZ R5, R212, R5, !PT ;  /* 0x00000005d4057209 */ /* 0x000fe20007810000 */
[----:B------:R-:W1:Y:S01]  /*3c80*/  SHFL.BFLY PT, R8, R137, 0x2, 0x1f ;  /* 0x0c401f0089087f89 */ /* 0x000e6200000e0000 */
[----:B------:R-:W-:-:S02]  /*3c90*/  FMNMX.FTZ R6, R131, R6, !PT ;  /* 0x0000000683067209 */ /* 0x000fc40007810000 */
[----:B------:R-:W-:Y:S01]  /*3ca0*/  FMNMX.FTZ R5, R209, R5, !PT ;  /* 0x00000005d1057209 */ /* 0x000fe20007810000 */
[----:B------:R-:W2:Y:S01]  /*3cb0*/  SHFL.BFLY PT, R7, R2, 0x2, 0x1f ;  /* 0x0c401f0002077f89 */ /* 0x000ea200000e0000 */
[----:B------:R-:W-:Y:S02]  /*3cc0*/  FMNMX.FTZ R6, R134, R6, !PT ;  /* 0x0000000686067209 */ /* 0x000fe40007810000 */
[----:B------:R-:W-:Y:S01]  /*3cd0*/  FSEL R213, R178, -INF , P3 ;  /* 0xff800000b2d57808 */ /* 0x000fe20001800000 */
[----:B------:R-:W-:Y:S01]  /*3ce0*/  IMAD.MOV.U32 R178, RZ, RZ, R9 ;  /* 0x000000ffffb27224 */ /* 0x000fe200078e0009 */
[----:B------:R-:W-:Y:S02]  /*3cf0*/  FMNMX.FTZ R5, R210, R5, !PT ;  /* 0x00000005d2057209 */ /* 0x000fe40007810000 */
[----:B------:R-:W-:Y:S02]  /*3d00*/  FMNMX.FTZ R6, R160, R6, !PT ;  /* 0x00000006a0067209 */ /* 0x000fe40007810000 */
[----:B------:R-:W-:-:S02]  /*3d10*/  FSEL R211, R179, -INF , P2 ;  /* 0xff800000b3d37808 */ /* 0x000fc40001000000 */
[----:B------:R-:W-:Y:S02]  /*3d20*/  FMNMX.FTZ R5, R213, R5, !PT ;  /* 0x00000005d5057209 */ /* 0x000fe40007810000 */
[----:B------:R-:W-:Y:S02]  /*3d30*/  FMNMX.FTZ R6, R164, R6, !PT ;  /* 0x00000006a4067209 */ /* 0x000fe40007810000 */
[----:B------:R-:W-:Y:S02]  /*3d40*/  FSEL R214, R142, -INF , P1 ;  /* 0xff8000008ed67808 */ /* 0x000fe40000800000 */
[----:B------:R-:W-:Y:S02]  /*3d50*/  FMNMX.FTZ R5, R211, R5, !PT ;  /* 0x00000005d3057209 */ /* 0x000fe40007810000 */
[----:B------:R-:W-:Y:S02]  /*3d60*/  FMNMX.FTZ R6, R169, R6, !PT ;  /* 0x00000006a9067209 */ /* 0x000fe40007810000 */
[----:B------:R-:W-:-:S02]  /*3d70*/  FSEL R226, R143, -INF , P0 ;  /* 0xff8000008fe27808 */ /* 0x000fc40000000000 */
[----:B------:R-:W-:Y:S02]  /*3d80*/  FMNMX.FTZ R5, R214, R5, !PT ;  /* 0x00000005d6057209 */ /* 0x000fe40007810000 */
[----:B------:R-:W-:Y:S02]  /*3d90*/  FMNMX.FTZ R6, R170, R6, !PT ;  /* 0x00000006aa067209 */ /* 0x000fe40007810000 */
[----:B------:R-:W-:Y:S02]  /*3da0*/  FMNMX.FTZ R5, R226, R5, !PT ;  /* 0x00000005e2057209 */ /* 0x000fe40007810000 */
[----:B------:R-:W-:Y:S02]  /*3db0*/  FMNMX.FTZ R6, R184, R6, !PT ;  /* 0x00000006b8067209 */ /* 0x000fe40007810000 */
[----:B-1----:R-:W-:Y:S02]  /*3dc0*/  FMNMX.FTZ R137, R137, R8, !PT ;  /* 0x0000000889897209 */ /* 0x002fe40007810000 */
[----:B--2---:R-:W-:-:S02]  /*3dd0*/  FMNMX.FTZ R2, R2, R7, !PT ;  /* 0x0000000702027209 */ /* 0x004fc40007810000 */
[----:B------:R-:W1:Y:S01]  /*3de0*/  SHFL.BFLY PT, R7, R5, 0x2, 0x1f ;  /* 0x0c401f0005077f89 */ /* 0x000e6200000e0000 */
[----:B------:R-:W-:Y:S02]  /*3df0*/  FMNMX.FTZ R6, R183, R6, !PT ;  /* 0x00000006b7067209 */ /* 0x000fe40007810000 */
[----:B------:R-:W-:Y:S01]  /*3e00*/  FSEL R225, R30, -INF , P3 ;  /* 0xff8000001ee17808 */ /* 0x000fe20001800000 */
[----:B------:R-:W2:Y:S01]  /*3e10*/  SHFL.BFLY PT, R8, R137, 0x1, 0x1f ;  /* 0x0c201f0089087f89 */ /* 0x000ea200000e0000 */
[----:B------:R-:W-:Y:S02]  /*3e20*/  FMNMX.FTZ R6, R185, R6, !PT ;  /* 0x00000006b9067209 */ /* 0x000fe40007810000 */
[----:B------:R-:W-:Y:S01]  /*3e30*/  FSEL R222, R31, -INF , P2 ;  /* 0xff8000001fde7808 */ /* 0x000fe20001000000 */
[----:B------:R-:W3:Y:S01]  /*3e40*/  SHFL.BFLY PT, R135, R2, 0x1, 0x1f ;  /* 0x0c201f0002877f89 */ /* 0x000ee200000e0000 */
[----:B------:R-:W-:Y:S02]  /*3e50*/  FMNMX.FTZ R6, R186, R6, !PT ;  /* 0x00000006ba067209 */ /* 0x000fe40007810000 */
[----:B------:R-:W-:Y:S01]  /*3e60*/  FSEL R217, R22, -INF , P1 ;  /* 0xff80000016d97808 */ /* 0x000fe20000800000 */
[----:B------:R-:W-:Y:S01]  /*3e70*/  LDSM.16.MT88.4 R28, [R229+0x100] ;  /* 0x00010000e51c783b */ /* 0x000fe20000004200 */
[----:B------:R-:W-:-:S02]  /*3e80*/  FMNMX.FTZ R6, R195, R6, !PT ;  /* 0x00000006c3067209 */ /* 0x000fc40007810000 */
[----:B------:R-:W-:Y:S02]  /*3e90*/  FSEL R215, R23, -INF , P0 ;  /* 0xff80000017d77808 */ /* 0x000fe40000000000 */
[----:B------:R-:W-:Y:S01]  /*3ea0*/  FMNMX.FTZ R6, R107, R6, !PT ;  /* 0x000000066b067209 */ /* 0x000fe20007810000 */
[----:B------:R-:W-:Y:S03]  /*3eb0*/  LDSM.16.MT88.4 R20, [R228+0x100] ;  /* 0x00010000e414783b */ /* 0x000fe60000004200 */
[----:B------:R-:W-:Y:S02]  /*3ec0*/  FMNMX.FTZ R6, R178, R6, !PT ;  /* 0x00000006b2067209 */ /* 0x000fe40007810000 */
[----:B-1----:R-:W-:Y:S02]  /*3ed0*/  FMNMX.FTZ R5, R5, R7, !PT ;  /* 0x0000000705057209 */ /* 0x002fe40007810000 */
[----:B------:R-:W-:-:S02]  /*3ee0*/  FMNMX.FTZ R6, R191, R6, !PT ;  /* 0x00000006bf067209 */ /* 0x000fc40007810000 */
[----:B--2---:R-:W-:Y:S01]  /*3ef0*/  FMNMX.FTZ R137, R137, R8, !PT ;  /* 0x0000000889897209 */ /* 0x004fe20007810000 */
[----:B------:R-:W-:Y:S01]  /*3f00*/  SHFL.BFLY PT, R9, R5, 0x1, 0x1f ;  /* 0x0c201f0005097f89 */ /* 0x000fe200000e0000 */
[----:B---3--:R-:W-:-:S03]  /*3f10*/  FMNMX.FTZ R135, R2, R135, !PT ;  /* 0x0000008702877209 */ /* 0x008fc60007810000 */
[----:B------:R-:W-:Y:S01]  /*3f20*/  FMUL.FTZ R7, R137, c[0x0][0x2d0] ;  /* 0x0000b40089077a20 */ /* 0x000fe20000410000 */
[----:B------:R-:W-:Y:S02]  /*3f30*/  FMNMX.FTZ R2, R225, R6, !PT ;  /* 0x00000006e1027209 */ /* 0x000fe40007810000 */
[----:B------:R-:W-:Y:S01]  /*3f40*/  FSETP.NEU.FTZ.AND P2, PT, R137, -INF , PT ;  /* 0xff8000008900780b */ /* 0x000fe20003f5d000 */
[----:B------:R-:W-:Y:S01]  /*3f50*/  FMUL.FTZ R6, R135, c[0x0][0x2d0] ;  /* 0x0000b40087067a20 */ /* 0x000fe20000410000 */
[----:B------:R-:W-:Y:S02]  /*3f60*/  FMNMX.FTZ R2, R222, R2, !PT ;  /* 0x00000002de027209 */ /* 0x000fe40007810000 */
[----:B------:R-:W-:Y:S02]  /*3f70*/  FSEL R7, R7, RZ, P2 ;  /* 0x000000ff07077208 */ /* 0x000fe40001000000 */
[----:B------:R-:W-:Y:S02]  /*3f80*/  FMNMX.FTZ R8, R217, R2, !PT ;  /* 0x00000002d9087209 */ /* 0x000fe40007810000 */
[----:B------:R-:W-:Y:S01]  /*3f90*/  FSETP.NEU.FTZ.AND P1, PT, R135, -INF , PT ;  /* 0xff8000008700780b */ /* 0x000fe20003f3d000 */
[----:B------:R-:W-:Y:S01]  /*3fa0*/  FFMA.FTZ R2, R10, c[0x0][0x2d0], -R7 ;  /* 0x0000b4000a027a23 */ /* 0x000fe20000010807 */
[----:B------:R-:W-:-:S02]  /*3fb0*/  FMNMX.FTZ R8, R215, R8, !PT ;  /* 0x00000008d7087209 */ /* 0x000fc40007810000 */
[----:B------:R-:W-:Y:S01]  /*3fc0*/  FSEL R6, R6, RZ, P1 ;  /* 0x000000ff06067208 */ /* 0x000fe20000800000 */
[----:B------:R1:W2:Y:S02]  /*3fd0*/  MUFU.EX2 R18, R2 ;  /* 0x0000000200127308 */ /* 0x0002a40000000800 */
[----:B------:R-:W3:Y:S02]  /*3fe0*/  SHFL.BFLY PT, R10, R8, 0x2, 0x1f ;  /* 0x0c401f00080a7f89 */ /* 0x000ee400000e0000 */
[----:B-1----:R-:W-:Y:S02]  /*3ff0*/  FFMA.FTZ R2, R11, c[0x0][0x2d0], -R6 ;  /* 0x0000b4000b027a23 */ /* 0x002fe40000010806 */
[----:B--2---:R-:W-:Y:S02]  /*4000*/  IMAD.MOV.U32 R4, RZ, RZ, R18 ;  /* 0x000000ffff047224 */ /* 0x004fe400078e0012 */
[----:B------:R1:W-:Y:S01]  /*4010*/  MUFU.EX2 R167, R2 ;  /* 0x0000000200a77308 */ /* 0x0003e20000000800 */
[----:B---3--:R-:W-:-:S02]  /*4020*/  FMNMX.FTZ R8, R8, R10, !PT ;  /* 0x0000000a08087209 */ /* 0x008fc40007810000 */
[----:B-1----:R-:W-:Y:S01]  /*4030*/  FMNMX.FTZ R2, R9, R5, !PT ;  /* 0x0000000509027209 */ /* 0x002fe20007810000 */
[--C-:B------:R-:W-:Y:S02]  /*4040*/  FFMA.FTZ R5, R12, c[0x0][0x2d0], -R6.reuse ;  /* 0x0000b4000c057a23 */ /* 0x100fe40000010806 */
[----:B------:R-:W-:Y:S01]  /*4050*/  FFMA.FTZ R9, R13, c[0x0][0x2d0], -R6 ;  /* 0x0000b4000d097a23 */ /* 0x000fe20000010806 */
[C---:B------:R-:W-:Y:S01]  /*4060*/  FSETP.NEU.FTZ.AND P0, PT, R2.reuse, -INF , PT ;  /* 0xff8000000200780b */ /* 0x040fe20003f1d000 */
[----:B------:R1:W-:Y:S08]  /*4070*/  MUFU.EX2 R165, R5 ;  /* 0x0000000500a57308 */ /* 0x0003f00000000800 */
[----:B------:R2:W-:Y:S01]  /*4080*/  MUFU.EX2 R233, R9 ;  /* 0x0000000900e97308 */ /* 0x0005e20000000800 */
[----:B-1----:R-:W-:-:S05]  /*4090*/  FMUL.FTZ R5, R2, c[0x0][0x2d0] ;  /* 0x0000b40002057a20 */ /* 0x002fca0000410000 */
[----:B------:R-:W-:Y:S01]  /*40a0*/  FSEL R5, R5, RZ, P0 ;  /* 0x000000ff05057208 */ /* 0x000fe20000000000 */
[----:B--2---:R-:W-:-:S04]  /*40b0*/  FFMA.FTZ R9, R14, c[0x0][0x2d0], -R6 ;  /* 0x0000b4000e097a23 */ /* 0x004fc80000010806 */
[--C-:B------:R-:W-:Y:S01]  /*40c0*/  FFMA.FTZ R0, R16, c[0x0][0x2d0], -R5.reuse ;  /* 0x0000b40010007a23 */ /* 0x100fe20000010805 */
[----:B------:R1:W2:Y:S08]  /*40d0*/  MUFU.EX2 R139, R9 ;  /* 0x00000009008b7308 */ /* 0x0002b00000000800 */
[----:B------:R3:W-:Y:S01]  /*40e0*/  MUFU.EX2 R163, R0 ;  /* 0x0000000000a37308 */ /* 0x0007e20000000800 */
[----:B-1----:R-:W-:Y:S01]  /*40f0*/  FFMA.FTZ R9, R15, c[0x0][0x2d0], -R5 ;  /* 0x0000b4000f097a23 */ /* 0x002fe20000010805 */
[----:B--2---:R-:W-:-:S06]  /*4100*/  F2FP.BF16.PACK_AB R10, R139, R233 ;  /* 0x000000e98b0a723e */ /* 0x004fcc00000010ff */
[----:B------:R1:W2:Y:S01]  /*4110*/  MUFU.EX2 R166, R9 ;  /* 0x0000000900a67308 */ /* 0x0002a20000000800 */
[--C-:B---3--:R-:W-:Y:S02]  /*4120*/  FFMA.FTZ R0, R17, c[0x0][0x2d0], -R5.reuse ;  /* 0x0000b40011007a23 */ /* 0x108fe40000010805 */
[----:B------:R-:W-:Y:S05]  /*4130*/  LDSM.16.MT88.4 R16, [R231+0x100] ;  /* 0x00010000e710783b */ /* 0x000fea0000004200 */
[----:B------:R3:W-:Y:S01]  /*4140*/  MUFU.EX2 R98, R0 ;  /* 0x0000000000627308 */ /* 0x0007e20000000800 */
[----:B-1----:R-:W1:Y:S01]  /*4150*/  SHFL.BFLY PT, R9, R8, 0x1, 0x1f ;  /* 0x0c201f0008097f89 */ /* 0x002e6200000e0000 */
[----:B---3--:R-:W-:-:S06]  /*4160*/  FFMA.FTZ R0, R24, c[0x0][0x2d0], -R5 ;  /* 0x0000b40018007a23 */ /* 0x008fcc0000010805 */
[----:B------:R3:W4:Y:S01]  /*4170*/  MUFU.EX2 R197, R0 ;  /* 0x0000000000c57308 */ /* 0x0007220000000800 */
[----:B-1----:R-:W-:Y:S02]  /*4180*/  FMNMX.FTZ R136, R8, R9, !PT ;  /* 0x0000000908887209 */ /* 0x002fe40007810000 */
[----:B------:R-:W-:Y:S01]  /*4190*/  F2FP.BF16.PACK_AB R8, R165, R167 ;  /* 0x000000a7a508723e */ /* 0x000fe200000010ff */
[----:B---3--:R-:W-:Y:S01]  /*41a0*/  FFMA.FTZ R0, R25, c[0x0][0x2d0], -R7 ;  /* 0x0000b40019007a23 */ /* 0x008fe20000010807 */
[C---:B------:R-:W-:Y:S01]  /*41b0*/  FSETP.NEU.FTZ.AND P0, PT, R136.reuse, -INF , PT ;  /* 0xff8000008800780b */ /* 0x040fe20003f1d000 */
[----:B------:R-:W-:Y:S01]  /*41c0*/  FMUL.FTZ R3, R136, c[0x0][0x2d0] ;  /* 0x0000b40088037a20 */ /* 0x000fe20000410000 */
[----:B--2---:R-:W-:Y:S01]  /*41d0*/  F2FP.BF16.PACK_AB R9, R163, R166 ;  /* 0x000000a6a309723e */ /* 0x004fe200000010ff */
[----:B------:R1:W2:Y:S01]  /*41e0*/  MUFU.EX2 R151, R0 ;  /* 0x0000000000977308 */ /* 0x0002a20000000800 */
[----:B----4-:R-:W-:-:S07]  /*41f0*/  F2FP.BF16.PACK_AB R11, R197, R98 ;  /* 0x00000062c50b723e */ /* 0x010fce00000010ff */
[----:B------:R-:W-:Y:S01]  /*4200*/  HMMA.16816.F32.BF16 R56, R8, R28, RZ ;  /* 0x0000001c0838723c */ /* 0x000fe200000418ff */
[----:B-1----:R-:W-:Y:S01]  /*4210*/  FFMA.FTZ R0, R26, c[0x0][0x2d0], -R7 ;  /* 0x0000b4001a007a23 */ /* 0x002fe20000010807 */
[----:B--2---:R-:W-:-:S06]  /*4220*/  F2FP.BF16.PACK_AB R12, R151, R4 ;  /* 0x00000004970c723e */ /* 0x004fcc00000010ff */
[C---:B------:R-:W-:Y:S01]  /*4230*/  HMMA.16816.F32.BF16 R72, R8.reuse, R20, RZ ;  /* 0x000000140848723c */ /* 0x040fe200000418ff */
[----:B------:R1:W-:Y:S07]  /*4240*/  MUFU.EX2 R179, R0 ;  /* 0x0000000000b37308 */ /* 0x0003ee0000000800 */
[C---:B------:R-:W-:Y:S08]  /*4250*/  HMMA.16816.F32.BF16 R68, R8.reuse, R22, RZ ;  /* 0x000000160844723c */ /* 0x040ff000000418ff */
[----:B------:R-:W-:Y:S01]  /*4260*/  HMMA.16816.F32.BF16 R64, R8, R16, RZ ;  /* 0x000000100840723c */ /* 0x000fe200000418ff */
[----:B-1----:R-:W-:Y:S01]  /*4270*/  FSEL R0, R3, RZ, P0 ;  /* 0x000000ff03007208 */ /* 0x002fe20000000000 */
[----:B------:R-:W-:-:S02]  /*4280*/  FFMA.FTZ R3, R27, c[0x0][0x2d0], -R7 ;  /* 0x0000b4001b037a23 */ /* 0x000fc40000010807 */
[----:B------:R-:W1:Y:S02]  /*4290*/  LDSM.16.MT88.4 R24, [R228+0x900] ;  /* 0x00090000e418783b */ /* 0x000e640000004200 */
[----:B------:R2:W3:Y:S02]  /*42a0*/  MUFU.EX2 R176, R3 ;  /* 0x0000000300b07308 */ /* 0x0004e40000000800 */
[C---:B------:R-:W-:Y:S08]  /*42b0*/  HMMA.16816.F32.BF16 R60, R8.reuse, R18, RZ ;  /* 0x00000012083c723c */ /* 0x040ff000000418ff */
[----:B------:R-:W-:Y:S01]  /*42c0*/  HMMA.16816.F32.BF16 R48, R8, R40, RZ ;  /* 0x000000280830723c */ /* 0x000fe200000418ff */
[----:B--2---:R-:W-:Y:S01]  /*42d0*/  FFMA.FTZ R3, R32, c[0x0][0x2d0], -R0 ;  /* 0x0000b40020037a23 */ /* 0x004fe20000010800 */
[----:B---3--:R-:W-:-:S06]  /*42e0*/  F2FP.BF16.PACK_AB R14, R176, R179 ;  /* 0x000000b3b00e723e */ /* 0x008fcc00000010ff */
[C---:B------:R-:W-:Y:S01]  /*42f0*/  HMMA.16816.F32.BF16 R52, R8.reuse, R30, RZ ;  /* 0x0000001e0834723c */ /* 0x040fe200000418ff */
[----:B------:R2:W-:Y:S07]  /*4300*/  MUFU.EX2 R224, R3 ;  /* 0x0000000300e07308 */ /* 0x0005ee0000000800 */
[----:B------:R-:W-:Y:S01]  /*4310*/  HMMA.16816.F32.BF16 R44, R8, R42, RZ ;  /* 0x0000002a082c723c */ /* 0x000fe200000418ff */
[----:B--2---:R-:W-:-:S04]  /*4320*/  FFMA.FTZ R3, R33, c[0x0][0x2d0], -R0 ;  /* 0x0000b40021037a23 */ /* 0x004fc80000010800 */
[----:B------:R2:W3:Y:S02]  /*4330*/  MUFU.EX2 R221, R3 ;  /* 0x0000000300dd7308 */ /* 0x0004e40000000800 */
[----:B--2---:R-:W-:Y:S01]  /*4340*/  FFMA.FTZ R3, R34, c[0x0][0x2d0], -R0 ;  /* 0x0000b40022037a23 */ /* 0x004fe20000010800 */
[----:B---3--:R-:W-:-:S05]  /*4350*/  F2FP.BF16.PACK_AB R13, R221, R224 ;  /* 0x000000e0dd0d723e */ /* 0x008fca00000010ff */
[----:B------:R2:W-:Y:S02]  /*4360*/  MUFU.EX2 R223, R3 ;  /* 0x0000000300df7308 */ /* 0x0005e40000000800 */
[----:B--2---:R-:W-:Y:S02]  /*4370*/  FFMA.FTZ R3, R35, c[0x0][0x2d0], -R0 ;  /* 0x0000b40023037a23 */ /* 0x004fe40000010800 */
[----:B------:R-:W-:Y:S04]  /*4380*/  LDSM.16.MT88.4 R32, [R230+0x900] ;  /* 0x00090000e620783b */ /* 0x000fe80000004200 */
[----:B------:R2:W3:Y:S02]  /*4390*/  MUFU.EX2 R177, R3 ;  /* 0x0000000300b17308 */ /* 0x0004e40000000800 */
[----:B--2---:R-:W-:Y:S01]  /*43a0*/  FFMA.FTZ R3, R36, c[0x0][0x2d0], -R6 ;  /* 0x0000b40024037a23 */ /* 0x004fe20000010806 */
[----:B---3--:R-:W-:-:S05]  /*43b0*/  F2FP.BF16.PACK_AB R15, R177, R223 ;  /* 0x000000dfb10f723e */ /* 0x008fca00000010ff */
[----:B------:R2:W-:Y:S02]  /*43c0*/  MUFU.EX2 R162, R3 ;  /* 0x0000000300a27308 */ /* 0x0005e40000000800 */
[C---:B------:R-:W-:Y:S07]  /*43d0*/  HMMA.16816.F32.BF16 R76, R12.reuse, R28, RZ ;  /* 0x0000001c0c4c723c */ /* 0x040fee00000418ff */
[----:B------:R-:W-:Y:S01]  /*43e0*/  IMAD.MOV.U32 R29, RZ, RZ, R200 ;  /* 0x000000ffff1d7224 */ /* 0x000fe200078e00c8 */
[----:B------:R-:W-:Y:S01]  /*43f0*/  HMMA.16816.F32.BF16 R84, R12, R20, RZ ;  /* 0x000000140c54723c */ /* 0x000fe200000418ff */
[----:B------:R-:W-:-:S02]  /*4400*/  IMAD.MOV.U32 R28, RZ, RZ, R190 ;  /* 0x000000ffff1c7224 */ /* 0x000fc400078e00be */
[----:B--2---:R-:W-:-:S04]  /*4410*/  FFMA.FTZ R3, R37, c[0x0][0x2d0], -R6 ;  /* 0x0000b40025037a23 */ /* 0x004fc80000010806 */
[----:B------:R2:W3:Y:S01]  /*4420*/  MUFU.EX2 R234, R3 ;  /* 0x0000000300ea7308 */ /* 0x0004e20000000800 */
[C---:B------:R-:W-:Y:S01]  /*4430*/  HMMA.16816.F32.BF16 R88, R12.reuse, R22, RZ ;  /* 0x000000160c58723c */ /* 0x040fe200000418ff */
[----:B------:R-:W4:Y:S07]  /*4440*/  LDSM.16.MT88.4 R20, [R229+0x900] ;  /* 0x00090000e514783b */ /* 0x000f2e0000004200 */
[----:B------:R-:W-:Y:S01]  /*4450*/  HMMA.16816.F32.BF16 R80, R12, R16, RZ ;  /* 0x000000100c50723c */ /* 0x000fe200000418ff */
[----:B--2---:R-:W-:-:S07]  /*4460*/  FFMA.FTZ R3, R38, c[0x0][0x2d0], -R6 ;  /* 0x0000b40026037a23 */ /* 0x004fce0000010806 */
[C---:B------:R-:W-:Y:S01]  /*4470*/  HMMA.16816.F32.BF16 R100, R12.reuse, R18, RZ ;  /* 0x000000120c64723c */ /* 0x040fe200000418ff */
[----:B---3--:R-:W-:Y:S01]  /*4480*/  F2FP.BF16.PACK_AB R8, R234, R162 ;  /* 0x000000a2ea08723e */ /* 0x008fe200000010ff */
[----:B------:R2:W-:Y:S06]  /*4490*/  MUFU.EX2 R193, R3 ;  /* 0x0000000300c17308 */ /* 0x0005ec0000000800 */
[C---:B------:R-:W-:Y:S07]  /*44a0*/  HMMA.16816.F32.BF16 R108, R12.reuse, R30, RZ ;  /* 0x0000001e0c6c723c */ /* 0x040fee00000418ff */
[----:B------:R-:W-:Y:S01]  /*44b0*/  MOV R31, R107 ;  /* 0x0000006b001f7202 */ /* 0x000fe20000000f00 */
[----:B------:R-:W-:Y:S01]  /*44c0*/  HMMA.16816.F32.BF16 R16, R12, R40, RZ ;  /* 0x000000280c10723c */ /* 0x000fe200000418ff */
[----:B------:R-:W-:-:S02]  /*44d0*/  IMAD.MOV.U32 R30, RZ, RZ, R98 ;  /* 0x000000ffff1e7224 */ /* 0x000fc400078e0062 */
[----:B--2---:R-:W-:Y:S02]  /*44e0*/  FFMA.FTZ R3, R39, c[0x0][0x2d0], -R6 ;  /* 0x0000b40027037a23 */ /* 0x004fe40000010806 */
[----:B------:R-:W2:Y:S02]  /*44f0*/  LDSM.16.MT88.4 R36, [R231+0x900] ;  /* 0x00090000e724783b */ /* 0x000ea40000004200 */
[----:B------:R3:W1:Y:S01]  /*4500*/  MUFU.EX2 R192, R3 ;  /* 0x0000000300c07308 */ /* 0x0006620000000800 */
[----:B------:R-:W-:Y:S02]  /*4510*/  IMAD.MOV.U32 R41, RZ, RZ, R106 ;  /* 0x000000ffff297224 */ /* 0x000fe400078e006a */
[----:B---3--:R-:W-:Y:S01]  /*4520*/  FFMA.FTZ R3, R92, c[0x0][0x2d0], -R5 ;  /* 0x0000b4005c037a23 */ /* 0x008fe20000010805 */
[----:B-1----:R-:W-:-:S04]  /*4530*/  F2FP.BF16.PACK_AB R10, R192, R193 ;  /* 0x000000c1c00a723e */ /* 0x002fc800000010ff */
[----:B------:R1:W-:Y:S02]  /*4540*/  MUFU.EX2 R161, R3 ;  /* 0x0000000300a17308 */ /* 0x0003e40000000800 */
[----:B-1----:R-:W-:-:S06]  /*4550*/  FFMA.FTZ R3, R93, c[0x0][0x2d0], -R5 ;  /* 0x0000b4005d037a23 */ /* 0x002fcc0000010805 */
[----:B------:R1:W3:Y:S02]  /*4560*/  MUFU.EX2 R252, R3 ;  /* 0x0000000300fc7308 */ /* 0x0002e40000000800 */
[----:B-1----:R-:W-:Y:S01]  /*4570*/  FFMA.FTZ R3, R94, c[0x0][0x2d0], -R5 ;  /* 0x0000b4005e037a23 */ /* 0x002fe20000010805 */
[----:B---3--:R-:W-:-:S05]  /*4580*/  F2FP.BF16.PACK_AB R9, R252, R161 ;  /* 0x000000a1fc09723e */ /* 0x008fca00000010ff */
[----:B------:R1:W-:Y:S02]  /*4590*/  MUFU.EX2 R200, R3 ;  /* 0x0000000300c87308 */ /* 0x0003e40000000800 */
[----:B-1----:R-:W-:-:S06]  /*45a0*/  FFMA.FTZ R3, R95, c[0x0][0x2d0], -R5 ;  /* 0x0000b4005f037a23 */ /* 0x002fcc0000010805 */
[----:B------:R1:W3:Y:S02]  /*45b0*/  MUFU.EX2 R190, R3 ;  /* 0x0000000300be7308 */ /* 0x0002e40000000800 */
[----:B-1----:R-:W-:Y:S01]  /*45c0*/  FFMA.FTZ R3, R96, c[0x0][0x2d0], -R7 ;  /* 0x0000b40060037a23 */ /* 0x002fe20000010807 */
[----:B---3--:R-:W-:-:S05]  /*45d0*/  F2FP.BF16.PACK_AB R11, R190, R200 ;  /* 0x000000c8be0b723e */ /* 0x008fca00000010ff */
[----:B------:R1:W-:Y:S02]  /*45e0*/  MUFU.EX2 R220, R3 ;  /* 0x0000000300dc7308 */ /* 0x0003e40000000800 */
[C---:B------:R-:W-:Y:S08]  /*45f0*/  HMMA.16816.F32.BF16 R140, R8.reuse, R24, R72 ;  /* 0x00000018088c723c */ /* 0x040ff00000041848 */
[----:B----4-:R-:W-:Y:S01]  /*4600*/  HMMA.16816.F32.BF16 R92, R8, R20, R56 ;  /* 0x00000014085c723c */ /* 0x010fe20000041838 */
[----:B-1----:R-:W-:-:S04]  /*4610*/  FFMA.FTZ R3, R97, c[0x0][0x2d0], -R7 ;  /* 0x0000b40061037a23 */ /* 0x002fc80000010807 */
[----:B------:R1:W3:Y:S03]  /*4620*/  MUFU.EX2 R219, R3 ;  /* 0x0000000300db7308 */ /* 0x0002e60000000800 */
[C---:B------:R-:W-:Y:S08]  /*4630*/  HMMA.16816.F32.BF16 R72, R8.reuse, R32, R48 ;  /* 0x000000200848723c */ /* 0x040ff00000041830 */
[----:B------:R-:W-:Y:S01]  /*4640*/  HMMA.16816.F32.BF16 R68, R8, R26, R68 ;  /* 0x0000001a0844723c */ /* 0x000fe20000041844 */
[----:B-1----:R-:W-:-:S07]  /*4650*/  FFMA.FTZ R3, R104, c[0x0][0x2d0], -R7 ;  /* 0x0000b40068037a23 */ /* 0x002fce0000010807 */
[----:B------:R-:W-:Y:S01]  /*4660*/  HMMA.16816.F32.BF16 R44, R8, R34, R44 ;  /* 0x00000022082c723c */ /* 0x000fe2000004182c */
[----:B------:R1:W-:Y:S07]  /*4670*/  MUFU.EX2 R216, R3 ;  /* 0x0000000300d87308 */ /* 0x0003ee0000000800 */
[----:B------:R-:W-:Y:S01]  /*4680*/  HMMA.16816.F32.BF16 R96, R12, R42, RZ ;  /* 0x0000002a0c60723c */ /* 0x000fe200000418ff */
[----:B------:R-:W-:Y:S01]  /*4690*/  LDSM.16.MT88.4 R12, [R231+0x1100] ;  /* 0x00110000e70c783b */ /* 0x000fe20000004200 */
[----:B-1----:R-:W-:-:S06]  /*46a0*/  FFMA.FTZ R3, R105, c[0x0][0x2d0], -R7 ;  /* 0x0000b40069037a23 */ /* 0x002fcc0000010807 */
[C---:B--2---:R-:W-:Y:S01]  /*46b0*/  HMMA.16816.F32.BF16 R104, R8.reuse, R36, R64 ;  /* 0x000000240868723c */ /* 0x044fe20000041840 */
[----:B------:R1:W2:Y:S07]  /*46c0*/  MUFU.EX2 R218, R3 ;  /* 0x0000000300da7308 */ /* 0x0002ae0000000800 */
[C---:B------:R-:W-:Y:S08]  /*46d0*/  HMMA.16816.F32.BF16 R64, R8.reuse, R38, R60 ;  /* 0x000000260840723c */ /* 0x040ff0000004183c */
[----:B------:R-:W-:Y:S01]  /*46e0*/  HMMA.16816.F32.BF16 R60, R8, R22, R52 ;  /* 0x00000016083c723c */ /* 0x000fe20000041834 */
[----:B-1----:R-:W-:-:S02]  /*46f0*/  FFMA.FTZ R3, R112, c[0x0][0x2d0], -R0 ;  /* 0x0000b40070037a23 */ /* 0x002fc40000010800 */
[----:B------:R-:W-:Y:S02]  /*4700*/  IMAD.MOV.U32 R112, RZ, RZ, R188 ;  /* 0x000000ffff707224 */ /* 0x000fe400078e00bc */
[----:B------:R1:W-:Y:S02]  /*4710*/  MUFU.EX2 R205, R3 ;  /* 0x0000000300cd7308 */ /* 0x0003e40000000800 */
[----:B---3--:R-:W-:Y:S02]  /*4720*/  F2FP.BF16.PACK_AB R8, R219, R220 ;  /* 0x000000dcdb08723e */ /* 0x008fe400000010ff */
[----:B--2---:R-:W-:Y:S01]  /*4730*/  F2FP.BF16.PACK_AB R10, R218, R216 ;  /* 0x000000d8da0a723e */ /* 0x004fe200000010ff */
[----:B-1----:R-:W-:Y:S02]  /*4740*/  FFMA.FTZ R3, R113, c[0x0][0x2d0], -R0 ;  /* 0x0000b40071037a23 */ /* 0x002fe40000010800 */
[----:B------:R-:W-:Y:S02]  /*4750*/  IMAD.MOV.U32 R113, RZ, RZ, R190 ;  /* 0x000000ffff717224 */ /* 0x000fe400078e00be */
[----:B------:R1:W2:Y:S02]  /*4760*/  MUFU.EX2 R207, R3 ;  /* 0x0000000300cf7308 */ /* 0x0002a40000000800 */
[----:B-1----:R-:W-:Y:S01]  /*4770*/  FFMA.FTZ R3, R114, c[0x0][0x2d0], -R0 ;  /* 0x0000b40072037a23 */ /* 0x002fe20000010800 */
[----:B--2---:R-:W-:-:S05]  /*4780*/  F2FP.BF16.PACK_AB R9, R207, R205 ;  /* 0x000000cdcf09723e */ /* 0x004fca00000010ff */
[----:B------:R1:W-:Y:S02]  /*4790*/  MUFU.EX2 R208, R3 ;  /* 0x0000000300d07308 */ /* 0x0003e40000000800 */
[----:B-1----:R-:W-:-:S06]  /*47a0*/  FFMA.FTZ R3, R115, c[0x0][0x2d0], -R0 ;  /* 0x0000b40073037a23 */ /* 0x002fcc0000010800 */
[----:B------:R1:W2:Y:S02]  /*47b0*/  MUFU.EX2 R206, R3 ;  /* 0x0000000300ce7308 */ /* 0x0002a40000000800 */
[----:B-1----:R-:W-:Y:S01]  /*47c0*/  FFMA.FTZ R3, R116, c[0x0][0x2d0], -R7 ;  /* 0x0000b40074037a23 */ /* 0x002fe20000010807 */
[----:B--2---:R-:W-:Y:S01]  /*47d0*/  F2FP.BF16.PACK_AB R11, R206, R208 ;  /* 0x000000d0ce0b723e */ /* 0x004fe200000010ff */
[----:B------:R-:W-:-:S04]  /*47e0*/  IMAD.MOV.U32 R116, RZ, RZ, R200 ;  /* 0x000000ffff747224 */ /* 0x000fc800078e00c8 */
[----:B------:R1:W-:Y:S02]  /*47f0*/  MUFU.EX2 R251, R3 ;  /* 0x0000000300fb7308 */ /* 0x0003e40000000800 */
[C---:B------:R-:W-:Y:S08]  /*4800*/  HMMA.16816.F32.BF16 R52, R8.reuse, R36, R80 ;  /* 0x000000240834723c */ /* 0x040ff00000041850 */
[----:B------:R-:W-:Y:S01]  /*4810*/  HMMA.16816.F32.BF16 R36, R8, R38, R100 ;  /* 0x000000260824723c */ /* 0x000fe20000041864 */
[----:B-1----:R-:W-:-:S02]  /*4820*/  FFMA.FTZ R3, R117, c[0x0][0x2d0], -R6 ;  /* 0x0000b40075037a23 */ /* 0x002fc40000010806 */
[----:B------:R-:W-:Y:S02]  /*4830*/  IMAD.MOV.U32 R117, RZ, RZ, R30 ;  /* 0x000000ffff757224 */ /* 0x000fe400078e001e */
[----:B------:R1:W-:Y:S02]  /*4840*/  MUFU.EX2 R203, R3 ;  /* 0x0000000300cb7308 */ /* 0x0003e40000000800 */
[----:B------:R-:W-:Y:S01]  /*4850*/  IMAD.MOV.U32 R100, RZ, RZ, R197 ;  /* 0x000000ffff647224 */ /* 0x000fe200078e00c5 */
[----:B------:R-:W-:Y:S01]  /*4860*/  HMMA.16816.F32.BF16 R56, R8, R22, R108 ;  /* 0x000000160838723c */ /* 0x000fe2000004186c */
[----:B------:R-:W-:Y:S02]  /*4870*/  IMAD.MOV.U32 R103, RZ, RZ, R196 ;  /* 0x000000ffff677224 */ /* 0x000fe400078e00c4 */
[----:B------:R-:W-:Y:S02]  /*4880*/  IMAD.MOV.U32 R101, RZ, RZ, R31 ;  /* 0x000000ffff657224 */ /* 0x000fe400078e001f */
[----:B------:R-:W-:-:S02]  /*4890*/  IMAD.MOV.U32 R102, RZ, RZ, R29 ;  /* 0x000000ffff667224 */ /* 0x000fc400078e001d */
[----:B------:R-:W-:Y:S01]  /*48a0*/  IMAD.MOV.U32 R111, RZ, RZ, R195 ;  /* 0x000000ffff6f7224 */ /* 0x000fe200078e00c3 */
[C---:B------:R-:W-:Y:S01]  /*48b0*/  HMMA.16816.F32.BF16 R48, R8.reuse, R24, R84 ;  /* 0x000000180830723c */ /* 0x040fe20000041854 */
[----:B------:R-:W-:Y:S02]  /*48c0*/  IMAD.MOV.U32 R110, RZ, RZ, R194 ;  /* 0x000000ffff6e7224 */ /* 0x000fe400078e00c2 */
[----:B------:R-:W-:Y:S02]  /*48d0*/  IMAD.MOV.U32 R109, RZ, RZ, R193 ;  /* 0x000000ffff6d7224 */ /* 0x000fe400078e00c1 */
[----:B------:R-:W-:Y:S02]  /*48e0*/  IMAD.MOV.U32 R108, RZ, RZ, R191 ;  /* 0x000000ffff6c7224 */ /* 0x000fe400078e00bf */
[--C-:B-1----:R-:W-:Y:S01]  /*48f0*/  FFMA.FTZ R3, R118, c[0x0][0x2d0], -R6.reuse ;  /* 0x0000b40076037a23 */ /* 0x102fe20000010806 */
[C---:B------:R-:W-:Y:S01]  /*4900*/  HMMA.16816.F32.BF16 R84, R8.reuse, R32, R16 ;  /* 0x000000200854723c */ /* 0x040fe20000041810 */
[----:B------:R-:W1:Y:S01]  /*4910*/  LDSM.16.MT88.4 R16, [R228+0x1100] ;  /* 0x00110000e410783b */ /* 0x000e620000004200 */
[----:B------:R-:W-:Y:S01]  /*4920*/  IMAD.MOV.U32 R118, RZ, RZ, R189 ;  /* 0x000000ffff767224 */ /* 0x000fe200078e00bd */
[----:B------:R2:W3:Y:S05]  /*4930*/  MUFU.EX2 R204, R3 ;  /* 0x0000000300cc7308 */ /* 0x0004ea0000000800 */
[C---:B------:R-:W-:Y:S08]  /*4940*/  HMMA.16816.F32.BF16 R76, R8.reuse, R20, R76 ;  /* 0x00000014084c723c */ /* 0x040ff0000004184c */
[----:B------:R-:W-:Y:S01]  /*4950*/  HMMA.16816.F32.BF16 R32, R8, R34, R96 ;  /* 0x000000220820723c */ /* 0x000fe20000041860 */
[----:B--2---:R-:W-:Y:S01]  /*4960*/  FFMA.FTZ R3, R119, c[0x0][0x2d0], -R6 ;  /* 0x0000b40077037a23 */ /* 0x004fe20000010806 */
[----:B------:R-:W-:-:S03]  /*4970*/  MOV R119, R192 ;  /* 0x000000c000777202 */ /* 0x000fc60000000f00 */
[----:B------:R2:W-:Y:S02]  /*4980*/  MUFU.EX2 R202, R3 ;  /* 0x0000000300ca7308 */ /* 0x0005e40000000800 */
[----:B------:R-:W-:Y:S02]  /*4990*/  IMAD.MOV.U32 R99, RZ, RZ, R165 ;  /* 0x000000ffff637224 */ /* 0x000fe400078e00a5 */
[----:B--2---:R-:W-:Y:S01]  /*49a0*/  FFMA.FTZ R3, R120, c[0x0][0x2d0], -R6 ;  /* 0x0000b40078037a23 */ /* 0x004fe20000010806 */
[----:B------:R-:W-:-:S03]  /*49b0*/  MOV R120, R252 ;  /* 0x000000fc00787202 */ /* 0x000fc60000000f00 */
[----:B------:R2:W4:Y:S02]  /*49c0*/  MUFU.EX2 R201, R3 ;  /* 0x0000000300c97308 */ /* 0x0005240000000800 */
[----:B--2---:R-:W-:Y:S02]  /*49d0*/  FFMA.FTZ R3, R121, c[0x0][0x2d0], -R5 ;  /* 0x0000b40079037a23 */ /* 0x004fe40000010805 */
[----:B------:R-:W-:-:S04]  /*49e0*/  IMAD.MOV.U32 R121, RZ, RZ, R41 ;  /* 0x000000ffff797224 */ /* 0x000fc800078e0029 */
[----:B------:R2:W-:Y:S01]  /*49f0*/  MUFU.EX2 R200, R3 ;  /* 0x0000000300c87308 */ /* 0x0005e20000000800 */
[----:B------:R-:W-:Y:S01]  /*4a00*/  HMMA.16816.F32.BF16 R40, R8, R26, R88 ;  /* 0x0000001a0828723c */ /* 0x000fe20000041858 */
[----:B------:R-:W1:Y:S06]  /*4a10*/  LDSM.16.MT88.4 R24, [R229+0x1100] ;  /* 0x00110000e518783b */ /* 0x000e6c0000004200 */
[----:B---3--:R-:W-:Y:S02]  /*4a20*/  F2FP.BF16.PACK_AB R8, R204, R203 ;  /* 0x000000cbcc08723e */ /* 0x008fe400000010ff */
[----:B----4-:R-:W-:Y:S01]  /*4a30*/  F2FP.BF16.PACK_AB R10, R201, R202 ;  /* 0x000000cac90a723e */ /* 0x010fe200000010ff */
[----:B--2---:R-:W-:Y:S01]  /*4a40*/  FFMA.FTZ R3, R122, c[0x0][0x2d0], -R5 ;  /* 0x0000b4007a037a23 */ /* 0x004fe20000010805 */
[----:B------:R-:W-:-:S03]  /*4a50*/  MOV R122, R199 ;  /* 0x000000c7007a7202 */ /* 0x000fc60000000f00 */
[----:B------:R2:W3:Y:S01]  /*4a60*/  MUFU.EX2 R199, R3 ;  /* 0x0000000300c77308 */ /* 0x0004e20000000800 */
[----:B------:R-:W-:Y:S01]  /*4a70*/  MOV R98, R122 ;  /* 0x0000007a00627202 */ /* 0x000fe20000000f00 */
[----:B------:R-:W-:-:S04]  /*4a80*/  IMAD.MOV.U32 R122, RZ, RZ, R161 ;  /* 0x000000ffff7a7224 */ /* 0x000fc800078e00a1 */
[----:B------:R-:W-:Y:S02]  /*4a90*/  IMAD.MOV.U32 R96, RZ, RZ, R98 ;  /* 0x000000ffff607224 */ /* 0x000fe400078e0062 */
[----:B--2---:R-:W-:Y:S01]  /*4aa0*/  FFMA.FTZ R3, R123, c[0x0][0x2d0], -R5 ;  /* 0x0000b4007b037a23 */ /* 0x004fe20000010805 */
[----:B---3--:R-:W-:Y:S01]  /*4ab0*/  F2FP.BF16.PACK_AB R9, R199, R200 ;  /* 0x000000c8c709723e */ /* 0x008fe200000010ff */
[----:B------:R-:W-:Y:S02]  /*4ac0*/  IMAD.MOV.U32 R123, RZ, RZ, R178 ;  /* 0x000000ffff7b7224 */ /* 0x000fe400078e00b2 */
[----:B------:R-:W-:Y:S02]  /*4ad0*/  IMAD.MOV.U32 R178, RZ, RZ, R198 ;  /* 0x000000ffffb27224 */ /* 0x000fe400078e00c6 */
[----:B------:R2:W-:Y:S01]  /*4ae0*/  MUFU.EX2 R198, R3 ;  /* 0x0000000300c67308 */ /* 0x0005e20000000800 */
[----:B------:R-:W-:Y:S01]  /*4af0*/  IMAD.MOV.U32 R97, RZ, RZ, R123 ;  /* 0x000000ffff617224 */ /* 0x000fe200078e007b */
[----:B------:R-:W-:Y:S01]  /*4b00*/  MOV R123, R162 ;  /* 0x000000a2007b7202 */ /* 0x000fe20000000f00 */
[----:B--2---:R-:W-:-:S02]  /*4b10*/  FFMA.FTZ R3, R124, c[0x0][0x2d0], -R5 ;  /* 0x0000b4007c037a23 */ /* 0x004fc40000010805 */
[----:B------:R-:W-:-:S03]  /*4b20*/  IMAD.MOV.U32 R124, RZ, RZ, R28 ;  /* 0x000000ffff7c7224 */ /* 0x000fc600078e001c */
[----:B------:R2:W3:Y:S01]  /*4b30*/  MUFU.EX2 R197, R3 ;  /* 0x0000000300c57308 */ /* 0x0004e20000000800 */
[----:B------:R-:W4:Y:S01]  /*4b40*/  LDSM.16.MT88.4 R28, [R230+0x1100] ;  /* 0x00110000e61c783b */ /* 0x000f220000004200 */
[----:B--2---:R-:W-:Y:S01]  /*4b50*/  FFMA.FTZ R3, R126, c[0x0][0x2d0], -R7 ;  /* 0x0000b4007e037a23 */ /* 0x004fe20000010807 */
[----:B---3--:R-:W-:Y:S01]  /*4b60*/  F2FP.BF16.PACK_AB R11, R197, R198 ;  /* 0x000000c6c50b723e */ /* 0x008fe200000010ff */
[----:B------:R-:W-:-:S04]  /*4b70*/  IMAD.MOV.U32 R126, RZ, RZ, R167 ;  /* 0x000000ffff7e7224 */ /* 0x000fc800078e00a7 */
[----:B------:R2:W3:Y:S01]  /*4b80*/  MUFU.EX2 R196, R3 ;  /* 0x0000000300c47308 */ /* 0x0004e20000000800 */
[----:B------:R-:W-:Y:S01]  /*4b90*/  IMAD.MOV.U32 R98, RZ, RZ, R126 ;  /* 0x000000ffff627224 */ /* 0x000fe200078e007e */
[C---:B-1----:R-:W-:Y:S08]  /*4ba0*/  HMMA.16816.F32.BF16 R80, R8.reuse, R18, R68 ;  /* 0x000000120850723c */ /* 0x042ff00000041844 */
[----:B------:R-:W-:Y:S01]  /*4bb0*/  HMMA.16816.F32.BF16 R68, R8, R14, R64 ;  /* 0x0000000e0844723c */ /* 0x000fe20000041840 */
[----:B--2---:R-:W-:-:S02]  /*4bc0*/  FFMA.FTZ R3, R125, c[0x0][0x2d0], -R7 ;  /* 0x0000b4007d037a23 */ /* 0x004fc40000010807 */
[----:B------:R-:W-:Y:S02]  /*4bd0*/  IMAD.MOV.U32 R125, RZ, RZ, R163 ;  /* 0x000000ffff7d7224 */ /* 0x000fe400078e00a3 */
[----:B------:R1:W-:Y:S03]  /*4be0*/  MUFU.EX2 R195, R3 ;  /* 0x0000000300c37308 */ /* 0x0003e60000000800 */
[C---:B------:R-:W-:Y:S08]  /*4bf0*/  HMMA.16816.F32.BF16 R64, R8.reuse, R26, R60 ;  /* 0x0000001a0840723c */ /* 0x040ff0000004183c */
[----:B------:R-:W-:Y:S01]  /*4c00*/  HMMA.16816.F32.BF16 R140, R8, R16, R140 ;  /* 0x00000010088c723c */ /* 0x000fe2000004188c */
[----:B-1----:R-:W-:-:S07]  /*4c10*/  FFMA.FTZ R3, R127, c[0x0][0x2d0], -R7 ;  /* 0x0000b4007f037a23 */ /* 0x002fce0000010807 */
[C---:B------:R-:W-:Y:S01]  /*4c20*/  HMMA.16816.F32.BF16 R104, R8.reuse, R12, R104 ;  /* 0x0000000c0868723c */ /* 0x040fe20000041868 */
[----:B------:R-:W-:Y:S01]  /*4c30*/  IMAD.MOV.U32 R127, RZ, RZ, R109 ;  /* 0x000000ffff7f7224 */ /* 0x000fe200078e006d */
[----:B------:R1:W2:Y:S06]  /*4c40*/  MUFU.EX2 R194, R3 ;  /* 0x0000000300c27308 */ /* 0x0002ac0000000800 */
[C---:B------:R-:W-:Y:S08]  /*4c50*/  HMMA.16816.F32.BF16 R92, R8.reuse, R24, R92 ;  /* 0x00000018085c723c */ /* 0x040ff0000004185c */
[----:B----4-:R-:W-:Y:S01]  /*4c60*/  HMMA.16816.F32.BF16 R88, R8, R28, R72 ;  /* 0x0000001c0858723c */ /* 0x010fe20000041848 */
[----:B-1----:R-:W-:-:S02]  /*4c70*/  FFMA.FTZ R3, R128, c[0x0][0x2d0], -R7 ;  /* 0x0000b40080037a23 */ /* 0x002fc40000010807 */
[----:B------:R-:W-:Y:S02]  /*4c80*/  IMAD.MOV.U32 R128, RZ, RZ, R176 ;  /* 0x000000ffff807224 */ /* 0x000fe400078e00b0 */
[----:B------:R1:W-:Y:S03]  /*4c90*/  MUFU.EX2 R193, R3 ;  /* 0x0000000300c17308 */ /* 0x0003e60000000800 */
[----:B------:R-:W-:Y:S07]  /*4ca0*/  HMMA.16816.F32.BF16 R60, R8, R30, R44 ;  /* 0x0000001e083c723c */ /* 0x000fee000004182c */
[----:B---3--:R-:W-:-:S02]  /*4cb0*/  F2FP.BF16.PACK_AB R8, R196, R251 ;  /* 0x000000fbc408723e */ /* 0x008fc400000010ff */
[----:B--2---:R-:W-:Y:S01]  /*4cc0*/  F2FP.BF16.PACK_AB R10, R194, R195 ;  /* 0x000000c3c20a723e */ /* 0x004fe200000010ff */
[--C-:B-1----:R-:W-:Y:S02]  /*4cd0*/  FFMA.FTZ R3, R129, c[0x0][0x2d0], -R0.reuse ;  /* 0x0000b40081037a23 */ /* 0x102fe40000010800 */
[----:B------:R-:W-:Y:S02]  /*4ce0*/  IMAD.MOV.U32 R129, RZ, RZ, R177 ;  /* 0x000000ffff817224 */ /* 0x000fe400078e00b1 */
[----:B------:R1:W-:Y:S02]  /*4cf0*/  MUFU.EX2 R252, R3 ;  /* 0x0000000300fc7308 */ /* 0x0003e40000000800 */
[----:B-1----:R-:W-:Y:S02]  /*4d00*/  FFMA.FTZ R3, R130, c[0x0][0x2d0], -R0 ;  /* 0x0000b40082037a23 */ /* 0x002fe40000010800 */
[----:B------:R-:W-:-:S04]  /*4d10*/  IMAD.MOV.U32 R130, RZ, RZ, R124 ;  /* 0x000000ffff827224 */ /* 0x000fc800078e007c */
[----:B------:R1:W2:Y:S01]  /*4d20*/  MUFU.EX2 R192, R3 ;  /* 0x0000000300c07308 */ /* 0x0002a20000000800 */
[----:B------:R-:W-:Y:S02]  /*4d30*/  IMAD.MOV.U32 R124, RZ, RZ, R166 ;  /* 0x000000ffff7c7224 */ /* 0x000fe400078e00a6 */
[----:B-1----:R-:W-:Y:S01]  /*4d40*/  FFMA.FTZ R3, R131, c[0x0][0x2d0], -R0 ;  /* 0x0000b40083037a23 */ /* 0x002fe20000010800 */
[----:B--2---:R-:W-:Y:S01]  /*4d50*/  F2FP.BF16.PACK_AB R9, R192, R252 ;  /* 0x000000fcc009723e */ /* 0x004fe200000010ff */
[----:B------:R-:W-:-:S03]  /*4d60*/  IMAD.MOV.U32 R131, RZ, RZ, R101 ;  /* 0x000000ffff837224 */ /* 0x000fc600078e0065 */
[----:B------:R1:W-:Y:S01]  /*4d70*/  MUFU.EX2 R191, R3 ;  /* 0x0000000300bf7308 */ /* 0x0003e20000000800 */
[----:B------:R-:W-:-:S04]  /*4d80*/  IMAD.MOV.U32 R101, RZ, RZ, R151 ;  /* 0x000000ffff657224 */ /* 0x000fc800078e0097 */
[----:B------:R-:W-:Y:S01]  /*4d90*/  IMAD.MOV.U32 R126, RZ, RZ, R101 ;  /* 0x000000ffff7e7224 */ /* 0x000fe200078e0065 */
[----:B------:R-:W-:Y:S01]  /*4da0*/  MOV R101, R179 ;  /* 0x000000b300657202 */ /* 0x000fe20000000f00 */
[----:B-1----:R-:W-:-:S04]  /*4db0*/  FFMA.FTZ R3, R134, c[0x0][0x2d0], -R0 ;  /* 0x0000b40086037a23 */ /* 0x002fc80000010800 */
[----:B------:R1:W2:Y:S02]  /*4dc0*/  MUFU.EX2 R189, R3 ;  /* 0x0000000300bd7308 */ /* 0x0002a40000000800 */
[----:B-1----:R-:W-:Y:S01]  /*4dd0*/  FFMA.FTZ R3, R133, c[0x0][0x2d0], -R7 ;  /* 0x0000b40085037a23 */ /* 0x002fe20000010807 */
[----:B--2---:R-:W-:-:S05]  /*4de0*/  F2FP.BF16.PACK_AB R11, R189, R191 ;  /* 0x000000bfbd0b723e */ /* 0x004fca00000010ff */
[----:B------:R1:W-:Y:S02]  /*4df0*/  MUFU.EX2 R190, R3 ;  /* 0x0000000300be7308 */ /* 0x0003e40000000800 */
[C---:B------:R-:W-:Y:S08]  /*4e00*/  HMMA.16816.F32.BF16 R20, R8.reuse, R12, R52 ;  /* 0x0000000c0814723c */ /* 0x040ff00000041834 */
[----:B------:R-:W-:Y:S01]  /*4e10*/  HMMA.16816.F32.BF16 R36, R8, R14, R36 ;  /* 0x0000000e0824723c */ /* 0x000fe20000041824 */
[----:B------:R-:W-:Y:S01]  /*4e20*/  LDSM.16.MT88.4 R12, [R231+0x1900] ;  /* 0x00190000e70c783b */ /* 0x000fe20000004200 */
[----:B-1----:R-:W-:-:S04]  /*4e30*/  FFMA.FTZ R3, R132, c[0x0][0x2d0], -R7 ;  /* 0x0000b40084037a23 */ /* 0x002fc80000010807 */
[----:B------:R1:W-:Y:S02]  /*4e40*/  MUFU.EX2 R188, R3 ;  /* 0x0000000300bc7308 */ /* 0x0003e40000000800 */
[C---:B------:R-:W-:Y:S08]  /*4e50*/  HMMA.16816.F32.BF16 R44, R8.reuse, R18, R40 ;  /* 0x00000012082c723c */ /* 0x040ff00000041828 */
[----:B------:R-:W-:Y:S01]  /*4e60*/  HMMA.16816.F32.BF16 R48, R8, R16, R48 ;  /* 0x000000100830723c */ /* 0x000fe20000041830 */
[----:B------:R-:W2:Y:S01]  /*4e70*/  LDSM.16.MT88.4 R16, [R228+0x1900] ;  /* 0x00190000e410783b */ /* 0x000ea20000004200 */
[----:B-1----:R-:W-:-:S06]  /*4e80*/  FFMA.FTZ R3, R138, c[0x0][0x2d0], -R6 ;  /* 0x0000b4008a037a23 */ /* 0x002fcc0000010806 */
[C---:B------:R-:W-:Y:S01]  /*4e90*/  HMMA.16816.F32.BF16 R40, R8.reuse, R24, R76 ;  /* 0x000000180828723c */ /* 0x040fe2000004184c */
[----:B------:R1:W-:Y:S07]  /*4ea0*/  MUFU.EX2 R138, R3 ;  /* 0x00000003008a7308 */ /* 0x0003ee0000000800 */
[C---:B------:R-:W-:Y:S01]  /*4eb0*/  HMMA.16816.F32.BF16 R56, R8.reuse, R26, R56 ;  /* 0x0000001a0838723c */ /* 0x040fe20000041838 */
[----:B------:R-:W-:Y:S07]  /*4ec0*/  LDSM.16.MT88.4 R24, [R229+0x1900] ;  /* 0x00190000e518783b */ /* 0x000fee0000004200 */
[----:B------:R-:W-:Y:S01]  /*4ed0*/  HMMA.16816.F32.BF16 R84, R8, R28, R84 ;  /* 0x0000001c0854723c */ /* 0x000fe20000041854 */
[----:B-1----:R-:W-:Y:S01]  /*4ee0*/  FFMA.FTZ R3, R156, c[0x0][0x2d0], -R6 ;  /* 0x0000b4009c037a23 */ /* 0x002fe20000010806 */
[----:B------:R-:W-:-:S03]  /*4ef0*/  MOV R156, R110 ;  /* 0x0000006e009c7202 */ /* 0x000fc60000000f00 */
[----:B------:R1:W3:Y:S03]  /*4f00*/  MUFU.EX2 R134, R3 ;  /* 0x0000000300867308 */ /* 0x0002e60000000800 */
[----:B------:R-:W-:Y:S01]  /*4f10*/  HMMA.16816.F32.BF16 R72, R8, R30, R32 ;  /* 0x0000001e0848723c */ /* 0x000fe20000041820 */
[----:B------:R-:W4:Y:S04]  /*4f20*/  LDSM.16.MT88.4 R32, [R230+0x1900] ;  /* 0x00190000e620783b */ /* 0x000f280000004200 */
[----:B------:R-:W-:Y:S01]  /*4f30*/  LDSM.16.MT88.4 R28, [R230+0x2100] ;  /* 0x00210000e61c783b */ /* 0x000fe20000004200 */
[----:B-1----:R-:W-:Y:S01]  /*4f40*/  FFMA.FTZ R3, R152, c[0x0][0x2d0], -R6 ;  /* 0x0000b40098037a23 */ /* 0x002fe20000010806 */
[----:B---3--:R-:W-:Y:S01]  /*4f50*/  F2FP.BF16.PACK_AB R8, R134, R138 ;  /* 0x0000008a8608723e */ /* 0x008fe200000010ff */
[----:B------:R-:W-:-:S02]  /*4f60*/  IMAD.MOV.U32 R152, RZ, RZ, R111 ;  /* 0x000000ffff987224 */ /* 0x000fc400078e006f */
[----:B------:R1:W-:Y:S02]  /*4f70*/  MUFU.EX2 R133, R3 ;  /* 0x0000000300857308 */ /* 0x0003e40000000800 */
[----:B-1----:R-:W-:Y:S01]  /*4f80*/  FFMA.FTZ R3, R153, c[0x0][0x2d0], -R6 ;  /* 0x0000b40099037a23 */ /* 0x002fe20000010806 */
[----:B------:R-:W-:-:S05]  /*4f90*/  MOV R153, R101 ;  /* 0x0000006500997202 */ /* 0x000fca0000000f00 */
[----:B------:R1:W3:Y:S02]  /*4fa0*/  MUFU.EX2 R132, R3 ;  /* 0x0000000300847308 */ /* 0x0002e40000000800 */
[----:B-1----:R-:W-:Y:S01]  /*4fb0*/  FFMA.FTZ R3, R157, c[0x0][0x2d0], -R5 ;  /* 0x0000b4009d037a23 */ /* 0x002fe20000010805 */
[----:B---3--:R-:W-:-:S05]  /*4fc0*/  F2FP.BF16.PACK_AB R10, R132, R133 ;  /* 0x00000085840a723e */ /* 0x008fca00000010ff */
[----:B------:R1:W-:Y:S02]  /*4fd0*/  MUFU.EX2 R115, R3 ;  /* 0x0000000300737308 */ /* 0x0003e40000000800 */
[----:B-1----:R-:W-:Y:S02]  /*4fe0*/  FFMA.FTZ R3, R158, c[0x0][0x2d0], -R5 ;  /* 0x0000b4009e037a23 */ /* 0x002fe40000010805 */
[----:B------:R-:W-:-:S04]  /*4ff0*/  IMAD.MOV.U32 R158, RZ, RZ, R98 ;  /* 0x000000ffff9e7224 */ /* 0x000fc800078e0062 */
[----:B------:R1:W3:Y:S02]  /*5000*/  MUFU.EX2 R114, R3 ;  /* 0x0000000300727308 */ /* 0x0002e40000000800 */
[----:B-1----:R-:W-:Y:S01]  /*5010*/  FFMA.FTZ R3, R154, c[0x0][0x2d0], -R5 ;  /* 0x0000b4009a037a23 */ /* 0x002fe20000010805 */
[----:B------:R-:W-:Y:S02]  /*5020*/  MOV R154, R112 ;  /* 0x00000070009a7202 */ /* 0x000fe40000000f00 */
[----:B---3--:R-:W-:-:S03]  /*5030*/  F2FP.BF16.PACK_AB R9, R114, R115 ;  /* 0x000000737209723e */ /* 0x008fc600000010ff */
[----:B------:R1:W-:Y:S02]  /*5040*/  MUFU.EX2 R112, R3 ;  /* 0x0000000300707308 */ /* 0x0003e40000000800 */
[----:B-1----:R-:W-:Y:S02]  /*5050*/  FFMA.FTZ R3, R155, c[0x0][0x2d0], -R5 ;  /* 0x0000b4009b037a23 */ /* 0x002fe40000010805 */
[----:B------:R-:W-:Y:S02]  /*5060*/  IMAD.MOV.U32 R155, RZ, RZ, R118 ;  /* 0x000000ffff9b7224 */ /* 0x000fe400078e0076 */
[----:B------:R-:W-:Y:S02]  /*5070*/  IMAD.MOV.U32 R118, RZ, RZ, R113 ;  /* 0x000000ffff767224 */ /* 0x000fe400078e0071 */
[----:B------:R1:W3:Y:S02]  /*5080*/  MUFU.EX2 R113, R3 ;  /* 0x0000000300717308 */ /* 0x0002e40000000800 */
[----:B-1----:R-:W-:Y:S01]  /*5090*/  FFMA.FTZ R3, R159, c[0x0][0x2d0], -R7 ;  /* 0x0000b4009f037a23 */ /* 0x002fe20000010807 */
[----:B---3--:R-:W-:Y:S01]  /*50a0*/  F2FP.BF16.PACK_AB R11, R113, R112 ;  /* 0x00000070710b723e */ /* 0x008fe200000010ff */
[----:B------:R-:W-:-:S04]  /*50b0*/  IMAD.MOV.U32 R159, RZ, RZ, R108 ;  /* 0x000000ffff9f7224 */ /* 0x000fc800078e006c */
[----:B------:R1:W-:Y:S02]  /*50c0*/  MUFU.EX2 R111, R3 ;  /* 0x00000003006f7308 */ /* 0x0003e40000000800 */
[C---:B--2---:R-:W-:Y:S08]  /*50d0*/  HMMA.16816.F32.BF16 R140, R8.reuse, R16, R140 ;  /* 0x00000010088c723c */ /* 0x044ff0000004188c */
[----:B----4-:R-:W-:Y:S01]  /*50e0*/  HMMA.16816.F32.BF16 R76, R8, R32, R88 ;  /* 0x00000020084c723c */ /* 0x010fe20000041858 */
[----:B-1----:R-:W-:-:S04]  /*50f0*/  FFMA.FTZ R3, R148, c[0x0][0x2d0], -R7 ;  /* 0x0000b40094037a23 */ /* 0x002fc80000010807 */
[----:B------:R1:W-:Y:S02]  /*5100*/  MUFU.EX2 R110, R3 ;  /* 0x00000003006e7308 */ /* 0x0003e40000000800 */
[----:B-1----:R-:W-:-:S06]  /*5110*/  FFMA.FTZ R3, R150, c[0x0][0x2d0], -R7 ;  /* 0x0000b40096037a23 */ /* 0x002fcc0000010807 */
[----:B------:R1:W-:Y:S02]  /*5120*/  MUFU.EX2 R109, R3 ;  /* 0x00000003006d7308 */ /* 0x0003e40000000800 */
[----:B-1----:R-:W-:Y:S02]  /*5130*/  FFMA.FTZ R3, R149, c[0x0][0x2d0], -R7 ;  /* 0x0000b40095037a23 */ /* 0x002fe40000010807 */
[C---:B------:R-:W-:Y:S04]  /*5140*/  HMMA.16816.F32.BF16 R148, R8.reuse, R18, R80 ;  /* 0x000000120894723c */ /* 0x040fe80000041850 */
[----:B------:R1:W-:Y:S04]  /*5150*/  MUFU.EX2 R108, R3 ;  /* 0x00000003006c7308 */ /* 0x0003e80000000800 */
[----:B------:R-:W-:Y:S01]  /*5160*/  HMMA.16816.F32.BF16 R80, R8, R26, R64 ;  /* 0x0000001a0850723c */ /* 0x000fe20000041840 */
[----:B-1----:R-:W-:-:S07]  /*5170*/  FFMA.FTZ R3, R160, c[0x0][0x2d0], -R0 ;  /* 0x0000b400a0037a23 */ /* 0x002fce0000010800 */
[----:B------:R-:W-:Y:S01]  /*5180*/  HMMA.16816.F32.BF16 R160, R8, R12, R104 ;  /* 0x0000000c08a0723c */ /* 0x000fe20000041868 */
[----:B------:R1:W-:Y:S02]  /*5190*/  MUFU.EX2 R106, R3 ;  /* 0x00000003006a7308 */ /* 0x0003e40000000800 */
[----:B-1----:R-:W-:-:S05]  /*51a0*/  FFMA.FTZ R3, R164, c[0x0][0x2d0], -R0 ;  /* 0x0000b400a4037a23 */ /* 0x002fca0000010800 */
[C---:B------:R-:W-:Y:S01]  /*51b0*/  HMMA.16816.F32.BF16 R164, R8.reuse, R14, R68 ;  /* 0x0000000e08a4723c */ /* 0x040fe20000041844 */
[----:B------:R1:W2:Y:S07]  /*51c0*/  MUFU.EX2 R105, R3 ;  /* 0x0000000300697308 */ /* 0x0002ae0000000800 */
[----:B------:R-:W-:Y:S01]  /*51d0*/  HMMA.16816.F32.BF16 R68, R8, R34, R60 ;  /* 0x000000220844723c */ /* 0x000fe2000004183c */
[----:B-1----:R-:W-:Y:S02]  /*51e0*/  FFMA.FTZ R3, R169, c[0x0][0x2d0], -R0 ;  /* 0x0000b400a9037a23 */ /* 0x002fe40000010800 */
[----:B------:R-:W-:Y:S01]  /*51f0*/  IMAD.MOV.U32 R169, RZ, RZ, R97 ;  /* 0x000000ffffa97224 */ /* 0x000fe200078e0061 */
[----:B------:R-:W-:Y:S01]  /*5200*/  MOV R97, R99 ;  /* 0x0000006300617202 */ /* 0x000fe20000000f00 */
[----:B------:R1:W-:Y:S01]  /*5210*/  MUFU.EX2 R104, R3 ;  /* 0x0000000300687308 */ /* 0x0003e20000000800 */
[----:B------:R-:W-:-:S02]  /*5220*/  IMAD.MOV.U32 R99, RZ, RZ, R124 ;  /* 0x000000ffff637224 */ /* 0x000fc400078e007c */
[----:B------:R-:W-:Y:S02]  /*5230*/  IMAD.MOV.U32 R124, RZ, RZ, R4 ;  /* 0x000000ffff7c7224 */ /* 0x000fe400078e0004 */
[----:B------:R-:W-:Y:S02]  /*5240*/  IMAD.MOV.U32 R157, RZ, RZ, R99 ;  /* 0x000000ffff9d7224 */ /* 0x000fe400078e0063 */
[----:B------:R-:W-:Y:S02]  /*5250*/  IMAD.MOV.U32 R4, RZ, RZ, R178 ;  /* 0x000000ffff047224 */ /* 0x000fe400078e00b2 */
[----:B------:R-:W-:Y:S01]  /*5260*/  HMMA.16816.F32.BF16 R176, R8, R24, R92 ;  /* 0x0000001808b0723c */ /* 0x000fe2000004185c */
[----:B-1----:R-:W-:-:S06]  /*5270*/  FFMA.FTZ R3, R170, c[0x0][0x2d0], -R0 ;  /* 0x0000b400aa037a23 */ /* 0x002fcc0000010800 */
[----:B------:R-:W-:Y:S01]  /*5280*/  F2FP.BF16.PACK_AB R8, R190, R193 ;  /* 0x000000c1be08723e */ /* 0x000fe200000010ff */
[----:B------:R-:W-:Y:S01]  /*5290*/  IMAD.MOV.U32 R170, RZ, RZ, R131 ;  /* 0x000000ffffaa7224 */ /* 0x000fe200078e0083 */
[----:B------:R-:W-:Y:S01]  /*52a0*/  MOV R131, R130 ;  /* 0x0000008200837202 */ /* 0x000fe20000000f00 */
[----:B------:R-:W-:Y:S01]  /*52b0*/  IMAD.MOV.U32 R130, RZ, RZ, R100 ;  /* 0x000000ffff827224 */ /* 0x000fe200078e0064 */
[----:B--2---:R-:W-:Y:S01]  /*52c0*/  F2FP.BF16.PACK_AB R9, R105, R106 ;  /* 0x0000006a6909723e */ /* 0x004fe200000010ff */
[----:B------:R-:W-:Y:S01]  /*52d0*/  IMAD.MOV.U32 R100, RZ, RZ, R103 ;  /* 0x000000ffff647224 */ /* 0x000fe200078e0067 */
[----:B------:R-:W-:Y:S01]  /*52e0*/  F2FP.BF16.PACK_AB R10, R111, R188 ;  /* 0x000000bc6f0a723e */ /* 0x000fe200000010ff */
[----:B------:R1:W2:Y:S02]  /*52f0*/  MUFU.EX2 R103, R3 ;  /* 0x0000000300677308 */ /* 0x0002a40000000800 */
[----:B-1----:R-:W-:Y:S01]  /*5300*/  FFMA.FTZ R3, R168, c[0x0][0x2d0], -R7 ;  /* 0x0000b400a8037a23 */ /* 0x002fe20000010807 */
[----:B--2---:R-:W-:Y:S01]  /*5310*/  F2FP.BF16.PACK_AB R11, R103, R104 ;  /* 0x00000068670b723e */ /* 0x004fe200000010ff */
[----:B------:R-:W-:-:S04]  /*5320*/  IMAD.MOV.U32 R168, RZ, RZ, R152 ;  /* 0x000000ffffa87224 */ /* 0x000fc800078e0098 */
[----:B------:R1:W-:Y:S01]  /*5330*/  MUFU.EX2 R107, R3 ;  /* 0x00000003006b7308 */ /* 0x0003e20000000800 */
[----:B------:R-:W-:Y:S01]  /*5340*/  IMAD.MOV.U32 R152, RZ, RZ, R156 ;  /* 0x000000ffff987224 */ /* 0x000fe200078e009c */
[----:B------:R-:W-:Y:S01]  /*5350*/  MOV R156, R127 ;  /* 0x0000007f009c7202 */ /* 0x000fe20000000f00 */
[----:B------:R-:W-:Y:S01]  /*5360*/  IMAD.MOV.U32 R127, RZ, RZ, R97 ;  /* 0x000000ffff7f7224 */ /* 0x000fe200078e0061 */
[C---:B------:R-:W-:Y:S08]  /*5370*/  HMMA.16816.F32.BF16 R64, R8.reuse, R16, R48 ;  /* 0x000000100840723c */ /* 0x040ff00000041830 */
[----:B------:R-:W-:Y:S01]  /*5380*/  HMMA.16816.F32.BF16 R60, R8, R18, R44 ;  /* 0x00000012083c723c */ /* 0x000fe2000004182c */
[----:B------:R-:W-:Y:S01]  /*5390*/  LDSM.16.MT88.4 R16, [R231+0x2100] ;  /* 0x00210000e710783b */ /* 0x000fe20000004200 */
[----:B-1----:R-:W-:-:S02]  /*53a0*/  FFMA.FTZ R3, R171, c[0x0][0x2d0], -R6 ;  /* 0x0000b400ab037a23 */ /* 0x002fc40000010806 */
[----:B------:R-:W-:Y:S02]  /*53b0*/  IMAD.MOV.U32 R171, RZ, RZ, R96 ;  /* 0x000000ffffab7224 */ /* 0x000fe400078e0060 */
[----:B------:R1:W-:Y:S02]  /*53c0*/  MUFU.EX2 R101, R3 ;  /* 0x0000000300657308 */ /* 0x0003e40000000800 */
[C---:B------:R-:W-:Y:S01]  /*53d0*/  HMMA.16816.F32.BF16 R52, R8.reuse, R12, R20 ;  /* 0x0000000c0834723c */ /* 0x040fe20000041814 */
[----:B------:R-:W2:Y:S07]  /*53e0*/  LDSM.16.MT88.4 R20, [R228+0x2100] ;  /* 0x00210000e414783b */ /* 0x000eae0000004200 */
[----:B------:R-:W-:Y:S01]  /*53f0*/  HMMA.16816.F32.BF16 R48, R8, R14, R36 ;  /* 0x0000000e0830723c */ /* 0x000fe20000041824 */
[----:B------:R-:W3:Y:S01]  /*5400*/  LDSM.16.MT88.4 R12, [R229+0x2100] ;  /* 0x00210000e50c783b */ /* 0x000ee20000004200 */
[----:B-1----:R-:W-:-:S06]  /*5410*/  FFMA.FTZ R3, R173, c[0x0][0x2d0], -R6 ;  /* 0x0000b400ad037a23 */ /* 0x002fcc0000010806 */
[C---:B------:R-:W-:Y:S01]  /*5420*/  HMMA.16816.F32.BF16 R44, R8.reuse, R32, R84 ;  /* 0x00000020082c723c */ /* 0x040fe20000041854 */
[----:B------:R-:W-:Y:S02]  /*5430*/  IMAD.MOV.U32 R173, RZ, RZ, R102 ;  /* 0x000000ffffad7224 */ /* 0x000fe400078e0066 */
[----:B------:R1:W4:Y:S05]  /*5440*/  MUFU.EX2 R102, R3 ;  /* 0x0000000300667308 */ /* 0x00032a0000000800 */
[C---:B------:R-:W-:Y:S08]  /*5450*/  HMMA.16816.F32.BF16 R36, R8.reuse, R24, R40 ;  /* 0x000000180824723c */ /* 0x040ff00000041828 */
[----:B------:R-:W-:Y:S01]  /*5460*/  HMMA.16816.F32.BF16 R40, R8, R26, R56 ;  /* 0x0000001a0828723c */ /* 0x000fe20000041838 */
[----:B------:R-:W2:Y:S01]  /*5470*/  LDSM.16.MT88.4 R24, [R228+0x2900] ;  /* 0x00290000e418783b */ /* 0x000ea20000004200 */
[----:B-1----:R-:W-:-:S02]  /*5480*/  FFMA.FTZ R3, R172, c[0x0][0x2d0], -R6 ;  /* 0x0000b400ac037a23 */ /* 0x002fc40000010806 */
[----:B------:R-:W-:Y:S02]  /*5490*/  IMAD.MOV.U32 R172, RZ, RZ, R100 ;  /* 0x000000ffffac7224 */ /* 0x000fe400078e0064 */
[----:B------:R1:W-:Y:S02]  /*54a0*/  MUFU.EX2 R100, R3 ;  /* 0x0000000300647308 */ /* 0x0003e40000000800 */
[----:B------:R-:W-:Y:S07]  /*54b0*/  HMMA.16816.F32.BF16 R32, R8, R34, R72 ;  /* 0x000000220820723c */ /* 0x000fee0000041848 */
[----:B----4-:R-:W-:Y:S01]  /*54c0*/  F2FP.BF16.PACK_AB R8, R102, R101 ;  /* 0x000000656608723e */ /* 0x010fe200000010ff */
[----:B-1----:R-:W-:-:S04]  /*54d0*/  FFMA.FTZ R3, R174, c[0x0][0x2d0], -R6 ;  /* 0x0000b400ae037a23 */ /* 0x002fc80000010806 */
[----:B------:R1:W4:Y:S02]  /*54e0*/  MUFU.EX2 R99, R3 ;  /* 0x0000000300637308 */ /* 0x0003240000000800 */
[----:B-1----:R-:W-:Y:S01]  /*54f0*/  FFMA.FTZ R3, R175, c[0x0][0x2d0], -R5 ;  /* 0x0000b400af037a23 */ /* 0x002fe20000010805 */
[----:B----4-:R-:W-:-:S05]  /*5500*/  F2FP.BF16.PACK_AB R10, R99, R100 ;  /* 0x00000064630a723e */ /* 0x010fca00000010ff */
[----:B------:R1:W-:Y:S02]  /*5510*/  MUFU.EX2 R98, R3 ;  /* 0x0000000300627308 */ /* 0x0003e40000000800 */
[----:B-1----:R-:W-:-:S06]  /*5520*/  FFMA.FTZ R3, R181, c[0x0][0x2d0], -R5 ;  /* 0x0000b400b5037a23 */ /* 0x002fcc0000010805 */
        /* <DEDUP_REMOVED lines=9> */
[C---:B--2---:R-:W-:Y:S08]  /*55c0*/  HMMA.16816.F32.BF16 R140, R8.reuse, R20, R140 ;  /* 0x00000014088c723c */ /* 0x044ff0000004188c */
[----:B------:R-:W-:Y:S01]  /*55d0*/  HMMA.16816.F32.BF16 R148, R8, R22, R148 ;  /* 0x000000160894723c */ /* 0x000fe20000041894 */
[----:B-1----:R-:W-:-:S04]  /*55e0*/  FFMA.FTZ R3, R183, c[0x0][0x2d0], -R0 ;  /* 0x0000b400b7037a23 */ /* 0x002fc80000010800 */
[----:B------:R1:W2:Y:S03]  /*55f0*/  MUFU.EX2 R93, R3 ;  /* 0x00000003005d7308 */ /* 0x0002a60000000800 */
[C---:B------:R-:W-:Y:S08]  /*5600*/  HMMA.16816.F32.BF16 R160, R8.reuse, R16, R160 ;  /* 0x0000001008a0723c */ /* 0x040ff000000418a0 */
[----:B------:R-:W-:Y:S01]  /*5610*/  HMMA.16816.F32.BF16 R164, R8, R18, R164 ;  /* 0x0000001208a4723c */ /* 0x000fe200000418a4 */
[----:B-1----:R-:W-:-:S07]  /*5620*/  FFMA.FTZ R3, R185, c[0x0][0x2d0], -R0 ;  /* 0x0000b400b9037a23 */ /* 0x002fce0000010800 */
[C---:B---3--:R-:W-:Y:S01]  /*5630*/  HMMA.16816.F32.BF16 R176, R8.reuse, R12, R176 ;  /* 0x0000000c08b0723c */ /* 0x048fe200000418b0 */
[----:B------:R1:W-:Y:S07]  /*5640*/  MUFU.EX2 R92, R3 ;  /* 0x00000003005c7308 */ /* 0x0003ee0000000800 */
[C---:B------:R-:W-:Y:S08]  /*5650*/  HMMA.16816.F32.BF16 R80, R8.reuse, R14, R80 ;  /* 0x0000000e0850723c */ /* 0x040ff00000041850 */
[----:B------:R-:W-:Y:S01]  /*5660*/  HMMA.16816.F32.BF16 R76, R8, R28, R76 ;  /* 0x0000001c084c723c */ /* 0x000fe2000004184c */
[----:B-1----:R-:W-:-:S04]  /*5670*/  FFMA.FTZ R3, R186, c[0x0][0x2d0], -R0 ;  /* 0x0000b400ba037a23 */ /* 0x002fc80000010800 */
[----:B------:R1:W3:Y:S03]  /*5680*/  MUFU.EX2 R91, R3 ;  /* 0x00000003005b7308 */ /* 0x0002e60000000800 */
[----:B------:R-:W-:Y:S07]  /*5690*/  HMMA.16816.F32.BF16 R68, R8, R30, R68 ;  /* 0x0000001e0844723c */ /* 0x000fee0000041844 */
[----:B------:R-:W-:-:S02]  /*56a0*/  F2FP.BF16.PACK_AB R8, R109, R110 ;  /* 0x0000006e6d08723e */ /* 0x000fc400000010ff */
[----:B--2---:R-:W-:Y:S02]  /*56b0*/  F2FP.BF16.PACK_AB R9, R93, R94 ;  /* 0x0000005e5d09723e */ /* 0x004fe400000010ff */
[----:B------:R-:W-:Y:S01]  /*56c0*/  F2FP.BF16.PACK_AB R10, R107, R108 ;  /* 0x0000006c6b0a723e */ /* 0x000fe200000010ff */
[----:B-1----:R-:W-:Y:S01]  /*56d0*/  FFMA.FTZ R3, R146, c[0x0][0x2d0], -R6 ;  /* 0x0000b40092037a23 */ /* 0x002fe20000010806 */
[----:B---3--:R-:W-:-:S03]  /*56e0*/  F2FP.BF16.PACK_AB R11, R91, R92 ;  /* 0x0000005c5b0b723e */ /* 0x008fc600000010ff */
[----:B------:R1:W-:Y:S04]  /*56f0*/  MUFU.EX2 R90, R3 ;  /* 0x00000003005a7308 */ /* 0x0003e80000000800 */
[C---:B------:R-:W-:Y:S08]  /*5700*/  HMMA.16816.F32.BF16 R64, R8.reuse, R20, R64 ;  /* 0x000000140840723c */ /* 0x040ff00000041840 */
[----:B------:R-:W-:Y:S01]  /*5710*/  HMMA.16816.F32.BF16 R60, R8, R22, R60 ;  /* 0x00000016083c723c */ /* 0x000fe2000004183c */
[----:B------:R-:W2:Y:S01]  /*5720*/  LDSM.16.MT88.4 R20, [R231+0x2900] ;  /* 0x00290000e714783b */ /* 0x000ea20000004200 */
[----:B-1----:R-:W-:-:S04]  /*5730*/  FFMA.FTZ R3, R147, c[0x0][0x2d0], -R6 ;  /* 0x0000b40093037a23 */ /* 0x002fc80000010806 */
[----:B------:R1:W3:Y:S02]  /*5740*/  MUFU.EX2 R89, R3 ;  /* 0x0000000300597308 */ /* 0x0002e40000000800 */
[C---:B------:R-:W-:Y:S08]  /*5750*/  HMMA.16816.F32.BF16 R52, R8.reuse, R16, R52 ;  /* 0x000000100834723c */ /* 0x040ff00000041834 */
[----:B------:R-:W-:Y:S01]  /*5760*/  HMMA.16816.F32.BF16 R48, R8, R18, R48 ;  /* 0x000000120830723c */ /* 0x000fe20000041830 */
[----:B------:R-:W4:Y:S01]  /*5770*/  LDSM.16.MT88.4 R16, [R229+0x2900] ;  /* 0x00290000e510783b */ /* 0x000f220000004200 */
[----:B-1----:R-:W-:-:S06]  /*5780*/  FFMA.FTZ R3, R144, c[0x0][0x2d0], -R6 ;  /* 0x0000b40090037a23 */ /* 0x002fcc0000010806 */
[C---:B------:R-:W-:Y:S01]  /*5790*/  HMMA.16816.F32.BF16 R36, R8.reuse, R12, R36 ;  /* 0x0000000c0824723c */ /* 0x040fe20000041824 */
[----:B------:R1:W-:Y:S07]  /*57a0*/  MUFU.EX2 R88, R3 ;  /* 0x0000000300587308 */ /* 0x0003ee0000000800 */
[C---:B------:R-:W-:Y:S01]  /*57b0*/  HMMA.16816.F32.BF16 R40, R8.reuse, R14, R40 ;  /* 0x0000000e0828723c */ /* 0x040fe20000041828 */
[----:B------:R-:W2:Y:S07]  /*57c0*/  LDSM.16.MT88.4 R12, [R230+0x2900] ;  /* 0x00290000e60c783b */ /* 0x000eae0000004200 */
[----:B------:R-:W-:Y:S01]  /*57d0*/  HMMA.16816.F32.BF16 R32, R8, R30, R32 ;  /* 0x0000001e0820723c */ /* 0x000fe20000041820 */
[----:B-1----:R-:W-:-:S04]  /*57e0*/  FFMA.FTZ R3, R145, c[0x0][0x2d0], -R6 ;  /* 0x0000b40091037a23 */ /* 0x002fc80000010806 */
[----:B------:R1:W-:Y:S03]  /*57f0*/  MUFU.EX2 R87, R3 ;  /* 0x0000000300577308 */ /* 0x0003e60000000800 */
[----:B------:R-:W-:Y:S01]  /*5800*/  HMMA.16816.F32.BF16 R44, R8, R28, R44 ;  /* 0x0000001c082c723c */ /* 0x000fe2000004182c */
[----:B-1----:R-:W-:-:S04]  /*5810*/  FFMA.FTZ R3, R187, c[0x0][0x2d0], -R5 ;  /* 0x0000b400bb037a23 */ /* 0x002fc80000010805 */
[----:B------:R1:W-:Y:S02]  /*5820*/  MUFU.EX2 R86, R3 ;  /* 0x0000000300567308 */ /* 0x0003e40000000800 */
[----:B-1----:R-:W-:-:S06]  /*5830*/  FFMA.FTZ R3, R212, c[0x0][0x2d0], -R5 ;  /* 0x0000b400d4037a23 */ /* 0x002fcc0000010805 */
[----:B------:R1:W1:Y:S02]  /*5840*/  MUFU.EX2 R85, R3 ;  /* 0x0000000300557308 */ /* 0x0002640000000800 */
[----:B-1----:R-:W-:-:S06]  /*5850*/  FFMA.FTZ R3, R209, c[0x0][0x2d0], -R5 ;  /* 0x0000b400d1037a23 */ /* 0x002fcc0000010805 */
[----:B------:R1:W-:Y:S02]  /*5860*/  MUFU.EX2 R75, R3 ;  /* 0x00000003004b7308 */ /* 0x0003e40000000800 */
[----:B-1----:R-:W-:-:S06]  /*5870*/  FFMA.FTZ R3, R210, c[0x0][0x2d0], -R5 ;  /* 0x0000b400d2037a23 */ /* 0x002fcc0000010805 */
[----:B------:R1:W1:Y:S02]  /*5880*/  MUFU.EX2 R84, R3 ;  /* 0x0000000300547308 */ /* 0x0002640000000800 */
[----:B-1----:R-:W-:Y:S02]  /*5890*/  FFMA.FTZ R3, R172, c[0x0][0x2d0], -R7 ;  /* 0x0000b400ac037a23 */ /* 0x002fe40000010807 */
[----:B------:R-:W-:-:S04]  /*58a0*/  IMAD.MOV.U32 R172, RZ, RZ, R173 ;  /* 0x000000ffffac7224 */ /* 0x000fc800078e00ad */
[----:B------:R1:W-:Y:S01]  /*58b0*/  MUFU.EX2 R74, R3 ;  /* 0x00000003004a7308 */ /* 0x0003e20000000800 */
[----:B------:R-:W-:Y:S01]  /*58c0*/  IMAD.MOV.U32 R173, RZ, RZ, R171 ;  /* 0x000000ffffad7224 */ /* 0x000fe200078e00ab */
[----:B------:R-:W-:Y:S01]  /*58d0*/  MOV R171, R168 ;  /* 0x000000a800ab7202 */ /* 0x000fe20000000f00 */
[----:B------:R-:W-:Y:S02]  /*58e0*/  IMAD.MOV.U32 R168, RZ, RZ, R170 ;  /* 0x000000ffffa87224 */ /* 0x000fe400078e00aa */
[----:B------:R-:W-:Y:S02]  /*58f0*/  IMAD.MOV.U32 R170, RZ, RZ, R169 ;  /* 0x000000ffffaa7224 */ /* 0x000fe400078e00a9 */
[----:B------:R-:W-:Y:S02]  /*5900*/  IMAD.MOV.U32 R169, RZ, RZ, R159 ;  /* 0x000000ffffa97224 */ /* 0x000fe400078e009f */
[----:B------:R-:W-:Y:S01]  /*5910*/  IMAD.MOV.U32 R159, RZ, RZ, R155 ;  /* 0x000000ffff9f7224 */ /* 0x000fe200078e009b */
[----:B------:R-:W-:Y:S01]  /*5920*/  MOV R155, R154 ;  /* 0x0000009a009b7202 */ /* 0x000fe20000000f00 */
[----:B------:R-:W-:-:S02]  /*5930*/  IMAD.MOV.U32 R154, RZ, RZ, R121 ;  /* 0x000000ffff9a7224 */ /* 0x000fc400078e0079 */
[----:B------:R-:W-:Y:S01]  /*5940*/  IMAD.MOV.U32 R121, RZ, RZ, R235 ;  /* 0x000000ffff797224 */ /* 0x000fe200078e00eb */
[----:B---3--:R-:W-:Y:S01]  /*5950*/  F2FP.BF16.PACK_AB R8, R89, R90 ;  /* 0x0000005a5908723e */ /* 0x008fe200000010ff */
[--C-:B------:R-:W-:Y:S01]  /*5960*/  FFMA.FTZ R4, R4, c[0x0][0x2d0], -R7.reuse ;  /* 0x0000b40004047a23 */ /* 0x100fe20000010807 */
[----:B------:R-:W-:Y:S01]  /*5970*/  F2FP.BF16.PACK_AB R9, R85, R86 ;  /* 0x000000565509723e */ /* 0x000fe200000010ff */
[----:B-1----:R-:W-:Y:S01]  /*5980*/  FFMA.FTZ R3, R172, c[0x0][0x2d0], -R7 ;  /* 0x0000b400ac037a23 */ /* 0x002fe20000010807 */
[----:B------:R-:W-:Y:S01]  /*5990*/  F2FP.BF16.PACK_AB R10, R87, R88 ;  /* 0x00000058570a723e */ /* 0x000fe200000010ff */
[----:B------:R-:W-:Y:S01]  /*59a0*/  IMAD.MOV.U32 R172, RZ, RZ, R173 ;  /* 0x000000ffffac7224 */ /* 0x000fe200078e00ad */
[----:B------:R-:W-:Y:S01]  /*59b0*/  F2FP.BF16.PACK_AB R11, R84, R75 ;  /* 0x0000004b540b723e */ /* 0x000fe200000010ff */
[----:B------:R1:W3:Y:S01]  /*59c0*/  MUFU.EX2 R73, R3 ;  /* 0x0000000300497308 */ /* 0x0002e20000000800 */
[----:B------:R-:W-:Y:S01]  /*59d0*/  IMAD.MOV.U32 R173, RZ, RZ, R171 ;  /* 0x000000ffffad7224 */ /* 0x000fe200078e00ab */
[----:B------:R-:W-:Y:S01]  /*59e0*/  MOV R171, R168 ;  /* 0x000000a800ab7202 */ /* 0x000fe20000000f00 */
[----:B------:R-:W-:Y:S01]  /*59f0*/  IMAD.MOV.U32 R168, RZ, RZ, R170 ;  /* 0x000000ffffa87224 */ /* 0x000fe200078e00aa */
[----:B------:R2:W5:Y:S01]  /*5a00*/  LDL.LU R235, [R1+0x1c] ;  /* 0x00001c0001eb7983 */ /* 0x0005620000300800 */
[----:B------:R-:W-:-:S02]  /*5a10*/  IMAD.MOV.U32 R170, RZ, RZ, R169 ;  /* 0x000000ffffaa7224 */ /* 0x000fc400078e00a9 */
[----:B------:R-:W-:Y:S02]  /*5a20*/  IMAD.MOV.U32 R169, RZ, RZ, R159 ;  /* 0x000000ffffa97224 */ /* 0x000fe400078e009f */
[----:B------:R-:W-:Y:S01]  /*5a30*/  IMAD.MOV.U32 R159, RZ, RZ, R155 ;  /* 0x000000ffff9f7224 */ /* 0x000fe200078e009b */
[----:B------:R-:W-:Y:S01]  /*5a40*/  MOV R155, R154 ;  /* 0x0000009a009b7202 */ /* 0x000fe20000000f00 */
[----:B------:R-:W-:Y:S01]  /*5a50*/  IMAD.MOV.U32 R154, RZ, RZ, R121 ;  /* 0x000000ffff9a7224 */ /* 0x000fe200078e0079 */
[----:B------:R-:W-:Y:S01]  /*5a60*/  HMMA.16816.F32.BF16 R140, R8, R24, R140 ;  /* 0x00000018088c723c */ /* 0x000fe2000004188c */
[----:B------:R-:W-:Y:S02]  /*5a70*/  IMAD.MOV.U32 R174, RZ, RZ, R129 ;  /* 0x000000ffffae7224 */ /* 0x000fe400078e0081 */
[----:B------:R-:W-:Y:S02]  /*5a80*/  IMAD.MOV.U32 R121, RZ, RZ, R234 ;  /* 0x000000ffff797224 */ /* 0x000fe400078e00ea */
[----:B-1----:R-:W-:-:S03]  /*5a90*/  FFMA.FTZ R3, R227, c[0x0][0x2d0], -R7 ;  /* 0x0000b400e3037a23 */ /* 0x002fc60000010807 */
[C---:B------:R-:W-:Y:S01]  /*5aa0*/  HMMA.16816.F32.BF16 R148, R8.reuse, R26, R148 ;  /* 0x0000001a0894723c */ /* 0x040fe20000041894 */
[----:B------:R1:W-:Y:S07]  /*5ab0*/  MUFU.EX2 R72, R3 ;  /* 0x0000000300487308 */ /* 0x0003ee0000000800 */
[C---:B--2---:R-:W-:Y:S08]  /*5ac0*/  HMMA.16816.F32.BF16 R160, R8.reuse, R20, R160 ;  /* 0x0000001408a0723c */ /* 0x044ff000000418a0 */
[----:B------:R-:W-:Y:S01]  /*5ad0*/  HMMA.16816.F32.BF16 R164, R8, R22, R164 ;  /* 0x0000001608a4723c */ /* 0x000fe200000418a4 */
[----:B-1----:R-:W-:-:S07]  /*5ae0*/  FFMA.FTZ R3, R172, c[0x0][0x2d0], -R7 ;  /* 0x0000b400ac037a23 */ /* 0x002fce0000010807 */
[----:B----4-:R-:W-:Y:S01]  /*5af0*/  HMMA.16816.F32.BF16 R176, R8, R16, R176 ;  /* 0x0000001008b0723c */ /* 0x010fe200000418b0 */
[----:B------:R-:W-:-:S07]  /*5b00*/  IMAD.MOV.U32 R172, RZ, RZ, R173 ;  /* 0x000000ffffac7224 */ /* 0x000fce00078e00ad */
[----:B------:R-:W-:Y:S01]  /*5b10*/  HMMA.16816.F32.BF16 R180, R8, R18, R80 ;  /* 0x0000001208b4723c */ /* 0x000fe20000041850 */
[----:B------:R-:W-:Y:S01]  /*5b20*/  IMAD.MOV.U32 R173, RZ, RZ, R171 ;  /* 0x000000ffffad7224 */ /* 0x000fe200078e00ab */
[----:B------:R-:W-:Y:S01]  /*5b30*/  MOV R171, R168 ;  /* 0x000000a800ab7202 */ /* 0x000fe20000000f00 */
[----:B------:R1:W-:Y:S01]  /*5b40*/  MUFU.EX2 R59, R3 ;  /* 0x00000003003b7308 */ /* 0x0003e20000000800 */
[----:B------:R-:W-:-:S04]  /*5b50*/  IMAD.MOV.U32 R168, RZ, RZ, R170 ;  /* 0x000000ffffa87224 */ /* 0x000fc800078e00aa */
[C---:B------:R-:W-:Y:S08]  /*5b60*/  HMMA.16816.F32.BF16 R76, R8.reuse, R12, R76 ;  /* 0x0000000c084c723c */ /* 0x040ff0000004184c */
[----:B------:R-:W-:Y:S01]  /*5b70*/  HMMA.16816.F32.BF16 R68, R8, R14, R68 ;  /* 0x0000000e0844723c */ /* 0x000fe20000041844 */
[----:B------:R-:W-:Y:S01]  /*5b80*/  MOV R129, R118 ;  /* 0x0000007600817202 */ /* 0x000fe20000000f00 */
[----:B------:R2:W5:Y:S01]  /*5b90*/  LDL.LU R234, [R1+0x18] ;  /* 0x0000180001ea7983 */ /* 0x0005620000300800 */
[----:B-1----:R-:W-:Y:S01]  /*5ba0*/  FFMA.FTZ R3, R172, c[0x0][0x2d0], -R0 ;  /* 0x0000b400ac037a23 */ /* 0x002fe20000010800 */
[----:B------:R-:W-:Y:S01]  /*5bb0*/  MOV R172, R173 ;  /* 0x000000ad00ac7202 */ /* 0x000fe20000000f00 */
[----:B------:R-:W-:-:S02]  /*5bc0*/  IMAD.MOV.U32 R173, RZ, RZ, R171 ;  /* 0x000000ffffad7224 */ /* 0x000fc400078e00ab */
[----:B------:R1:W-:Y:S01]  /*5bd0*/  MUFU.EX2 R58, R3 ;  /* 0x00000003003a7308 */ /* 0x0003e20000000800 */
[----:B------:R-:W-:Y:S02]  /*5be0*/  IMAD.MOV.U32 R171, RZ, RZ, R168 ;  /* 0x000000ffffab7224 */ /* 0x000fe400078e00a8 */
[----:B------:R-:W-:Y:S02]  /*5bf0*/  IMAD.MOV.U32 R170, RZ, RZ, R169 ;  /* 0x000000ffffaa7224 */ /* 0x000fe400078e00a9 */
[----:B------:R-:W-:Y:S02]  /*5c00*/  IMAD.MOV.U32 R169, RZ, RZ, R159 ;  /* 0x000000ffffa97224 */ /* 0x000fe400078e009f */
[----:B------:R-:W-:Y:S02]  /*5c10*/  IMAD.MOV.U32 R168, RZ, RZ, R170 ;  /* 0x000000ffffa87224 */ /* 0x000fe400078e00aa */
[----:B------:R-:W-:Y:S01]  /*5c20*/  IMAD.MOV.U32 R159, RZ, RZ, R155 ;  /* 0x000000ffff9f7224 */ /* 0x000fe200078e009b */
[----:B------:R-:W-:Y:S01]  /*5c30*/  MOV R155, R154 ;  /* 0x0000009a009b7202 */ /* 0x000fe20000000f00 */
[----:B-1----:R-:W-:-:S02]  /*5c40*/  FFMA.FTZ R3, R172, c[0x0][0x2d0], -R0 ;  /* 0x0000b400ac037a23 */ /* 0x002fc40000010800 */
[----:B------:R-:W-:Y:S02]  /*5c50*/  IMAD.MOV.U32 R172, RZ, RZ, R173 ;  /* 0x000000ffffac7224 */ /* 0x000fe400078e00ad */
[----:B------:R1:W4:Y:S01]  /*5c60*/  MUFU.EX2 R57, R3 ;  /* 0x0000000300397308 */ /* 0x0003220000000800 */
[----:B------:R-:W-:Y:S01]  /*5c70*/  IMAD.MOV.U32 R173, RZ, RZ, R171 ;  /* 0x000000ffffad7224 */ /* 0x000fe200078e00ab */
[----:B------:R-:W-:Y:S01]  /*5c80*/  MOV R171, R168 ;  /* 0x000000a800ab7202 */ /* 0x000fe20000000f00 */
[----:B------:R-:W-:Y:S01]  /*5c90*/  IMAD.MOV.U32 R170, RZ, RZ, R169 ;  /* 0x000000ffffaa7224 */ /* 0x000fe200078e00a9 */
[----:B------:R-:W-:Y:S01]  /*5ca0*/  MOV R169, R159 ;  /* 0x0000009f00a97202 */ /* 0x000fe20000000f00 */
[----:B------:R-:W-:Y:S02]  /*5cb0*/  IMAD.MOV.U32 R154, RZ, RZ, R158 ;  /* 0x000000ffff9a7224 */ /* 0x000fe400078e009e */
[----:B-1----:R-:W-:Y:S02]  /*5cc0*/  FFMA.FTZ R3, R172, c[0x0][0x2d0], -R0 ;  /* 0x0000b400ac037a23 */ /* 0x002fe40000010800 */
[----:B------:R-:W-:-:S02]  /*5cd0*/  IMAD.MOV.U32 R168, RZ, RZ, R169 ;  /* 0x000000ffffa87224 */ /* 0x000fc400078e00a9 */
[----:B------:R1:W-:Y:S01]  /*5ce0*/  MUFU.EX2 R56, R3 ;  /* 0x0000000300387308 */ /* 0x0003e20000000800 */
[----:B------:R-:W-:Y:S01]  /*5cf0*/  IMAD.MOV.U32 R159, RZ, RZ, R155 ;  /* 0x000000ffff9f7224 */ /* 0x000fe200078e009b */
[----:B---3--:R-:W-:Y:S01]  /*5d00*/  F2FP.BF16.PACK_AB R8, R73, R74 ;  /* 0x0000004a4908723e */ /* 0x008fe200000010ff */
[----:B------:R-:W-:Y:S02]  /*5d10*/  IMAD.MOV.U32 R158, RZ, RZ, R157 ;  /* 0x000000ffff9e7224 */ /* 0x000fe400078e009d */
[----:B-1----:R-:W-:Y:S01]  /*5d20*/  FFMA.FTZ R3, R173, c[0x0][0x2d0], -R0 ;  /* 0x0000b400ad037a23 */ /* 0x002fe20000010800 */
[----:B----4-:R-:W-:Y:S01]  /*5d30*/  F2FP.BF16.PACK_AB R9, R57, R58 ;  /* 0x0000003a3909723e */ /* 0x010fe200000010ff */
[----:B------:R-:W-:Y:S02]  /*5d40*/  IMAD.MOV.U32 R169, RZ, RZ, R159 ;  /* 0x000000ffffa97224 */ /* 0x000fe400078e009f */
[----:B------:R1:W3:Y:S01]  /*5d50*/  MUFU.EX2 R31, R3 ;  /* 0x00000003001f7308 */ /* 0x0002e20000000800 */
[----:B------:R-:W-:Y:S01]  /*5d60*/  F2FP.BF16.PACK_AB R10, R59, R72 ;  /* 0x000000483b0a723e */ /* 0x000fe200000010ff */
[----:B------:R-:W-:-:S02]  /*5d70*/  IMAD.MOV.U32 R157, RZ, RZ, R153 ;  /* 0x000000ffff9d7224 */ /* 0x000fc400078e0099 */
[----:B------:R-:W-:Y:S02]  /*5d80*/  IMAD.MOV.U32 R153, RZ, RZ, R233 ;  /* 0x000000ffff997224 */ /* 0x000fe400078e00e9 */
[----:B------:R-:W-:Y:S01]  /*5d90*/  IMAD.MOV.U32 R155, RZ, RZ, R154 ;  /* 0x000000ffff9b7224 */ /* 0x000fe200078e009a */
[----:B------:R-:W-:Y:S01]  /*5da0*/  MOV R81, R174 ;  /* 0x000000ae00517202 */ /* 0x000fe20000000f00 */
[----:B-1----:R-:W-:Y:S01]  /*5db0*/  FFMA.FTZ R3, R171, c[0x0][0x2d0], -R6 ;  /* 0x0000b400ab037a23 */ /* 0x002fe20000010806 */
[----:B---3--:R-:W-:Y:S01]  /*5dc0*/  F2FP.BF16.PACK_AB R11, R31, R56 ;  /* 0x000000381f0b723e */ /* 0x008fe200000010ff */
[----:B------:R-:W-:Y:S01]  /*5dd0*/  IMAD.MOV.U32 R172, RZ, RZ, R128 ;  /* 0x000000ffffac7224 */ /* 0x000fe200078e0080 */
[----:B------:R-:W-:Y:S01]  /*5de0*/  MOV R227, R156 ;  /* 0x0000009c00e37202 */ /* 0x000fe20000000f00 */
[----:B------:R1:W-:Y:S01]  /*5df0*/  MUFU.EX2 R29, R3 ;  /* 0x00000003001d7308 */ /* 0x0003e20000000800 */
[----:B------:R-:W-:Y:S01]  /*5e00*/  IMAD.MOV.U32 R212, RZ, RZ, R129 ;  /* 0x000000ffffd47224 */ /* 0x000fe200078e0081 */
[----:B------:R-:W-:Y:S01]  /*5e10*/  UIADD3 UR6, UR7, -0x2, URZ ;  /* 0xfffffffe07067890 */ /* 0x000fe2000fffe03f */
[----:B------:R2:W5:Y:S01]  /*5e20*/  LDL.LU R233, [R1+0x14] ;  /* 0x0000140001e97983 */ /* 0x0005620000300800 */
[----:B------:R-:W-:Y:S01]  /*5e30*/  IMAD.MOV.U32 R154, RZ, RZ, R158 ;  /* 0x000000ffff9a7224 */ /* 0x000fe200078e009e */
[----:B------:R-:W-:Y:S01]  /*5e40*/  HMMA.16816.F32.BF16 R64, R8, R24, R64 ;  /* 0x000000180840723c */ /* 0x000fe20000041840 */
[----:B------:R-:W-:Y:S01]  /*5e50*/  IMAD.MOV.U32 R158, RZ, RZ, R157 ;  /* 0x000000ffff9e7224 */ /* 0x000fe200078e009d */
[----:B------:R-:W-:Y:S01]  /*5e60*/  MOV R157, R153 ;  /* 0x00000099009d7202 */ /* 0x000fe20000000f00 */
[----:B------:R-:W-:-:S02]  /*5e70*/  IMAD.MOV.U32 R153, RZ, RZ, R152 ;  /* 0x000000ffff997224 */ /* 0x000fc400078e0098 */
[----:B------:R-:W-:Y:S02]  /*5e80*/  IMAD.MOV.U32 R152, RZ, RZ, R232 ;  /* 0x000000ffff987224 */ /* 0x000fe400078e00e8 */
[----:B------:R-:W-:Y:S01]  /*5e90*/  IMAD.MOV.U32 R159, RZ, RZ, R155 ;  /* 0x000000ffff9f7224 */ /* 0x000fe200078e009b */
[----:B------:R-:W-:Y:S01]  /*5ea0*/  HMMA.16816.F32.BF16 R48, R8, R22, R48 ;  /* 0x000000160830723c */ /* 0x000fe20000041830 */
[----:B-1----:R-:W-:Y:S01]  /*5eb0*/  FFMA.FTZ R3, R168, c[0x0][0x2d0], -R6 ;  /* 0x0000b400a8037a23 */ /* 0x002fe20000010806 */
[----:B------:R2:W5:Y:S01]  /*5ec0*/  LDL.LU R232, [R1+0x10] ;  /* 0x0000100001e87983 */ /* 0x0005620000300800 */
[----:B------:R-:W-:Y:S01]  /*5ed0*/  IMAD.MOV.U32 R155, RZ, RZ, R154 ;  /* 0x000000ffff9b7224 */ /* 0x000fe200078e009a */
[----:B------:R-:W-:Y:S01]  /*5ee0*/  MOV R154, R153 ;  /* 0x00000099009a7202 */ /* 0x000fe20000000f00 */
[----:B------:R1:W-:Y:S01]  /*5ef0*/  MUFU.EX2 R30, R3 ;  /* 0x00000003001e7308 */ /* 0x0003e20000000800 */
[----:B------:R-:W-:Y:S01]  /*5f00*/  IMAD.MOV.U32 R153, RZ, RZ, R152 ;  /* 0x000000ffff997224 */ /* 0x000fe200078e0098 */
[----:B------:R-:W-:Y:S01]  /*5f10*/  MOV R173, R159 ;  /* 0x0000009f00ad7202 */ /* 0x000fe20000000f00 */
[----:B------:R-:W-:-:S02]  /*5f20*/  IMAD.MOV.U32 R152, RZ, RZ, R131 ;  /* 0x000000ffff987224 */ /* 0x000fc400078e0083 */
[----:B-1----:R-:W-:Y:S02]  /*5f30*/  FFMA.FTZ R3, R170, c[0x0][0x2d0], -R6 ;  /* 0x0000b400aa037a23 */ /* 0x002fe40000010806 */
[----:B------:R-:W-:Y:S02]  /*5f40*/  IMAD.MOV.U32 R186, RZ, RZ, R153 ;  /* 0x000000ffffba7224 */ /* 0x000fe400078e0099 */
[----:B------:R1:W-:Y:S01]  /*5f50*/  MUFU.EX2 R28, R3 ;  /* 0x00000003001c7308 */ /* 0x0003e20000000800 */
[----:B------:R-:W-:Y:S01]  /*5f60*/  IMAD.MOV.U32 R146, RZ, RZ, R154 ;  /* 0x000000ffff927224 */ /* 0x000fe200078e009a */
[----:B------:R-:W-:Y:S01]  /*5f70*/  HMMA.16816.F32.BF16 R52, R8, R20, R52 ;  /* 0x000000140834723c */ /* 0x000fe20000041834 */
[----:B------:R-:W-:Y:S02]  /*5f80*/  IMAD.MOV.U32 R131, RZ, RZ, R130 ;  /* 0x000000ffff837224 */ /* 0x000fe400078e0082 */
[----:B------:R-:W-:Y:S02]  /*5f90*/  IMAD.MOV.U32 R80, RZ, RZ, R172 ;  /* 0x000000ffff507224 */ /* 0x000fe400078e00ac */
[----:B------:R-:W-:-:S02]  /*5fa0*/  IMAD.MOV.U32 R130, RZ, RZ, R139 ;  /* 0x000000ffff827224 */ /* 0x000fc400078e008b */
[----:B-1----:R-:W-:Y:S01]  /*5fb0*/  FFMA.FTZ R3, R169, c[0x0][0x2d0], -R6 ;  /* 0x0000b400a9037a23 */ /* 0x002fe20000010806 */
[C---:B------:R-:W-:Y:S01]  /*5fc0*/  HMMA.16816.F32.BF16 R44, R8.reuse, R12, R44 ;  /* 0x0000000c082c723c */ /* 0x040fe2000004182c */
[----:B------:R-:W-:Y:S01]  /*5fd0*/  MUFU.EX2 R20, R4 ;  /* 0x0000000400147308 */ /* 0x000fe20000000800 */
[----:B------:R-:W-:Y:S02]  /*5fe0*/  IMAD.MOV.U32 R185, RZ, RZ, R152 ;  /* 0x000000ffffb97224 */ /* 0x000fe400078e0098 */
[----:B------:R-:W-:Y:S02]  /*5ff0*/  IMAD.MOV.U32 R174, RZ, RZ, R127 ;  /* 0x000000ffffae7224 */ /* 0x000fe400078e007f */
[----:B------:R-:W-:Y:S02]  /*6000*/  IMAD.MOV.U32 R159, RZ, RZ, R155 ;  /* 0x000000ffff9f7224 */ /* 0x000fe400078e009b */
[----:B------:R-:W-:Y:S01]  /*6010*/  HMMA.16816.F32.BF16 R60, R8, R26, R60 ;  /* 0x0000001a083c723c */ /* 0x000fe2000004183c */
[----:B------:R1:W3:Y:S01]  /*6020*/  MUFU.EX2 R25, R3 ;  /* 0x0000000300197308 */ /* 0x0002e20000000800 */
[--C-:B------:R-:W-:Y:S01]  /*6030*/  FFMA.FTZ R12, R217, c[0x0][0x2d0], -R0.reuse ;  /* 0x0000b400d90c7a23 */ /* 0x100fe20000010800 */
[----:B------:R-:W-:Y:S01]  /*6040*/  MOV R184, R131 ;  /* 0x0000008300b87202 */ /* 0x000fe20000000f00 */
[----:B------:R-:W-:Y:S01]  /*6050*/  FFMA.FTZ R6, R222, c[0x0][0x2d0], -R0 ;  /* 0x0000b400de067a23 */ /* 0x000fe20000010800 */
[----:B------:R-:W4:Y:S01]  /*6060*/  LDSM.16.MT88.4 R152, [R228+0x3100] ;  /* 0x00310000e498783b */ /* 0x000f220000004200 */
[----:B------:R-:W-:-:S02]  /*6070*/  IMAD.MOV.U32 R172, RZ, RZ, R173 ;  /* 0x000000ffffac7224 */ /* 0x000fc400078e00ad */
[C---:B------:R-:W-:Y:S01]  /*6080*/  HMMA.16816.F32.BF16 R36, R8.reuse, R16, R36 ;  /* 0x000000100824723c */ /* 0x040fe20000041824 */
[----:B------:R-:W-:Y:S01]  /*6090*/  IMAD.MOV.U32 R175, RZ, RZ, R130 ;  /* 0x000000ffffaf7224 */ /* 0x000fe200078e0082 */
[----:B------:R-:W2:Y:S06]  /*60a0*/  LDSM.16.MT88.4 R168, [R231+0x3100] ;  /* 0x00310000e7a8783b */ /* 0x000eac0000004200 */
[C---:B------:R-:W-:Y:S01]  /*60b0*/  HMMA.16816.F32.BF16 R40, R8.reuse, R18, R40 ;  /* 0x000000120828723c */ /* 0x040fe20000041828 */
[----:B-1----:R-:W-:Y:S01]  /*60c0*/  FFMA.FTZ R3, R213, c[0x0][0x2d0], -R5 ;  /* 0x0000b400d5037a23 */ /* 0x002fe20000010805 */
[----:B------:R-:W-:Y:S03]  /*60d0*/  LDSM.16.MT88.4 R16, [R230+0x3100] ;  /* 0x00310000e610783b */ /* 0x000fe60000004200 */
[----:B------:R1:W-:Y:S01]  /*60e0*/  MUFU.EX2 R24, R3 ;  /* 0x0000000300187308 */ /* 0x0003e20000000800 */
[----:B------:R-:W-:Y:S01]  /*60f0*/  FFMA.FTZ R4, R186, c[0x0][0x2d0], -R7 ;  /* 0x0000b400ba047a23 */ /* 0x000fe20000010807 */
[----:B------:R2:W5:Y:S01]  /*6100*/  LDL.LU R139, [R1+0xc] ;  /* 0x00000c00018b7983 */ /* 0x0005620000300800 */
[----:B------:R-:W-:Y:S01]  /*6110*/  HMMA.16816.F32.BF16 R32, R8, R14, R32 ;  /* 0x0000000e0820723c */ /* 0x000fe20000041820 */
[----:B------:R-:W-:Y:S01]  /*6120*/  IMAD.MOV.U32 R173, RZ, RZ, R125 ;  /* 0x000000ffffad7224 */ /* 0x000fe200078e007d */
[----:B------:R-:W-:Y:S01]  /*6130*/  UISETP.GE.AND UP0, UPT, UR6, UR8, UPT ;  /* 0x000000080600728c */ /* 0x000fe2000bf06270 */
[----:B------:R-:W-:Y:S01]  /*6140*/  IMAD.MOV.U32 R130, RZ, RZ, R117 ;  /* 0x000000ffff827224 */ /* 0x000fe200078e0075 */
[----:B---3--:R-:W-:Y:S01]  /*6150*/  F2FP.BF16.PACK_AB R186, R25, R28 ;  /* 0x0000001c19ba723e */ /* 0x008fe200000010ff */
[----:B------:R3:W-:Y:S01]  /*6160*/  MUFU.EX2 R14, R4 ;  /* 0x00000004000e7308 */ /* 0x0007e20000000800 */
[----:B------:R-:W-:-:S02]  /*6170*/  IMAD.MOV.U32 R82, RZ, RZ, R175 ;  /* 0x000000ffff527224 */ /* 0x000fc400078e00af */
[----:B------:R-:W-:Y:S01]  /*6180*/  IMAD.MOV.U32 R83, RZ, RZ, R184 ;  /* 0x000000ffff537224 */ /* 0x000fe200078e00b8 */
[----:B------:R-:W-:Y:S01]  /*6190*/  PLOP3.LUT P0, PT, PT, PT, UP0, 0x80, 0x0 ;  /* 0x000000000000781c */ /* 0x000fe20003f0f008 */
[----:B------:R-:W-:Y:S01]  /*61a0*/  IMAD.MOV.U32 R131, RZ, RZ, R116 ;  /* 0x000000ffff837224 */ /* 0x000fe200078e0074 */
[----:B------:R-:W-:Y:S01]  /*61b0*/  F2FP.BF16.PACK_AB R184, R30, R29 ;  /* 0x0000001d1eb8723e */ /* 0x000fe200000010ff */
[----:B------:R-:W-:Y:S01]  /*61c0*/  IMAD.MOV.U32 R128, RZ, RZ, R119 ;  /* 0x000000ffff807224 */ /* 0x000fe200078e0077 */
[----:B------:R-:W-:Y:S01]  /*61d0*/  MUFU.EX2 R11, R12 ;  /* 0x0000000c000b7308 */ /* 0x000fe20000000800 */
[----:B-1----:R-:W-:Y:S01]  /*61e0*/  FFMA.FTZ R3, R211, c[0x0][0x2d0], -R5 ;  /* 0x0000b400d3037a23 */ /* 0x002fe20000010805 */
[----:B------:R-:W1:Y:S01]  /*61f0*/  LDSM.16.MT88.4 R116, [R229+0x3100] ;  /* 0x00310000e574783b */ /* 0x000e620000004200 */
[----:B------:R-:W-:Y:S02]  /*6200*/  IMAD.MOV.U32 R210, RZ, RZ, R131 ;  /* 0x000000ffffd27224 */ /* 0x000fe400078e0083 */
[----:B------:R-:W-:-:S03]  /*6210*/  IMAD.MOV.U32 R209, RZ, RZ, R128 ;  /* 0x000000ffffd17224 */ /* 0x000fc600078e0080 */
[----:B------:R2:W1:Y:S01]  /*6220*/  MUFU.EX2 R23, R3 ;  /* 0x0000000300177308 */ /* 0x0004620000000800 */
[----:B---3--:R-:W-:-:S07]  /*6230*/  FADD.FTZ R4, R224, R221 ;  /* 0x000000dde0047221 */ /* 0x008fce0000010000 */
[----:B------:R-:W-:Y:S01]  /*6240*/  MUFU.EX2 R10, R6 ;  /* 0x00000006000a7308 */ /* 0x000fe20000000800 */
[----:B--2---:R-:W-:-:S07]  /*6250*/  FFMA.FTZ R3, R214, c[0x0][0x2d0], -R5 ;  /* 0x0000b400d6037a23 */ /* 0x004fce0000010805 */
[----:B------:R2:W-:Y:S02]  /*6260*/  MUFU.EX2 R22, R3 ;  /* 0x0000000300167308 */ /* 0x0005e40000000800 */
[----:B--2---:R-:W-:Y:S02]  /*6270*/  FFMA.FTZ R3, R226, c[0x0][0x2d0], -R5 ;  /* 0x0000b400e2037a23 */ /* 0x004fe40000010805 */
[----:B------:R-:W-:-:S04]  /*6280*/  FFMA.FTZ R5, R225, c[0x0][0x2d0], -R0 ;  /* 0x0000b400e1057a23 */ /* 0x000fc80000010800 */
[----:B------:R2:W3:Y:S01]  /*6290*/  MUFU.EX2 R21, R3 ;  /* 0x0000000300157308 */ /* 0x0004e20000000800 */
[----:B------:R-:W-:-:S07]  /*62a0*/  FFMA.FTZ R0, R215, c[0x0][0x2d0], -R0 ;  /* 0x0000b400d7007a23 */ /* 0x000fce0000010800 */
[----:B------:R4:W4:Y:S01]  /*62b0*/  MUFU.EX2 R9, R5 ;  /* 0x0000000500097308 */ /* 0x0009220000000800 */
[----:B--2---:R-:W-:-:S07]  /*62c0*/  FFMA.FTZ R3, R146, c[0x0][0x2d0], -R7 ;  /* 0x0000b40092037a23 */ /* 0x004fce0000010807 */
[----:B------:R2:W2:Y:S01]  /*62d0*/  MUFU.EX2 R12, R0 ;  /* 0x00000000000c7308 */ /* 0x0004a20000000800 */
[----:B------:R-:W-:Y:S01]  /*62e0*/  FFMA.FTZ R7, R185, c[0x0][0x2d0], -R7 ;  /* 0x0000b400b9077a23 */ /* 0x000fe20000010807 */
[----:B-1----:R-:W-:Y:S02]  /*62f0*/  F2FP.BF16.PACK_AB R185, R23, R24 ;  /* 0x0000001817b9723e */ /* 0x002fe400000010ff */
[----:B---3--:R-:W-:Y:S01]  /*6300*/  F2FP.BF16.PACK_AB R187, R21, R22 ;  /* 0x0000001615bb723e */ /* 0x008fe200000010ff */
[----:B----4-:R-:W-:-:S03]  /*6310*/  FADD.FTZ R5, R124, R126 ;  /* 0x0000007e7c057221 */ /* 0x010fc60000010000 */
[----:B------:R1:W3:Y:S01]  /*6320*/  MUFU.EX2 R15, R3 ;  /* 0x00000003000f7308 */ /* 0x0002e20000000800 */
[----:B------:R-:W-:Y:S01]  /*6330*/  F2FP.BF16.PACK_AB R129, R10, R9 ;  /* 0x000000090a81723e */ /* 0x000fe200000010ff */
[----:B------:R-:W-:Y:S01]  /*6340*/  FADD.FTZ R6, R158, R5 ;  /* 0x000000059e067221 */ /* 0x000fe20000010000 */
[C---:B------:R-:W-:Y:S01]  /*6350*/  HMMA.16816.F32.BF16 R140, R184.reuse, R152, R140 ;  /* 0x00000098b88c723c */ /* 0x040fe2000004188c */
[----:B------:R-:W-:Y:S02]  /*6360*/  FADD.FTZ R5, R223, R4 ;  /* 0x00000004df057221 */ /* 0x000fe40000010000 */
[----:B--2---:R-:W-:Y:S02]  /*6370*/  FADD.FTZ R0, R159, R173 ;  /* 0x000000ad9f007221 */ /* 0x004fe40000010000 */
[----:B------:R2:W4:Y:S01]  /*6380*/  MUFU.EX2 R13, R7 ;  /* 0x00000007000d7308 */ /* 0x0005220000000800 */
[----:B------:R-:W-:Y:S02]  /*6390*/  F2FP.BF16.PACK_AB R131, R12, R11 ;  /* 0x0000000b0c83723e */ /* 0x000fe400000010ff */
[----:B------:R-:W-:Y:S01]  /*63a0*/  HMMA.16816.F32.BF16 R148, R184, R154, R148 ;  /* 0x0000009ab894723c */ /* 0x000fe20000041894 */
[----:B-1----:R-:W-:Y:S01]  /*63b0*/  FADD.FTZ R3, R172, R174 ;  /* 0x000000aeac037221 */ /* 0x002fe20000010000 */
[----:B---3--:R-:W-:-:S03]  /*63c0*/  F2FP.BF16.PACK_AB R128, R15, R20 ;  /* 0x000000140f80723e */ /* 0x008fc600000010ff */
[----:B------:R-:W-:-:S03]  /*63d0*/  FADD.FTZ R4, R157, R3 ;  /* 0x000000039d047221 */ /* 0x000fc60000010000 */
[C---:B------:R-:W-:Y:S01]  /*63e0*/  HMMA.16816.F32.BF16 R160, R184.reuse, R168, R160 ;  /* 0x000000a8b8a0723c */ /* 0x040fe200000418a0 */
[----:B------:R-:W-:Y:S02]  /*63f0*/  FADD.FTZ R3, R80, R6 ;  /* 0x0000000650037221 */ /* 0x000fe40000010000 */
[----:B------:R-:W-:Y:S02]  /*6400*/  FADD.FTZ R4, R82, R4 ;  /* 0x0000000452047221 */ /* 0x000fe40000010000 */
[----:B--2---:R-:W-:Y:S01]  /*6410*/  FADD.FTZ R7, R130, R0 ;  /* 0x0000000082077221 */ /* 0x004fe20000010000 */
[----:B----4-:R-:W-:Y:S01]  /*6420*/  F2FP.BF16.PACK_AB R130, R13, R14 ;  /* 0x0000000e0d82723e */ /* 0x010fe200000010ff */
[----:B------:R-:W-:Y:S01]  /*6430*/  FADD.FTZ R0, R81, R5 ;  /* 0x0000000551007221 */ /* 0x000fe20000010000 */
[----:B------:R-:W-:Y:S01]  /*6440*/  HMMA.16816.F32.BF16 R164, R184, R170, R164 ;  /* 0x000000aab8a4723c */ /* 0x000fe200000418a4 */
[----:B------:R-:W-:Y:S02]  /*6450*/  FADD.FTZ R7, R83, R7 ;  /* 0x0000000753077221 */ /* 0x000fe40000010000 */
[----:B------:R-:W-:-:S02]  /*6460*/  FADD.FTZ R6, R220, R3 ;  /* 0x00000003dc067221 */ /* 0x000fc40000010000 */
[----:B------:R-:W-:Y:S02]  /*6470*/  FADD.FTZ R5, R205, R0 ;  /* 0x00000000cd057221 */ /* 0x000fe40000010000 */
[----:B------:R-:W-:Y:S01]  /*6480*/  FADD.FTZ R4, R123, R4 ;  /* 0x000000047b047221 */ /* 0x000fe20000010000 */
[C---:B------:R-:W-:Y:S01]  /*6490*/  HMMA.16816.F32.BF16 R176, R184.reuse, R116, R176 ;  /* 0x00000074b8b0723c */ /* 0x040fe200000418b0 */
[----:B------:R-:W-:Y:S02]  /*64a0*/  FADD.FTZ R3, R122, R7 ;  /* 0x000000077a037221 */ /* 0x000fe40000010000 */
[----:B------:R-:W-:Y:S02]  /*64b0*/  FADD.FTZ R0, R219, R6 ;  /* 0x00000006db007221 */ /* 0x000fe40000010000 */
[----:B------:R-:W-:Y:S02]  /*64c0*/  FADD.FTZ R8, R207, R5 ;  /* 0x00000005cf087221 */ /* 0x000fe40000010000 */
[----:B------:R-:W-:Y:S01]  /*64d0*/  FADD.FTZ R7, R121, R4 ;  /* 0x0000000479077221 */ /* 0x000fe20000010000 */
[----:B------:R-:W-:Y:S01]  /*64e0*/  HMMA.16816.F32.BF16 R180, R184, R118, R180 ;  /* 0x00000076b8b4723c */ /* 0x000fe200000418b4 */
[----:B------:R-:W-:-:S02]  /*64f0*/  FADD.FTZ R6, R120, R3 ;  /* 0x0000000378067221 */ /* 0x000fc40000010000 */
[----:B------:R-:W-:Y:S02]  /*6500*/  FADD.FTZ R5, R216, R0 ;  /* 0x00000000d8057221 */ /* 0x000fe40000010000 */
[----:B------:R-:W-:Y:S02]  /*6510*/  FADD.FTZ R4, R208, R8 ;  /* 0x00000008d0047221 */ /* 0x000fe40000010000 */
[----:B------:R-:W-:Y:S01]  /*6520*/  FADD.FTZ R3, R227, R7 ;  /* 0x00000007e3037221 */ /* 0x000fe20000010000 */
[----:B------:R-:W-:Y:S01]  /*6530*/  HMMA.16816.F32.BF16 R144, R128, R152, R64 ;  /* 0x000000988090723c */ /* 0x000fe20000041840 */
[----:B------:R-:W-:Y:S02]  /*6540*/  FADD.FTZ R0, R210, R6 ;  /* 0x00000006d2007221 */ /* 0x000fe40000010000 */
[----:B------:R-:W-:Y:S02]  /*6550*/  FADD.FTZ R6, R218, R5 ;  /* 0x00000005da067221 */ /* 0x000fe40000010000 */
[----:B------:R-:W-:-:S02]  /*6560*/  FADD.FTZ R5, R206, R4 ;  /* 0x00000004ce057221 */ /* 0x000fc40000010000 */
        /* <DEDUP_REMOVED lines=31> */
[----:B------:R-:W-:Y:S01]  /*6760*/  HMMA.16816.F32.BF16 R120, R128, R16, R44 ;  /* 0x000000108078723c */ /* 0x000fe2000004182c */
        /* <DEDUP_REMOVED lines=13> */
[----:B------:R-:W-:Y:S02]  /*6840*/  FADD.FTZ R251, R190, R251 ;  /* 0x000000fbbefb7221 */ /* 0x000fe40000010000 */
[----:B------:R-:W-:Y:S02]  /*6850*/  FADD.FTZ R252, R105, R252 ;  /* 0x000000fc69fc7221 */ /* 0x000fe40000010000 */
[----:B------:R-:W-:Y:S02]  /*6860*/  FADD.FTZ R0, R90, R0 ;  /* 0x000000005a007221 */ /* 0x000fe40000010000 */
        /* <DEDUP_REMOVED lines=30> */
[----:B------:R-:W-:Y:S01]  /*6a50*/  FADD.FTZ R252, R57, R252 ;  /* 0x000000fc39fc7221 */ /* 0x000fe20000010000 */
[----:B------:R1:W-:Y:S01]  /*6a60*/  STL [R1+0x4], R0 ;  /* 0x0000040001007387 */ /* 0x0003e20000100800 */
[----:B------:R-:W-:Y:S02]  /*6a70*/  FADD.FTZ R251, R72, R251 ;  /* 0x000000fb48fb7221 */ /* 0x000fe40000010000 */
[----:B------:R-:W-:Y:S01]  /*6a80*/  FADD.FTZ R252, R56, R252 ;  /* 0x000000fc38fc7221 */ /* 0x000fe20000010000 */
[----:B------:R1:W-:Y:S01]  /*6a90*/  STL [R1], R4 ;  /* 0x0000000401007387 */ /* 0x0003e20000100800 */
        /* <DEDUP_REMOVED lines=9> */
[----:B------:R-:W-:Y:S01]  /*6b30*/  FADD.FTZ R252, R12, R252 ;  /* 0x000000fc0cfc7221 */ /* 0x000fe20000010000 */
[----:B------:R-:W-:Y:S05]  /*6b40*/  @!P0 BRA `(.L_x_19) ;  /* 0x0000427000008947 */ /* 0x000fea0003800000 */
[----:B------:R-:W-:Y:S01]  /*6b50*/  IMAD.MOV.U32 R3, RZ, RZ, R136 ;  /* 0x000000ffff037224 */ /* 0x000fe200078e0088 */
[----:B------:R-:W-:Y:S01]  /*6b60*/  MOV R138, R2 ;  /* 0x00000002008a7202 */ /* 0x000fe20000000f00 */
[----:B-1----:R-:W-:Y:S01]  /*6b70*/  IMAD.MOV.U32 R0, RZ, RZ, R137 ;  /* 0x000000ffff007224 */ /* 0x002fe200078e0089 */
[----:B------:R-:W-:Y:S01]  /*6b80*/  MOV R133, R135 ;  /* 0x0000008700857202 */ /* 0x000fe20000000f00 */
[----:B------:R-:W-:Y:S05]  /*6b90*/  BRA `(.L_x_20) ;  /* 0x0000040000007947 */ /* 0x000fea0003800000 */
.L_x_22:
[----:B------:R-:W2:Y:S01]  /*6ba0*/  LDL R136, [R1+0x8] ;  /* 0x0000080001887983 */ /* 0x000ea20000100800 */
[----:B------:R-:W-:Y:S01]  /*6bb0*/  UIMAD UR5, UR6, 0x70, UR9 ;  /* 0x00000070060578a4 */ /* 0x000fe2000f8e0209 */
[----:B------:R-:W-:Y:S05]  /*6bc0*/  IMAD.MOV.U32 R247, RZ, RZ, RZ ;  /* 0x000000fffff77224 */ /* 0x000fea00078e00ff */
[----:B------:R-:W-:Y:S05]  /*6bd0*/  IMAD.U32 R132, RZ, RZ, UR5 ;  /* 0x00000005ff847e24 */ /* 0x000fea000f8e00ff */
[----:B--2---:R-:W-:Y:S05]  /*6be0*/  IADD3 R132, R132, -0x70, R136 ;  /* 0xffffff9084847810 */ /* 0x004fea0007ffe088 */
[----:B------:R-:W-:Y:S04]  /*6bf0*/  @P5 IMAD.HI.U32 R134, R132, c[0x0][0x2bc], RZ ;  /* 0x0000af0084865a27 */ /* 0x000fe800078e00ff */
[----:B------:R-:W-:Y:S01]  /*6c00*/  IMAD.MOV.U32 R2, RZ, RZ, R132 ;  /* 0x000000ffff027224 */ /* 0x000fe200078e0084 */
[----:B------:R-:W-:Y:S04]  /*6c10*/  @P5 SHF.R.U32.HI R2, RZ, c[0x0][0x2c0], R134 ;  /* 0x0000b000ff025a19 */ /* 0x000fe80000011686 */
[C---:B------:R-:W-:Y:S04]  /*6c20*/  @!P4 IADD3 R135, P0, R2.reuse, UR12, RZ ;  /* 0x0000000c0287cc10 */ /* 0x040fe8000ff1e0ff */
[----:B------:R-:W-:Y:S01]  /*6c30*/  @!P4 LEA.HI.X.SX32 R136, R2, UR14, 0x1, P0 ;  /* 0x0000000e0288cc11 */ /* 0x000fe200080f0eff */
[----:B------:R-:W-:Y:S01]  /*6c40*/  IMAD.MOV R2, RZ, RZ, -R2 ;  /* 0x000000ffff027224 */ /* 0x000fe200078e0a02 */
[C---:B------:R-:W-:Y:S03]  /*6c50*/  @!P4 LEA R134, P0, R135.reuse, c[0x0][0x2a0], 0x2 ;  /* 0x0000a8008786ca11 */ /* 0x040fe600078010ff */
[----:B------:R-:W-:Y:S01]  /*6c60*/  IMAD R249, R2, c[0x0][0x2b8], R132 ;  /* 0x0000ae0002f97a24 */ /* 0x000fe200078e0284 */
[----:B------:R-:W-:Y:S04]  /*6c70*/  @!P4 LEA.HI.X R135, R135, c[0x0][0x2a4], R136, 0x2, P0 ;  /* 0x0000a9008787ca11 */ /* 0x000fe800000f1488 */
[----:B------:R-:W-:Y:S01]  /*6c80*/  SHF.R.S32.HI R2, RZ, 0x1f, R249 ;  /* 0x0000001fff027819 */ /* 0x000fe200000114f9 */
[----:B------:R1:W2:Y:S04]  /*6c90*/  @!P4 LDG.E R247, [R134.64] ;  /* 0x0000001086f7c981 */ /* 0x0002a8000c1e1900 */
[----:B------:R-:W-:Y:S04]  /*6ca0*/  IMAD R2, R2, c[0x0][0x1e0], RZ ;  /* 0x0000780002027a24 */ /* 0x000fe800078e02ff */
[C---:B------:R-:W-:Y:S02]  /*6cb0*/  IMAD R2, R249.reuse, c[0x0][0x1e4], R2 ;  /* 0x00007900f9027a24 */ /* 0x040fe400078e0202 */
[----:B-1----:R-:W-:Y:S04]  /*6cc0*/  IMAD.WIDE.U32 R134, R249, c[0x0][0x1e0], RZ ;  /* 0x00007800f9867a25 */ /* 0x002fe800078e00ff */
[----:B------:R-:W-:Y:S01]  /*6cd0*/  IMAD.IADD R135, R135, 0x1, R2 ;  /* 0x0000000187877824 */ /* 0x000fe200078e0202 */
[----:B--2---:R-:W-:Y:S03]  /*6ce0*/  SHF.R.S32.HI R132, RZ, 0x1f, R247 ;  /* 0x0000001fff847819 */ /* 0x004fe600000114f7 */
[C---:B------:R-:W-:Y:S04]  /*6cf0*/  IMAD.WIDE.U32 R134, R247.reuse, c[0x0][0x1f0], R134 ;  /* 0x00007c00f7867a25 */ /* 0x040fe800078e0086 */
[----:B------:R-:W-:Y:S01]  /*6d00*/  IMAD R132, R132, c[0x0][0x1f0], RZ ;  /* 0x00007c0084847a24 */ /* 0x000fe200078e02ff */
[----:B------:R-:W-:Y:S03]  /*6d10*/  IADD3 R2, P1, R134, UR20, RZ ;  /* 0x0000001486027c10 */ /* 0x000fe6000ff3e0ff */
[----:B------:R-:W-:Y:S01]  /*6d20*/  IMAD R134, R247, c[0x0][0x1f4], R132 ;  /* 0x00007d00f7867a24 */ /* 0x000fe200078e0284 */
[C---:B------:R-:W-:Y:S04]  /*6d30*/  LEA R132, P0, R2.reuse, c[0x0][0x1c8], 0x1 ;  /* 0x0000720002847a11 */ /* 0x040fe800078008ff */
[----:B------:R-:W-:Y:S01]  /*6d40*/  IADD3.X R134, R135, UR18, R134, P1, !PT ;  /* 0x0000001287867c10 */ /* 0x000fe20008ffe486 */
[----:B------:R-:W1:Y:S03]  /*6d50*/  SHFL.IDX PT, R136, R132, RZ, 0x181f ;  /* 0x00181fff84887589 */ /* 0x000e6600000e0000 */
[----:B------:R-:W-:Y:S01]  /*6d60*/  LEA.HI.X R2, R2, c[0x0][0x1cc], R134, 0x1, P0 ;  /* 0x0000730002027a11 */ /* 0x000fe200000f0c86 */
[----:B------:R-:W-:Y:S04]  /*6d70*/  SHFL.IDX PT, R192, R132, 0x2, 0x181f ;  /* 0x00581f0084c07f89 */ /* 0x000fe800000e0000 */
[----:B------:R-:W2:Y:S04]  /*6d80*/  SHFL.IDX PT, R137, R2, RZ, 0x181f ;  /* 0x00181fff02897589 */ /* 0x000ea800000e0000 */
[----:B------:R-:W3:Y:S04]  /*6d90*/  SHFL.IDX PT, R134, R132, 0x1, 0x181f ;  /* 0x00381f0084867f89 */ /* 0x000ee800000e0000 */
[----:B------:R-:W4:Y:S04]  /*6da0*/  SHFL.IDX PT, R135, R2, 0x1, 0x181f ;  /* 0x00381f0002877f89 */ /* 0x000f2800000e0000 */
[----:B------:R-:W5:Y:S04]  /*6db0*/  SHFL.IDX PT, R190, R132, 0x3, 0x181f ;  /* 0x00781f0084be7f89 */ /* 0x000f6800000e0000 */
[----:B------:R-:W5:Y:S01]  /*6dc0*/  SHFL.IDX PT, R189, R2, 0x2, 0x181f ;  /* 0x00581f0002bd7f89 */ /* 0x000f6200000e0000 */
[-C--:B-1----:R-:W-:Y:S03]  /*6dd0*/  IADD3 R136, P1, R136, R246.reuse, RZ ;  /* 0x000000f688887210 */ /* 0x082fe60007f3e0ff */
[----:B------:R-:W1:Y:S04]  /*6de0*/  SHFL.IDX PT, R188, R132, 0x4, 0x181f ;  /* 0x00981f0084bc7f89 */ /* 0x000e6800000e0000 */
[----:B------:R-:W1:Y:S01]  /*6df0*/  SHFL.IDX PT, R191, R132, 0x5, 0x181f ;  /* 0x00b81f0084bf7f89 */ /* 0x000e6200000e0000 */
[--C-:B--2---:R-:W-:Y:S03]  /*6e00*/  IMAD.X R137, R137, 0x1, R245.reuse, P1 ;  /* 0x0000000189897824 */ /* 0x104fe600008e06f5 */
[----:B------:R-:W2:Y:S01]  /*6e10*/  SHFL.IDX PT, R196, R2, 0x3, 0x181f ;  /* 0x00781f0002c47f89 */ /* 0x000ea200000e0000 */
[-C--:B---3--:R-:W-:Y:S03]  /*6e20*/  IADD3 R134, P0, R134, R246.reuse, RZ ;  /* 0x000000f686867210 */ /* 0x088fe60007f1e0ff */
[----:B------:R3:W-:Y:S01]  /*6e30*/  LDGSTS.E.BYPASS.LTC128B.128 [R248+0x3900], [R136.64], !P6 ;  /* 0x0390000088f87fae */ /* 0x0007e2000f101d50 */
[-C--:B----4-:R-:W-:Y:S02]  /*6e40*/  IADD3.X R135, R135, R245.reuse, RZ, P0, !PT ;  /* 0x000000f587877210 */ /* 0x090fe400007fe4ff */
[-C--:B------:R-:W-:Y:S01]  /*6e50*/  IADD3 R192, P0, R192, R246.reuse, RZ ;  /* 0x000000f6c0c07210 */ /* 0x080fe20007f1e0ff */
[----:B------:R-:W4:Y:S01]  /*6e60*/  SHFL.IDX PT, R195, R2, 0x4, 0x181f ;  /* 0x00981f0002c37f89 */ /* 0x000f2200000e0000 */
[-C--:B-----5:R-:W-:Y:S03]  /*6e70*/  IADD3 R190, P3, R190, R246.reuse, RZ ;  /* 0x000000f6bebe7210 */ /* 0x0a0fe60007f7e0ff */
[----:B------:R5:W-:Y:S01]  /*6e80*/  LDGSTS.E.BYPASS.LTC128B.128 [R248+0x4100], [R134.64], !P6 ;  /* 0x0410000086f87fae */ /* 0x000be2000f101d50 */
[--C-:B------:R-:W-:Y:S03]  /*6e90*/  IMAD.X R193, R189, 0x1, R245.reuse, P0 ;  /* 0x00000001bdc17824 */ /* 0x100fe600000e06f5 */
[----:B------:R-:W5:Y:S01]  /*6ea0*/  SHFL.IDX PT, R132, R132, 0x6, 0x181f ;  /* 0x00d81f0084847f89 */ /* 0x000f6200000e0000 */
[-C--:B-1----:R-:W-:Y:S03]  /*6eb0*/  IADD3 R188, P2, R188, R246.reuse, RZ ;  /* 0x000000f6bcbc7210 */ /* 0x082fe60007f5e0ff */
[----:B------:R-:W1:Y:S04]  /*6ec0*/  SHFL.IDX PT, R194, R2, 0x5, 0x181f ;  /* 0x00b81f0002c27f89 */ /* 0x000e6800000e0000 */
[----:B------:R-:W1:Y:S04]  /*6ed0*/  SHFL.IDX PT, R2, R2, 0x6, 0x181f ;  /* 0x00d81f0002027f89 */ /* 0x000e6800000e0000 */
[----:B------:R1:W-:Y:S01]  /*6ee0*/  LDGSTS.E.BYPASS.LTC128B.128 [R248+0x4900], [R192.64], !P6 ;  /* 0x04900000c0f87fae */ /* 0x0003e2000f101d50 */
[-C--:B---3--:R-:W-:Y:S01]  /*6ef0*/  IADD3 R136, P1, R191, R246.reuse, RZ ;  /* 0x000000f6bf887210 */ /* 0x088fe20007f3e0ff */
[--C-:B--2---:R-:W-:Y:S02]  /*6f00*/  IMAD.X R191, R196, 0x1, R245.reuse, P3 ;  /* 0x00000001c4bf7824 */ /* 0x104fe400018e06f5 */
[--C-:B----4-:R-:W-:Y:S03]  /*6f10*/  IMAD.X R189, R195, 0x1, R245.reuse, P2 ;  /* 0x00000001c3bd7824 */ /* 0x110fe600010e06f5 */
[----:B------:R2:W-:Y:S01]  /*6f20*/  LDGSTS.E.BYPASS.LTC128B.128 [R248+0x5100], [R190.64], !P6 ;  /* 0x05100000bef87fae */ /* 0x0005e2000f101d50 */
[----:B-----5:R-:W-:Y:S03]  /*6f30*/  IADD3 R134, P0, R132, R246, RZ ;  /* 0x000000f684867210 */ /* 0x020fe60007f1e0ff */
[----:B------:R2:W-:Y:S01]  /*6f40*/  LDGSTS.E.BYPASS.LTC128B.128 [R248+0x5900], [R188.64], !P6 ;  /* 0x05900000bcf87fae */ /* 0x0005e2000f101d50 */
[----:B-1----:R-:W-:Y:S01]  /*6f50*/  IADD3.X R137, R194, R245, RZ, P1, !PT ;  /* 0x000000f5c2897210 */ /* 0x002fe20000ffe4ff */
[----:B------:R-:W-:Y:S04]  /*6f60*/  IMAD.X R135, R2, 0x1, R245, P0 ;  /* 0x0000000102877824 */ /* 0x000fe800000e06f5 */
[----:B------:R2:W-:Y:S04]  /*6f70*/  LDGSTS.E.BYPASS.LTC128B.128 [R248+0x6100], [R136.64], !P6 ;  /* 0x0610000088f87fae */ /* 0x0005e8000f101d50 */
[----:B------:R2:W-:Y:S01]  /*6f80*/  LDGSTS.E.BYPASS.LTC128B.128 [R248+0x6900], [R134.64], !P6 ;  /* 0x0690000086f87fae */ /* 0x0005e2000f101d50 */
[----:B------:R-:W-:-:S05]  /*6f90*/  BRA `(.L_x_21) ;  /* 0x00000cd000007947 */ /* 0x000fca0003800000 */
.L_x_20:
[----:B------:R-:W-:Y:S04]  /*6fa0*/  DEPBAR.LE SB0, 0x0 ;  /* 0x000080000000791a */ /* 0x000fe80000000000 */
[----:B------:R-:W-:Y:S01]  /*6fb0*/  BAR.SYNC.DEFER_BLOCKING 0x0 ;  /* 0x0000000000007b1d */ /* 0x000fe20000010000 */
[C---:B------:R-:W-:Y:S01]  /*6fc0*/  IMAD.WIDE.U32 R68, R249.reuse, c[0x0][0x208], RZ ;  /* 0x00008200f9447a25 */ /* 0x040fe200078e00ff */
[----:B------:R-:W-:Y:S01]  /*6fd0*/  SHF.R.S32.HI R2, RZ, 0x1f, R249 ;  /* 0x0000001fff027819 */ /* 0x000fe200000114f9 */
[----:B------:R-:W-:Y:S04]  /*6fe0*/  UISETP.GT.AND UP0, UPT, UR6, UR8, UPT ;  /* 0x000000080600728c */ /* 0x000fe8000bf04270 */
[----:B------:R-:W-:Y:S04]  /*6ff0*/  IMAD R2, R2, c[0x0][0x208], RZ ;  /* 0x0000820002027a24 */ /* 0x000fe800078e02ff */
[----:B------:R-:W-:Y:S01]  /*7000*/  IMAD R2, R249, c[0x0][0x20c], R2 ;  /* 0x00008300f9027a24 */ /* 0x000fe200078e0202 */
[----:B-----5:R-:W-:Y:S06]  /*7010*/  LDSM.16.M88.4 R112, [R234+0x7100] ;  /* 0x00710000ea70783b */ /* 0x020fec0000000200 */
[----:B------:R-:W1:Y:S06]  /*7020*/  LDSM.16.M88.4 R16, [R139+0x3900] ;  /* 0x003900008b10783b */ /* 0x000e6c0000000200 */
[----:B------:R-:W2:Y:S06]  /*7030*/  LDSM.16.M88.4 R108, [R234+0x9100] ;  /* 0x00910000ea6c783b */ /* 0x000eac0000000200 */
[----:B------:R-:W3:Y:S06]  /*7040*/  LDSM.16.M88.4 R32, [R139+0x4100] ;  /* 0x004100008b20783b */ /* 0x000eec0000000200 */
[----:B------:R-:W4:Y:S06]  /*7050*/  LDSM.16.M88.4 R48, [R139+0x4900] ;  /* 0x004900008b30783b */ /* 0x000f2c0000000200 */
[----:B------:R-:W3:Y:S06]  /*7060*/  LDSM.16.M88.4 R64, [R139+0x5100] ;  /* 0x005100008b40783b */ /* 0x000eec0000000200 */
[----:B------:R-:W3:Y:S06]  /*7070*/  LDSM.16.M88.4 R80, [R139+0x5900] ;  /* 0x005900008b50783b */ /* 0x000eec0000000200 */
[----:B------:R-:W-:Y:S01]  /*7080*/  LDSM.16.M88.4 R96, [R139+0x6100] ;  /* 0x006100008b60783b */ /* 0x000fe20000000200 */
[-C--:B-1----:R-:W-:Y:S05]  /*7090*/  HMMA.16816.F32.BF16 R4, R112, R16.reuse, RZ ;  /* 0x000000107004723c */ /* 0x082fea00000418ff */
[----:B------:R-:W-:Y:S03]  /*70a0*/  LDSM.16.M88.4 R188, [R139+0x6900] ;  /* 0x006900008bbc783b */ /* 0x000fe60000000200 */
[C---:B--2---:R-:W-:Y:S03]  /*70b0*/  HMMA.16816.F32.BF16 R8, R108.reuse, R16, RZ ;  /* 0x000000106c08723c */ /* 0x044fe600000418ff */
[----:B------:R-:W-:Y:S06]  /*70c0*/  LDSM.16.M88.4 R192, [R237+0x7100] ;  /* 0x00710000edc0783b */ /* 0x000fec0000000200 */
[----:B------:R-:W-:Y:S01]  /*70d0*/  LDSM.16.M88.4 R196, [R238] ;  /* 0x00000000eec4783b */ /* 0x000fe20000000200 */
[-C--:B------:R-:W-:Y:S05]  /*70e0*/  HMMA.16816.F32.BF16 R12, R108, R18.reuse, RZ ;  /* 0x000000126c0c723c */ /* 0x080fea00000418ff */
[----:B------:R-:W-:Y:S03]  /*70f0*/  LDSM.16.M88.4 R200, [R237+0x9100] ;  /* 0x00910000edc8783b */ /* 0x000fe60000000200 */
[C---:B------:R-:W-:Y:S03]  /*7100*/  HMMA.16816.F32.BF16 R16, R112.reuse, R18, RZ ;  /* 0x000000127010723c */ /* 0x040fe600000418ff */
[----:B------:R-:W-:Y:S05]  /*7110*/  LDSM.16.M88.4 R204, [R244] ;  /* 0x00000000f4cc783b */ /* 0x000fea0000000200 */
[-C--:B---3--:R-:W-:Y:S01]  /*7120*/  HMMA.16816.F32.BF16 R20, R112, R32.reuse, RZ ;  /* 0x000000207014723c */ /* 0x088fe200000418ff */
[----:B------:R-:W-:Y:S06]  /*7130*/  LDSM.16.M88.4 R208, [R243] ;  /* 0x00000000f3d0783b */ /* 0x000fec0000000200 */
[----:B------:R-:W-:Y:S01]  /*7140*/  LDSM.16.M88.4 R212, [R242] ;  /* 0x00000000f2d4783b */ /* 0x000fe20000000200 */
[C---:B------:R-:W-:Y:S05]  /*7150*/  HMMA.16816.F32.BF16 R24, R108.reuse, R32, RZ ;  /* 0x000000206c18723c */ /* 0x040fea00000418ff */
[----:B------:R-:W-:Y:S03]  /*7160*/  LDSM.16.M88.4 R216, [R241] ;  /* 0x00000000f1d8783b */ /* 0x000fe60000000200 */
[-C--:B------:R-:W-:Y:S03]  /*7170*/  HMMA.16816.F32.BF16 R28, R108, R34.reuse, RZ ;  /* 0x000000226c1c723c */ /* 0x080fe600000418ff */
[----:B------:R-:W-:Y:S05]  /*7180*/  LDSM.16.M88.4 R220, [R240] ;  /* 0x00000000f0dc783b */ /* 0x000fea0000000200 */
[C---:B------:R-:W-:Y:S01]  /*7190*/  HMMA.16816.F32.BF16 R32, R112.reuse, R34, RZ ;  /* 0x000000227020723c */ /* 0x040fe200000418ff */
[----:B------:R-:W-:Y:S07]  /*71a0*/  LDSM.16.M88.4 R224, [R239] ;  /* 0x00000000efe0783b */ /* 0x000fee0000000200 */
[-C--:B----4-:R-:W-:Y:S08]  /*71b0*/  HMMA.16816.F32.BF16 R36, R112, R48.reuse, RZ ;  /* 0x000000307024723c */ /* 0x090ff000000418ff */
[C---:B------:R-:W-:Y:S08]  /*71c0*/  HMMA.16816.F32.BF16 R40, R108.reuse, R48, RZ ;  /* 0x000000306c28723c */ /* 0x040ff000000418ff */
[-C--:B------:R-:W-:Y:S08]  /*71d0*/  HMMA.16816.F32.BF16 R44, R108, R50.reuse, RZ ;  /* 0x000000326c2c723c */ /* 0x080ff000000418ff */
[C---:B------:R-:W-:Y:S08]  /*71e0*/  HMMA.16816.F32.BF16 R48, R112.reuse, R50, RZ ;  /* 0x000000327030723c */ /* 0x040ff000000418ff */
[-C--:B------:R-:W-:Y:S08]  /*71f0*/  HMMA.16816.F32.BF16 R52, R112, R64.reuse, RZ ;  /* 0x000000407034723c */ /* 0x080ff000000418ff */
[C---:B------:R-:W-:Y:S07]  /*7200*/  HMMA.16816.F32.BF16 R56, R108.reuse, R64, RZ ;  /* 0x000000406c38723c */ /* 0x040fee00000418ff */
[----:B------:R-:W-:Y:S01]  /*7210*/  IMAD.IADD R65, R69, 0x1, R2 ;  /* 0x0000000145417824 */ /* 0x000fe200078e0202 */
[-C--:B------:R-:W-:Y:S01]  /*7220*/  HMMA.16816.F32.BF16 R60, R108, R66.reuse, RZ ;  /* 0x000000426c3c723c */ /* 0x080fe200000418ff */
[----:B------:R-:W-:Y:S03]  /*7230*/  IMAD.MOV.U32 R64, RZ, RZ, R68 ;  /* 0x000000ffff407224 */ /* 0x000fe600078e0044 */
[----:B------:R-:W-:Y:S01]  /*7240*/  SHF.R.S32.HI R2, RZ, 0x1f, R247 ;  /* 0x0000001fff027819 */ /* 0x000fe200000114f7 */
[C---:B------:R-:W-:Y:S03]  /*7250*/  IMAD.WIDE.U32 R72, R247.reuse, c[0x0][0x218], R64 ;  /* 0x00008600f7487a25 */ /* 0x040fe600078e0040 */
[C---:B------:R-:W-:Y:S04]  /*7260*/  HMMA.16816.F32.BF16 R64, R112.reuse, R66, RZ ;  /* 0x000000427040723c */ /* 0x040fe800000418ff */
[----:B------:R-:W-:Y:S01]  /*7270*/  IMAD R2, R2, c[0x0][0x218], RZ ;  /* 0x0000860002027a24 */ /* 0x000fe200078e02ff */
[----:B------:R-:W-:Y:S03]  /*7280*/  IADD3 R132, P1, R72, UR22, RZ ;  /* 0x0000001648847c10 */ /* 0x000fe6000ff3e0ff */
[-C--:B------:R-:W-:Y:S01]  /*7290*/  HMMA.16816.F32.BF16 R68, R112, R80.reuse, RZ ;  /* 0x000000507044723c */ /* 0x080fe200000418ff */
[----:B------:R-:W-:Y:S03]  /*72a0*/  IMAD R72, R247, c[0x0][0x21c], R2 ;  /* 0x00008700f7487a24 */ /* 0x000fe600078e0202 */
[C---:B------:R-:W-:Y:S02]  /*72b0*/  LEA R2, P0, R132.reuse, c[0x0][0x1f8], 0x1 ;  /* 0x00007e0084027a11 */ /* 0x040fe400078008ff */
[----:B------:R-:W-:Y:S03]  /*72c0*/  IADD3.X R72, R73, UR4, R72, P1, !PT ;  /* 0x0000000449487c10 */ /* 0x000fe60008ffe448 */
[----:B------:R-:W1:Y:S03]  /*72d0*/  SHFL.IDX PT, R94, R2, RZ, 0x181f ;  /* 0x00181fff025e7589 */ /* 0x000e6600000e0000 */
[----:B------:R-:W-:Y:S02]  /*72e0*/  LEA.HI.X R132, R132, c[0x0][0x1fc], R72, 0x1, P0 ;  /* 0x00007f0084847a11 */ /* 0x000fe400000f0c48 */
[C---:B------:R-:W-:Y:S01]  /*72f0*/  HMMA.16816.F32.BF16 R72, R108.reuse, R80, RZ ;  /* 0x000000506c48723c */ /* 0x040fe200000418ff */
[----:B------:R-:W2:Y:S06]  /*7300*/  SHFL.IDX PT, R92, R2, 0x1, 0x181f ;  /* 0x00381f00025c7f89 */ /* 0x000eac00000e0000 */
[----:B------:R-:W3:Y:S01]  /*7310*/  SHFL.IDX PT, R88, R132, RZ, 0x181f ;  /* 0x00181fff84587589 */ /* 0x000ee200000e0000 */
[-C--:B------:R-:W-:Y:S05]  /*7320*/  HMMA.16816.F32.BF16 R76, R108, R82.reuse, RZ ;  /* 0x000000526c4c723c */ /* 0x080fea00000418ff */
[----:B------:R-:W4:Y:S03]  /*7330*/  SHFL.IDX PT, R89, R132, 0x1, 0x181f ;  /* 0x00381f0084597f89 */ /* 0x000f2600000e0000 */
[C---:B------:R-:W-:Y:S03]  /*7340*/  HMMA.16816.F32.BF16 R80, R112.reuse, R82, RZ ;  /* 0x000000527050723c */ /* 0x040fe600000418ff */
[----:B------:R-:W4:Y:S01]  /*7350*/  SHFL.IDX PT, R100, R2, 0x2, 0x181f ;  /* 0x00581f0002647f89 */ /* 0x000f2200000e0000 */
[-C--:B-1----:R-:W-:Y:S04]  /*7360*/  IADD3 R94, P1, R94, R246.reuse, RZ ;  /* 0x000000f65e5e7210 */ /* 0x082fe80007f3e0ff */
[-C--:B------:R-:W-:Y:S01]  /*7370*/  HMMA.16816.F32.BF16 R84, R112, R96.reuse, RZ ;  /* 0x000000607054723c */ /* 0x080fe200000418ff */
[----:B------:R-:W1:Y:S03]  /*7380*/  SHFL.IDX PT, R103, R132, 0x2, 0x181f ;  /* 0x00581f0084677f89 */ /* 0x000e6600000e0000 */
[-C--:B--2---:R-:W-:Y:S03]  /*7390*/  IADD3 R92, P0, R92, R246.reuse, RZ ;  /* 0x000000f65c5c7210 */ /* 0x084fe60007f1e0ff */
[----:B------:R-:W2:Y:S01]  /*73a0*/  SHFL.IDX PT, R101, R2, 0x3, 0x181f ;  /* 0x00781f0002657f89 */ /* 0x000ea200000e0000 */
[--C-:B---3--:R-:W-:Y:S05]  /*73b0*/  IMAD.X R95, R88, 0x1, R245.reuse, P1 ;  /* 0x00000001585f7824 */ /* 0x108fea00008e06f5 */
[----:B------:R-:W3:Y:S01]  /*73c0*/  SHFL.IDX PT, R104, R132, 0x3, 0x181f ;  /* 0x00781f0084687f89 */ /* 0x000ee200000e0000 */
[--C-:B----4-:R-:W-:Y:S02]  /*73d0*/  IMAD.X R93, R89, 0x1, R245.reuse, P0 ;  /* 0x00000001595d7824 */ /* 0x110fe400000e06f5 */
[C---:B------:R-:W-:Y:S03]  /*73e0*/  HMMA.16816.F32.BF16 R88, R108.reuse, R96, RZ ;  /* 0x000000606c58723c */ /* 0x040fe600000418ff */
[----:B------:R-:W4:Y:S04]  /*73f0*/  SHFL.IDX PT, R102, R2, 0x4, 0x181f ;  /* 0x00981f0002667f89 */ /* 0x000f2800000e0000 */
[-C--:B------:R-:W-:Y:S02]  /*7400*/  IADD3 R96, P0, R100, R246.reuse, RZ ;  /* 0x000000f664607210 */ /* 0x080fe40007f1e0ff */
[----:B------:R-:W4:Y:S03]  /*7410*/  SHFL.IDX PT, R106, R132, 0x4, 0x181f ;  /* 0x00981f00846a7f89 */ /* 0x000f2600000e0000 */
[-C--:B-1----:R-:W-:Y:S03]  /*7420*/  IADD3.X R97, R103, R245.reuse, RZ, P0, !PT ;  /* 0x000000f567617210 */ /* 0x082fe600007fe4ff */
[----:B------:R-:W1:Y:S01]  /*7430*/  SHFL.IDX PT, R105, R2, 0x5, 0x181f ;  /* 0x00b81f0002697f89 */ /* 0x000e6200000e0000 */
[-C--:B--2---:R-:W-:Y:S05]  /*7440*/  IADD3 R100, P1, R101, R246.reuse, RZ ;  /* 0x000000f665647210 */ /* 0x084fea0007f3e0ff */
[----:B------:R2:W-:Y:S01]  /*7450*/  LDGSTS.E.BYPASS.LTC128B.128 [R250], [R94.64], !P6 ;  /* 0x000000005efa7fae */ /* 0x0005e2000f101d50 */
[--C-:B---3--:R-:W-:Y:S05]  /*7460*/  IMAD.X R101, R104, 0x1, R245.reuse, P1 ;  /* 0x0000000168657824 */ /* 0x108fea00008e06f5 */
[----:B------:R-:W3:Y:S01]  /*7470*/  SHFL.IDX PT, R107, R132, 0x5, 0x181f ;  /* 0x00b81f00846b7f89 */ /* 0x000ee200000e0000 */
[-C--:B----4-:R-:W-:Y:S05]  /*7480*/  IADD3 R102, P0, R102, R246.reuse, RZ ;  /* 0x000000f666667210 */ /* 0x090fea0007f1e0ff */
[----:B------:R2:W-:Y:S01]  /*7490*/  LDGSTS.E.BYPASS.LTC128B.128 [R250+0x800], [R92.64], !P6 ;  /* 0x008000005cfa7fae */ /* 0x0005e2000f101d50 */
[--C-:B------:R-:W-:Y:S05]  /*74a0*/  IMAD.X R103, R106, 0x1, R245.reuse, P0 ;  /* 0x000000016a677824 */ /* 0x100fea00000e06f5 */
[----:B------:R4:W-:Y:S01]  /*74b0*/  LDGSTS.E.BYPASS.LTC128B.128 [R250+0x1000], [R96.64], !P6 ;  /* 0x0100000060fa7fae */ /* 0x0009e2000f101d50 */
[-C--:B-1----:R-:W-:Y:S05]  /*74c0*/  IADD3 R104, P0, R105, R246.reuse, RZ ;  /* 0x000000f669687210 */ /* 0x082fea0007f1e0ff */
[----:B------:R1:W-:Y:S06]  /*74d0*/  LDGSTS.E.BYPASS.LTC128B.128 [R250+0x1800], [R100.64], !P6 ;  /* 0x0180000064fa7fae */ /* 0x0003ec000f101d50 */
[----:B------:R1:W-:Y:S01]  /*74e0*/  LDGSTS.E.BYPASS.LTC128B.128 [R250+0x2000], [R102.64], !P6 ;  /* 0x0200000066fa7fae */ /* 0x0003e2000f101d50 */
[----:B---3--:R-:W-:Y:S05]  /*74f0*/  IADD3.X R105, R107, R245, RZ, P0, !PT ;  /* 0x000000f56b697210 */ /* 0x008fea00007fe4ff */
[----:B------:R3:W-:Y:S01]  /*7500*/  LDGSTS.E.BYPASS.LTC128B.128 [R250+0x2800], [R104.64], !P6 ;  /* 0x0280000068fa7fae */ /* 0x0007e2000f101d50 */
[-C--:B--2---:R-:W-:Y:S05]  /*7510*/  HMMA.16816.F32.BF16 R92, R108, R98.reuse, RZ ;  /* 0x000000626c5c723c */ /* 0x084fea00000418ff */
[----:B------:R-:W2:Y:S03]  /*7520*/  SHFL.IDX PT, R2, R2, 0x6, 0x181f ;  /* 0x00d81f0002027f89 */ /* 0x000ea600000e0000 */
[C---:B----4-:R-:W-:Y:S03]  /*7530*/  HMMA.16816.F32.BF16 R96, R112.reuse, R98, RZ ;  /* 0x000000627060723c */ /* 0x050fe600000418ff */
[----:B------:R-:W4:Y:S05]  /*7540*/  SHFL.IDX PT, R132, R132, 0x6, 0x181f ;  /* 0x00d81f0084847f89 */ /* 0x000f2a00000e0000 */
[-C--:B-1----:R-:W-:Y:S08]  /*7550*/  HMMA.16816.F32.BF16 R100, R112, R188.reuse, RZ ;  /* 0x000000bc7064723c */ /* 0x082ff000000418ff */
[C---:B---3--:R-:W-:Y:S04]  /*7560*/  HMMA.16816.F32.BF16 R104, R108.reuse, R188, RZ ;  /* 0x000000bc6c68723c */ /* 0x048fe800000418ff */
[----:B--2---:R-:W-:Y:S04]  /*7570*/  IADD3 R134, P0, R2, R246, RZ ;  /* 0x000000f602867210 */ /* 0x004fe80007f1e0ff */
[-C--:B------:R-:W-:Y:S01]  /*7580*/  HMMA.16816.F32.BF16 R108, R108, R190.reuse, RZ ;  /* 0x000000be6c6c723c */ /* 0x080fe200000418ff */
[----:B----4-:R-:W-:Y:S01]  /*7590*/  IMAD.X R135, R132, 0x1, R245, P0 ;  /* 0x0000000184877824 */ /* 0x010fe200000e06f5 */
[----:B------:R-:W-:Y:S04]  /*75a0*/  PLOP3.LUT P0, PT, PT, PT, UP0, 0x80, 0x0 ;  /* 0x000000000000781c */ /* 0x000fe80003f0f008 */
[----:B------:R1:W-:Y:S02]  /*75b0*/  LDGSTS.E.BYPASS.LTC128B.128 [R250+0x3000], [R134.64], !P6 ;  /* 0x0300000086fa7fae */ /* 0x0003e4000f101d50 */
[----:B------:R-:W-:Y:S04]  /*75c0*/  HMMA.16816.F32.BF16 R112, R112, R190, RZ ;  /* 0x000000be7070723c */ /* 0x000fe800000418ff */
[----:B------:R-:W-:Y:S04]  /*75d0*/  LDSM.16.M88.4 R188, [R235+0x7100] ;  /* 0x00710000ebbc783b */ /* 0x000fe80000000200 */
[-C--:B------:R-:W-:Y:S02]  /*75e0*/  HMMA.16816.F32.BF16 R4, R192, R196.reuse, R4 ;  /* 0x000000c4c004723c */ /* 0x080fe40000041804 */
[----:B------:R-:W0:Y:S06]  /*75f0*/  LDGDEPBAR ;  /* 0x00000000000079af */ /* 0x000e2c0000000000 */
[C---:B------:R-:W-:Y:S08]  /*7600*/  HMMA.16816.F32.BF16 R8, R200.reuse, R196, R8 ;  /* 0x000000c4c808723c */ /* 0x040ff00000041808 */
[-C--:B------:R-:W-:Y:S08]  /*7610*/  HMMA.16816.F32.BF16 R12, R200, R198.reuse, R12 ;  /* 0x000000c6c80c723c */ /* 0x080ff0000004180c */
[C---:B------:R-:W-:Y:S01]  /*7620*/  HMMA.16816.F32.BF16 R16, R192.reuse, R198, R16 ;  /* 0x000000c6c010723c */ /* 0x040fe20000041810 */
[----:B------:R-:W2:Y:S07]  /*7630*/  LDSM.16.M88.4 R196, [R233+0x3900] ;  /* 0x00390000e9c4783b */ /* 0x000eae0000000200 */
[-C--:B------:R-:W-:Y:S08]  /*7640*/  HMMA.16816.F32.BF16 R20, R192, R204.reuse, R20 ;  /* 0x000000ccc014723c */ /* 0x080ff00000041814 */
[C---:B------:R-:W-:Y:S08]  /*7650*/  HMMA.16816.F32.BF16 R24, R200.reuse, R204, R24 ;  /* 0x000000ccc818723c */ /* 0x040ff00000041818 */
[-C--:B------:R-:W-:Y:S08]  /*7660*/  HMMA.16816.F32.BF16 R28, R200, R206.reuse, R28 ;  /* 0x000000cec81c723c */ /* 0x080ff0000004181c */
[C---:B------:R-:W-:Y:S01]  /*7670*/  HMMA.16816.F32.BF16 R32, R192.reuse, R206, R32 ;  /* 0x000000cec020723c */ /* 0x040fe20000041820 */
[----:B------:R-:W3:Y:S07]  /*7680*/  LDSM.16.M88.4 R204, [R235+0x9100] ;  /* 0x00910000ebcc783b */ /* 0x000eee0000000200 */
[-C--:B------:R-:W-:Y:S08]  /*7690*/  HMMA.16816.F32.BF16 R36, R192, R208.reuse, R36 ;  /* 0x000000d0c024723c */ /* 0x080ff00000041824 */
[C---:B------:R-:W-:Y:S08]  /*76a0*/  HMMA.16816.F32.BF16 R40, R200.reuse, R208, R40 ;  /* 0x000000d0c828723c */ /* 0x040ff00000041828 */
[-C--:B------:R-:W-:Y:S08]  /*76b0*/  HMMA.16816.F32.BF16 R44, R200, R210.reuse, R44 ;  /* 0x000000d2c82c723c */ /* 0x080ff0000004182c */
[C---:B------:R-:W-:Y:S01]  /*76c0*/  HMMA.16816.F32.BF16 R48, R192.reuse, R210, R48 ;  /* 0x000000d2c030723c */ /* 0x040fe20000041830 */
[----:B------:R-:W4:Y:S07]  /*76d0*/  LDSM.16.M88.4 R208, [R233+0x4100] ;  /* 0x00410000e9d0783b */ /* 0x000f2e0000000200 */
[-C--:B------:R-:W-:Y:S08]  /*76e0*/  HMMA.16816.F32.BF16 R52, R192, R212.reuse, R52 ;  /* 0x000000d4c034723c */ /* 0x080ff00000041834 */
[C---:B------:R-:W-:Y:S08]  /*76f0*/  HMMA.16816.F32.BF16 R56, R200.reuse, R212, R56 ;  /* 0x000000d4c838723c */ /* 0x040ff00000041838 */
[-C--:B------:R-:W-:Y:S08]  /*7700*/  HMMA.16816.F32.BF16 R60, R200, R214.reuse, R60 ;  /* 0x000000d6c83c723c */ /* 0x080ff0000004183c */
[C---:B------:R-:W-:Y:S01]  /*7710*/  HMMA.16816.F32.BF16 R64, R192.reuse, R214, R64 ;  /* 0x000000d6c040723c */ /* 0x040fe20000041840 */
[----:B------:R-:W1:Y:S07]  /*7720*/  LDSM.16.M88.4 R212, [R233+0x4900] ;  /* 0x00490000e9d4783b */ /* 0x000e6e0000000200 */
        /* <DEDUP_REMOVED lines=9> */
[----:B------:R-:W-:Y:S07]  /*77c0*/  LDSM.16.M88.4 R220, [R232+0x1000] ;  /* 0x00100000e8dc783b */ /* 0x000fee0000000200 */
[-C--:B------:R-:W-:Y:S08]  /*77d0*/  HMMA.16816.F32.BF16 R100, R192, R224.reuse, R100 ;  /* 0x000000e0c064723c */ /* 0x080ff00000041864 */
[C---:B------:R-:W-:Y:S08]  /*77e0*/  HMMA.16816.F32.BF16 R104, R200.reuse, R224, R104 ;  /* 0x000000e0c868723c */ /* 0x040ff00000041868 */
[-C--:B------:R-:W-:Y:S01]  /*77f0*/  HMMA.16816.F32.BF16 R108, R200, R226.reuse, R108 ;  /* 0x000000e2c86c723c */ /* 0x080fe2000004186c */
[----:B------:R-:W1:Y:S07]  /*7800*/  LDSM.16.M88.4 R200, [R233+0x5900] ;  /* 0x00590000e9c8783b */ /* 0x000e6e0000000200 */
[----:B------:R-:W-:Y:S01]  /*7810*/  HMMA.16816.F32.BF16 R112, R192, R226, R112 ;  /* 0x000000e2c070723c */ /* 0x000fe20000041870 */
[----:B------:R-:W1:Y:S06]  /*7820*/  LDSM.16.M88.4 R192, [R233+0x6100] ;  /* 0x00610000e9c0783b */ /* 0x000e6c0000000200 */
[----:B------:R-:W-:Y:S01]  /*7830*/  LDSM.16.M88.4 R224, [R232+0x1800] ;  /* 0x00180000e8e0783b */ /* 0x000fe20000000200 */
[-C--:B--2---:R-:W-:Y:S08]  /*7840*/  HMMA.16816.F32.BF16 R4, R188, R196.reuse, R4 ;  /* 0x000000c4bc04723c */ /* 0x084ff00000041804 */
[C---:B---3--:R-:W-:Y:S08]  /*7850*/  HMMA.16816.F32.BF16 R8, R204.reuse, R196, R8 ;  /* 0x000000c4cc08723c */ /* 0x048ff00000041808 */
[-C--:B------:R-:W-:Y:S08]  /*7860*/  HMMA.16816.F32.BF16 R12, R204, R198.reuse, R12 ;  /* 0x000000c6cc0c723c */ /* 0x080ff0000004180c */
[C---:B------:R-:W-:Y:S01]  /*7870*/  HMMA.16816.F32.BF16 R16, R188.reuse, R198, R16 ;  /* 0x000000c6bc10723c */ /* 0x040fe20000041810 */
[----:B------:R-:W2:Y:S07]  /*7880*/  LDSM.16.M88.4 R196, [R233+0x6900] ;  /* 0x00690000e9c4783b */ /* 0x000eae0000000200 */
[-C--:B----4-:R-:W-:Y:S08]  /*7890*/  HMMA.16816.F32.BF16 R20, R188, R208.reuse, R20 ;  /* 0x000000d0bc14723c */ /* 0x090ff00000041814 */
[C---:B------:R-:W-:Y:S08]  /*78a0*/  HMMA.16816.F32.BF16 R24, R204.reuse, R208, R24 ;  /* 0x000000d0cc18723c */ /* 0x040ff00000041818 */
[-C--:B------:R-:W-:Y:S08]  /*78b0*/  HMMA.16816.F32.BF16 R28, R204, R210.reuse, R28 ;  /* 0x000000d2cc1c723c */ /* 0x080ff0000004181c */
[C---:B------:R-:W-:Y:S01]  /*78c0*/  HMMA.16816.F32.BF16 R32, R188.reuse, R210, R32 ;  /* 0x000000d2bc20723c */ /* 0x040fe20000041820 */
[----:B------:R-:W-:Y:S07]  /*78d0*/  LDSM.16.M88.4 R208, [R232] ;  /* 0x00000000e8d0783b */ /* 0x000fee0000000200 */
[-C--:B-1----:R-:W-:Y:S08]  /*78e0*/  HMMA.16816.F32.BF16 R36, R188, R212.reuse, R36 ;  /* 0x000000d4bc24723c */ /* 0x082ff00000041824 */
[C---:B------:R-:W-:Y:S08]  /*78f0*/  HMMA.16816.F32.BF16 R40, R204.reuse, R212, R40 ;  /* 0x000000d4cc28723c */ /* 0x040ff00000041828 */
[-C--:B------:R-:W-:Y:S08]  /*7900*/  HMMA.16816.F32.BF16 R44, R204, R214.reuse, R44 ;  /* 0x000000d6cc2c723c */ /* 0x080ff0000004182c */
[C---:B------:R-:W-:Y:S01]  /*7910*/  HMMA.16816.F32.BF16 R48, R188.reuse, R214, R48 ;  /* 0x000000d6bc30723c */ /* 0x040fe20000041830 */
[----:B------:R-:W-:Y:S07]  /*7920*/  LDSM.16.M88.4 R212, [R236+0x9100] ;  /* 0x00910000ecd4783b */ /* 0x000fee0000000200 */
[-C--:B------:R-:W-:Y:S08]  /*7930*/  HMMA.16816.F32.BF16 R52, R188, R216.reuse, R52 ;  /* 0x000000d8bc34723c */ /* 0x080ff00000041834 */
        /* <DEDUP_REMOVED lines=13> */
[----:B------:R-:W3:Y:S07]  /*7a10*/  LDSM.16.M88.4 R192, [R232+0x2000] ;  /* 0x00200000e8c0783b */ /* 0x000eee0000000200 */
[-C--:B--2---:R-:W-:Y:S08]  /*7a20*/  HMMA.16816.F32.BF16 R100, R188, R196.reuse, R100 ;  /* 0x000000c4bc64723c */ /* 0x084ff00000041864 */
[C---:B------:R-:W-:Y:S08]  /*7a30*/  HMMA.16816.F32.BF16 R104, R204.reuse, R196, R104 ;  /* 0x000000c4cc68723c */ /* 0x040ff00000041868 */
[-C--:B------:R-:W-:Y:S01]  /*7a40*/  HMMA.16816.F32.BF16 R108, R204, R198.reuse, R108 ;  /* 0x000000c6cc6c723c */ /* 0x080fe2000004186c */
[----:B------:R-:W2:Y:S07]  /*7a50*/  LDSM.16.M88.4 R204, [R232+0x2800] ;  /* 0x00280000e8cc783b */ /* 0x000eae0000000200 */
[----:B------:R-:W-:Y:S01]  /*7a60*/  HMMA.16816.F32.BF16 R112, R188, R198, R112 ;  /* 0x000000c6bc70723c */ /* 0x000fe20000041870 */
[----:B------:R-:W4:Y:S01]  /*7a70*/  LDSM.16.M88.4 R188, [R232+0x3000] ;  /* 0x00300000e8bc783b */ /* 0x000f220000000200 */
[----:B------:R-:W-:Y:S05]  /*7a80*/  DEPBAR.LE SB0, 0x0 ;  /* 0x000080000000791a */ /* 0x000fea0000000000 */
[----:B------:R-:W-:Y:S01]  /*7a90*/  BAR.SYNC.DEFER_BLOCKING 0x0 ;  /* 0x0000000000007b1d */ /* 0x000fe20000010000 */
[-C--:B-1----:R-:W-:Y:S08]  /*7aa0*/  HMMA.16816.F32.BF16 R4, R200, R208.reuse, R4 ;  /* 0x000000d0c804723c */ /* 0x082ff00000041804 */
[C---:B------:R-:W-:Y:S08]  /*7ab0*/  HMMA.16816.F32.BF16 R8, R212.reuse, R208, R8 ;  /* 0x000000d0d408723c */ /* 0x040ff00000041808 */
[-C--:B------:R-:W-:Y:S08]  /*7ac0*/  HMMA.16816.F32.BF16 R12, R212, R210.reuse, R12 ;  /* 0x000000d2d40c723c */ /* 0x080ff0000004180c */
        /* <DEDUP_REMOVED lines=13> */
[-C--:B---3--:R-:W-:Y:S08]  /*7ba0*/  HMMA.16816.F32.BF16 R68, R200, R192.reuse, R68 ;  /* 0x000000c0c844723c */ /* 0x088ff00000041844 */
[C---:B------:R-:W-:Y:S08]  /*7bb0*/  HMMA.16816.F32.BF16 R72, R212.reuse, R192, R72 ;  /* 0x000000c0d448723c */ /* 0x040ff00000041848 */
[-C--:B------:R-:W-:Y:S08]  /*7bc0*/  HMMA.16816.F32.BF16 R76, R212, R194.reuse, R76 ;  /* 0x000000c2d44c723c */ /* 0x080ff0000004184c */
[C---:B------:R-:W-:Y:S08]  /*7bd0*/  HMMA.16816.F32.BF16 R80, R200.reuse, R194, R80 ;  /* 0x000000c2c850723c */ /* 0x040ff00000041850 */
[-C--:B--2---:R-:W-:Y:S08]  /*7be0*/  HMMA.16816.F32.BF16 R84, R200, R204.reuse, R84 ;  /* 0x000000ccc854723c */ /* 0x084ff00000041854 */
[C---:B------:R-:W-:Y:S08]  /*7bf0*/  HMMA.16816.F32.BF16 R88, R212.reuse, R204, R88 ;  /* 0x000000ccd458723c */ /* 0x040ff00000041858 */
[-C--:B------:R-:W-:Y:S08]  /*7c00*/  HMMA.16816.F32.BF16 R92, R212, R206.reuse, R92 ;  /* 0x000000ced45c723c */ /* 0x080ff0000004185c */
[C---:B------:R-:W-:Y:S08]  /*7c10*/  HMMA.16816.F32.BF16 R96, R200.reuse, R206, R96 ;  /* 0x000000cec860723c */ /* 0x040ff00000041860 */
[-C--:B----4-:R-:W-:Y:S08]  /*7c20*/  HMMA.16816.F32.BF16 R100, R200, R188.reuse, R100 ;  /* 0x000000bcc864723c */ /* 0x090ff00000041864 */
[C---:B------:R-:W-:Y:S08]  /*7c30*/  HMMA.16816.F32.BF16 R104, R212.reuse, R188, R104 ;  /* 0x000000bcd468723c */ /* 0x040ff00000041868 */
[-C--:B------:R-:W-:Y:S08]  /*7c40*/  HMMA.16816.F32.BF16 R108, R212, R190.reuse, R108 ;  /* 0x000000bed46c723c */ /* 0x080ff0000004186c */
[----:B------:R-:W-:Y:S01]  /*7c50*/  HMMA.16816.F32.BF16 R112, R200, R190, R112 ;  /* 0x000000bec870723c */ /* 0x000fe20000041870 */
[----:B------:R-:W-:-:S07]  /*7c60*/  @P0 BRA `(.L_x_22) ;  /* 0xffffef3000000947 */ /* 0x000fce000383ffff */
.L_x_21:
[----:B------:R-:W-:Y:S01]  /*7c70*/  FMNMX.FTZ R2, R4, R0, !PT ;  /* 0x0000000004027209 */ /* 0x000fe20007810000 */
[----:B------:R-:W0:Y:S01]  /*7c80*/  LDGDEPBAR ;  /* 0x00000000000079af */ /* 0x000e220000000000 */
[----:B--2---:R-:W-:Y:S01]  /*7c90*/  FMNMX.FTZ R134, R6, R3, !PT ;  /* 0x0000000306867209 */ /* 0x004fe20007810000 */
[----:B------:R-:W-:Y:S01]  /*7ca0*/  UISETP.GT.AND UP0, UPT, UR6, UR8, UPT ;  /* 0x000000080600728c */ /* 0x000fe2000bf04270 */
[----:B------:R-:W-:Y:S01]  /*7cb0*/  FMNMX.FTZ R2, R5, R2, !PT ;  /* 0x0000000205027209 */ /* 0x000fe20007810000 */
[----:B------:R-:W-:Y:S01]  /*7cc0*/  UIADD3 UR6, UR6, -0x1, URZ ;  /* 0xffffffff06067890 */ /* 0x000fe2000fffe03f */
[----:B------:R-:W-:Y:S02]  /*7cd0*/  FMNMX.FTZ R134, R7, R134, !PT ;  /* 0x0000008607867209 */ /* 0x000fe40007810000 */
        /* <DEDUP_REMOVED lines=76> */
[----:B------:R-:W-:Y:S01]  /*81a0*/  FMNMX.FTZ R134, R103, R134, !PT ;  /* 0x0000008667867209 */ /* 0x000fe20007810000 */
[----:B------:R-:W1:Y:S01]  /*81b0*/  SHFL.BFLY PT, R188, R2, 0x2, 0x1f ;  /* 0x0c401f0002bc7f89 */ /* 0x000e6200000e0000 */
[----:B------:R-:W-:Y:S02]  /*81c0*/  FMNMX.FTZ R132, R76, R132, !PT ;  /* 0x000000844c847209 */ /* 0x000fe40007810000 */
[----:B------:R-:W-:Y:S02]  /*81d0*/  FMNMX.FTZ R135, R43, R135, !PT ;  /* 0x000000872b877209 */ /* 0x000fe40007810000 */
[----:B------:R-:W-:Y:S02]  /*81e0*/  FMNMX.FTZ R134, R114, R134, !PT ;  /* 0x0000008672867209 */ /* 0x000fe40007810000 */
[----:B------:R-:W-:Y:S02]  /*81f0*/  FMNMX.FTZ R132, R77, R132, !PT ;  /* 0x000000844d847209 */ /* 0x000fe40007810000 */
[----:B------:R-:W-:Y:S02]  /*8200*/  FMNMX.FTZ R134, R115, R134, !PT ;  /* 0x0000008673867209 */ /* 0x000fe40007810000 */
[----:B------:R-:W-:Y:S02]  /*8210*/  FMNMX.FTZ R135, R46, R135, !PT ;  /* 0x000000872e877209 */ /* 0x000fe40007810000 */
[----:B------:R-:W-:Y:S01]  /*8220*/  FMNMX.FTZ R132, R88, R132, !PT ;  /* 0x0000008458847209 */ /* 0x000fe20007810000 */
[----:B------:R-:W2:Y:S01]  /*8230*/  SHFL.BFLY PT, R137, R134, 0x2, 0x1f ;  /* 0x0c401f0086897f89 */ /* 0x000ea200000e0000 */
        /* <DEDUP_REMOVED lines=12> */
[----:B-1----:R-:W-:Y:S02]  /*8300*/  FMNMX.FTZ R2, R2, R188, !PT ;  /* 0x000000bc02027209 */ /* 0x002fe40007810000 */
[----:B------:R-:W-:Y:S02]  /*8310*/  FMNMX.FTZ R135, R75, R135, !PT ;  /* 0x000000874b877209 */ /* 0x000fe40007810000 */
[----:B--2---:R-:W-:Y:S01]  /*8320*/  FMNMX.FTZ R134, R134, R137, !PT ;  /* 0x0000008986867209 */ /* 0x004fe20007810000 */
[----:B------:R-:W1:Y:S01]  /*8330*/  SHFL.BFLY PT, R189, R2, 0x1, 0x1f ;  /* 0x0c201f0002bd7f89 */ /* 0x000e6200000e0000 */
[----:B------:R-:W-:Y:S02]  /*8340*/  FMNMX.FTZ R132, R109, R132, !PT ;  /* 0x000000846d847209 */ /* 0x000fe40007810000 */
[----:B------:R-:W-:Y:S02]  /*8350*/  FMNMX.FTZ R135, R78, R135, !PT ;  /* 0x000000874e877209 */ /* 0x000fe40007810000 */
[----:B------:R-:W-:Y:S02]  /*8360*/  PLOP3.LUT P0, PT, PT, PT, UP0, 0x80, 0x0 ;  /* 0x000000000000781c */ /* 0x000fe40003f0f008 */
[----:B------:R-:W-:Y:S01]  /*8370*/  FMNMX.FTZ R135, R79, R135, !PT ;  /* 0x000000874f877209 */ /* 0x000fe20007810000 */
[----:B------:R-:W-:Y:S03]  /*8380*/  SHFL.BFLY PT, R188, R134, 0x1, 0x1f ;  /* 0x0c201f0086bc7f89 */ /* 0x000fe600000e0000 */
[----:B------:R-:W-:Y:S04]  /*8390*/  FMNMX.FTZ R135, R90, R135, !PT ;  /* 0x000000875a877209 */ /* 0x000fe80007810000 */
[----:B------:R-:W-:Y:S01]  /*83a0*/  FMNMX.FTZ R135, R91, R135, !PT ;  /* 0x000000875b877209 */ /* 0x000fe20007810000 */
[----:B------:R-:W2:Y:S03]  /*83b0*/  SHFL.BFLY PT, R136, R132, 0x2, 0x1f ;  /* 0x0c401f0084887f89 */ /* 0x000ea600000e0000 */
[----:B------:R-:W-:Y:S02]  /*83c0*/  FMNMX.FTZ R135, R94, R135, !PT ;  /* 0x000000875e877209 */ /* 0x000fe40007810000 */
[----:B-1----:R-:W-:Y:S02]  /*83d0*/  FMNMX.FTZ R137, R2, R189, !PT ;  /* 0x000000bd02897209 */ /* 0x002fe40007810000 */
[----:B------:R-:W-:Y:S03]  /*83e0*/  FMNMX.FTZ R2, R95, R135, !PT ;  /* 0x000000875f027209 */ /* 0x000fe60007810000 */
[C---:B------:R-:W-:Y:S01]  /*83f0*/  FMUL.FTZ R193, R137.reuse, c[0x0][0x2d0] ;  /* 0x0000b40089c17a20 */ /* 0x040fe20000410000 */
[----:B------:R-:W-:Y:S01]  /*8400*/  FMNMX.FTZ R135, R106, R2, !PT ;  /* 0x000000026a877209 */ /* 0x000fe20007810000 */
[----:B------:R-:W-:Y:S02]  /*8410*/  FADD.FTZ R0, -R137, R0 ;  /* 0x0000000089007221 */ /* 0x000fe40000010100 */
[--C-:B------:R-:W-:Y:S02]  /*8420*/  FFMA.FTZ R20, R20, c[0x0][0x2d0], -R193.reuse ;  /* 0x0000b40014147a23 */ /* 0x100fe400000108c1 */
[--C-:B------:R-:W-:Y:S02]  /*8430*/  FFMA.FTZ R21, R21, c[0x0][0x2d0], -R193.reuse ;  /* 0x0000b40015157a23 */ /* 0x100fe400000108c1 */
[----:B------:R-:W-:Y:S01]  /*8440*/  MUFU.EX2 R196, R20 ;  /* 0x0000001400c47308 */ /* 0x000fe20000000800 */
[--C-:B------:R-:W-:Y:S02]  /*8450*/  FFMA.FTZ R52, R52, c[0x0][0x2d0], -R193.reuse ;  /* 0x0000b40034347a23 */ /* 0x100fe400000108c1 */
[--C-:B------:R-:W-:Y:S01]  /*8460*/  FFMA.FTZ R53, R53, c[0x0][0x2d0], -R193.reuse ;  /* 0x0000b40035357a23 */ /* 0x100fe200000108c1 */
[----:B--2---:R-:W-:Y:S01]  /*8470*/  FMNMX.FTZ R132, R132, R136, !PT ;  /* 0x0000008884847209 */ /* 0x004fe20007810000 */
[--C-:B------:R-:W-:Y:S01]  /*8480*/  FFMA.FTZ R64, R64, c[0x0][0x2d0], -R193.reuse ;  /* 0x0000b40040407a23 */ /* 0x100fe200000108c1 */
[----:B------:R-:W-:Y:S01]  /*8490*/  FMNMX.FTZ R136, R134, R188, !PT ;  /* 0x000000bc86887209 */ /* 0x000fe20007810000 */
[--C-:B------:R-:W-:Y:S02]  /*84a0*/  FFMA.FTZ R65, R65, c[0x0][0x2d0], -R193.reuse ;  /* 0x0000b40041417a23 */ /* 0x100fe400000108c1 */
[----:B------:R-:W1:Y:S01]  /*84b0*/  SHFL.BFLY PT, R190, R132, 0x1, 0x1f ;  /* 0x0c201f0084be7f89 */ /* 0x000e6200000e0000 */
[----:B------:R-:W-:Y:S01]  /*84c0*/  MUFU.EX2 R195, R21 ;  /* 0x0000001500c37308 */ /* 0x000fe20000000800 */
[--C-:B------:R-:W-:Y:S02]  /*84d0*/  FFMA.FTZ R68, R68, c[0x0][0x2d0], -R193.reuse ;  /* 0x0000b40044447a23 */ /* 0x100fe400000108c1 */
[--C-:B------:R-:W-:Y:S02]  /*84e0*/  FFMA.FTZ R69, R69, c[0x0][0x2d0], -R193.reuse ;  /* 0x0000b40045457a23 */ /* 0x100fe400000108c1 */
[----:B------:R-:W-:Y:S02]  /*84f0*/  FMUL.FTZ R192, R136, c[0x0][0x2d0] ;  /* 0x0000b40088c07a20 */ /* 0x000fe40000410000 */
[--C-:B------:R-:W-:Y:S02]  /*8500*/  FFMA.FTZ R16, R16, c[0x0][0x2d0], -R193.reuse ;  /* 0x0000b40010107a23 */ /* 0x100fe400000108c1 */
[--C-:B------:R-:W-:Y:S02]  /*8510*/  FFMA.FTZ R22, R22, c[0x0][0x2d0], -R192.reuse ;  /* 0x0000b40016167a23 */ /* 0x100fe400000108c0 */
[----:B------:R-:W-:Y:S01]  /*8520*/  MUFU.EX2 R221, R16 ;  /* 0x0000001000dd7308 */ /* 0x000fe20000000800 */
[--C-:B------:R-:W-:Y:S02]  /*8530*/  FFMA.FTZ R23, R23, c[0x0][0x2d0], -R192.reuse ;  /* 0x0000b40017177a23 */ /* 0x100fe400000108c0 */
[--C-:B------:R-:W-:Y:S02]  /*8540*/  FFMA.FTZ R54, R54, c[0x0][0x2d0], -R192.reuse ;  /* 0x0000b40036367a23 */ /* 0x100fe400000108c0 */
[--C-:B------:R-:W-:Y:S02]  /*8550*/  FFMA.FTZ R55, R55, c[0x0][0x2d0], -R192.reuse ;  /* 0x0000b40037377a23 */ /* 0x100fe400000108c0 */
[--C-:B------:R-:W-:Y:S02]  /*8560*/  FFMA.FTZ R66, R66, c[0x0][0x2d0], -R192.reuse ;  /* 0x0000b40042427a23 */ /* 0x100fe400000108c0 */
[--C-:B------:R-:W-:Y:S01]  /*8570*/  FFMA.FTZ R67, R67, c[0x0][0x2d0], -R192.reuse ;  /* 0x0000b40043437a23 */ /* 0x100fe200000108c0 */
[----:B------:R-:W-:Y:S01]  /*8580*/  MUFU.EX2 R209, R22 ;  /* 0x0000001600d17308 */ /* 0x000fe20000000800 */
[----:B------:R-:W-:Y:S01]  /*8590*/  FMUL.FTZ R2, R0, c[0x0][0x2d0] ;  /* 0x0000b40000027a20 */ /* 0x000fe20000410000 */
[----:B------:R-:W-:Y:S01]  /*85a0*/  FMNMX.FTZ R0, R107, R135, !PT ;  /* 0x000000876b007209 */ /* 0x000fe20007810000 */
[--C-:B------:R-:W-:Y:S01]  /*85b0*/  FFMA.FTZ R70, R70, c[0x0][0x2d0], -R192.reuse ;  /* 0x0000b40046467a23 */ /* 0x100fe200000108c0 */
[----:B-1----:R-:W-:Y:S01]  /*85c0*/  FMNMX.FTZ R135, R132, R190, !PT ;  /* 0x000000be84877209 */ /* 0x002fe20007810000 */
[--C-:B------:R-:W-:Y:S01]  /*85d0*/  FFMA.FTZ R71, R71, c[0x0][0x2d0], -R192.reuse ;  /* 0x0000b40047477a23 */ /* 0x100fe200000108c0 */
[----:B------:R-:W-:Y:S01]  /*85e0*/  LDSM.16.MT88.4 R188, [R231+0x100] ;  /* 0x00010000e7bc783b */ /* 0x000fe20000004200 */
[--C-:B------:R-:W-:Y:S01]  /*85f0*/  FFMA.FTZ R17, R17, c[0x0][0x2d0], -R193.reuse ;  /* 0x0000b40011117a23 */ /* 0x100fe200000108c1 */
[----:B------:R-:W-:Y:S01]  /*8600*/  FMNMX.FTZ R0, R110, R0, !PT ;  /* 0x000000006e007209 */ /* 0x000fe20007810000 */
[--C-:B------:R-:W-:Y:S01]  /*8610*/  FFMA.FTZ R18, R18, c[0x0][0x2d0], -R192.reuse ;  /* 0x0000b40012127a23 */ /* 0x100fe200000108c0 */
[----:B------:R1:W2:Y:S01]  /*8620*/  MUFU.EX2 R134, R2 ;  /* 0x0000000200867308 */ /* 0x0002a20000000800 */
[--C-:B------:R-:W-:Y:S01]  /*8630*/  FFMA.FTZ R19, R19, c[0x0][0x2d0], -R192.reuse ;  /* 0x0000b40013137a23 */ /* 0x100fe200000108c0 */
[----:B------:R-:W-:Y:S01]  /*8640*/  FMNMX.FTZ R0, R111, R0, !PT ;  /* 0x000000006f007209 */ /* 0x000fe20007810000 */
[--C-:B------:R-:W-:Y:S02]  /*8650*/  FFMA.FTZ R4, R4, c[0x0][0x2d0], -R193.reuse ;  /* 0x0000b40004047a23 */ /* 0x100fe400000108c1 */
[--C-:B------:R-:W-:Y:S02]  /*8660*/  FFMA.FTZ R5, R5, c[0x0][0x2d0], -R193.reuse ;  /* 0x0000b40005057a23 */ /* 0x100fe400000108c1 */
[--C-:B------:R-:W-:Y:S02]  /*8670*/  FFMA.FTZ R6, R6, c[0x0][0x2d0], -R192.reuse ;  /* 0x0000b40006067a23 */ /* 0x100fe400000108c0 */
[--C-:B------:R-:W-:Y:S01]  /*8680*/  FFMA.FTZ R36, R36, c[0x0][0x2d0], -R193.reuse ;  /* 0x0000b40024247a23 */ /* 0x100fe200000108c1 */
[----:B------:R3:W-:Y:S01]  /*8690*/  MUFU.EX2 R194, R23 ;  /* 0x0000001700c27308 */ /* 0x0007e20000000800 */
[--C-:B------:R-:W-:Y:S02]  /*86a0*/  FFMA.FTZ R32, R32, c[0x0][0x2d0], -R193.reuse ;  /* 0x0000b40020207a23 */ /* 0x100fe400000108c1 */
[--C-:B------:R-:W-:Y:S02]  /*86b0*/  FFMA.FTZ R33, R33, c[0x0][0x2d0], -R193.reuse ;  /* 0x0000b40021217a23 */ /* 0x100fe400000108c1 */
[--C-:B------:R-:W-:Y:S02]  /*86c0*/  FFMA.FTZ R37, R37, c[0x0][0x2d0], -R193.reuse ;  /* 0x0000b40025257a23 */ /* 0x100fe400000108c1 */
[--C-:B------:R-:W-:Y:S02]  /*86d0*/  FFMA.FTZ R38, R38, c[0x0][0x2d0], -R192.reuse ;  /* 0x0000b40026267a23 */ /* 0x100fe400000108c0 */
[--C-:B------:R-:W-:Y:S01]  /*86e0*/  FFMA.FTZ R39, R39, c[0x0][0x2d0], -R192.reuse ;  /* 0x0000b40027277a23 */ /* 0x100fe200000108c0 */
[----:B------:R4:W-:Y:S01]  /*86f0*/  MUFU.EX2 R203, R4 ;  /* 0x0000000400cb7308 */ /* 0x0009e20000000800 */
[--C-:B------:R-:W-:Y:S02]  /*8700*/  FFMA.FTZ R48, R48, c[0x0][0x2d0], -R193.reuse ;  /* 0x0000b40030307a23 */ /* 0x100fe400000108c1 */
[----:B------:R-:W-:Y:S02]  /*8710*/  FFMA.FTZ R49, R49, c[0x0][0x2d0], -R193 ;  /* 0x0000b40031317a23 */ /* 0x000fe400000108c1 */
[----:B-1----:R-:W-:Y:S02]  /*8720*/  FADD.FTZ R2, -R136, R3 ;  /* 0x0000000388027221 */ /* 0x002fe40000010100 */
[C---:B--2---:R-:W-:Y:S01]  /*8730*/  FMUL.FTZ R16, R134.reuse, R152 ;  /* 0x0000009886107220 */ /* 0x044fe20000410000 */
[----:B------:R-:W1:Y:S01]  /*8740*/  SHFL.BFLY PT, R3, R0, 0x2, 0x1f ;  /* 0x0c401f0000037f89 */ /* 0x000e6200000e0000 */
[----:B------:R-:W-:Y:S01]  /*8750*/  FMUL.FTZ R116, R134, R116 ;  /* 0x0000007486747220 */ /* 0x000fe20000410000 */
[----:B------:R-:W2:Y:S01]  /*8760*/  MUFU.EX2 R218, R5 ;  /* 0x0000000500da7308 */ /* 0x000ea20000000800 */
[----:B------:R-:W-:Y:S02]  /*8770*/  FMUL.FTZ R2, R2, c[0x0][0x2d0] ;  /* 0x0000b40002027a20 */ /* 0x000fe40000410000 */
[C---:B------:R-:W-:Y:S02]  /*8780*/  FMUL.FTZ R117, R134.reuse, R117 ;  /* 0x0000007586757220 */ /* 0x040fe40000410000 */
[C---:B------:R-:W-:Y:S01]  /*8790*/  FMUL.FTZ R120, R134.reuse, R120 ;  /* 0x0000007886787220 */ /* 0x040fe20000410000 */
[----:B---3--:R-:W-:Y:S01]  /*87a0*/  LDSM.16.MT88.4 R20, [R228+0x100] ;  /* 0x00010000e414783b */ /* 0x008fe20000004200 */
[C---:B------:R-:W-:Y:S02]  /*87b0*/  FMUL.FTZ R121, R134.reuse, R121 ;  /* 0x0000007986797220 */ /* 0x040fe40000410000 */
[C---:B------:R-:W-:Y:S01]  /*87c0*/  FMUL.FTZ R128, R134.reuse, R128 ;  /* 0x0000008086807220 */ /* 0x040fe20000410000 */
[----:B------:R3:W5:Y:S01]  /*87d0*/  MUFU.EX2 R132, R2 ;  /* 0x0000000200847308 */ /* 0x0007620000000800 */
[----:B------:R-:W-:Y:S02]  /*87e0*/  FMUL.FTZ R129, R134, R129 ;  /* 0x0000008186817220 */ /* 0x000fe40000410000 */
[--C-:B------:R-:W-:Y:S02]  /*87f0*/  FFMA.FTZ R50, R50, c[0x0][0x2d0], -R192.reuse ;  /* 0x0000b40032327a23 */ /* 0x100fe400000108c0 */
[----:B----4-:R-:W-:Y:S02]  /*8800*/  FMUL.FTZ R4, R134, R144 ;  /* 0x0000009086047220 */ /* 0x010fe40000410000 */
[--C-:B------:R-:W-:Y:S02]  /*8810*/  FFMA.FTZ R51, R51, c[0x0][0x2d0], -R192.reuse ;  /* 0x0000b40033337a23 */ /* 0x100fe400000108c0 */
[--C-:B------:R-:W-:Y:S01]  /*8820*/  FFMA.FTZ R80, R80, c[0x0][0x2d0], -R193.reuse ;  /* 0x0000b40050507a23 */ /* 0x100fe200000108c1 */
[----:B------:R4:W4:Y:S01]  /*8830*/  MUFU.EX2 R207, R17 ;  /* 0x0000001100cf7308 */ /* 0x0009220000000800 */
[--C-:B------:R-:W-:Y:S01]  /*8840*/  FFMA.FTZ R81, R81, c[0x0][0x2d0], -R193.reuse ;  /* 0x0000b40051517a23 */ /* 0x100fe200000108c1 */
[----:B-1----:R-:W-:Y:S01]  /*8850*/  FMNMX.FTZ R0, R0, R3, !PT ;  /* 0x0000000300007209 */ /* 0x002fe20007810000 */
[--C-:B------:R-:W-:Y:S01]  /*8860*/  FFMA.FTZ R84, R84, c[0x0][0x2d0], -R193.reuse ;  /* 0x0000b40054547a23 */ /* 0x100fe200000108c1 */
[----:B--2---:R-:W-:Y:S01]  /*8870*/  F2FP.BF16.PACK_AB R144, R218, R203 ;  /* 0x000000cbda90723e */ /* 0x004fe200000010ff */
[----:B------:R-:W-:Y:S02]  /*8880*/  FMUL.FTZ R5, R134, R145 ;  /* 0x0000009186057220 */ /* 0x000fe40000410000 */
[--C-:B------:R-:W-:Y:S02]  /*8890*/  FFMA.FTZ R85, R85, c[0x0][0x2d0], -R193.reuse ;  /* 0x0000b40055557a23 */ /* 0x100fe400000108c1 */
[--C-:B------:R-:W-:Y:S01]  /*88a0*/  FFMA.FTZ R96, R96, c[0x0][0x2d0], -R193.reuse ;  /* 0x0000b40060607a23 */ /* 0x100fe200000108c1 */
[----:B------:R1:W-:Y:S01]  /*88b0*/  MUFU.EX2 R202, R6 ;  /* 0x0000000600ca7308 */ /* 0x0003e20000000800 */
[--C-:B------:R-:W-:Y:S02]  /*88c0*/  FFMA.FTZ R97, R97, c[0x0][0x2d0], -R193.reuse ;  /* 0x0000b40061617a23 */ /* 0x100fe400000108c1 */
[----:B------:R-:W-:Y:S02]  /*88d0*/  FFMA.FTZ R100, R100, c[0x0][0x2d0], -R193 ;  /* 0x0000b40064647a23 */ /* 0x000fe400000108c1 */
[----:B---3--:R-:W-:Y:S02]  /*88e0*/  FADD.FTZ R2, -R135, R133 ;  /* 0x0000008587027221 */ /* 0x008fe40000010100 */
[----:B-----5:R-:W-:Y:S02]  /*88f0*/  FMUL.FTZ R118, R132, R118 ;  /* 0x0000007684767220 */ /* 0x020fe40000410000 */
[----:B------:R-:W-:Y:S01]  /*8900*/  FMUL.FTZ R2, R2, c[0x0][0x2d0] ;  /* 0x0000b40002027a20 */ /* 0x000fe20000410000 */
[----:B------:R2:W-:Y:S01]  /*8910*/  MUFU.EX2 R220, R18 ;  /* 0x0000001200dc7308 */ /* 0x0005e20000000800 */
[C---:B------:R-:W-:Y:S02]  /*8920*/  FMUL.FTZ R119, R132.reuse, R119 ;  /* 0x0000007784777220 */ /* 0x040fe40000410000 */
[----:B------:R-:W-:Y:S02]  /*8930*/  FMUL.FTZ R122, R132, R122 ;  /* 0x0000007a847a7220 */ /* 0x000fe40000410000 */
[----:B----4-:R-:W-:Y:S02]  /*8940*/  FMUL.FTZ R17, R134, R153 ;  /* 0x0000009986117220 */ /* 0x010fe40000410000 */
[C---:B------:R-:W-:Y:S02]  /*8950*/  FMUL.FTZ R123, R132.reuse, R123 ;  /* 0x0000007b847b7220 */ /* 0x040fe40000410000 */
[C---:B------:R-:W-:Y:S01]  /*8960*/  FMUL.FTZ R130, R132.reuse, R130 ;  /* 0x0000008284827220 */ /* 0x040fe20000410000 */
[----:B------:R3:W4:Y:S01]  /*8970*/  MUFU.EX2 R133, R2 ;  /* 0x0000000200857308 */ /* 0x0007220000000800 */
[C---:B------:R-:W-:Y:S02]  /*8980*/  FMUL.FTZ R131, R132.reuse, R131 ;  /* 0x0000008384837220 */ /* 0x040fe40000410000 */
[--C-:B------:R-:W-:Y:S02]  /*8990*/  FFMA.FTZ R101, R101, c[0x0][0x2d0], -R193.reuse ;  /* 0x0000b40065657a23 */ /* 0x100fe400000108c1 */
[----:B-1----:R-:W-:Y:S01]  /*89a0*/  FMUL.FTZ R6, R132, R146 ;  /* 0x0000009284067220 */ /* 0x002fe20000410000 */
[----:B------:R-:W-:Y:S01]  /*89b0*/  F2FP.BF16.PACK_AB R146, R207, R221 ;  /* 0x000000ddcf92723e */ /* 0x000fe200000010ff */
[--C-:B------:R-:W-:Y:S02]  /*89c0*/  FFMA.FTZ R112, R112, c[0x0][0x2d0], -R193.reuse ;  /* 0x0000b40070707a23 */ /* 0x100fe400000108c1 */
[----:B------:R-:W-:Y:S01]  /*89d0*/  FFMA.FTZ R113, R113, c[0x0][0x2d0], -R193 ;  /* 0x0000b40071717a23 */ /* 0x000fe200000108c1 */
[----:B------:R1:W-:Y:S01]  /*89e0*/  MUFU.EX2 R206, R19 ;  /* 0x0000001300ce7308 */ /* 0x0003e20000000800 */
[--C-:B------:R-:W-:Y:S02]  /*89f0*/  FFMA.FTZ R7, R7, c[0x0][0x2d0], -R192.reuse ;  /* 0x0000b40007077a23 */ /* 0x100fe400000108c0 */
[--C-:B------:R-:W-:Y:S02]  /*8a00*/  FFMA.FTZ R34, R34, c[0x0][0x2d0], -R192.reuse ;  /* 0x0000b40022227a23 */ /* 0x100fe400000108c0 */
[----:B--2---:R-:W-:Y:S02]  /*8a10*/  FMUL.FTZ R18, R132, R154 ;  /* 0x0000009a84127220 */ /* 0x004fe40000410000 */
[--C-:B------:R-:W-:Y:S02]  /*8a20*/  FFMA.FTZ R35, R35, c[0x0][0x2d0], -R192.reuse ;  /* 0x0000b40023237a23 */ /* 0x100fe400000108c0 */
[--C-:B------:R-:W-:Y:S01]  /*8a30*/  FFMA.FTZ R82, R82, c[0x0][0x2d0], -R192.reuse ;  /* 0x0000b40052527a23 */ /* 0x100fe200000108c0 */
[----:B------:R-:W2:Y:S01]  /*8a40*/  MUFU.EX2 R216, R7 ;  /* 0x0000000700d87308 */ /* 0x000ea20000000800 */
[--C-:B------:R-:W-:Y:S02]  /*8a50*/  FFMA.FTZ R83, R83, c[0x0][0x2d0], -R192.reuse ;  /* 0x0000b40053537a23 */ /* 0x100fe400000108c0 */
[--C-:B------:R-:W-:Y:S01]  /*8a60*/  FFMA.FTZ R86, R86, c[0x0][0x2d0], -R192.reuse ;  /* 0x0000b40056567a23 */ /* 0x100fe200000108c0 */
[----:B---3--:R-:W3:Y:S01]  /*8a70*/  SHFL.BFLY PT, R2, R0, 0x1, 0x1f ;  /* 0x0c201f0000027f89 */ /* 0x008ee200000e0000 */
[C---:B----4-:R-:W-:Y:S02]  /*8a80*/  FMUL.FTZ R124, R133.reuse, R124 ;  /* 0x0000007c857c7220 */ /* 0x050fe40000410000 */
[----:B------:R-:W-:Y:S02]  /*8a90*/  FMUL.FTZ R125, R133, R125 ;  /* 0x0000007d857d7220 */ /* 0x000fe40000410000 */
[--C-:B------:R-:W-:Y:S01]  /*8aa0*/  FFMA.FTZ R87, R87, c[0x0][0x2d0], -R192.reuse ;  /* 0x0000b40057577a23 */ /* 0x100fe200000108c0 */
[----:B------:R-:W-:Y:S01]  /*8ab0*/  MUFU.EX2 R222, R32 ;  /* 0x0000002000de7308 */ /* 0x000fe20000000800 */
[--C-:B------:R-:W-:Y:S02]  /*8ac0*/  FFMA.FTZ R98, R98, c[0x0][0x2d0], -R192.reuse ;  /* 0x0000b40062627a23 */ /* 0x100fe400000108c0 */
[--C-:B------:R-:W-:Y:S02]  /*8ad0*/  FFMA.FTZ R99, R99, c[0x0][0x2d0], -R192.reuse ;  /* 0x0000b40063637a23 */ /* 0x100fe400000108c0 */
[----:B-1----:R-:W-:Y:S02]  /*8ae0*/  FMUL.FTZ R19, R132, R155 ;  /* 0x0000009b84137220 */ /* 0x002fe40000410000 */
[----:B------:R-:W-:Y:S01]  /*8af0*/  LDSM.16.MT88.4 R152, [R230+0x100] ;  /* 0x00010000e698783b */ /* 0x000fe20000004200 */
[--C-:B------:R-:W-:Y:S02]  /*8b00*/  FFMA.FTZ R102, R102, c[0x0][0x2d0], -R192.reuse ;  /* 0x0000b40066667a23 */ /* 0x100fe400000108c0 */
[----:B------:R-:W-:Y:S01]  /*8b10*/  MUFU.EX2 R197, R33 ;  /* 0x0000002100c57308 */ /* 0x000fe20000000800 */
[--C-:B------:R-:W-:Y:S02]  /*8b20*/  FFMA.FTZ R103, R103, c[0x0][0x2d0], -R192.reuse ;  /* 0x0000b40067677a23 */ /* 0x100fe400000108c0 */
[--C-:B------:R-:W-:Y:S01]  /*8b30*/  FFMA.FTZ R114, R114, c[0x0][0x2d0], -R192.reuse ;  /* 0x0000b40072727a23 */ /* 0x100fe200000108c0 */
[----:B--2---:R-:W-:Y:S01]  /*8b40*/  F2FP.BF16.PACK_AB R145, R216, R202 ;  /* 0x000000cad891723e */ /* 0x004fe200000010ff */
[----:B------:R-:W-:Y:S01]  /*8b50*/  FMUL.FTZ R7, R132, R147 ;  /* 0x0000009384077220 */ /* 0x000fe20000410000 */
[----:B------:R-:W-:Y:S01]  /*8b60*/  F2FP.BF16.PACK_AB R147, R206, R220 ;  /* 0x000000dcce93723e */ /* 0x000fe200000010ff */
[----:B------:R-:W-:Y:S01]  /*8b70*/  FFMA.FTZ R115, R115, c[0x0][0x2d0], -R192 ;  /* 0x0000b40073737a23 */ /* 0x000fe200000108c0 */
[----:B---3--:R-:W-:Y:S02]  /*8b80*/  FMNMX.FTZ R2, R2, R0, !PT ;  /* 0x0000000002027209 */ /* 0x008fe40007810000 */
[----:B------:R-:W-:Y:S03]  /*8b90*/  MUFU.EX2 R32, R34 ;  /* 0x0000002200207308 */ /* 0x000fe60000000800 */
[C---:B------:R-:W-:Y:S01]  /*8ba0*/  FADD.FTZ R0, -R2.reuse, R138 ;  /* 0x0000008a02007221 */ /* 0x040fe20000010100 */
[-C--:B------:R-:W-:Y:S05]  /*8bb0*/  HMMA.16816.F32.BF16 R4, R144, R20.reuse, R4 ;  /* 0x000000149004723c */ /* 0x080fea0000041804 */
[----:B------:R-:W-:Y:S01]  /*8bc0*/  FMUL.FTZ R138, R135, c[0x0][0x2d0] ;  /* 0x0000b400878a7a20 */ /* 0x000fe20000410000 */
[----:B------:R-:W-:Y:S01]  /*8bd0*/  MUFU.EX2 R33, R35 ;  /* 0x0000002300217308 */ /* 0x000fe20000000800 */
[----:B------:R-:W-:Y:S02]  /*8be0*/  FMUL.FTZ R3, R2, c[0x0][0x2d0] ;  /* 0x0000b40002037a20 */ /* 0x000fe40000410000 */
[----:B------:R-:W-:Y:S03]  /*8bf0*/  FMUL.FTZ R0, R0, c[0x0][0x2d0] ;  /* 0x0000b40000007a20 */ /* 0x000fe60000410000 */
[--C-:B------:R-:W-:Y:S02]  /*8c00*/  FFMA.FTZ R12, R12, c[0x0][0x2d0], -R138.reuse ;  /* 0x0000b4000c0c7a23 */ /* 0x100fe4000001088a */
[--C-:B------:R-:W-:Y:S02]  /*8c10*/  FFMA.FTZ R13, R13, c[0x0][0x2d0], -R138.reuse ;  /* 0x0000b4000d0d7a23 */ /* 0x100fe4000001088a */
[----:B------:R-:W1:Y:S01]  /*8c20*/  MUFU.EX2 R0, R0 ;  /* 0x0000000000007308 */ /* 0x000e620000000800 */
[--C-:B------:R-:W-:Y:S02]  /*8c30*/  FFMA.FTZ R14, R14, c[0x0][0x2d0], -R3.reuse ;  /* 0x0000b4000e0e7a23 */ /* 0x100fe40000010803 */
        /* <DEDUP_REMOVED lines=10> */
[----:B------:R-:W3:Y:S01]  /*8ce0*/  MUFU.EX2 R213, R9 ;  /* 0x0000000900d57308 */ /* 0x000ee20000000800 */
[--C-:B------:R-:W-:Y:S02]  /*8cf0*/  FFMA.FTZ R72, R72, c[0x0][0x2d0], -R138.reuse ;  /* 0x0000b40048487a23 */ /* 0x100fe4000001088a */
[--C-:B------:R-:W-:Y:S02]  /*8d00*/  FFMA.FTZ R73, R73, c[0x0][0x2d0], -R138.reuse ;  /* 0x0000b40049497a23 */ /* 0x100fe4000001088a */
[--C-:B------:R-:W-:Y:S02]  /*8d10*/  FFMA.FTZ R74, R74, c[0x0][0x2d0], -R3.reuse ;  /* 0x0000b4004a4a7a23 */ /* 0x100fe40000010803 */
[--C-:B------:R-:W-:Y:S02]  /*8d20*/  FFMA.FTZ R75, R75, c[0x0][0x2d0], -R3.reuse ;  /* 0x0000b4004b4b7a23 */ /* 0x100fe40000010803 */
[C---:B-1----:R-:W-:Y:S01]  /*8d30*/  FMUL.FTZ R126, R0.reuse, R126 ;  /* 0x0000007e007e7220 */ /* 0x042fe20000410000 */
[----:B------:R1:W-:Y:S01]  /*8d40*/  MUFU.EX2 R219, R12 ;  /* 0x0000000c00db7308 */ /* 0x0003e20000000800 */
[----:B------:R-:W-:Y:S02]  /*8d50*/  FMUL.FTZ R127, R0, R127 ;  /* 0x0000007f007f7220 */ /* 0x000fe40000410000 */
[--C-:B------:R-:W-:Y:S02]  /*8d60*/  FFMA.FTZ R60, R60, c[0x0][0x2d0], -R138.reuse ;  /* 0x0000b4003c3c7a23 */ /* 0x100fe4000001088a */
[----:B--2---:R-:W-:Y:S02]  /*8d70*/  FMUL.FTZ R8, R133, R140 ;  /* 0x0000008c85087220 */ /* 0x004fe40000410000 */
[--C-:B------:R-:W-:Y:S02]  /*8d80*/  FFMA.FTZ R61, R61, c[0x0][0x2d0], -R138.reuse ;  /* 0x0000b4003d3d7a23 */ /* 0x100fe4000001088a */
[--C-:B------:R-:W-:Y:S01]  /*8d90*/  FFMA.FTZ R62, R62, c[0x0][0x2d0], -R3.reuse ;  /* 0x0000b4003e3e7a23 */ /* 0x100fe20000010803 */
[----:B------:R2:W4:Y:S01]  /*8da0*/  MUFU.EX2 R205, R13 ;  /* 0x0000000d00cd7308 */ /* 0x0005220000000800 */
[--C-:B------:R-:W-:Y:S02]  /*8db0*/  FFMA.FTZ R63, R63, c[0x0][0x2d0], -R3.reuse ;  /* 0x0000b4003f3f7a23 */ /* 0x100fe40000010803 */
[--C-:B------:R-:W-:Y:S01]  /*8dc0*/  FFMA.FTZ R79, R79, c[0x0][0x2d0], -R3.reuse ;  /* 0x0000b4004f4f7a23 */ /* 0x100fe20000010803 */
[----:B---3--:R-:W-:Y:S01]  /*8dd0*/  F2FP.BF16.PACK_AB R140, R213, R201 ;  /* 0x000000c9d58c723e */ /* 0x008fe200000010ff */
[----:B------:R-:W-:Y:S02]  /*8de0*/  FMUL.FTZ R9, R133, R141 ;  /* 0x0000008d85097220 */ /* 0x000fe40000410000 */
[--C-:B------:R-:W-:Y:S02]  /*8df0*/  FFMA.FTZ R24, R24, c[0x0][0x2d0], -R138.reuse ;  /* 0x0000b40018187a23 */ /* 0x100fe4000001088a */
[--C-:B------:R-:W-:Y:S01]  /*8e00*/  FFMA.FTZ R26, R26, c[0x0][0x2d0], -R3.reuse ;  /* 0x0000b4001a1a7a23 */ /* 0x100fe20000010803 */
[----:B------:R3:W-:Y:S01]  /*8e10*/  MUFU.EX2 R200, R10 ;  /* 0x0000000a00c87308 */ /* 0x0007e20000000800 */
[--C-:B------:R-:W-:Y:S02]  /*8e20*/  FFMA.FTZ R27, R27, c[0x0][0x2d0], -R3.reuse ;  /* 0x0000b4001b1b7a23 */ /* 0x100fe40000010803 */
[--C-:B------:R-:W-:Y:S02]  /*8e30*/  FFMA.FTZ R28, R28, c[0x0][0x2d0], -R138.reuse ;  /* 0x0000b4001c1c7a23 */ /* 0x100fe4000001088a */
[----:B-1----:R-:W-:Y:S02]  /*8e40*/  FMUL.FTZ R12, R133, R148 ;  /* 0x00000094850c7220 */ /* 0x002fe40000410000 */
[--C-:B------:R-:W-:Y:S02]  /*8e50*/  FFMA.FTZ R29, R29, c[0x0][0x2d0], -R138.reuse ;  /* 0x0000b4001d1d7a23 */ /* 0x100fe4000001088a */
[--C-:B------:R-:W-:Y:S01]  /*8e60*/  FFMA.FTZ R30, R30, c[0x0][0x2d0], -R3.reuse ;  /* 0x0000b4001e1e7a23 */ /* 0x100fe20000010803 */
[----:B------:R-:W1:Y:S01]  /*8e70*/  MUFU.EX2 R212, R11 ;  /* 0x0000000b00d47308 */ /* 0x000e620000000800 */
[--C-:B------:R-:W-:Y:S02]  /*8e80*/  FFMA.FTZ R31, R31, c[0x0][0x2d0], -R3.reuse ;  /* 0x0000b4001f1f7a23 */ /* 0x100fe40000010803 */
[--C-:B------:R-:W-:Y:S02]  /*8e90*/  FFMA.FTZ R40, R40, c[0x0][0x2d0], -R138.reuse ;  /* 0x0000b40028287a23 */ /* 0x100fe4000001088a */
[----:B--2---:R-:W-:Y:S02]  /*8ea0*/  FMUL.FTZ R13, R133, R149 ;  /* 0x00000095850d7220 */ /* 0x004fe40000410000 */
[--C-:B------:R-:W-:Y:S02]  /*8eb0*/  FFMA.FTZ R41, R41, c[0x0][0x2d0], -R138.reuse ;  /* 0x0000b40029297a23 */ /* 0x100fe4000001088a */
[--C-:B------:R-:W-:Y:S01]  /*8ec0*/  FFMA.FTZ R42, R42, c[0x0][0x2d0], -R3.reuse ;  /* 0x0000b4002a2a7a23 */ /* 0x100fe20000010803 */
[----:B------:R2:W-:Y:S01]  /*8ed0*/  MUFU.EX2 R215, R14 ;  /* 0x0000000e00d77308 */ /* 0x0005e20000000800 */
[--C-:B------:R-:W-:Y:S02]  /*8ee0*/  FFMA.FTZ R43, R43, c[0x0][0x2d0], -R3.reuse ;  /* 0x0000b4002b2b7a23 */ /* 0x100fe40000010803 */
[--C-:B------:R-:W-:Y:S02]  /*8ef0*/  FFMA.FTZ R44, R44, c[0x0][0x2d0], -R138.reuse ;  /* 0x0000b4002c2c7a23 */ /* 0x100fe4000001088a */
[----:B---3--:R-:W-:Y:S01]  /*8f00*/  FMUL.FTZ R10, R0, R142 ;  /* 0x0000008e000a7220 */ /* 0x008fe20000410000 */
[----:B----4-:R-:W-:Y:S01]  /*8f10*/  F2FP.BF16.PACK_AB R142, R205, R219 ;  /* 0x000000dbcd8e723e */ /* 0x010fe200000010ff */
[--C-:B------:R-:W-:Y:S02]  /*8f20*/  FFMA.FTZ R45, R45, c[0x0][0x2d0], -R138.reuse ;  /* 0x0000b4002d2d7a23 */ /* 0x100fe4000001088a */
[--C-:B------:R-:W-:Y:S01]  /*8f30*/  FFMA.FTZ R46, R46, c[0x0][0x2d0], -R3.reuse ;  /* 0x0000b4002e2e7a23 */ /* 0x100fe20000010803 */
[----:B------:R-:W3:Y:S01]  /*8f40*/  MUFU.EX2 R204, R15 ;  /* 0x0000000f00cc7308 */ /* 0x000ee20000000800 */
[--C-:B------:R-:W-:Y:S02]  /*8f50*/  FFMA.FTZ R25, R25, c[0x0][0x2d0], -R138.reuse ;  /* 0x0000b40019197a23 */ /* 0x100fe4000001088a */
[--C-:B------:R-:W-:Y:S01]  /*8f60*/  FFMA.FTZ R47, R47, c[0x0][0x2d0], -R3.reuse ;  /* 0x0000b4002f2f7a23 */ /* 0x100fe20000010803 */
[----:B-1----:R-:W-:Y:S01]  /*8f70*/  F2FP.BF16.PACK_AB R141, R212, R200 ;  /* 0x000000c8d48d723e */ /* 0x002fe200000010ff */
[----:B------:R-:W-:Y:S02]  /*8f80*/  FMUL.FTZ R11, R0, R143 ;  /* 0x0000008f000b7220 */ /* 0x000fe40000410000 */
[--C-:B------:R-:W-:Y:S02]  /*8f90*/  FFMA.FTZ R76, R76, c[0x0][0x2d0], -R138.reuse ;  /* 0x0000b4004c4c7a23 */ /* 0x100fe4000001088a */
[--C-:B------:R-:W-:Y:S01]  /*8fa0*/  FFMA.FTZ R77, R77, c[0x0][0x2d0], -R138.reuse ;  /* 0x0000b4004d4d7a23 */ /* 0x100fe2000001088a */
        /* <DEDUP_REMOVED lines=9> */
[----:B---3--:R-:W-:Y:S01]  /*9040*/  F2FP.BF16.PACK_AB R143, R204, R215 ;  /* 0x000000d7cc8f723e */ /* 0x008fe200000010ff */
[----:B------:R-:W-:Y:S02]  /*9050*/  FMUL.FTZ R15, R0, R151 ;  /* 0x00000097000f7220 */ /* 0x000fe40000410000 */
[----:B------:R-:W3:Y:S01]  /*9060*/  LDSM.16.MT88.4 R148, [R229+0x100] ;  /* 0x00010000e594783b */ /* 0x000ee20000004200 */
[--C-:B------:R-:W-:Y:S02]  /*9070*/  FFMA.FTZ R93, R93, c[0x0][0x2d0], -R138.reuse ;  /* 0x0000b4005d5d7a23 */ /* 0x100fe4000001088a */
[----:B------:R4:W-:Y:S01]  /*9080*/  MUFU.EX2 R208, R38 ;  /* 0x0000002600d07308 */ /* 0x0009e20000000800 */
[C---:B------:R-:W-:Y:S04]  /*9090*/  HMMA.16816.F32.BF16 R8, R140.reuse, R20, R8 ;  /* 0x000000148c08723c */ /* 0x040fe80000041808 */
[----:B-1----:R-:W-:Y:S02]  /*90a0*/  FMUL.FTZ R24, R133, R160 ;  /* 0x000000a085187220 */ /* 0x002fe40000410000 */
[--C-:B------:R-:W-:Y:S02]  /*90b0*/  FFMA.FTZ R94, R94, c[0x0][0x2d0], -R3.reuse ;  /* 0x0000b4005e5e7a23 */ /* 0x100fe40000010803 */
[-C--:B------:R-:W-:Y:S01]  /*90c0*/  HMMA.16816.F32.BF16 R12, R140, R22.reuse, R12 ;  /* 0x000000168c0c723c */ /* 0x080fe2000004180c */
[----:B------:R1:W-:Y:S03]  /*90d0*/  MUFU.EX2 R226, R26 ;  /* 0x0000001a00e27308 */ /* 0x0003e60000000800 */
[C---:B------:R-:W-:Y:S01]  /*90e0*/  FMUL.FTZ R20, R134.reuse, R156 ;  /* 0x0000009c86147220 */ /* 0x040fe20000410000 */
[----:B------:R-:W-:Y:S01]  /*90f0*/  MOV R156, R32 ;  /* 0x00000020009c7202 */ /* 0x000fe20000000f00 */
[C---:B------:R-:W-:Y:S01]  /*9100*/  FMUL.FTZ R32, R134.reuse, R168 ;  /* 0x000000a886207220 */ /* 0x040fe20000410000 */
[----:B------:R-:W-:Y:S01]  /*9110*/  MOV R168, R207 ;  /* 0x000000cf00a87202 */ /* 0x000fe20000000f00 */
[C---:B------:R-:W-:Y:S03]  /*9120*/  HMMA.16816.F32.BF16 R16, R144.reuse, R22, R16 ;  /* 0x000000169010723c */ /* 0x040fe60000041810 */
[----:B------:R-:W5:Y:S01]  /*9130*/  MUFU.EX2 R217, R27 ;  /* 0x0000001b00d97308 */ /* 0x000f620000000800 */
[----:B------:R-:W-:Y:S01]  /*9140*/  FMUL.FTZ R21, R134, R157 ;  /* 0x0000009d86157220 */ /* 0x000fe20000410000 */
[----:B------:R-:W-:Y:S01]  /*9150*/  MOV R157, R222 ;  /* 0x000000de009d7202 */ /* 0x000fe20000000f00 */
[--C-:B------:R-:W-:Y:S02]  /*9160*/  FFMA.FTZ R95, R95, c[0x0][0x2d0], -R3.reuse ;  /* 0x0000b4005f5f7a23 */ /* 0x100fe40000010803 */
[C---:B------:R-:W-:Y:S04]  /*9170*/  FMUL.FTZ R22, R132.reuse, R158 ;  /* 0x0000009e84167220 */ /* 0x040fe80000410000 */
[C---:B------:R-:W-:Y:S01]  /*9180*/  FMUL.FTZ R23, R132.reuse, R159 ;  /* 0x0000009f84177220 */ /* 0x040fe20000410000 */
[----:B------:R-:W3:Y:S01]  /*9190*/  MUFU.EX2 R25, R36 ;  /* 0x0000002400197308 */ /* 0x000ee20000000800 */
[----:B----4-:R-:W-:Y:S01]  /*91a0*/  FMUL.FTZ R38, R132, R174 ;  /* 0x000000ae84267220 */ /* 0x010fe20000410000 */
[----:B--2---:R-:W-:Y:S01]  /*91b0*/  MOV R159, R214 ;  /* 0x000000d6009f7202 */ /* 0x004fe20000000f00 */
[--C-:B------:R-:W-:Y:S02]  /*91c0*/  FFMA.FTZ R106, R106, c[0x0][0x2d0], -R3.reuse ;  /* 0x0000b4006a6a7a23 */ /* 0x100fe40000010803 */
[----:B-1----:R-:W-:Y:S01]  /*91d0*/  FMUL.FTZ R26, R0, R162 ;  /* 0x000000a2001a7220 */ /* 0x002fe20000410000 */
[-C--:B------:R-:W-:Y:S03]  /*91e0*/  HMMA.16816.F32.BF16 R20, R144, R188.reuse, R20 ;  /* 0x000000bc9014723c */ /* 0x080fe60000041814 */
[--C-:B------:R-:W-:Y:S01]  /*91f0*/  FFMA.FTZ R107, R107, c[0x0][0x2d0], -R3.reuse ;  /* 0x0000b4006b6b7a23 */ /* 0x100fe20000010803 */
[----:B------:R1:W-:Y:S01]  /*9200*/  MUFU.EX2 R199, R28 ;  /* 0x0000001c00c77308 */ /* 0x0003e20000000800 */
[--C-:B------:R-:W-:Y:S02]  /*9210*/  FFMA.FTZ R110, R110, c[0x0][0x2d0], -R3.reuse ;  /* 0x0000b4006e6e7a23 */ /* 0x100fe40000010803 */
[----:B------:R-:W-:Y:S01]  /*9220*/  FFMA.FTZ R3, R111, c[0x0][0x2d0], -R3 ;  /* 0x0000b4006f037a23 */ /* 0x000fe20000010803 */
[----:B-----5:R-:W-:Y:S01]  /*9230*/  MOV R158, R217 ;  /* 0x000000d9009e7202 */ /* 0x020fe20000000f00 */
[----:B------:R-:W-:Y:S03]  /*9240*/  FMUL.FTZ R27, R0, R163 ;  /* 0x000000a3001b7220 */ /* 0x000fe60000410000 */
[----:B------:R-:W-:Y:S01]  /*9250*/  MOV R163, R33 ;  /* 0x0000002100a37202 */ /* 0x000fe20000000f00 */
[----:B------:R-:W-:Y:S01]  /*9260*/  FMUL.FTZ R33, R134, R169 ;  /* 0x000000a986217220 */ /* 0x000fe20000410000 */
[----:B------:R2:W4:Y:S01]  /*9270*/  MUFU.EX2 R34, R29 ;  /* 0x0000001d00227308 */ /* 0x0005220000000800 */
[----:B------:R-:W-:Y:S01]  /*9280*/  MOV R169, R206 ;  /* 0x000000ce00a97202 */ /* 0x000fe20000000f00 */
[--C-:B------:R-:W-:Y:S01]  /*9290*/  FFMA.FTZ R104, R104, c[0x0][0x2d0], -R138.reuse ;  /* 0x0000b40068687a23 */ /* 0x100fe2000001088a */
[----:B---3--:R-:W-:Y:S01]  /*92a0*/  MOV R160, R25 ;  /* 0x0000001900a07202 */ /* 0x008fe20000000f00 */
[----:B------:R-:W-:Y:S02]  /*92b0*/  FMUL.FTZ R25, R133, R161 ;  /* 0x000000a185197220 */ /* 0x000fe40000410000 */
[----:B------:R-:W-:Y:S02]  /*92c0*/  FMUL.FTZ R36, R134, R172 ;  /* 0x000000ac86247220 */ /* 0x000fe40000410000 */
[--C-:B------:R-:W-:Y:S02]  /*92d0*/  FFMA.FTZ R105, R105, c[0x0][0x2d0], -R138.reuse ;  /* 0x0000b40069697a23 */ /* 0x100fe4000001088a */
[----:B------:R3:W-:Y:S01]  /*92e0*/  MUFU.EX2 R198, R30 ;  /* 0x0000001e00c67308 */ /* 0x0007e20000000800 */
[--C-:B------:R-:W-:Y:S01]  /*92f0*/  FFMA.FTZ R108, R108, c[0x0][0x2d0], -R138.reuse ;  /* 0x0000b4006c6c7a23 */ /* 0x100fe2000001088a */
[C---:B------:R-:W-:Y:S04]  /*9300*/  HMMA.16816.F32.BF16 R24, R140.reuse, R188, R24 ;  /* 0x000000bc8c18723c */ /* 0x040fe80000041818 */
[----:B-1----:R-:W-:Y:S02]  /*9310*/  FMUL.FTZ R28, R133, R164 ;  /* 0x000000a4851c7220 */ /* 0x002fe40000410000 */
[----:B------:R-:W-:Y:S02]  /*9320*/  FFMA.FTZ R138, R109, c[0x0][0x2d0], -R138 ;  /* 0x0000b4006d8a7a23 */ /* 0x000fe4000001088a */
[----:B------:R1:W5:Y:S01]  /*9330*/  MUFU.EX2 R35, R31 ;  /* 0x0000001f00237308 */ /* 0x0003620000000800 */
[C---:B--2---:R-:W-:Y:S03]  /*9340*/  FMUL.FTZ R29, R133.reuse, R165 ;  /* 0x000000a5851d7220 */ /* 0x044fe60000410000 */
[----:B----4-:R-:W-:Y:S01]  /*9350*/  MOV R162, R34 ;  /* 0x0000002200a27202 */ /* 0x010fe20000000f00 */
[----:B------:R-:W-:Y:S01]  /*9360*/  FMUL.FTZ R34, R132, R170 ;  /* 0x000000aa84227220 */ /* 0x000fe20000410000 */
[----:B------:R-:W-:Y:S04]  /*9370*/  MOV R170, R205 ;  /* 0x000000cd00aa7202 */ /* 0x000fe80000000f00 */
[----:B------:R2:W4:Y:S01]  /*9380*/  MUFU.EX2 R211, R37 ;  /* 0x0000002500d37308 */ /* 0x0005220000000800 */
[C---:B---3--:R-:W-:Y:S09]  /*9390*/  FMUL.FTZ R30, R0.reuse, R166 ;  /* 0x000000a6001e7220 */ /* 0x048ff20000410000 */
[----:B------:R3:W3:Y:S01]  /*93a0*/  MUFU.EX2 R210, R39 ;  /* 0x0000002700d27308 */ /* 0x0006e20000000800 */
[----:B-1----:R-:W-:Y:S01]  /*93b0*/  FMUL.FTZ R31, R0, R167 ;  /* 0x000000a7001f7220 */ /* 0x002fe20000410000 */
[----:B-----5:R-:W-:Y:S01]  /*93c0*/  MOV R161, R35 ;  /* 0x0000002300a17202 */ /* 0x020fe20000000f00 */
[----:B------:R-:W-:Y:S01]  /*93d0*/  FMUL.FTZ R35, R132, R171 ;  /* 0x000000ab84237220 */ /* 0x000fe20000410000 */
[----:B------:R-:W-:Y:S06]  /*93e0*/  MOV R171, R204 ;  /* 0x000000cc00ab7202 */ /* 0x000fec0000000f00 */
[----:B------:R1:W-:Y:S01]  /*93f0*/  MUFU.EX2 R225, R48 ;  /* 0x0000003000e17308 */ /* 0x0003e20000000800 */
[-C--:B------:R-:W-:Y:S03]  /*9400*/  HMMA.16816.F32.BF16 R28, R140, R190.reuse, R28 ;  /* 0x000000be8c1c723c */ /* 0x080fe6000004181c */
[C---:B--2---:R-:W-:Y:S01]  /*9410*/  FMUL.FTZ R37, R134.reuse, R173 ;  /* 0x000000ad86257220 */ /* 0x044fe20000410000 */
[----:B----4-:R-:W-:Y:S01]  /*9420*/  MOV R189, R211 ;  /* 0x000000d300bd7202 */ /* 0x010fe20000000f00 */
[----:B------:R-:W-:Y:S03]  /*9430*/  FFMA.FTZ R134, R134, R251, R203 ;  /* 0x000000fb86867223 */ /* 0x000fe600000100cb */
[C---:B------:R-:W-:Y:S01]  /*9440*/  HMMA.16816.F32.BF16 R32, R144.reuse, R190, R32 ;  /* 0x000000be9020723c */ /* 0x040fe20000041820 */
[----:B------:R2:W4:Y:S03]  /*9450*/  MUFU.EX2 R224, R49 ;  /* 0x0000003100e07308 */ /* 0x0005260000000800 */
[C---:B---3--:R-:W-:Y:S01]  /*9460*/  FMUL.FTZ R39, R132.reuse, R175 ;  /* 0x000000af84277220 */ /* 0x048fe20000410000 */
[----:B------:R-:W-:Y:S01]  /*9470*/  MOV R188, R210 ;  /* 0x000000d200bc7202 */ /* 0x000fe20000000f00 */
[----:B------:R-:W-:Y:S05]  /*9480*/  FFMA.FTZ R132, R132, R252, R202 ;  /* 0x000000fc84847223 */ /* 0x000fea00000100ca */
[----:B------:R3:W-:Y:S01]  /*9490*/  MUFU.EX2 R223, R50 ;  /* 0x0000003200df7308 */ /* 0x0007e20000000800 */
[-C--:B------:R-:W-:Y:S03]  /*94a0*/  HMMA.16816.F32.BF16 R36, R144, R148.reuse, R36 ;  /* 0x000000949024723c */ /* 0x080fe60000041824 */
[C---:B-1----:R-:W-:Y:S06]  /*94b0*/  FMUL.FTZ R48, R133.reuse, R176 ;  /* 0x000000b085307220 */ /* 0x042fec0000410000 */
[----:B------:R1:W2:Y:S03]  /*94c0*/  MUFU.EX2 R222, R51 ;  /* 0x0000003300de7308 */ /* 0x0002a60000000800 */
[C---:B--2---:R-:W-:Y:S07]  /*94d0*/  FMUL.FTZ R49, R133.reuse, R177 ;  /* 0x000000b185317220 */ /* 0x044fee0000410000 */
[----:B------:R2:W-:Y:S01]  /*94e0*/  MUFU.EX2 R167, R40 ;  /* 0x0000002800a77308 */ /* 0x0005e20000000800 */
[C---:B---3--:R-:W-:Y:S09]  /*94f0*/  FMUL.FTZ R50, R0.reuse, R178 ;  /* 0x000000b200327220 */ /* 0x048ff20000410000 */
[----:B------:R3:W3:Y:S01]  /*9500*/  MUFU.EX2 R166, R41 ;  /* 0x0000002900a67308 */ /* 0x0006e20000000800 */
[C---:B-1----:R-:W-:Y:S09]  /*9510*/  FMUL.FTZ R51, R0.reuse, R179 ;  /* 0x000000b300337220 */ /* 0x042ff20000410000 */
[----:B------:R1:W-:Y:S01]  /*9520*/  MUFU.EX2 R165, R42 ;  /* 0x0000002a00a57308 */ /* 0x0003e20000000800 */
[C---:B------:R-:W-:Y:S04]  /*9530*/  HMMA.16816.F32.BF16 R48, R140.reuse, R148, R48 ;  /* 0x000000948c30723c */ /* 0x040fe80000041830 */
[C---:B--2---:R-:W-:Y:S05]  /*9540*/  FMUL.FTZ R40, R133.reuse, R180 ;  /* 0x000000b485287220 */ /* 0x044fea0000410000 */
[----:B------:R2:W2:Y:S03]  /*9550*/  MUFU.EX2 R164, R43 ;  /* 0x0000002b00a47308 */ /* 0x0004a60000000800 */
[C---:B---3--:R-:W-:Y:S07]  /*9560*/  FMUL.FTZ R41, R133.reuse, R181 ;  /* 0x000000b585297220 */ /* 0x048fee0000410000 */
[----:B------:R3:W-:Y:S01]  /*9570*/  MUFU.EX2 R217, R44 ;  /* 0x0000002c00d97308 */ /* 0x0007e20000000800 */
[C---:B-1----:R-:W-:Y:S09]  /*9580*/  FMUL.FTZ R42, R0.reuse, R182 ;  /* 0x000000b6002a7220 */ /* 0x042ff20000410000 */
[----:B------:R1:W1:Y:S01]  /*9590*/  MUFU.EX2 R214, R45 ;  /* 0x0000002d00d67308 */ /* 0x0002620000000800 */
[C---:B--2---:R-:W-:Y:S09]  /*95a0*/  FMUL.FTZ R43, R0.reuse, R183 ;  /* 0x000000b7002b7220 */ /* 0x044ff20000410000 */
[----:B------:R-:W-:Y:S01]  /*95b0*/  MUFU.EX2 R175, R54 ;  /* 0x0000003600af7308 */ /* 0x000fe20000000800 */
[-C--:B------:R-:W-:Y:S03]  /*95c0*/  HMMA.16816.F32.BF16 R40, R140, R150.reuse, R40 ;  /* 0x000000968c28723c */ /* 0x080fe60000041828 */
[C---:B---3--:R-:W-:Y:S01]  /*95d0*/  FMUL.FTZ R44, R133.reuse, R184 ;  /* 0x000000b8852c7220 */ /* 0x048fe20000410000 */
[----:B------:R-:W-:Y:S04]  /*95e0*/  MOV R184, R188 ;  /* 0x000000bc00b87202 */ /* 0x000fe80000000f00 */
[C---:B------:R-:W-:Y:S01]  /*95f0*/  HMMA.16816.F32.BF16 R116, R144.reuse, R150, R116 ;  /* 0x000000969074723c */ /* 0x040fe20000041874 */
[----:B------:R2:W-:Y:S01]  /*9600*/  MUFU.EX2 R211, R46 ;  /* 0x0000002e00d37308 */ /* 0x0005e20000000800 */
[----:B------:R-:W3:Y:S02]  /*9610*/  LDSM.16.MT88.4 R148, [R228+0x900] ;  /* 0x00090000e494783b */ /* 0x000ee40000004200 */
[----:B------:R-:W-:Y:S01]  /*9620*/  MOV R193, R184 ;  /* 0x000000b800c17202 */ /* 0x000fe20000000f00 */
[----:B-1----:R-:W-:Y:S01]  /*9630*/  FMUL.FTZ R45, R133, R185 ;  /* 0x000000b9852d7220 */ /* 0x002fe20000410000 */
[----:B------:R-:W-:Y:S02]  /*9640*/  MOV R185, R189 ;  /* 0x000000bd00b97202 */ /* 0x000fe40000000f00 */
[-C--:B------:R-:W-:Y:S03]  /*9650*/  HMMA.16816.F32.BF16 R120, R144, R152.reuse, R120 ;  /* 0x000000989078723c */ /* 0x080fe60000041878 */
[----:B------:R1:W1:Y:S01]  /*9660*/  MUFU.EX2 R210, R47 ;  /* 0x0000002f00d27308 */ /* 0x0002620000000800 */
[----:B------:R-:W-:Y:S04]  /*9670*/  MOV R192, R185 ;  /* 0x000000b900c07202 */ /* 0x000fe80000000f00 */
[C---:B------:R-:W-:Y:S05]  /*9680*/  HMMA.16816.F32.BF16 R124, R140.reuse, R152, R124 ;  /* 0x000000988c7c723c */ /* 0x040fea000004187c */
[----:B------:R-:W-:Y:S01]  /*9690*/  MUFU.EX2 R174, R55 ;  /* 0x0000003700ae7308 */ /* 0x000fe20000000800 */
[C---:B--2---:R-:W-:Y:S01]  /*96a0*/  FMUL.FTZ R46, R0.reuse, R186 ;  /* 0x000000ba002e7220 */ /* 0x044fe20000410000 */
[----:B------:R-:W-:Y:S08]  /*96b0*/  MOV R186, R209 ;  /* 0x000000d100ba7202 */ /* 0x000ff00000000f00 */
[----:B------:R-:W-:Y:S01]  /*96c0*/  MUFU.EX2 R209, R52 ;  /* 0x0000003400d17308 */ /* 0x000fe20000000800 */
[----:B-1----:R-:W-:Y:S01]  /*96d0*/  FMUL.FTZ R47, R0, R187 ;  /* 0x000000bb002f7220 */ /* 0x002fe20000410000 */
[----:B------:R-:W-:Y:S04]  /*96e0*/  MOV R187, R208 ;  /* 0x000000d000bb7202 */ /* 0x000fe80000000f00 */
[----:B------:R-:W-:Y:S04]  /*96f0*/  MOV R109, R187 ;  /* 0x000000bb006d7202 */ /* 0x000fe80000000f00 */
[----:B------:R1:W-:Y:S01]  /*9700*/  MUFU.EX2 R208, R53 ;  /* 0x0000003500d07308 */ /* 0x0003e20000000800 */
[-C--:B------:R-:W-:Y:S07]  /*9710*/  HMMA.16816.F32.BF16 R44, R140, R154.reuse, R44 ;  /* 0x0000009a8c2c723c */ /* 0x080fee000004182c */
[----:B------:R-:W-:Y:S01]  /*9720*/  F2FP.BF16.PACK_AB R140, R195, R196 ;  /* 0x000000c4c38c723e */ /* 0x000fe200000010ff */
[----:B------:R-:W-:Y:S01]  /*9730*/  HMMA.16816.F32.BF16 R128, R144, R154, R128 ;  /* 0x0000009a9080723c */ /* 0x000fe20000041880 */
[----:B------:R-:W2:Y:S01]  /*9740*/  LDSM.16.MT88.4 R152, [R231+0x900] ;  /* 0x00090000e798783b */ /* 0x000ea20000004200 */
[----:B------:R-:W-:Y:S02]  /*9750*/  MUFU.EX2 R207, R64 ;  /* 0x0000004000cf7308 */ /* 0x000fe40000000800 */
[----:B------:R-:W-:Y:S02]  /*9760*/  F2FP.BF16.PACK_AB R141, R194, R186 ;  /* 0x000000bac28d723e */ /* 0x000fe400000010ff */
[----:B------:R-:W-:Y:S02]  /*9770*/  F2FP.BF16.PACK_AB R142, R197, R157 ;  /* 0x0000009dc58e723e */ /* 0x000fe400000010ff */
[----:B------:R-:W-:Y:S04]  /*9780*/  F2FP.BF16.PACK_AB R143, R163, R156 ;  /* 0x0000009ca38f723e */ /* 0x000fe800000010ff */
[----:B------:R-:W-:Y:S01]  /*9790*/  MUFU.EX2 R206, R65 ;  /* 0x0000004100ce7308 */ /* 0x000fe20000000800 */
[----:B------:R-:W-:Y:S02]  /*97a0*/  F2FP.BF16.PACK_AB R144, R159, R227 ;  /* 0x000000e39f90723e */ /* 0x000fe400000010ff */
[-C--:B---3--:R-:W-:Y:S01]  /*97b0*/  HMMA.16816.F32.BF16 R4, R140, R148.reuse, R4 ;  /* 0x000000948c04723c */ /* 0x088fe20000041804 */
[----:B-1----:R-:W1:Y:S04]  /*97c0*/  LDSM.16.MT88.4 R52, [R229+0x900] ;  /* 0x00090000e534783b */ /* 0x002e680000004200 */
[----:B------:R-:W-:Y:S02]  /*97d0*/  F2FP.BF16.PACK_AB R145, R158, R226 ;  /* 0x000000e29e91723e */ /* 0x000fe400000010ff */
[----:B------:R-:W-:Y:S01]  /*97e0*/  F2FP.BF16.PACK_AB R146, R162, R199 ;  /* 0x000000c7a292723e */ /* 0x000fe200000010ff */
[----:B------:R-:W-:Y:S01]  /*97f0*/  MUFU.EX2 R204, R66 ;  /* 0x0000004200cc7308 */ /* 0x000fe20000000800 */
[----:B------:R-:W-:Y:S07]  /*9800*/  F2FP.BF16.PACK_AB R147, R161, R198 ;  /* 0x000000c6a193723e */ /* 0x000fee00000010ff */
[C---:B------:R-:W-:Y:S02]  /*9810*/  HMMA.16816.F32.BF16 R8, R144.reuse, R148, R8 ;  /* 0x000000949008723c */ /* 0x040fe40000041808 */
[----:B------:R3:W-:Y:S05]  /*9820*/  MUFU.EX2 R205, R67 ;  /* 0x0000004300cd7308 */ /* 0x0007ea0000000800 */
[----:B------:R-:W-:Y:S01]  /*9830*/  MOV R148, R197 ;  /* 0x000000c500947202 */ /* 0x000fe20000000f00 */
[-C--:B------:R-:W-:Y:S04]  /*9840*/  HMMA.16816.F32.BF16 R12, R144, R150.reuse, R12 ;  /* 0x00000096900c723c */ /* 0x080fe8000004180c */
[----:B------:R-:W-:Y:S01]  /*9850*/  MUFU.EX2 R173, R56 ;  /* 0x0000003800ad7308 */ /* 0x000fe20000000800 */
[----:B------:R-:W-:Y:S02]  /*9860*/  MOV R149, R196 ;  /* 0x000000c400957202 */ /* 0x000fe40000000f00 */
[----:B------:R-:W-:Y:S01]  /*9870*/  MOV R111, R148 ;  /* 0x00000094006f7202 */ /* 0x000fe20000000f00 */
[C---:B------:R-:W-:Y:S06]  /*9880*/  HMMA.16816.F32.BF16 R16, R140.reuse, R150, R16 ;  /* 0x000000968c10723c */ /* 0x040fec0000041810 */
[----:B------:R-:W1:Y:S01]  /*9890*/  MUFU.EX2 R179, R57 ;  /* 0x0000003900b37308 */ /* 0x000e620000000800 */
[----:B------:R-:W-:Y:S01]  /*98a0*/  MOV R150, R199 ;  /* 0x000000c700967202 */ /* 0x000fe20000000f00 */
[-C--:B--2---:R-:W-:Y:S01]  /*98b0*/  HMMA.16816.F32.BF16 R20, R140, R152.reuse, R20 ;  /* 0x000000988c14723c */ /* 0x084fe20000041814 */
[----:B---3--:R-:W2:Y:S03]  /*98c0*/  LDSM.16.MT88.4 R64, [R230+0x900] ;  /* 0x00090000e640783b */ /* 0x008ea60000004200 */
[----:B------:R-:W-:Y:S02]  /*98d0*/  MOV R151, R198 ;  /* 0x000000c600977202 */ /* 0x000fe40000000f00 */
[----:B------:R-:W-:Y:S02]  /*98e0*/  MOV R251, R150 ;  /* 0x0000009600fb7202 */ /* 0x000fe40000000f00 */
[C---:B------:R-:W-:Y:S01]  /*98f0*/  HMMA.16816.F32.BF16 R24, R144.reuse, R152, R24 ;  /* 0x000000989018723c */ /* 0x040fe20000041818 */
[----:B------:R-:W-:Y:S03]  /*9900*/  MUFU.EX2 R172, R58 ;  /* 0x0000003a00ac7308 */ /* 0x000fe60000000800 */
[----:B------:R-:W-:Y:S03]  /*9910*/  MOV R203, R151 ;  /* 0x0000009700cb7202 */ /* 0x000fe60000000f00 */
[----:B------:R-:W-:Y:S01]  /*9920*/  MOV R153, R195 ;  /* 0x000000c300997202 */ /* 0x000fe20000000f00 */
[-C--:B------:R-:W-:Y:S03]  /*9930*/  HMMA.16816.F32.BF16 R28, R144, R154.reuse, R28 ;  /* 0x0000009a901c723c */ /* 0x080fe6000004181c */
[----:B------:R3:W2:Y:S01]  /*9940*/  MUFU.EX2 R178, R59 ;  /* 0x0000003b00b27308 */ /* 0x0006a20000000800 */
[----:B------:R-:W-:Y:S02]  /*9950*/  MOV R152, R194 ;  /* 0x000000c200987202 */ /* 0x000fe40000000f00 */
[----:B------:R-:W-:Y:S02]  /*9960*/  MOV R252, R153 ;  /* 0x0000009900fc7202 */ /* 0x000fe40000000f00 */
[C---:B------:R-:W-:Y:S01]  /*9970*/  HMMA.16816.F32.BF16 R32, R140.reuse, R154, R32 ;  /* 0x0000009a8c20723c */ /* 0x040fe20000041820 */
[----:B------:R-:W5:Y:S03]  /*9980*/  LDL.LU R154, [R1] ;  /* 0x00000000019a7983 */ /* 0x000f660000300800 */
[----:B------:R-:W-:Y:S01]  /*9990*/  MOV R202, R152 ;  /* 0x0000009800ca7202 */ /* 0x000fe20000000f00 */
[----:B------:R-:W5:Y:S01]  /*99a0*/  LDL.LU R155, [R1+0x4] ;  /* 0x00000400019b7983 */ /* 0x000f620000300800 */
[----:B------:R-:W-:Y:S02]  /*99b0*/  MUFU.EX2 R183, R68 ;  /* 0x0000004400b77308 */ /* 0x000fe40000000800 */
[-C--:B-1----:R-:W-:Y:S08]  /*99c0*/  HMMA.16816.F32.BF16 R36, R140, R52.reuse, R36 ;  /* 0x000000348c24723c */ /* 0x082ff00000041824 */
[C---:B------:R-:W-:Y:S01]  /*99d0*/  HMMA.16816.F32.BF16 R48, R144.reuse, R52, R48 ;  /* 0x000000349030723c */ /* 0x040fe20000041830 */
[----:B------:R-:W-:Y:S01]  /*99e0*/  MUFU.EX2 R197, R69 ;  /* 0x0000004500c57308 */ /* 0x000fe20000000800 */
[----:B---3--:R-:W1:Y:S05]  /*99f0*/  LDSM.16.MT88.4 R56, [R228+0x1100] ;  /* 0x00110000e438783b */ /* 0x008e6a0000004200 */
[----:B------:R-:W-:Y:S01]  /*9a00*/  F2FP.BF16.PACK_AB R52, R185, R160 ;  /* 0x000000a0b934723e */ /* 0x000fe200000010ff */
[-C--:B------:R-:W-:Y:S03]  /*9a10*/  HMMA.16816.F32.BF16 R40, R144, R54.reuse, R40 ;  /* 0x000000369028723c */ /* 0x080fe60000041828 */
[----:B------:R-:W-:Y:S01]  /*9a20*/  MUFU.EX2 R182, R70 ;  /* 0x0000004600b67308 */ /* 0x000fe20000000800 */
[----:B------:R-:W-:Y:S04]  /*9a30*/  F2FP.BF16.PACK_AB R53, R184, R187 ;  /* 0x000000bbb835723e */ /* 0x000fe800000010ff */
[C---:B------:R-:W-:Y:S05]  /*9a40*/  HMMA.16816.F32.BF16 R116, R140.reuse, R54, R116 ;  /* 0x000000368c74723c */ /* 0x040fea0000041874 */
[----:B------:R3:W-:Y:S02]  /*9a50*/  MUFU.EX2 R196, R71 ;  /* 0x0000004700c47308 */ /* 0x0007e40000000800 */
[----:B----4-:R-:W-:Y:S01]  /*9a60*/  F2FP.BF16.PACK_AB R54, R224, R225 ;  /* 0x000000e1e036723e */ /* 0x010fe200000010ff */
[-C--:B--2---:R-:W-:Y:S04]  /*9a70*/  HMMA.16816.F32.BF16 R120, R140, R64.reuse, R120 ;  /* 0x000000408c78723c */ /* 0x084fe80000041878 */
[----:B------:R-:W-:Y:S03]  /*9a80*/  F2FP.BF16.PACK_AB R55, R222, R223 ;  /* 0x000000dfde37723e */ /* 0x000fe600000010ff */
[----:B------:R-:W-:Y:S01]  /*9a90*/  MUFU.EX2 R181, R72 ;  /* 0x0000004800b57308 */ /* 0x000fe20000000800 */
[C---:B------:R-:W-:Y:S08]  /*9aa0*/  HMMA.16816.F32.BF16 R124, R144.reuse, R64, R124 ;  /* 0x00000040907c723c */ /* 0x040ff0000004187c */
[-C--:B------:R-:W-:Y:S01]  /*9ab0*/  HMMA.16816.F32.BF16 R44, R144, R66.reuse, R44 ;  /* 0x00000042902c723c */ /* 0x080fe2000004182c */
[----:B------:R2:W-:Y:S01]  /*9ac0*/  MUFU.EX2 R177, R60 ;  /* 0x0000003c00b17308 */ /* 0x0005e20000000800 */
[----:B---3--:R-:W-:Y:S05]  /*9ad0*/  LDSM.16.MT88.4 R68, [R229+0x1100] ;  /* 0x00110000e544783b */ /* 0x008fea0000004200 */
[----:B------:R-:W-:Y:S01]  /*9ae0*/  MOV R147, R171 ;  /* 0x000000ab00937202 */ /* 0x000fe20000000f00 */
[----:B------:R-:W-:Y:S03]  /*9af0*/  HMMA.16816.F32.BF16 R128, R140, R66, R128 ;  /* 0x000000428c80723c */ /* 0x000fe60000041880 */
[----:B------:R3:W4:Y:S01]  /*9b00*/  MUFU.EX2 R199, R61 ;  /* 0x0000003d00c77308 */ /* 0x0007220000000800 */
[----:B------:R-:W-:Y:S01]  /*9b10*/  MOV R146, R170 ;  /* 0x000000aa00927202 */ /* 0x000fe20000000f00 */
[----:B------:R-:W4:Y:S01]  /*9b20*/  LDSM.16.MT88.4 R64, [R231+0x1100] ;  /* 0x00110000e740783b */ /* 0x000f220000004200 */
[----:B------:R-:W-:Y:S02]  /*9b30*/  MOV R145, R169 ;  /* 0x000000a900917202 */ /* 0x000fe40000000f00 */
[-C--:B-1----:R-:W-:Y:S05]  /*9b40*/  HMMA.16816.F32.BF16 R4, R52, R56.reuse, R4 ;  /* 0x000000383404723c */ /* 0x082fea0000041804 */
[----:B------:R1:W-:Y:S01]  /*9b50*/  MUFU.EX2 R176, R62 ;  /* 0x0000003e00b07308 */ /* 0x0003e20000000800 */
[----:B------:R-:W-:Y:S02]  /*9b60*/  MOV R144, R168 ;  /* 0x000000a800907202 */ /* 0x000fe40000000f00 */
[----:B------:R-:W-:Y:S01]  /*9b70*/  LDSM.16.MT88.4 R168, [R231+0x3100] ;  /* 0x00310000e7a8783b */ /* 0x000fe20000004200 */
[----:B--2---:R-:W-:Y:S06]  /*9b80*/  F2FP.BF16.PACK_AB R60, R166, R167 ;  /* 0x000000a7a63c723e */ /* 0x004fec00000010ff */
[----:B------:R2:W2:Y:S01]  /*9b90*/  MUFU.EX2 R198, R63 ;  /* 0x0000003f00c67308 */ /* 0x0004a20000000800 */
[----:B---3--:R-:W-:Y:S09]  /*9ba0*/  F2FP.BF16.PACK_AB R61, R164, R165 ;  /* 0x000000a5a43d723e */ /* 0x008ff200000010ff */
[----:B------:R-:W3:Y:S01]  /*9bb0*/  MUFU.EX2 R189, R73 ;  /* 0x0000004900bd7308 */ /* 0x000ee20000000800 */
[----:B-1----:R-:W-:Y:S09]  /*9bc0*/  F2FP.BF16.PACK_AB R62, R214, R217 ;  /* 0x000000d9d63e723e */ /* 0x002ff200000010ff */
[----:B------:R-:W-:Y:S01]  /*9bd0*/  MUFU.EX2 R180, R74 ;  /* 0x0000004a00b47308 */ /* 0x000fe20000000800 */
[----:B--2---:R-:W-:Y:S09]  /*9be0*/  F2FP.BF16.PACK_AB R63, R210, R211 ;  /* 0x000000d3d23f723e */ /* 0x004ff200000010ff */
[----:B------:R1:W2:Y:S01]  /*9bf0*/  MUFU.EX2 R188, R75 ;  /* 0x0000004b00bc7308 */ /* 0x0002a20000000800 */
[C---:B------:R-:W-:Y:S08]  /*9c00*/  HMMA.16816.F32.BF16 R8, R60.reuse, R56, R8 ;  /* 0x000000383c08723c */ /* 0x040ff00000041808 */
[-C--:B------:R-:W-:Y:S01]  /*9c10*/  HMMA.16816.F32.BF16 R12, R60, R58.reuse, R12 ;  /* 0x0000003a3c0c723c */ /* 0x080fe2000004180c */
[----:B------:R-:W-:Y:S07]  /*9c20*/  MUFU.EX2 R138, R138 ;  /* 0x0000008a008a7308 */ /* 0x000fee0000000800 */
[C---:B------:R-:W-:Y:S01]  /*9c30*/  HMMA.16816.F32.BF16 R16, R52.reuse, R58, R16 ;  /* 0x0000003a3410723c */ /* 0x040fe20000041810 */
[----:B------:R-:W2:Y:S02]  /*9c40*/  LDSM.16.MT88.4 R56, [R230+0x1100] ;  /* 0x00110000e638783b */ /* 0x000ea40000004200 */
[----:B------:R-:W-:Y:S05]  /*9c50*/  MUFU.EX2 R195, R80 ;  /* 0x0000005000c37308 */ /* 0x000fea0000000800 */
[-C--:B----4-:R-:W-:Y:S01]  /*9c60*/  HMMA.16816.F32.BF16 R20, R52, R64.reuse, R20 ;  /* 0x000000403414723c */ /* 0x090fe20000041814 */
[----:B-1----:R-:W-:Y:S04]  /*9c70*/  LDSM.16.MT88.4 R72, [R229+0x2100] ;  /* 0x00210000e548783b */ /* 0x002fe80000004200 */
[----:B------:R-:W-:Y:S03]  /*9c80*/  MUFU.EX2 R80, R79 ;  /* 0x0000004f00507308 */ /* 0x000fe60000000800 */
[C---:B------:R-:W-:Y:S07]  /*9c90*/  HMMA.16816.F32.BF16 R24, R60.reuse, R64, R24 ;  /* 0x000000403c18723c */ /* 0x040fee0000041818 */
[----:B------:R-:W-:Y:S01]  /*9ca0*/  MUFU.EX2 R194, R81 ;  /* 0x0000005100c27308 */ /* 0x000fe20000000800 */
[-C--:B------:R-:W-:Y:S08]  /*9cb0*/  HMMA.16816.F32.BF16 R28, R60, R66.reuse, R28 ;  /* 0x000000423c1c723c */ /* 0x080ff0000004181c */
[C---:B------:R-:W-:Y:S01]  /*9cc0*/  HMMA.16816.F32.BF16 R32, R52.reuse, R66, R32 ;  /* 0x000000423420723c */ /* 0x040fe20000041820 */
[----:B------:R-:W1:Y:S01]  /*9cd0*/  LDSM.16.MT88.4 R64, [R228+0x1900] ;  /* 0x00190000e440783b */ /* 0x000e620000004200 */
[----:B------:R-:W-:Y:S06]  /*9ce0*/  MUFU.EX2 R191, R82 ;  /* 0x0000005200bf7308 */ /* 0x000fec0000000800 */
[-C--:B------:R-:W-:Y:S04]  /*9cf0*/  HMMA.16816.F32.BF16 R36, R52, R68.reuse, R36 ;  /* 0x000000443424723c */ /* 0x080fe80000041824 */
[----:B------:R-:W-:Y:S04]  /*9d00*/  MUFU.EX2 R190, R83 ;  /* 0x0000005300be7308 */ /* 0x000fe80000000800 */
[C---:B------:R-:W-:Y:S06]  /*9d10*/  HMMA.16816.F32.BF16 R48, R60.reuse, R68, R48 ;  /* 0x000000443c30723c */ /* 0x040fec0000041830 */
[----:B------:R4:W-:Y:S02]  /*9d20*/  MUFU.EX2 R82, R76 ;  /* 0x0000004c00527308 */ /* 0x0009e40000000800 */
[-C--:B------:R-:W-:Y:S08]  /*9d30*/  HMMA.16816.F32.BF16 R40, R60, R70.reuse, R40 ;  /* 0x000000463c28723c */ /* 0x080ff00000041828 */
[C---:B------:R-:W-:Y:S01]  /*9d40*/  HMMA.16816.F32.BF16 R116, R52.reuse, R70, R116 ;  /* 0x000000463474723c */ /* 0x040fe20000041874 */
[----:B------:R-:W-:Y:S01]  /*9d50*/  LDSM.16.MT88.4 R68, [R229+0x1900] ;  /* 0x00190000e544783b */ /* 0x000fe20000004200 */
[----:B------:R-:W1:Y:S06]  /*9d60*/  MUFU.EX2 R83, R77 ;  /* 0x0000004d00537308 */ /* 0x000e6c0000000800 */
[-C--:B--2---:R-:W-:Y:S04]  /*9d70*/  HMMA.16816.F32.BF16 R120, R52, R56.reuse, R120 ;  /* 0x000000383478723c */ /* 0x084fe80000041878 */
[----:B------:R-:W2:Y:S04]  /*9d80*/  MUFU.EX2 R81, R78 ;  /* 0x0000004e00517308 */ /* 0x000ea80000000800 */
[C---:B------:R-:W-:Y:S06]  /*9d90*/  HMMA.16816.F32.BF16 R124, R60.reuse, R56, R124 ;  /* 0x000000383c7c723c */ /* 0x040fec000004187c */
[----:B------:R-:W-:Y:S01]  /*9da0*/  MUFU.EX2 R84, R84 ;  /* 0x0000005400547308 */ /* 0x000fe20000000800 */
[----:B------:R-:W-:Y:S01]  /*9db0*/  F2FP.BF16.PACK_AB R56, R179, R173 ;  /* 0x000000adb338723e */ /* 0x000fe200000010ff */
[-C--:B------:R-:W-:Y:S01]  /*9dc0*/  HMMA.16816.F32.BF16 R44, R60, R58.reuse, R44 ;  /* 0x0000003a3c2c723c */ /* 0x080fe2000004182c */
[----:B------:R-:W2:Y:S03]  /*9dd0*/  LDSM.16.MT88.4 R60, [R231+0x1900] ;  /* 0x00190000e73c783b */ /* 0x000ea60000004200 */
[----:B------:R-:W-:Y:S04]  /*9de0*/  F2FP.BF16.PACK_AB R57, R178, R172 ;  /* 0x000000acb239723e */ /* 0x000fe800000010ff */
[----:B------:R-:W-:Y:S01]  /*9df0*/  HMMA.16816.F32.BF16 R128, R52, R58, R128 ;  /* 0x0000003a3480723c */ /* 0x000fe20000041880 */
[----:B------:R-:W-:Y:S06]  /*9e00*/  MUFU.EX2 R85, R85 ;  /* 0x0000005500557308 */ /* 0x000fec0000000800 */
[----:B------:R-:W-:Y:S02]  /*9e10*/  F2FP.BF16.PACK_AB R52, R208, R209 ;  /* 0x000000d1d034723e */ /* 0x000fe400000010ff */
[----:B------:R-:W-:Y:S02]  /*9e20*/  F2FP.BF16.PACK_AB R53, R174, R175 ;  /* 0x000000afae35723e */ /* 0x000fe400000010ff */
[----:B------:R-:W-:Y:S01]  /*9e30*/  MUFU.EX2 R86, R86 ;  /* 0x0000005600567308 */ /* 0x000fe20000000800 */
[----:B------:R-:W-:Y:S02]  /*9e40*/  F2FP.BF16.PACK_AB R54, R206, R207 ;  /* 0x000000cfce36723e */ /* 0x000fe400000010ff */
[----:B------:R-:W-:Y:S02]  /*9e50*/  F2FP.BF16.PACK_AB R55, R205, R204 ;  /* 0x000000cccd37723e */ /* 0x000fe400000010ff */
[----:B------:R-:W-:Y:S02]  /*9e60*/  F2FP.BF16.PACK_AB R58, R199, R177 ;  /* 0x000000b1c73a723e */ /* 0x000fe400000010ff */
[----:B------:R-:W-:Y:S03]  /*9e70*/  F2FP.BF16.PACK_AB R59, R198, R176 ;  /* 0x000000b0c63b723e */ /* 0x000fe600000010ff */
[-C--:B-1----:R-:W-:Y:S01]  /*9e80*/  HMMA.16816.F32.BF16 R4, R52, R64.reuse, R4 ;  /* 0x000000403404723c */ /* 0x082fe20000041804 */
[----:B------:R-:W-:Y:S07]  /*9e90*/  MUFU.EX2 R87, R87 ;  /* 0x0000005700577308 */ /* 0x000fee0000000800 */
[C---:B------:R-:W-:Y:S03]  /*9ea0*/  HMMA.16816.F32.BF16 R8, R56.reuse, R64, R8 ;  /* 0x000000403808723c */ /* 0x040fe60000041808 */
[----:B------:R-:W-:Y:S05]  /*9eb0*/  MUFU.EX2 R96, R96 ;  /* 0x0000006000607308 */ /* 0x000fea0000000800 */
[-C--:B------:R-:W-:Y:S05]  /*9ec0*/  HMMA.16816.F32.BF16 R12, R56, R66.reuse, R12 ;  /* 0x00000042380c723c */ /* 0x080fea000004180c */
[----:B------:R-:W-:Y:S03]  /*9ed0*/  MUFU.EX2 R97, R97 ;  /* 0x0000006100617308 */ /* 0x000fe60000000800 */
[C---:B------:R-:W-:Y:S01]  /*9ee0*/  HMMA.16816.F32.BF16 R16, R52.reuse, R66, R16 ;  /* 0x000000423410723c */ /* 0x040fe20000041810 */
[----:B------:R-:W1:Y:S06]  /*9ef0*/  LDSM.16.MT88.4 R64, [R230+0x1900] ;  /* 0x00190000e640783b */ /* 0x000e6c0000004200 */
[----:B------:R-:W-:Y:S01]  /*9f00*/  MUFU.EX2 R98, R98 ;  /* 0x0000006200627308 */ /* 0x000fe20000000800 */
[-C--:B--2---:R-:W-:Y:S08]  /*9f10*/  HMMA.16816.F32.BF16 R20, R52, R60.reuse, R20 ;  /* 0x0000003c3414723c */ /* 0x084ff00000041814 */
[C---:B------:R-:W-:Y:S01]  /*9f20*/  HMMA.16816.F32.BF16 R24, R56.reuse, R60, R24 ;  /* 0x0000003c3818723c */ /* 0x040fe20000041818 */
[----:B------:R-:W-:Y:S07]  /*9f30*/  MUFU.EX2 R99, R99 ;  /* 0x0000006300637308 */ /* 0x000fee0000000800 */
[-C--:B------:R-:W-:Y:S03]  /*9f40*/  HMMA.16816.F32.BF16 R28, R56, R62.reuse, R28 ;  /* 0x0000003e381c723c */ /* 0x080fe6000004181c */
[----:B------:R-:W-:Y:S01]  /*9f50*/  MUFU.EX2 R100, R100 ;  /* 0x0000006400647308 */ /* 0x000fe20000000800 */
[----:B-----5:R-:W-:Y:S02]  /*9f60*/  FFMA.FTZ R133, R133, R154, R201 ;  /* 0x0000009a85857223 */ /* 0x020fe400000100c9 */
[----:B------:R-:W-:Y:S02]  /*9f70*/  FFMA.FTZ R0, R0, R155, R200 ;  /* 0x0000009b00007223 */ /* 0x000fe400000100c8 */
[C---:B------:R-:W-:Y:S01]  /*9f80*/  HMMA.16816.F32.BF16 R32, R52.reuse, R62, R32 ;  /* 0x0000003e3420723c */ /* 0x040fe20000041820 */
[----:B------:R-:W2:Y:S03]  /*9f90*/  LDSM.16.MT88.4 R60, [R228+0x2100] ;  /* 0x00210000e43c783b */ /* 0x000ea60000004200 */
[----:B------:R-:W-:Y:S01]  /*9fa0*/  FADD.FTZ R0, R212, R0 ;  /* 0x00000000d4007221 */ /* 0x000fe20000010000 */
[----:B------:R-:W-:Y:S03]  /*9fb0*/  MUFU.EX2 R101, R101 ;  /* 0x0000006500657308 */ /* 0x000fe60000000800 */
[-C--:B------:R-:W-:Y:S01]  /*9fc0*/  HMMA.16816.F32.BF16 R36, R52, R68.reuse, R36 ;  /* 0x000000443424723c */ /* 0x080fe20000041824 */
[----:B------:R-:W-:Y:S03]  /*9fd0*/  LDSM.16.MT88.4 R152, [R228+0x3100] ;  /* 0x00310000e498783b */ /* 0x000fe60000004200 */
[----:B----4-:R-:W-:Y:S03]  /*9fe0*/  FADD.FTZ R76, R215, R0 ;  /* 0x00000000d74c7221 */ /* 0x010fe60000010000 */
[----:B------:R-:W-:Y:S01]  /*9ff0*/  MUFU.EX2 R102, R102 ;  /* 0x0000006600667308 */ /* 0x000fe20000000800 */
[C---:B------:R-:W-:Y:S08]  /*a000*/  HMMA.16816.F32.BF16 R48, R56.reuse, R68, R48 ;  /* 0x000000443830723c */ /* 0x040ff00000041830 */
[-C--:B------:R-:W-:Y:S01]  /*a010*/  HMMA.16816.F32.BF16 R40, R56, R70.reuse, R40 ;  /* 0x000000463828723c */ /* 0x080fe20000041828 */
[----:B------:R-:W-:Y:S07]  /*a020*/  MUFU.EX2 R103, R103 ;  /* 0x0000006700677308 */ /* 0x000fee0000000800 */
[C---:B------:R-:W-:Y:S01]  /*a030*/  HMMA.16816.F32.BF16 R116, R52.reuse, R70, R116 ;  /* 0x000000463474723c */ /* 0x040fe20000041874 */
[----:B------:R-:W4:Y:S02]  /*a040*/  LDSM.16.MT88.4 R68, [R231+0x2100] ;  /* 0x00210000e744783b */ /* 0x000f240000004200 */
[----:B------:R-:W-:Y:S05]  /*a050*/  MUFU.EX2 R112, R112 ;  /* 0x0000007000707308 */ /* 0x000fea0000000800 */
[-C--:B-1----:R-:W-:Y:S05]  /*a060*/  HMMA.16816.F32.BF16 R120, R52, R64.reuse, R120 ;  /* 0x000000403478723c */ /* 0x082fea0000041878 */
[----:B------:R-:W-:Y:S03]  /*a070*/  MUFU.EX2 R113, R113 ;  /* 0x0000007100717308 */ /* 0x000fe60000000800 */
[C---:B------:R-:W-:Y:S07]  /*a080*/  HMMA.16816.F32.BF16 R124, R56.reuse, R64, R124 ;  /* 0x00000040387c723c */ /* 0x040fee000004187c */
[----:B------:R-:W-:Y:S01]  /*a090*/  MUFU.EX2 R114, R114 ;  /* 0x0000007200727308 */ /* 0x000fe20000000800 */
[-C--:B------:R-:W-:Y:S07]  /*a0a0*/  HMMA.16816.F32.BF16 R44, R56, R66.reuse, R44 ;  /* 0x00000042382c723c */ /* 0x080fee000004182c */
[----:B---3--:R-:W-:Y:S01]  /*a0b0*/  F2FP.BF16.PACK_AB R56, R189, R181 ;  /* 0x000000b5bd38723e */ /* 0x008fe200000010ff */
[----:B------:R-:W-:Y:S01]  /*a0c0*/  HMMA.16816.F32.BF16 R128, R52, R66, R128 ;  /* 0x000000423480723c */ /* 0x000fe20000041880 */
[----:B------:R-:W1:Y:S01]  /*a0d0*/  LDSM.16.MT88.4 R64, [R230+0x2100] ;  /* 0x00210000e640783b */ /* 0x000e620000004200 */
[----:B------:R-:W-:Y:S02]  /*a0e0*/  MUFU.EX2 R115, R115 ;  /* 0x0000007300737308 */ /* 0x000fe40000000800 */
[----:B------:R-:W-:Y:S02]  /*a0f0*/  F2FP.BF16.PACK_AB R57, R188, R180 ;  /* 0x000000b4bc39723e */ /* 0x000fe400000010ff */
[----:B------:R-:W-:Y:S02]  /*a100*/  F2FP.BF16.PACK_AB R58, R83, R82 ;  /* 0x00000052533a723e */ /* 0x000fe400000010ff */
[----:B------:R-:W-:Y:S04]  /*a110*/  F2FP.BF16.PACK_AB R52, R197, R183 ;  /* 0x000000b7c534723e */ /* 0x000fe800000010ff */
[----:B------:R-:W-:Y:S01]  /*a120*/  F2FP.BF16.PACK_AB R53, R196, R182 ;  /* 0x000000b6c435723e */ /* 0x000fe200000010ff */
[----:B------:R-:W-:Y:S01]  /*a130*/  MUFU.EX2 R108, R108 ;  /* 0x0000006c006c7308 */ /* 0x000fe20000000800 */
[----:B------:R-:W-:Y:S02]  /*a140*/  F2FP.BF16.PACK_AB R54, R194, R195 ;  /* 0x000000c3c236723e */ /* 0x000fe400000010ff */
[----:B------:R-:W-:Y:S02]  /*a150*/  F2FP.BF16.PACK_AB R55, R190, R191 ;  /* 0x000000bfbe37723e */ /* 0x000fe400000010ff */
[----:B------:R-:W-:Y:S05]  /*a160*/  F2FP.BF16.PACK_AB R59, R80, R81 ;  /* 0x00000051503b723e */ /* 0x000fea00000010ff */
[-C--:B--2---:R-:W-:Y:S01]  /*a170*/  HMMA.16816.F32.BF16 R4, R52, R60.reuse, R4 ;  /* 0x0000003c3404723c */ /* 0x084fe20000041804 */
[----:B------:R-:W-:Y:S07]  /*a180*/  MUFU.EX2 R110, R110 ;  /* 0x0000006e006e7308 */ /* 0x000fee0000000800 */
[C---:B------:R-:W-:Y:S03]  /*a190*/  HMMA.16816.F32.BF16 R8, R56.reuse, R60, R8 ;  /* 0x0000003c3808723c */ /* 0x040fe60000041808 */
[----:B------:R-:W-:Y:S05]  /*a1a0*/  MUFU.EX2 R88, R88 ;  /* 0x0000005800587308 */ /* 0x000fea0000000800 */
[-C--:B------:R-:W-:Y:S05]  /*a1b0*/  HMMA.16816.F32.BF16 R12, R56, R62.reuse, R12 ;  /* 0x0000003e380c723c */ /* 0x080fea000004180c */
[----:B------:R-:W-:Y:S03]  /*a1c0*/  MUFU.EX2 R89, R89 ;  /* 0x0000005900597308 */ /* 0x000fe60000000800 */
[C---:B------:R-:W-:Y:S01]  /*a1d0*/  HMMA.16816.F32.BF16 R16, R52.reuse, R62, R16 ;  /* 0x0000003e3410723c */ /* 0x040fe20000041810 */
[----:B------:R-:W2:Y:S06]  /*a1e0*/  LDSM.16.MT88.4 R60, [R228+0x2900] ;  /* 0x00290000e43c783b */ /* 0x000eac0000004200 */
[----:B------:R-:W-:Y:S01]  /*a1f0*/  MUFU.EX2 R90, R90 ;  /* 0x0000005a005a7308 */ /* 0x000fe20000000800 */
[-C--:B----4-:R-:W-:Y:S08]  /*a200*/  HMMA.16816.F32.BF16 R20, R52, R68.reuse, R20 ;  /* 0x000000443414723c */ /* 0x090ff00000041814 */
[C---:B------:R-:W-:Y:S01]  /*a210*/  HMMA.16816.F32.BF16 R24, R56.reuse, R68, R24 ;  /* 0x000000443818723c */ /* 0x040fe20000041818 */
[----:B------:R-:W-:Y:S07]  /*a220*/  MUFU.EX2 R91, R91 ;  /* 0x0000005b005b7308 */ /* 0x000fee0000000800 */
[-C--:B------:R-:W-:Y:S03]  /*a230*/  HMMA.16816.F32.BF16 R28, R56, R70.reuse, R28 ;  /* 0x00000046381c723c */ /* 0x080fe6000004181c */
[----:B------:R-:W-:Y:S05]  /*a240*/  MUFU.EX2 R92, R92 ;  /* 0x0000005c005c7308 */ /* 0x000fea0000000800 */
[C---:B------:R-:W-:Y:S01]  /*a250*/  HMMA.16816.F32.BF16 R32, R52.reuse, R70, R32 ;  /* 0x000000463420723c */ /* 0x040fe20000041820 */
[----:B------:R-:W3:Y:S04]  /*a260*/  LDSM.16.MT88.4 R68, [R231+0x2900] ;  /* 0x00290000e744783b */ /* 0x000ee80000004200 */
[----:B------:R-:W4:Y:S03]  /*a270*/  MUFU.EX2 R93, R93 ;  /* 0x0000005d005d7308 */ /* 0x000f260000000800 */
[-C--:B------:R-:W-:Y:S07]  /*a280*/  HMMA.16816.F32.BF16 R36, R52, R72.reuse, R36 ;  /* 0x000000483424723c */ /* 0x080fee0000041824 */
[----:B------:R-:W-:Y:S01]  /*a290*/  MUFU.EX2 R94, R94 ;  /* 0x0000005e005e7308 */ /* 0x000fe20000000800 */
[C---:B------:R-:W-:Y:S08]  /*a2a0*/  HMMA.16816.F32.BF16 R48, R56.reuse, R72, R48 ;  /* 0x000000483830723c */ /* 0x040ff00000041830 */
[-C--:B------:R-:W-:Y:S01]  /*a2b0*/  HMMA.16816.F32.BF16 R40, R56, R74.reuse, R40 ;  /* 0x0000004a3828723c */ /* 0x080fe20000041828 */
[----:B------:R-:W5:Y:S07]  /*a2c0*/  MUFU.EX2 R95, R95 ;  /* 0x0000005f005f7308 */ /* 0x000f6e0000000800 */
[C---:B------:R-:W-:Y:S01]  /*a2d0*/  HMMA.16816.F32.BF16 R116, R52.reuse, R74, R116 ;  /* 0x0000004a3474723c */ /* 0x040fe20000041874 */
[----:B------:R-:W2:Y:S02]  /*a2e0*/  LDSM.16.MT88.4 R72, [R229+0x2900] ;  /* 0x00290000e548783b */ /* 0x000ea40000004200 */
[----:B------:R-:W-:Y:S05]  /*a2f0*/  MUFU.EX2 R104, R104 ;  /* 0x0000006800687308 */ /* 0x000fea0000000800 */
[-C--:B-1----:R-:W-:Y:S05]  /*a300*/  HMMA.16816.F32.BF16 R120, R52, R64.reuse, R120 ;  /* 0x000000403478723c */ /* 0x082fea0000041878 */
[----:B------:R-:W1:Y:S03]  /*a310*/  MUFU.EX2 R105, R105 ;  /* 0x0000006900697308 */ /* 0x000e660000000800 */
[C---:B------:R-:W-:Y:S07]  /*a320*/  HMMA.16816.F32.BF16 R124, R56.reuse, R64, R124 ;  /* 0x00000040387c723c */ /* 0x040fee000004187c */
[----:B------:R-:W-:Y:S01]  /*a330*/  FADD.FTZ R64, R218, R134 ;  /* 0x00000086da407221 */ /* 0x000fe20000010000 */
[-C--:B------:R-:W-:Y:S01]  /*a340*/  HMMA.16816.F32.BF16 R44, R56, R66.reuse, R44 ;  /* 0x00000042382c723c */ /* 0x080fe2000004182c */
[----:B------:R-:W-:Y:S03]  /*a350*/  MUFU.EX2 R106, R106 ;  /* 0x0000006a006a7308 */ /* 0x000fe60000000800 */
[----:B------:R-:W-:Y:S03]  /*a360*/  FADD.FTZ R79, R221, R64 ;  /* 0x00000040dd4f7221 */ /* 0x000fe60000010000 */
[----:B----4-:R-:W-:Y:S01]  /*a370*/  F2FP.BF16.PACK_AB R58, R93, R92 ;  /* 0x0000005c5d3a723e */ /* 0x010fe200000010ff */
[----:B------:R-:W-:Y:S01]  /*a380*/  HMMA.16816.F32.BF16 R128, R52, R66, R128 ;  /* 0x000000423480723c */ /* 0x000fe20000041880 */
[----:B------:R-:W4:Y:S02]  /*a390*/  LDSM.16.MT88.4 R64, [R230+0x2900] ;  /* 0x00290000e640783b */ /* 0x000f240000004200 */
[----:B------:R-:W3:Y:S01]  /*a3a0*/  MUFU.EX2 R107, R107 ;  /* 0x0000006b006b7308 */ /* 0x000ee20000000800 */
[----:B------:R-:W-:Y:S01]  /*a3b0*/  FADD.FTZ R56, R216, R132 ;  /* 0x00000084d8387221 */ /* 0x000fe20000010000 */
[----:B-----5:R-:W-:Y:S01]  /*a3c0*/  F2FP.BF16.PACK_AB R59, R95, R94 ;  /* 0x0000005e5f3b723e */ /* 0x020fe200000010ff */
[----:B------:R-:W-:Y:S01]  /*a3d0*/  FADD.FTZ R57, R213, R133 ;  /* 0x00000085d5397221 */ /* 0x000fe20000010000 */
[----:B------:R-:W-:Y:S01]  /*a3e0*/  F2FP.BF16.PACK_AB R52, R85, R84 ;  /* 0x000000545534723e */ /* 0x000fe200000010ff */
[----:B------:R-:W-:Y:S01]  /*a3f0*/  FADD.FTZ R78, R220, R56 ;  /* 0x00000038dc4e7221 */ /* 0x000fe20000010000 */
[----:B------:R-:W-:Y:S03]  /*a400*/  F2FP.BF16.PACK_AB R53, R87, R86 ;  /* 0x000000565735723e */ /* 0x000fe600000010ff */
[----:B------:R-:W-:Y:S01]  /*a410*/  F2FP.BF16.PACK_AB R54, R97, R96 ;  /* 0x000000606136723e */ /* 0x000fe200000010ff */
[----:B------:R-:W-:Y:S01]  /*a420*/  FADD.FTZ R77, R219, R57 ;  /* 0x00000039db4d7221 */ /* 0x000fe20000010000 */
[----:B------:R-:W-:Y:S01]  /*a430*/  F2FP.BF16.PACK_AB R55, R99, R98 ;  /* 0x000000626337723e */ /* 0x000fe200000010ff */
[----:B------:R-:W-:Y:S01]  /*a440*/  FADD.FTZ R0, R144, R79 ;  /* 0x0000004f90007221 */ /* 0x000fe20000010000 */
[----:B------:R-:W-:Y:S02]  /*a450*/  F2FP.BF16.PACK_AB R56, R89, R88 ;  /* 0x000000585938723e */ /* 0x000fe400000010ff */
[----:B------:R-:W-:Y:S02]  /*a460*/  F2FP.BF16.PACK_AB R57, R91, R90 ;  /* 0x0000005a5b39723e */ /* 0x000fe400000010ff */
[----:B-1----:R-:W-:Y:S01]  /*a470*/  F2FP.BF16.PACK_AB R184, R105, R104 ;  /* 0x0000006869b8723e */ /* 0x002fe200000010ff */
[-C--:B--2---:R-:W-:Y:S03]  /*a480*/  HMMA.16816.F32.BF16 R4, R52, R60.reuse, R4 ;  /* 0x0000003c3404723c */ /* 0x084fe60000041804 */
[----:B------:R-:W-:Y:S02]  /*a490*/  MOV R133, R135 ;  /* 0x0000008700857202 */ /* 0x000fe40000000f00 */
[----:B---3--:R-:W-:Y:S03]  /*a4a0*/  F2FP.BF16.PACK_AB R185, R107, R106 ;  /* 0x0000006a6bb9723e */ /* 0x008fe600000010ff */
[C---:B------:R-:W-:Y:S01]  /*a4b0*/  HMMA.16816.F32.BF16 R8, R56.reuse, R60, R8 ;  /* 0x0000003c3808723c */ /* 0x040fe20000041808 */
[----:B------:R1:W2:Y:S07]  /*a4c0*/  MUFU.EX2 R60, R3 ;  /* 0x00000003003c7308 */ /* 0x0002ae0000000800 */
[-C--:B------:R-:W-:Y:S08]  /*a4d0*/  HMMA.16816.F32.BF16 R12, R56, R62.reuse, R12 ;  /* 0x0000003e380c723c */ /* 0x080ff0000004180c */
[C---:B------:R-:W-:Y:S08]  /*a4e0*/  HMMA.16816.F32.BF16 R16, R52.reuse, R62, R16 ;  /* 0x0000003e3410723c */ /* 0x040ff00000041810 */
[-C--:B------:R-:W-:Y:S04]  /*a4f0*/  HMMA.16816.F32.BF16 R20, R52, R68.reuse, R20 ;  /* 0x000000443414723c */ /* 0x080fe80000041814 */
[----:B-1----:R-:W-:Y:S01]  /*a500*/  FADD.FTZ R3, R147, R76 ;  /* 0x0000004c93037221 */ /* 0x002fe20000010000 */
[----:B--2---:R-:W-:Y:S03]  /*a510*/  F2FP.BF16.PACK_AB R187, R60, R110 ;  /* 0x0000006e3cbb723e */ /* 0x004fe600000010ff */
[C---:B------:R-:W-:Y:S08]  /*a520*/  HMMA.16816.F32.BF16 R24, R56.reuse, R68, R24 ;  /* 0x000000443818723c */ /* 0x040ff00000041818 */
[-C--:B------:R-:W-:Y:S08]  /*a530*/  HMMA.16816.F32.BF16 R28, R56, R70.reuse, R28 ;  /* 0x00000046381c723c */ /* 0x080ff0000004181c */
[C---:B------:R-:W-:Y:S08]  /*a540*/  HMMA.16816.F32.BF16 R32, R52.reuse, R70, R32 ;  /* 0x000000463420723c */ /* 0x040ff00000041820 */
[-C--:B------:R-:W-:Y:S08]  /*a550*/  HMMA.16816.F32.BF16 R36, R52, R72.reuse, R36 ;  /* 0x000000483424723c */ /* 0x080ff00000041824 */
[C---:B------:R-:W-:Y:S08]  /*a560*/  HMMA.16816.F32.BF16 R48, R56.reuse, R72, R48 ;  /* 0x000000483830723c */ /* 0x040ff00000041830 */
[-C--:B------:R-:W-:Y:S08]  /*a570*/  HMMA.16816.F32.BF16 R40, R56, R74.reuse, R40 ;  /* 0x0000004a3828723c */ /* 0x080ff00000041828 */
[C---:B------:R-:W-:Y:S08]  /*a580*/  HMMA.16816.F32.BF16 R116, R52.reuse, R74, R116 ;  /* 0x0000004a3474723c */ /* 0x040ff00000041874 */
[-C--:B----4-:R-:W-:Y:S08]  /*a590*/  HMMA.16816.F32.BF16 R120, R52, R64.reuse, R120 ;  /* 0x000000403478723c */ /* 0x090ff00000041878 */
[C---:B------:R-:W-:Y:S08]  /*a5a0*/  HMMA.16816.F32.BF16 R124, R56.reuse, R64, R124 ;  /* 0x00000040387c723c */ /* 0x040ff0000004187c */
[-C--:B------:R-:W-:Y:S07]  /*a5b0*/  HMMA.16816.F32.BF16 R44, R56, R66.reuse, R44 ;  /* 0x00000042382c723c */ /* 0x080fee000004182c */
[----:B------:R-:W-:Y:S01]  /*a5c0*/  FADD.FTZ R57, R145, R78 ;  /* 0x0000004e91397221 */ /* 0x000fe20000010000 */
[----:B------:R-:W-:Y:S04]  /*a5d0*/  HMMA.16816.F32.BF16 R128, R52, R66, R128 ;  /* 0x000000423480723c */ /* 0x000fe80000041880 */
[----:B------:R-:W-:Y:S02]  /*a5e0*/  FADD.FTZ R56, R146, R77 ;  /* 0x0000004d92387221 */ /* 0x000fe40000010000 */
[----:B------:R-:W-:Y:S01]  /*a5f0*/  FADD.FTZ R58, R149, R0 ;  /* 0x00000000953a7221 */ /* 0x000fe20000010000 */
[----:B------:R-:W-:Y:S01]  /*a600*/  F2FP.BF16.PACK_AB R52, R101, R100 ;  /* 0x000000646534723e */ /* 0x000fe200000010ff */
[----:B------:R-:W-:Y:S01]  /*a610*/  FADD.FTZ R0, R186, R57 ;  /* 0x00000039ba007221 */ /* 0x000fe20000010000 */
[----:B------:R-:W-:Y:S03]  /*a620*/  F2FP.BF16.PACK_AB R53, R103, R102 ;  /* 0x000000666735723e */ /* 0x000fe600000010ff */
[----:B------:R-:W-:Y:S01]  /*a630*/  FADD.FTZ R57, R227, R56 ;  /* 0x00000038e3397221 */ /* 0x000fe20000010000 */
[----:B------:R-:W-:Y:S01]  /*a640*/  F2FP.BF16.PACK_AB R54, R113, R112 ;  /* 0x000000707136723e */ /* 0x000fe200000010ff */
[----:B------:R-:W-:Y:S01]  /*a650*/  FADD.FTZ R56, R226, R3 ;  /* 0x00000003e2387221 */ /* 0x000fe20000010000 */
[----:B------:R-:W-:Y:S01]  /*a660*/  F2FP.BF16.PACK_AB R55, R115, R114 ;  /* 0x000000727337723e */ /* 0x000fe200000010ff */
[----:B------:R-:W-:Y:S01]  /*a670*/  FADD.FTZ R3, R252, R58 ;  /* 0x0000003afc037221 */ /* 0x000fe20000010000 */
[----:B------:R-:W-:Y:S01]  /*a680*/  F2FP.BF16.PACK_AB R186, R138, R108 ;  /* 0x0000006c8aba723e */ /* 0x000fe200000010ff */
[----:B------:R-:W-:Y:S04]  /*a690*/  FADD.FTZ R0, R202, R0 ;  /* 0x00000000ca007221 */ /* 0x000fe80000010000 */
[-C--:B------:R-:W-:Y:S01]  /*a6a0*/  HMMA.16816.F32.BF16 R144, R52, R152.reuse, R4 ;  /* 0x000000983490723c */ /* 0x080fe20000041804 */
[----:B------:R-:W1:Y:S07]  /*a6b0*/  LDSM.16.MT88.4 R4, [R229+0x3100] ;  /* 0x00310000e504783b */ /* 0x000e6e0000004200 */
[C---:B------:R-:W-:Y:S07]  /*a6c0*/  HMMA.16816.F32.BF16 R140, R184.reuse, R152, R8 ;  /* 0x00000098b88c723c */ /* 0x040fee0000041808 */
[----:B------:R-:W-:Y:S01]  /*a6d0*/  FADD.FTZ R8, R159, R57 ;  /* 0x000000399f087221 */ /* 0x000fe20000010000 */
[-C--:B------:R-:W-:Y:S04]  /*a6e0*/  HMMA.16816.F32.BF16 R148, R184, R154.reuse, R12 ;  /* 0x0000009ab894723c */ /* 0x080fe8000004180c */
[----:B------:R-:W-:Y:S02]  /*a6f0*/  FADD.FTZ R11, R158, R56 ;  /* 0x000000389e0b7221 */ /* 0x000fe40000010000 */
[----:B------:R-:W-:Y:S02]  /*a700*/  FADD.FTZ R10, R157, R3 ;  /* 0x000000039d0a7221 */ /* 0x000fe40000010000 */
[----:B------:R-:W-:Y:S01]  /*a710*/  FADD.FTZ R9, R156, R0 ;  /* 0x000000009c097221 */ /* 0x000fe20000010000 */
[C---:B------:R-:W-:Y:S04]  /*a720*/  HMMA.16816.F32.BF16 R152, R52.reuse, R154, R16 ;  /* 0x0000009a3498723c */ /* 0x040fe80000041810 */
[----:B------:R-:W-:Y:S02]  /*a730*/  FADD.FTZ R8, R251, R8 ;  /* 0x00000008fb087221 */ /* 0x000fe40000010000 */
[----:B------:R-:W-:Y:S02]  /*a740*/  FADD.FTZ R3, R203, R11 ;  /* 0x0000000bcb037221 */ /* 0x000fe40000010000 */
[----:B------:R-:W-:Y:S01]  /*a750*/  FADD.FTZ R0, R111, R10 ;  /* 0x0000000a6f007221 */ /* 0x000fe20000010000 */
[-C--:B------:R-:W-:Y:S03]  /*a760*/  HMMA.16816.F32.BF16 R156, R52, R168.reuse, R20 ;  /* 0x000000a8349c723c */ /* 0x080fe60000041814 */
[----:B------:R-:W-:Y:S02]  /*a770*/  FADD.FTZ R12, R163, R9 ;  /* 0x00000009a30c7221 */ /* 0x000fe40000010000 */
[----:B------:R-:W-:Y:S02]  /*a780*/  FADD.FTZ R11, R162, R8 ;  /* 0x00000008a20b7221 */ /* 0x000fe40000010000 */
[----:B------:R-:W-:Y:S02]  /*a790*/  FADD.FTZ R10, R161, R3 ;  /* 0x00000003a10a7221 */ /* 0x000fe40000010000 */
[----:B------:R-:W-:Y:S02]  /*a7a0*/  FADD.FTZ R9, R160, R0 ;  /* 0x00000000a0097221 */ /* 0x000fe40000010000 */
[C---:B------:R-:W-:Y:S04]  /*a7b0*/  HMMA.16816.F32.BF16 R160, R184.reuse, R168, R24 ;  /* 0x000000a8b8a0723c */ /* 0x040fe80000041818 */
[----:B------:R-:W-:Y:S02]  /*a7c0*/  FADD.FTZ R8, R109, R12 ;  /* 0x0000000c6d087221 */ /* 0x000fe40000010000 */
[----:B------:R-:W-:Y:S02]  /*a7d0*/  FADD.FTZ R3, R167, R11 ;  /* 0x0000000ba7037221 */ /* 0x000fe40000010000 */
[----:B------:R-:W-:Y:S04]  /*a7e0*/  FADD.FTZ R0, R165, R10 ;  /* 0x0000000aa5007221 */ /* 0x000fe80000010000 */
[----:B------:R-:W-:Y:S02]  /*a7f0*/  FADD.FTZ R12, R192, R9 ;  /* 0x00000009c00c7221 */ /* 0x000fe40000010000 */
[----:B------:R-:W-:Y:S02]  /*a800*/  FADD.FTZ R11, R193, R8 ;  /* 0x00000008c10b7221 */ /* 0x000fe40000010000 */
[----:B------:R-:W-:Y:S02]  /*a810*/  FADD.FTZ R10, R166, R3 ;  /* 0x00000003a60a7221 */ /* 0x000fe40000010000 */
[----:B------:R-:W-:Y:S02]  /*a820*/  FADD.FTZ R9, R164, R0 ;  /* 0x00000000a4097221 */ /* 0x000fe40000010000 */
[----:B------:R-:W-:Y:S01]  /*a830*/  FADD.FTZ R3, R223, R11 ;  /* 0x0000000bdf037221 */ /* 0x000fe20000010000 */
[-C--:B------:R-:W-:Y:S03]  /*a840*/  HMMA.16816.F32.BF16 R164, R184, R170.reuse, R28 ;  /* 0x000000aab8a4723c */ /* 0x080fe6000004181c */
[----:B------:R-:W-:Y:S02]  /*a850*/  FADD.FTZ R8, R225, R12 ;  /* 0x0000000ce1087221 */ /* 0x000fe40000010000 */
[----:B------:R-:W-:Y:S02]  /*a860*/  FADD.FTZ R0, R217, R10 ;  /* 0x0000000ad9007221 */ /* 0x000fe40000010000 */
[----:B------:R-:W-:Y:S01]  /*a870*/  FADD.FTZ R12, R211, R9 ;  /* 0x00000009d30c7221 */ /* 0x000fe20000010000 */
[C---:B------:R-:W-:Y:S04]  /*a880*/  HMMA.16816.F32.BF16 R168, R52.reuse, R170, R32 ;  /* 0x000000aa34a8723c */ /* 0x040fe80000041820 */
[----:B------:R-:W-:Y:S02]  /*a890*/  FADD.FTZ R15, R224, R8 ;  /* 0x00000008e00f7221 */ /* 0x000fe40000010000 */
[----:B------:R-:W-:Y:S01]  /*a8a0*/  FADD.FTZ R14, R222, R3 ;  /* 0x00000003de0e7221 */ /* 0x000fe20000010000 */
[----:B------:R-:W2:Y:S01]  /*a8b0*/  LDSM.16.MT88.4 R8, [R230+0x3100] ;  /* 0x00310000e608783b */ /* 0x000ea20000004200 */
[----:B------:R-:W-:Y:S04]  /*a8c0*/  FADD.FTZ R13, R214, R0 ;  /* 0x00000000d60d7221 */ /* 0x000fe80000010000 */
[----:B------:R-:W-:Y:S02]  /*a8d0*/  FADD.FTZ R12, R210, R12 ;  /* 0x0000000cd20c7221 */ /* 0x000fe40000010000 */
[----:B------:R-:W-:Y:S02]  /*a8e0*/  FADD.FTZ R0, R175, R14 ;  /* 0x0000000eaf007221 */ /* 0x000fe40000010000 */
[----:B------:R-:W-:Y:S02]  /*a8f0*/  FADD.FTZ R3, R209, R15 ;  /* 0x0000000fd1037221 */ /* 0x000fe40000010000 */
[----:B------:R-:W-:Y:S02]  /*a900*/  FADD.FTZ R16, R173, R13 ;  /* 0x0000000dad107221 */ /* 0x000fe40000010000 */
[----:B------:R-:W-:Y:S02]  /*a910*/  FADD.FTZ R15, R172, R12 ;  /* 0x0000000cac0f7221 */ /* 0x000fe40000010000 */
[----:B------:R-:W-:Y:S02]  /*a920*/  FADD.FTZ R13, R174, R0 ;  /* 0x00000000ae0d7221 */ /* 0x000fe40000010000 */
[----:B------:R-:W-:Y:S01]  /*a930*/  FADD.FTZ R14, R208, R3 ;  /* 0x00000003d00e7221 */ /* 0x000fe20000010000 */
[-C--:B-1----:R-:W-:Y:S03]  /*a940*/  HMMA.16816.F32.BF16 R172, R52, R4.reuse, R36 ;  /* 0x0000000434ac723c */ /* 0x082fe60000041824 */
[----:B------:R-:W-:Y:S02]  /*a950*/  FADD.FTZ R12, R179, R16 ;  /* 0x00000010b30c7221 */ /* 0x000fe40000010000 */
[----:B------:R-:W-:Y:S02]  /*a960*/  FADD.FTZ R3, R178, R15 ;  /* 0x0000000fb2037221 */ /* 0x000fe40000010000 */
[----:B------:R-:W-:Y:S02]  /*a970*/  FADD.FTZ R0, R207, R14 ;  /* 0x0000000ecf007221 */ /* 0x000fe40000010000 */
[----:B------:R-:W-:Y:S03]  /*a980*/  FADD.FTZ R15, R204, R13 ;  /* 0x0000000dcc0f7221 */ /* 0x000fe60000010000 */
[----:B------:R-:W-:Y:S02]  /*a990*/  FADD.FTZ R14, R177, R12 ;  /* 0x0000000cb10e7221 */ /* 0x000fe40000010000 */
[----:B------:R-:W-:Y:S02]  /*a9a0*/  FADD.FTZ R13, R176, R3 ;  /* 0x00000003b00d7221 */ /* 0x000fe40000010000 */
[----:B------:R-:W-:Y:S01]  /*a9b0*/  FADD.FTZ R12, R206, R0 ;  /* 0x00000000ce0c7221 */ /* 0x000fe20000010000 */
        /* <DEDUP_REMOVED lines=15> */
[----:B------:R-:W-:Y:S02]  /*aab0*/  FADD.FTZ R12, R191, R3 ;  /* 0x00000003bf0c7221 */ /* 0x000fe40000010000 */
[----:B------:R-:W-:Y:S01]  /*aac0*/  FADD.FTZ R5, R82, R0 ;  /* 0x0000000052057221 */ /* 0x000fe20000010000 */
[-C--:B--2---:R-:W-:Y:S03]  /*aad0*/  HMMA.16816.F32.BF16 R120, R52, R8.reuse, R120 ;  /* 0x000000083478723c */ /* 0x084fe60000041878 */
        /* <DEDUP_REMOVED lines=10> */
[----:B------:R-:W-:Y:S01]  /*ab80*/  FADD.FTZ R3, R90, R7 ;  /* 0x000000075a037221 */ /* 0x000fe20000010000 */
[----:B------:R-:W-:Y:S04]  /*ab90*/  HMMA.16816.F32.BF16 R128, R52, R10, R128 ;  /* 0x0000000a3480723c */ /* 0x000fe80000041880 */
[----:B------:R-:W-:Y:S02]  /*aba0*/  FADD.FTZ R0, R85, R6 ;  /* 0x0000000655007221 */ /* 0x000fe40000010000 */
[----:B------:R-:W-:Y:S02]  /*abb0*/  FADD.FTZ R12, R87, R5 ;  /* 0x00000005570c7221 */ /* 0x000fe40000010000 */
[----:B------:R-:W-:Y:S04]  /*abc0*/  FADD.FTZ R7, R89, R4 ;  /* 0x0000000459077221 */ /* 0x000fe80000010000 */
[----:B------:R-:W-:Y:S02]  /*abd0*/  FADD.FTZ R6, R91, R3 ;  /* 0x000000035b067221 */ /* 0x000fe40000010000 */
        /* <DEDUP_REMOVED lines=18> */
[----:B------:R-:W-:Y:S01]  /*ad00*/  FADD.FTZ R3, R138, R3 ;  /* 0x000000038a037221 */ /* 0x000fe20000010000 */
[----:B------:R-:W-:Y:S01]  /*ad10*/  MOV R138, R2 ;  /* 0x00000002008a7202 */ /* 0x000fe20000000f00 */
[----:B------:R-:W-:Y:S02]  /*ad20*/  FADD.FTZ R0, R60, R0 ;  /* 0x000000003c007221 */ /* 0x000fe40000010000 */
[----:B------:R-:W-:Y:S01]  /*ad30*/  FADD.FTZ R5, R112, R5 ;  /* 0x0000000570057221 */ /* 0x000fe20000010000 */
[----:B------:R1:W-:Y:S01]  /*ad40*/  STL [R1], R3 ;  /* 0x0000000301007387 */ /* 0x0003e20000100800 */
[----:B------:R-:W-:Y:S02]  /*ad50*/  FADD.FTZ R4, R114, R4 ;  /* 0x0000000472047221 */ /* 0x000fe40000010000 */
[----:B------:R-:W-:Y:S01]  /*ad60*/  FADD.FTZ R251, R113, R5 ;  /* 0x0000000571fb7221 */ /* 0x000fe20000010000 */
[----:B------:R2:W-:Y:S01]  /*ad70*/  STL [R1+0x4], R0 ;  /* 0x0000040001007387 */ /* 0x0005e20000100800 */
[----:B------:R-:W-:Y:S01]  /*ad80*/  FADD.FTZ R252, R115, R4 ;  /* 0x0000000473fc7221 */ /* 0x000fe20000010000 */
[----:B-1----:R-:W-:Y:S02]  /*ad90*/  MOV R3, R136 ;  /* 0x0000008800037202 */ /* 0x002fe40000000f00 */
[----:B--2---:R-:W-:Y:S01]  /*ada0*/  MOV R0, R137 ;  /* 0x0000008900007202 */ /* 0x004fe20000000f00 */
[----:B------:R-:W-:-:S05]  /*adb0*/  @P0 BRA `(.L_x_20) ;  /* 0xffffc1e000000947 */ /* 0x000fca000383ffff */
.L_x_19:
[----:B------:R-:W2:Y:S04]  /*adc0*/  LDL.LU R10, [R1] ;  /* 0x00000000010a7983 */ /* 0x000ea80000300800 */
[----:B------:R-:W3:Y:S01]  /*add0*/  LDL.LU R8, [R1+0x4] ;  /* 0x0000040001087983 */ /* 0x000ee20000300800 */
[----:B------:R-:W-:-:S02]  /*ade0*/  MOV R20, 0xff800000 ;  /* 0xff80000000147802 */ /* 0x000fc40000000f00 */
[----:B------:R-:W-:Y:S01]  /*adf0*/  MOV R21, 0xff800000 ;  /* 0xff80000000157802 */ /* 0x000fe20000000f00 */
[----:B------:R-:W4:Y:S01]  /*ae00*/  SHFL.BFLY PT, R5, R251, 0x2, 0x1f ;  /* 0x0c401f00fb057f89 */ /* 0x000f2200000e0000 */
[----:B------:R-:W-:Y:S02]  /*ae10*/  MOV R22, 0xff800000 ;  /* 0xff80000000167802 */ /* 0x000fe40000000f00 */
[----:B------:R-:W-:Y:S01]  /*ae20*/  MOV R23, 0xff800000 ;  /* 0xff80000000177802 */ /* 0x000fe20000000f00 */
[----:B------:R-:W1:Y:S01]  /*ae30*/  SHFL.BFLY PT, R9, R252, 0x2, 0x1f ;  /* 0x0c401f00fc097f89 */ /* 0x000e6200000e0000 */
[----:B------:R-:W-:Y:S01]  /*ae40*/  PLOP3.LUT P4, PT, PT, PT, PT, 0x8, 0x0 ;  /* 0x000000000000781c */ /* 0x000fe20003f8e170 */
[----:B----4-:R-:W-:Y:S02]  /*ae50*/  FADD.FTZ R5, R5, R251 ;  /* 0x000000fb05057221 */ /* 0x010fe40000010000 */
[----:B-1----:R-:W-:-:S03]  /*ae60*/  FADD.FTZ R9, R9, R252 ;  /* 0x000000fc09097221 */ /* 0x002fc60000010000 */
[----:B------:R-:W1:Y:S04]  /*ae70*/  SHFL.BFLY PT, R0, R5, 0x1, 0x1f ;  /* 0x0c201f0005007f89 */ /* 0x000e6800000e0000 */
[----:B------:R-:W4:Y:S01]  /*ae80*/  SHFL.BFLY PT, R4, R9, 0x1, 0x1f ;  /* 0x0c201f0009047f89 */ /* 0x000f2200000e0000 */
[----:B-1----:R-:W-:Y:S01]  /*ae90*/  FADD.FTZ R5, R5, R0 ;  /* 0x0000000005057221 */ /* 0x002fe20000010000 */
[----:B------:R-:W-:Y:S01]  /*aea0*/  MOV R0, RZ ;  /* 0x000000ff00007202 */ /* 0x000fe20000000f00 */
[----:B----4-:R-:W-:-:S03]  /*aeb0*/  FADD.FTZ R9, R9, R4 ;  /* 0x0000000409097221 */ /* 0x010fc60000010000 */
[----:B------:R-:W-:Y:S02]  /*aec0*/  FSETP.NE.FTZ.AND P3, PT, R5, RZ, PT ;  /* 0x000000ff0500720b */ /* 0x000fe40003f75000 */
[----:B------:R-:W-:Y:S02]  /*aed0*/  MOV R4, RZ ;  /* 0x000000ff00047202 */ /* 0x000fe40000000f00 */
[----:B------:R-:W-:-:S09]  /*aee0*/  FSETP.NE.FTZ.AND P2, PT, R9, RZ, PT ;  /* 0x000000ff0900720b */ /* 0x000fd20003f55000 */
[----:B------:R-:W1:Y:S08]  /*aef0*/  @P3 MUFU.RCP R0, R5 ;  /* 0x0000000500003308 */ /* 0x000e700000001000 */
[----:B------:R-:W4:Y:S01]  /*af00*/  @P2 MUFU.RCP R4, R9 ;  /* 0x0000000900042308 */ /* 0x000f220000001000 */
[----:B-1----:R-:W-:-:S07]  /*af10*/  FMUL.FTZ R144, R0, R144 ;  /* 0x0000009000907220 */ /* 0x002fce0000410000 */
[----:B------:R-:W1:Y:S01]  /*af20*/  @P3 MUFU.LG2 R11, R5 ;  /* 0x00000005000b3308 */ /* 0x000e620000000c00 */
[C---:B------:R-:W-:Y:S02]  /*af30*/  FMUL.FTZ R145, R0.reuse, R145 ;  /* 0x0000009100917220 */ /* 0x040fe40000410000 */
[C---:B------:R-:W-:Y:S02]  /*af40*/  FMUL.FTZ R152, R0.reuse, R152 ;  /* 0x0000009800987220 */ /* 0x040fe40000410000 */
[C---:B------:R-:W-:Y:S02]  /*af50*/  FMUL.FTZ R153, R0.reuse, R153 ;  /* 0x0000009900997220 */ /* 0x040fe40000410000 */
[C---:B------:R-:W-:Y:S01]  /*af60*/  FMUL.FTZ R156, R0.reuse, R156 ;  /* 0x0000009c009c7220 */ /* 0x040fe20000410000 */
[----:B------:R-:W1:Y:S01]  /*af70*/  @P2 MUFU.LG2 R9, R9 ;  /* 0x0000000900092308 */ /* 0x000e620000000c00 */
[C---:B------:R-:W-:Y:S02]  /*af80*/  FMUL.FTZ R157, R0.reuse, R157 ;  /* 0x0000009d009d7220 */ /* 0x040fe40000410000 */
[----:B------:R-:W-:-:S02]  /*af90*/  FMUL.FTZ R168, R0, R168 ;  /* 0x000000a800a87220 */ /* 0x000fc40000410000 */
[C---:B------:R-:W-:Y:S02]  /*afa0*/  FMUL.FTZ R169, R0.reuse, R169 ;  /* 0x000000a900a97220 */ /* 0x040fe40000410000 */
[C---:B------:R-:W-:Y:S02]  /*afb0*/  FMUL.FTZ R172, R0.reuse, R172 ;  /* 0x000000ac00ac7220 */ /* 0x040fe40000410000 */
[C---:B------:R-:W-:Y:S02]  /*afc0*/  FMUL.FTZ R173, R0.reuse, R173 ;  /* 0x000000ad00ad7220 */ /* 0x040fe40000410000 */
[C---:B------:R-:W-:Y:S02]  /*afd0*/  FMUL.FTZ R116, R0.reuse, R116 ;  /* 0x0000007400747220 */ /* 0x040fe40000410000 */
[C---:B------:R-:W-:Y:S02]  /*afe0*/  FMUL.FTZ R117, R0.reuse, R117 ;  /* 0x0000007500757220 */ /* 0x040fe40000410000 */
[----:B------:R-:W-:-:S02]  /*aff0*/  FMUL.FTZ R120, R0, R120 ;  /* 0x0000007800787220 */ /* 0x000fc40000410000 */
[C---:B------:R-:W-:Y:S02]  /*b000*/  FMUL.FTZ R121, R0.reuse, R121 ;  /* 0x0000007900797220 */ /* 0x040fe40000410000 */
[C---:B------:R-:W-:Y:S02]  /*b010*/  FMUL.FTZ R128, R0.reuse, R128 ;  /* 0x0000008000807220 */ /* 0x040fe40000410000 */
[----:B------:R-:W-:Y:S01]  /*b020*/  FMUL.FTZ R129, R0, R129 ;  /* 0x0000008100817220 */ /* 0x000fe20000410000 */
[----:B------:R-:W-:Y:S01]  /*b030*/  MOV R0, RZ ;  /* 0x000000ff00007202 */ /* 0x000fe20000000f00 */
[C---:B----4-:R-:W-:Y:S02]  /*b040*/  FMUL.FTZ R146, R4.reuse, R146 ;  /* 0x0000009204927220 */ /* 0x050fe40000410000 */
        /* <DEDUP_REMOVED lines=14> */
[----:B------:R-:W-:Y:S01]  /*b130*/  FMUL.FTZ R131, R4, R131 ;  /* 0x0000008304837220 */ /* 0x000fe20000410000 */
[----:B------:R-:W-:Y:S01]  /*b140*/  @P3 MOV R4, 0x3f317218 ;  /* 0x3f31721800043802 */ /* 0x000fe20000000f00 */
[----:B-1----:R-:W-:Y:S02]  /*b150*/  @P3 FMUL.FTZ R11, R11, 0.69314718246459960938 ;  /* 0x3f3172180b0b3820 */ /* 0x002fe40000410000 */
[----:B------:R-:W-:Y:S01]  /*b160*/  @P2 FMUL.FTZ R9, R9, 0.69314718246459960938 ;  /* 0x3f31721809092820 */ /* 0x000fe20000410000 */
[----:B--2---:R-:W1:Y:S04]  /*b170*/  SHFL.BFLY PT, R7, R10, 0x2, 0x1f ;  /* 0x0c401f000a077f89 */ /* 0x004e6800000e0000 */
[----:B---3--:R-:W2:Y:S01]  /*b180*/  SHFL.BFLY PT, R6, R8, 0x2, 0x1f ;  /* 0x0c401f0008067f89 */ /* 0x008ea200000e0000 */
[----:B-1----:R-:W-:-:S02]  /*b190*/  FADD.FTZ R7, R7, R10 ;  /* 0x0000000a07077221 */ /* 0x002fc40000010000 */
[----:B------:R-:W-:Y:S02]  /*b1a0*/  @P3 FMUL.FTZ R10, R4, c[0x0][0x2d0] ;  /* 0x0000b400040a3a20 */ /* 0x000fe40000410000 */
[----:B--2---:R-:W-:Y:S01]  /*b1b0*/  FADD.FTZ R6, R6, R8 ;  /* 0x0000000806067221 */ /* 0x004fe20000010000 */
[----:B------:R-:W1:Y:S01]  /*b1c0*/  SHFL.BFLY PT, R3, R7, 0x1, 0x1f ;  /* 0x0c201f0007037f89 */ /* 0x000e6200000e0000 */
[----:B------:R-:W-:-:S03]  /*b1d0*/  @P3 FFMA.FTZ R20, R10, R137, R11 ;  /* 0x000000890a143223 */ /* 0x000fc6000001000b */
[----:B------:R-:W2:Y:S01]  /*b1e0*/  SHFL.BFLY PT, R8, R6, 0x1, 0x1f ;  /* 0x0c201f0006087f89 */ /* 0x000ea200000e0000 */
[----:B-1----:R-:W-:Y:S01]  /*b1f0*/  FADD.FTZ R7, R7, R3 ;  /* 0x0000000307077221 */ /* 0x002fe20000010000 */
[----:B------:R-:W-:Y:S01]  /*b200*/  MOV R3, RZ ;  /* 0x000000ff00037202 */ /* 0x000fe20000000f00 */
[----:B--2---:R-:W-:-:S03]  /*b210*/  FADD.FTZ R6, R8, R6 ;  /* 0x0000000608067221 */ /* 0x004fc60000010000 */
[----:B------:R-:W-:Y:S02]  /*b220*/  FSETP.NE.FTZ.AND P1, PT, R7, RZ, PT ;  /* 0x000000ff0700720b */ /* 0x000fe40003f35000 */
[----:B------:R-:W-:-:S11]  /*b230*/  FSETP.NE.FTZ.AND P0, PT, R6, RZ, PT ;  /* 0x000000ff0600720b */ /* 0x000fd60003f15000 */
[----:B------:R-:W1:Y:S02]  /*b240*/  @P1 MUFU.RCP R3, R7 ;  /* 0x0000000700031308 */ /* 0x000e640000001000 */
[----:B------:R-:W-:-:S06]  /*b250*/  @P0 MOV R8, 0x3f317218 ;  /* 0x3f31721800080802 */ /* 0x000fcc0000000f00 */
[----:B------:R-:W2:Y:S08]  /*b260*/  @P0 MUFU.RCP R0, R6 ;  /* 0x0000000600000308 */ /* 0x000eb00000001000 */
[----:B------:R-:W3:Y:S01]  /*b270*/  @P1 MUFU.LG2 R7, R7 ;  /* 0x0000000700071308 */ /* 0x000ee20000000c00 */
[C---:B-1----:R-:W-:Y:S02]  /*b280*/  FMUL.FTZ R140, R3.reuse, R140 ;  /* 0x0000008c038c7220 */ /* 0x042fe40000410000 */
[----:B------:R-:W-:-:S02]  /*b290*/  FMUL.FTZ R141, R3, R141 ;  /* 0x0000008d038d7220 */ /* 0x000fc40000410000 */
[C---:B------:R-:W-:Y:S02]  /*b2a0*/  FMUL.FTZ R148, R3.reuse, R148 ;  /* 0x0000009403947220 */ /* 0x040fe40000410000 */
[C---:B------:R-:W-:Y:S01]  /*b2b0*/  FMUL.FTZ R149, R3.reuse, R149 ;  /* 0x0000009503957220 */ /* 0x040fe20000410000 */
[----:B------:R-:W1:Y:S01]  /*b2c0*/  @P0 MUFU.LG2 R6, R6 ;  /* 0x0000000600060308 */ /* 0x000e620000000c00 */
        /* <DEDUP_REMOVED lines=11> */
[----:B------:R-:W-:Y:S01]  /*b380*/  FMUL.FTZ R185, R3, R185 ;  /* 0x000000b903b97220 */ /* 0x000fe20000410000 */
[----:B------:R-:W-:Y:S01]  /*b390*/  @P2 MOV R3, 0x3f317218 ;  /* 0x3f31721800032802 */ /* 0x000fe20000000f00 */
[C---:B--2---:R-:W-:Y:S02]  /*b3a0*/  FMUL.FTZ R142, R0.reuse, R142 ;  /* 0x0000008e008e7220 */ /* 0x044fe40000410000 */
        /* <DEDUP_REMOVED lines=14> */
[----:B------:R-:W-:Y:S01]  /*b490*/  FMUL.FTZ R187, R0, R187 ;  /* 0x000000bb00bb7220 */ /* 0x000fe20000410000 */
[----:B------:R-:W-:Y:S01]  /*b4a0*/  @P1 MOV R0, 0x3f317218 ;  /* 0x3f31721800001802 */ /* 0x000fe20000000f00 */
[----:B------:R-:W-:-:S02]  /*b4b0*/  @P2 FMUL.FTZ R5, R3, c[0x0][0x2d0] ;  /* 0x0000b40003052a20 */ /* 0x000fc40000410000 */
[----:B---3--:R-:W-:Y:S02]  /*b4c0*/  @P1 FMUL.FTZ R7, R7, 0.69314718246459960938 ;  /* 0x3f31721807071820 */ /* 0x008fe40000410000 */
[----:B------:R-:W-:Y:S02]  /*b4d0*/  @P1 FMUL.FTZ R3, R0, c[0x0][0x2d0] ;  /* 0x0000b40000031a20 */ /* 0x000fe40000410000 */
[----:B-1----:R-:W-:Y:S02]  /*b4e0*/  @P0 FMUL.FTZ R4, R6, 0.69314718246459960938 ;  /* 0x3f31721806040820 */ /* 0x002fe40000410000 */
[----:B------:R-:W-:Y:S02]  /*b4f0*/  @P0 FMUL.FTZ R0, R8, c[0x0][0x2d0] ;  /* 0x0000b40008000a20 */ /* 0x000fe40000410000 */
[----:B------:R-:W-:Y:S02]  /*b500*/  @P2 FFMA.FTZ R21, R5, R136, R9 ;  /* 0x0000008805152223 */ /* 0x000fe40000010009 */
[----:B------:R-:W-:-:S02]  /*b510*/  @P1 FFMA.FTZ R22, R3, R135, R7 ;  /* 0x0000008703161223 */ /* 0x000fc40000010007 */
[----:B------:R-:W-:Y:S02]  /*b520*/  @P0 FFMA.FTZ R23, R0, R2, R4 ;  /* 0x0000000200170223 */ /* 0x000fe40000010004 */
.L_x_3:
[----:B------:R-:W-:Y:S05]  /*b530*/  @P4 BRA `(.L_x_23) ;  /* 0x0000149000004947 */ /* 0x000fea0003800000 */
[----:B------:R-:W3:Y:S01]  /*b540*/  S2R R16, SR_TID.X ;  /* 0x0000000000107919 */ /* 0x000ee20000002100 */
[----:B------:R-:W-:Y:S01]  /*b550*/  ULDC.64 UR4, c[0x0][0x4d0] ;  /* 0x0001340000047ab9 */ /* 0x000fe20000000a00 */
[----:B------:R-:W-:Y:S01]  /*b560*/  IMAD R4, RZ, RZ, -UR10 ;  /* 0x8000000aff047e24 */ /* 0x000fe2000f8e02ff */
[----:B--2---:R-:W-:Y:S01]  /*b570*/  UIMAD.WIDE.U32 UR8, UR10, UR4, URZ ;  /* 0x000000040a0872a5 */ /* 0x004fe2000f8e003f */
[----:B------:R-:W2:Y:S01]  /*b580*/  S2R R12, SR_CTAID.Y ;  /* 0x00000000000c7919 */ /* 0x000ea20000002600 */
[----:B------:R-:W-:Y:S01]  /*b590*/  USHF.R.S32.HI UR6, URZ, 0x1f, UR10 ;  /* 0x0000001f3f067899 */ /* 0x000fe2000801140a */
[----:B------:R-:W-:Y:S01]  /*b5a0*/  MOV R24, c[0x0][0x4e8] ;  /* 0x00013a0000187a02 */ /* 0x000fe20000000f00 */
[----:B------:R-:W-:Y:S01]  /*b5b0*/  BSSY B0, `(.L_x_24) ;  /* 0x00000ab000007945 */ /* 0x000fe20003800000 */
[----:B------:R-:W4:Y:S01]  /*b5c0*/  S2R R9, SR_CTAID.Z ;  /* 0x0000000000097919 */ /* 0x000f220000002700 */
[----:B------:R-:W-:Y:S01]  /*b5d0*/  IMAD.U32 R3, RZ, RZ, UR9 ;  /* 0x00000009ff037e24 */ /* 0x000fe2000f8e00ff */
[----:B------:R-:W-:Y:S01]  /*b5e0*/  UIMAD UR7, UR6, UR4, URZ ;  /* 0x00000004060772a4 */ /* 0x000fe2000f8e023f */
[----:B-1----:R-:W-:Y:S01]  /*b5f0*/  IMAD.U32 R2, RZ, RZ, UR8 ;  /* 0x00000008ff027e24 */ /* 0x002fe2000f8e00ff */
[----:B------:R-:W1:Y:S04]  /*b600*/  S2R R15, SR_CTAID.X ;  /* 0x00000000000f7919 */ /* 0x000e680000002500 */
[----:B------:R-:W-:Y:S01]  /*b610*/  BAR.SYNC.DEFER_BLOCKING 0x1, 0x80 ;  /* 0x0042000000007b1d */ /* 0x000fe20000010000 */
[----:B------:R-:W-:Y:S01]  /*b620*/  UIMAD UR5, UR10, UR5, UR7 ;  /* 0x000000050a0572a4 */ /* 0x000fe2000f8e0207 */
[C---:B------:R-:W-:Y:S01]  /*b630*/  ISETP.NE.AND P0, PT, R24.reuse, 0x1, PT ;  /* 0x000000011800780c */ /* 0x040fe20003f05270 */
[----:B------:R-:W-:-:S02]  /*b640*/  IMAD R24, R24, c[0x0][0x388], RZ ;  /* 0x0000e20018187a24 */ /* 0x000fc400078e02ff */
[----:B------:R-:W-:Y:S01]  /*b650*/  UIADD3 UR5, UR9, UR5, URZ ;  /* 0x0000000509057290 */ /* 0x000fe2000fffe03f */
[----:B---3--:R-:W-:-:S05]  /*b660*/  SHF.R.S32.HI R6, RZ, 0x1f, R16 ;  /* 0x0000001fff067819 */ /* 0x008fca0000011410 */
[----:B------:R-:W-:Y:S01]  /*b670*/  IMAD.U32 R5, RZ, RZ, UR5 ;  /* 0x00000005ff057e24 */ /* 0x000fe2000f8e00ff */
[-C--:B------:R-:W-:Y:S01]  /*b680*/  LEA.HI R0, R6, R16.reuse, RZ, 0x2 ;  /* 0x0000001006007211 */ /* 0x080fe200078f10ff */
[----:B--2---:R-:W-:Y:S01]  /*b690*/  IMAD R12, R4, c[0x0][0x550], R12 ;  /* 0x00015400040c7a24 */ /* 0x004fe200078e020c */
[-C--:B------:R-:W-:Y:S01]  /*b6a0*/  LEA.HI R6, R6, R16.reuse, RZ, 0x5 ;  /* 0x0000001006067211 */ /* 0x080fe200078f28ff */
[----:B------:R-:W-:Y:S01]  /*b6b0*/  IMAD.MOV.U32 R4, RZ, RZ, R2 ;  /* 0x000000ffff047224 */ /* 0x000fe200078e0002 */
[----:B------:R-:W-:Y:S01]  /*b6c0*/  LOP3.LUT R0, R0, 0xfffffffc, RZ, 0xc0, !PT ;  /* 0xfffffffc00007812 */ /* 0x000fe200078ec0ff */
[----:B------:R-:W-:Y:S01]  /*b6d0*/  ULDC.64 UR4, c[0x0][0x438] ;  /* 0x00010e0000047ab9 */ /* 0x000fe20000000a00 */
[----:B------:R-:W-:Y:S01]  /*b6e0*/  LOP3.LUT R7, R6, 0xffffffe0, RZ, 0xc0, !PT ;  /* 0xffffffe006077812 */ /* 0x000fe200078ec0ff */
[----:B------:R-:W-:Y:S01]  /*b6f0*/  UIMAD UR6, UR6, UR4, URZ ;  /* 0x00000004060672a4 */ /* 0x000fe2000f8e023f */
[----:B------:R-:W-:Y:S01]  /*b700*/  IADD3 R0, -R0, R16, RZ ;  /* 0x0000001000007210 */ /* 0x000fe20007ffe1ff */
[----:B------:R-:W-:Y:S01]  /*b710*/  UIMAD.WIDE.U32 UR8, UR10, UR4, URZ ;  /* 0x000000040a0872a5 */ /* 0x000fe2000f8e003f */
[--C-:B------:R-:W-:Y:S01]  /*b720*/  SHF.R.S32.HI R8, RZ, 0x5, R6.reuse ;  /* 0x00000005ff087819 */ /* 0x100fe20000011406 */
[----:B------:R-:W-:Y:S01]  /*b730*/  IMAD.IADD R16, R16, 0x1, -R7 ;  /* 0x0000000110107824 */ /* 0x000fe200078e0a07 */
[----:B------:R-:W-:Y:S01]  /*b740*/  LEA.HI R3, R0, R0, RZ, 0x1 ;  /* 0x0000000000037211 */ /* 0x000fe200078f08ff */
[----:B------:R-:W-:Y:S01]  /*b750*/  UIMAD UR4, UR10, UR5, UR6 ;  /* 0x000000050a0472a4 */ /* 0x000fe2000f8e0206 */
[----:B------:R-:W-:Y:S01]  /*b760*/  SHF.R.S32.HI R2, RZ, 0x1f, R6 ;  /* 0x0000001fff027819 */ /* 0x000fe20000011406 */
[----:B----4-:R-:W-:Y:S01]  /*b770*/  IMAD.WIDE.U32 R4, R9, c[0x0][0x4d8], R4 ;  /* 0x0001360009047a25 */ /* 0x010fe200078e0004 */
[----:B------:R-:W-:Y:S01]  /*b780*/  LOP3.LUT R7, R3, 0x1ffffffe, RZ, 0xc0, !PT ;  /* 0x1ffffffe03077812 */ /* 0x000fe200078ec0ff */
[----:B------:R-:W-:Y:S01]  /*b790*/  UIADD3 UR4, UR9, UR4, URZ ;  /* 0x0000000409047290 */ /* 0x000fe2000fffe03f */
[----:B------:R-:W-:-:S02]  /*b7a0*/  LEA.HI R2, R2, R8, RZ, 0x2 ;  /* 0x0000000802027211 */ /* 0x000fc400078f10ff */
[----:B------:R-:W-:Y:S01]  /*b7b0*/  IADD3 R7, R0, -R7, RZ ;  /* 0x8000000700077210 */ /* 0x000fe20007ffe0ff */
[----:B------:R-:W-:Y:S01]  /*b7c0*/  IMAD.SHL.U32 R0, R3, 0x20, RZ ;  /* 0x0000002003007824 */ /* 0x000fe200078e00ff */
[----:B------:R-:W-:Y:S02]  /*b7d0*/  SHF.R.S32.HI R3, RZ, 0x1f, R16 ;  /* 0x0000001fff037819 */ /* 0x000fe40000011410 */
[----:B------:R-:W-:Y:S02]  /*b7e0*/  LOP3.LUT R2, R2, 0xffffffc, RZ, 0xc0, !PT ;  /* 0x0ffffffc02027812 */ /* 0x000fe400078ec0ff */
[----:B------:R-:W-:Y:S01]  /*b7f0*/  LEA.HI R18, R3, R16, RZ, 0x2 ;  /* 0x0000001003127211 */ /* 0x000fe200078f10ff */
[----:B------:R-:W-:Y:S01]  /*b800*/  IMAD.U32 R3, RZ, RZ, UR9 ;  /* 0x00000009ff037e24 */ /* 0x000fe2000f8e00ff */
[----:B------:R-:W-:Y:S01]  /*b810*/  LOP3.LUT R0, R0, 0xffffffc0, RZ, 0xc0, !PT ;  /* 0xffffffc000007812 */ /* 0x000fe200078ec0ff */
[----:B------:R-:W-:Y:S01]  /*b820*/  IMAD.IADD R8, R8, 0x1, -R2 ;  /* 0x0000000108087824 */ /* 0x000fe200078e0a02 */
[----:B------:R-:W-:Y:S01]  /*b830*/  SHF.R.S32.HI R6, RZ, 0x2, R18 ;  /* 0x00000002ff067819 */ /* 0x000fe20000011412 */
[----:B------:R-:W-:Y:S01]  /*b840*/  IMAD.U32 R2, RZ, RZ, UR8 ;  /* 0x00000008ff027e24 */ /* 0x000fe2000f8e00ff */
[----:B------:R-:W-:Y:S01]  /*b850*/  SHF.R.S32.HI R10, RZ, 0x1f, R9 ;  /* 0x0000001fff0a7819 */ /* 0x000fe20000011409 */
[----:B------:R-:W-:Y:S01]  /*b860*/  IMAD R7, R7, 0x8, R0 ;  /* 0x0000000807077824 */ /* 0x000fe200078e0200 */
[----:B------:R-:W-:Y:S01]  /*b870*/  MOV R3, UR4 ;  /* 0x0000000400037c02 */ /* 0x000fe20008000f00 */
[----:B------:R-:W-:Y:S01]  /*b880*/  IMAD R14, R8, 0x10, R6 ;  /* 0x00000010080e7824 */ /* 0x000fe200078e0206 */
[----:B------:R-:W-:Y:S01]  /*b890*/  LOP3.LUT P1, RZ, R16, 0x3, RZ, 0xc0, !PT ;  /* 0x0000000310ff7812 */ /* 0x000fe2000782c0ff */
[----:B------:R-:W-:-:S02]  /*b8a0*/  IMAD R0, R10, c[0x0][0x4d8], RZ ;  /* 0x000136000a007a24 */ /* 0x000fc400078e02ff */
[----:B------:R-:W-:Y:S01]  /*b8b0*/  IMAD R6, R10, c[0x0][0x440], RZ ;  /* 0x000110000a067a24 */ /* 0x000fe200078e02ff */
[----:B------:R-:W-:Y:S01]  /*b8c0*/  IADD3 R8, R14, R7, RZ ;  /* 0x000000070e087210 */ /* 0x000fe20007ffe0ff */
[C---:B------:R-:W-:Y:S02]  /*b8d0*/  IMAD R0, R9.reuse, c[0x0][0x4dc], R0 ;  /* 0x0001370009007a24 */ /* 0x040fe400078e0200 */
[----:B------:R-:W-:Y:S02]  /*b8e0*/  IMAD R6, R9, c[0x0][0x444], R6 ;  /* 0x0001110009067a24 */ /* 0x000fe400078e0206 */
[----:B-1----:R-:W-:Y:S02]  /*b8f0*/  IMAD R8, R15, 0x80, R8 ;  /* 0x000000800f087824 */ /* 0x002fe400078e0208 */
[----:B------:R-:W-:-:S04]  /*b900*/  IMAD.WIDE.U32 R2, R9, c[0x0][0x440], R2 ;  /* 0x0001100009027a25 */ /* 0x000fc800078e0002 */
[----:B------:R-:W-:-:S04]  /*b910*/  @P0 IMAD.HI.U32 R11, R8, c[0x0][0x4ec], RZ ;  /* 0x00013b00080b0a27 */ /* 0x000fc800078e00ff */
[----:B------:R-:W-:Y:S01]  /*b920*/  IMAD.IADD R5, R5, 0x1, R0 ;  /* 0x0000000105057824 */ /* 0x000fe200078e0200 */
[----:B------:R-:W-:Y:S01]  /*b930*/  SHF.R.S32.HI R0, RZ, 0x1f, R12 ;  /* 0x0000001fff007819 */ /* 0x000fe2000001140c */
[----:B------:R-:W-:Y:S01]  /*b940*/  IMAD.IADD R3, R3, 0x1, R6 ;  /* 0x0000000103037824 */ /* 0x000fe200078e0206 */
[----:B------:R-:W-:Y:S01]  /*b950*/  MOV R6, R8 ;  /* 0x0000000800067202 */ /* 0x000fe20000000f00 */
[----:B------:R-:W-:Y:S01]  /*b960*/  @P0 IMAD.HI.U32 R10, R8, c[0x0][0x4ec], RZ ;  /* 0x00013b00080a0a27 */ /* 0x000fe200078e00ff */
[----:B------:R-:W-:-:S03]  /*b970*/  @P0 SHF.R.U32.HI R6, RZ, c[0x0][0x4f0], R11 ;  /* 0x00013c00ff060a19 */ /* 0x000fc6000001160b */
[----:B------:R-:W-:Y:S01]  /*b980*/  IMAD.MOV.U32 R7, RZ, RZ, R8 ;  /* 0x000000ffff077224 */ /* 0x000fe200078e0008 */
[----:B------:R-:W-:Y:S01]  /*b990*/  @P0 SHF.R.U32.HI R7, RZ, c[0x0][0x4f0], R10 ;  /* 0x00013c00ff070a19 */ /* 0x000fe2000001160a */
[C---:B------:R-:W-:Y:S02]  /*b9a0*/  IMAD R9, R0.reuse, c[0x0][0x448], RZ ;  /* 0x0001120000097a24 */ /* 0x040fe400078e02ff */
[----:B------:R-:W-:Y:S02]  /*b9b0*/  IMAD R0, R0, c[0x0][0x4e0], RZ ;  /* 0x0001380000007a24 */ /* 0x000fe400078e02ff */
[----:B------:R-:W-:Y:S02]  /*b9c0*/  IMAD.MOV R10, RZ, RZ, -R6 ;  /* 0x000000ffff0a7224 */ /* 0x000fe400078e0a06 */
[C---:B------:R-:W-:Y:S01]  /*b9d0*/  IMAD R11, R12.reuse, c[0x0][0x44c], R9 ;  /* 0x000113000c0b7a24 */ /* 0x040fe200078e0209 */
[----:B------:R-:W-:Y:S01]  /*b9e0*/  SHF.R.S32.HI R9, RZ, 0x1f, R7 ;  /* 0x0000001fff097819 */ /* 0x000fe20000011407 */
[----:B------:R-:W-:-:S02]  /*b9f0*/  IMAD R13, R12, c[0x0][0x4e4], R0 ;  /* 0x000139000c0d7a24 */ /* 0x000fc400078e0200 */
[----:B------:R-:W-:-:S04]  /*ba00*/  IMAD.WIDE.U32 R4, R12, c[0x0][0x4e0], R4 ;  /* 0x000138000c047a25 */ /* 0x000fc800078e0004 */
[----:B------:R-:W-:Y:S01]  /*ba10*/  IMAD R0, R10, c[0x0][0x4e8], R8 ;  /* 0x00013a000a007a24 */ /* 0x000fe200078e0208 */
[----:B------:R-:W-:Y:S01]  /*ba20*/  SHF.R.S32.HI R10, RZ, 0x1f, R6 ;  /* 0x0000001fff0a7819 */ /* 0x000fe20000011406 */
[----:B------:R-:W-:Y:S01]  /*ba30*/  IMAD R9, R9, c[0x0][0x430], RZ ;  /* 0x00010c0009097a24 */ /* 0x000fe200078e02ff */
[----:B------:R-:W-:Y:S01]  /*ba40*/  IADD3 R4, P0, R6, R4, RZ ;  /* 0x0000000406047210 */ /* 0x000fe20007f1e0ff */
[----:B------:R-:W-:Y:S01]  /*ba50*/  IMAD.WIDE.U32 R2, R12, c[0x0][0x448], R2 ;  /* 0x000112000c027a25 */ /* 0x000fe200078e0002 */
[----:B------:R-:W-:Y:S02]  /*ba60*/  SHF.R.S32.HI R6, RZ, 0x1f, R0 ;  /* 0x0000001fff067819 */ /* 0x000fe40000011400 */
[----:B------:R-:W-:Y:S01]  /*ba70*/  IADD3.X R5, R10, R5, R13, P0, !PT ;  /* 0x000000050a057210 */ /* 0x000fe200007fe40d */
[----:B------:R-:W-:Y:S01]  /*ba80*/  IMAD R10, R7, c[0x0][0x434], R9 ;  /* 0x00010d00070a7a24 */ /* 0x000fe200078e0209 */
[----:B------:R-:W-:Y:S01]  /*ba90*/  IADD3 R3, R3, R11, RZ ;  /* 0x0000000b03037210 */ /* 0x000fe20007ffe0ff */
[----:B------:R-:W-:-:S02]  /*baa0*/  IMAD R9, R6, c[0x0][0x4c8], RZ ;  /* 0x0001320006097a24 */ /* 0x000fc400078e02ff */
[----:B------:R-:W-:Y:S02]  /*bab0*/  IMAD.MOV R6, RZ, RZ, -R7 ;  /* 0x000000ffff067224 */ /* 0x000fe400078e0a07 */
[----:B------:R-:W-:-:S04]  /*bac0*/  IMAD.WIDE.U32 R4, R0, c[0x0][0x4c8], R4 ;  /* 0x0001320000047a25 */ /* 0x000fc800078e0004 */
[----:B------:R-:W-:Y:S02]  /*bad0*/  IMAD R0, R0, c[0x0][0x4cc], R9 ;  /* 0x0001330000007a24 */ /* 0x000fe400078e0209 */
[----:B------:R-:W-:Y:S01]  /*bae0*/  IMAD R13, R6, c[0x0][0x4e8], R8 ;  /* 0x00013a00060d7a24 */ /* 0x000fe200078e0208 */
[C---:B------:R-:W-:Y:S01]  /*baf0*/  LEA R6, P0, R4.reuse, c[0x0][0x4a8], 0x2 ;  /* 0x00012a0004067a11 */ /* 0x040fe200078010ff */
[----:B------:R-:W-:Y:S01]  /*bb00*/  IMAD.WIDE.U32 R2, R7, c[0x0][0x430], R2 ;  /* 0x00010c0007027a25 */ /* 0x000fe200078e0002 */
[----:B------:R-:W-:Y:S02]  /*bb10*/  IADD3 R0, R5, R0, RZ ;  /* 0x0000000005007210 */ /* 0x000fe40007ffe0ff */
[----:B------:R-:W-:Y:S01]  /*bb20*/  SHF.R.S32.HI R7, RZ, 0x1f, R13 ;  /* 0x0000001fff077819 */ /* 0x000fe2000001140d */
[----:B------:R-:W-:Y:S01]  /*bb30*/  IMAD.IADD R3, R3, 0x1, R10 ;  /* 0x0000000103037824 */ /* 0x000fe200078e020a */
[----:B------:R-:W-:Y:S01]  /*bb40*/  LEA.HI.X R0, R4, c[0x0][0x4ac], R0, 0x2, P0 ;  /* 0x00012b0004007a11 */ /* 0x000fe200000f1400 */
[----:B------:R-:W-:Y:S01]  /*bb50*/  IMAD R12, R15, 0x80, R14 ;  /* 0x000000800f0c7824 */ /* 0x000fe200078e020e */
[----:B------:R-:W-:Y:S01]  /*bb60*/  SHFL.IDX PT, R4, R6, RZ, 0x1c1f ;  /* 0x001c1fff06047589 */ /* 0x000fe200000e0000 */
[----:B------:R-:W-:-:S02]  /*bb70*/  IMAD R7, R7, c[0x0][0x428], RZ ;  /* 0x00010a0007077a24 */ /* 0x000fc400078e02ff */
[C---:B------:R-:W-:Y:S01]  /*bb80*/  IMAD.WIDE.U32 R2, R13.reuse, c[0x0][0x428], R2 ;  /* 0x00010a000d027a25 */ /* 0x040fe200078e0002 */
[----:B------:R-:W1:Y:S01]  /*bb90*/  SHFL.IDX PT, R5, R0, RZ, 0x1c1f ;  /* 0x001c1fff00057589 */ /* 0x000e6200000e0000 */
[C---:B------:R-:W-:Y:S02]  /*bba0*/  IADD3 R14, R12.reuse, 0x40, RZ ;  /* 0x000000400c0e7810 */ /* 0x040fe40007ffe0ff */
[----:B------:R-:W-:Y:S01]  /*bbb0*/  IMAD R15, R13, c[0x0][0x42c], R7 ;  /* 0x00010b000d0f7a24 */ /* 0x000fe200078e0207 */
[----:B------:R-:W-:Y:S01]  /*bbc0*/  SHFL.IDX PT, R10, R6, 0x1, 0x1c1f ;  /* 0x003c1f00060a7f89 */ /* 0x000fe200000e0000 */
[C---:B------:R-:W-:Y:S02]  /*bbd0*/  IADD3 R13, R12.reuse, 0x48, RZ ;  /* 0x000000480c0d7810 */ /* 0x040fe40007ffe0ff */
[-C--:B------:R-:W-:Y:S01]  /*bbe0*/  ISETP.GE.OR P4, PT, R12, R24.reuse, P1 ;  /* 0x000000180c00720c */ /* 0x080fe20000f86670 */
[----:B------:R-:W2:Y:S01]  /*bbf0*/  SHFL.IDX PT, R11, R0, 0x1, 0x1c1f ;  /* 0x003c1f00000b7f89 */ /* 0x000ea200000e0000 */
[-C--:B------:R-:W-:Y:S01]  /*bc00*/  ISETP.GE.OR P2, PT, R14, R24.reuse, P1 ;  /* 0x000000180e00720c */ /* 0x080fe20000f46670 */
[----:B------:R-:W-:Y:S01]  /*bc10*/  IMAD.IADD R3, R3, 0x1, R15 ;  /* 0x0000000103037824 */ /* 0x000fe200078e020f */
[----:B------:R-:W-:Y:S01]  /*bc20*/  LEA R19, P0, R2, c[0x0][0x400], 0x2 ;  /* 0x0001000002137a11 */ /* 0x000fe200078010ff */
[----:B------:R-:W-:Y:S01]  /*bc30*/  SHFL.IDX PT, R8, R6, 0x2, 0x1c1f ;  /* 0x005c1f0006087f89 */ /* 0x000fe200000e0000 */
[----:B------:R-:W-:-:S02]  /*bc40*/  ISETP.GE.AND P5, PT, R14, R24, PT ;  /* 0x000000180e00720c */ /* 0x000fc40003fa6270 */
[----:B------:R-:W-:Y:S01]  /*bc50*/  LEA.HI.X R17, R2, c[0x0][0x404], R3, 0x2, P0 ;  /* 0x0001010002117a11 */ /* 0x000fe200000f1403 */
[----:B------:R-:W3:Y:S01]  /*bc60*/  SHFL.IDX PT, R9, R0, 0x2, 0x1c1f ;  /* 0x005c1f0000097f89 */ /* 0x000ee200000e0000 */
[----:B------:R-:W-:-:S03]  /*bc70*/  ISETP.GE.AND P6, PT, R13, R24, PT ;  /* 0x000000180d00720c */ /* 0x000fc60003fc6270 */
[----:B------:R-:W-:Y:S04]  /*bc80*/  SHFL.IDX PT, R6, R6, 0x3, 0x1c1f ;  /* 0x007c1f0006067f89 */ /* 0x000fe800000e0000 */
[----:B------:R4:W2:Y:S04]  /*bc90*/  SHFL.IDX PT, R7, R0, 0x3, 0x1c1f ;  /* 0x007c1f0000077f89 */ /* 0x0008a800000e0000 */
[----:B-1----:R1:W-:Y:S04]  /*bca0*/  @!P4 ST.E [R4.64], R20 ;  /* 0x000000140400c985 */ /* 0x0023e8000c101910 */
[----:B------:R1:W1:Y:S04]  /*bcb0*/  SHFL.IDX PT, R2, R19, RZ, 0x1c1f ;  /* 0x001c1fff13027589 */ /* 0x00026800000e0000 */
[----:B------:R1:W1:Y:S01]  /*bcc0*/  SHFL.IDX PT, R3, R17, RZ, 0x1c1f ;  /* 0x001c1fff11037589 */ /* 0x00026200000e0000 */
[----:B----4-:R-:W-:-:S04]  /*bcd0*/  IADD3 R0, R12, 0x8, RZ ;  /* 0x000000080c007810 */ /* 0x010fc80007ffe0ff */
[CC--:B------:R-:W-:Y:S02]  /*bce0*/  ISETP.GE.OR P3, PT, R0.reuse, R24.reuse, P1 ;  /* 0x000000180000720c */ /* 0x0c0fe40000f66670 */
[-C--:B------:R-:W-:Y:S02]  /*bcf0*/  ISETP.GE.OR P1, PT, R13, R24.reuse, P1 ;  /* 0x000000180d00720c */ /* 0x080fe40000f26670 */
[----:B------:R-:W-:Y:S02]  /*bd00*/  ISETP.GE.AND P0, PT, R0, R24, PT ;  /* 0x000000180000720c */ /* 0x000fe40003f06270 */
[----:B------:R-:W-:-:S04]  /*bd10*/  LOP3.LUT R0, R18, 0x7ffffffc, RZ, 0xc0, !PT ;  /* 0x7ffffffc12007812 */ /* 0x000fc800078ec0ff */
[----:B------:R-:W-:-:S03]  /*bd20*/  IADD3 R0, R16, -R0, RZ ;  /* 0x8000000010007210 */ /* 0x000fc60007ffe0ff */
[----:B--2---:R2:W-:Y:S02]  /*bd30*/  @!P3 ST.E [R10.64], R21 ;  /* 0x000000150a00b985 */ /* 0x0045e4000c101910 */
[----:B------:R-:W-:Y:S02]  /*bd40*/  IMAD.SHL.U32 R0, R0, 0x2, RZ ;  /* 0x0000000200007824 */ /* 0x000fe400078e00ff */
[----:B---3--:R2:W-:Y:S04]  /*bd50*/  @!P2 ST.E [R8.64], R22 ;  /* 0x000000160800a985 */ /* 0x0085e8000c101910 */
[----:B------:R2:W-:Y:S01]  /*bd60*/  @!P1 ST.E [R6.64], R23 ;  /* 0x0000001706009985 */ /* 0x0005e2000c101910 */
[----:B------:R-:W-:-:S13]  /*bd70*/  ISETP.GE.AND P1, PT, R12, R24, PT ;  /* 0x000000180c00720c */ /* 0x000fda0003f26270 */
[----:B------:R-:W-:Y:S05]  /*bd80*/  @P1 BRA `(.L_x_25) ;  /* 0x000002d000001947 */ /* 0x000fea0003800000 */
[C---:B-12---:R-:W-:Y:S02]  /*bd90*/  IADD3 R6, R0.reuse, 0x8, RZ ;  /* 0x0000000800067810 */ /* 0x046fe40007ffe0ff */
[C---:B------:R-:W-:Y:S02]  /*bda0*/  IADD3 R5, R0.reuse, 0x10, RZ ;  /* 0x0000001000057810 */ /* 0x040fe40007ffe0ff */
[----:B------:R-:W-:Y:S02]  /*bdb0*/  IADD3 R4, R0, 0x18, RZ ;  /* 0x0000001800047810 */ /* 0x000fe40007ffe0ff */
[----:B------:R-:W-:Y:S02]  /*bdc0*/  ISETP.GE.AND P3, PT, R6, c[0x0][0x3c8], PT ;  /* 0x0000f20006007a0c */ /* 0x000fe40003f66270 */
[----:B------:R-:W-:Y:S02]  /*bdd0*/  ISETP.GE.AND P2, PT, R5, c[0x0][0x3c8], PT ;  /* 0x0000f20005007a0c */ /* 0x000fe40003f46270 */
[----:B------:R-:W-:-:S02]  /*bde0*/  ISETP.GE.AND P1, PT, R4, c[0x0][0x3c8], PT ;  /* 0x0000f20004007a0c */ /* 0x000fc40003f26270 */
[----:B------:R-:W-:-:S07]  /*bdf0*/  ISETP.GE.AND P4, PT, R0, c[0x0][0x3c8], PT ;  /* 0x0000f20000007a0c */ /* 0x000fce0003f86270 */
[----:B------:R-:W-:Y:S02]  /*be00*/  @!P3 LEA.HI R8, R6, R6, RZ, 0x1 ;  /* 0x000000060608b211 */ /* 0x000fe400078f08ff */
[----:B------:R-:W-:Y:S02]  /*be10*/  @!P2 LEA.HI R5, R5, R5, RZ, 0x1 ;  /* 0x000000050505a211 */ /* 0x000fe400078f08ff */
[----:B------:R-:W-:Y:S02]  /*be20*/  @!P1 LEA.HI R6, R4, R4, RZ, 0x1 ;  /* 0x0000000404069211 */ /* 0x000fe400078f08ff */
[----:B------:R-:W-:Y:S02]  /*be30*/  @!P3 LOP3.LUT R8, R8, 0xfffffffe, RZ, 0xc0, !PT ;  /* 0xfffffffe0808b812 */ /* 0x000fe400078ec0ff */
[----:B------:R-:W-:Y:S01]  /*be40*/  @!P2 LOP3.LUT R7, R5, 0xfffffffe, RZ, 0xc0, !PT ;  /* 0xfffffffe0507a812 */ /* 0x000fe200078ec0ff */
[----:B------:R-:W-:Y:S01]  /*be50*/  @!P4 IMAD.WIDE R4, R0, 0x4, R2 ;  /* 0x000000040004c825 */ /* 0x000fe200078e0202 */
[----:B------:R-:W-:-:S03]  /*be60*/  @!P1 LOP3.LUT R10, R6, 0xfffffffe, RZ, 0xc0, !PT ;  /* 0xfffffffe060a9812 */ /* 0x000fc600078ec0ff */
[--C-:B------:R-:W-:Y:S01]  /*be70*/  @!P3 IMAD.WIDE R8, R8, 0x4, R2.reuse ;  /* 0x000000040808b825 */ /* 0x100fe200078e0202 */
[----:B------:R1:W-:Y:S03]  /*be80*/  @!P4 ST.E.64 [R4.64], R144 ;  /* 0x000000900400c985 */ /* 0x0003e6000c101b10 */
[--C-:B------:R-:W-:Y:S01]  /*be90*/  @!P2 IMAD.WIDE R6, R7, 0x4, R2.reuse ;  /* 0x000000040706a825 */ /* 0x100fe200078e0202 */
[----:B------:R2:W-:Y:S04]  /*bea0*/  @!P3 ST.E.64 [R8.64], R152 ;  /* 0x000000980800b985 */ /* 0x0005e8000c101b10 */
[----:B------:R3:W-:Y:S01]  /*beb0*/  @!P2 ST.E.64 [R6.64], R156 ;  /* 0x0000009c0600a985 */ /* 0x0007e2000c101b10 */
[----:B-1----:R-:W-:Y:S01]  /*bec0*/  @!P1 IMAD.WIDE R4, R10, 0x4, R2 ;  /* 0x000000040a049825 */ /* 0x002fe200078e0202 */
[----:B--2---:R-:W-:-:S04]  /*bed0*/  IADD3 R8, R0, 0x20, RZ ;  /* 0x0000002000087810 */ /* 0x004fc80007ffe0ff */
[----:B------:R1:W-:Y:S01]  /*bee0*/  @!P1 ST.E.64 [R4.64], R168 ;  /* 0x000000a804009985 */ /* 0x0003e2000c101b10 */
[----:B---3--:R-:W-:Y:S02]  /*bef0*/  IADD3 R6, R0, 0x28, RZ ;  /* 0x0000002800067810 */ /* 0x008fe40007ffe0ff */
[----:B------:R-:W-:Y:S02]  /*bf00*/  ISETP.GE.AND P4, PT, R8, c[0x0][0x3c8], PT ;  /* 0x0000f20008007a0c */ /* 0x000fe40003f86270 */
[----:B------:R-:W-:-:S11]  /*bf10*/  ISETP.GE.AND P3, PT, R6, c[0x0][0x3c8], PT ;  /* 0x0000f20006007a0c */ /* 0x000fd60003f66270 */
[----:B------:R-:W-:Y:S02]  /*bf20*/  @!P4 LEA.HI R8, R8, R8, RZ, 0x1 ;  /* 0x000000080808c211 */ /* 0x000fe400078f08ff */
[----:B------:R-:W-:-:S04]  /*bf30*/  @!P3 LEA.HI R7, R6, R6, RZ, 0x1 ;  /* 0x000000060607b211 */ /* 0x000fc800078f08ff */
[----:B------:R-:W-:Y:S02]  /*bf40*/  @!P3 LOP3.LUT R7, R7, 0xfffffffe, RZ, 0xc0, !PT ;  /* 0xfffffffe0707b812 */ /* 0x000fe400078ec0ff */
[C---:B-1----:R-:W-:Y:S02]  /*bf50*/  IADD3 R5, R0.reuse, 0x30, RZ ;  /* 0x0000003000057810 */ /* 0x042fe40007ffe0ff */
[----:B------:R-:W-:Y:S02]  /*bf60*/  IADD3 R4, R0, 0x38, RZ ;  /* 0x0000003800047810 */ /* 0x000fe40007ffe0ff */
[----:B------:R-:W-:Y:S02]  /*bf70*/  ISETP.GE.AND P2, PT, R5, c[0x0][0x3c8], PT ;  /* 0x0000f20005007a0c */ /* 0x000fe40003f46270 */
[----:B------:R-:W-:-:S11]  /*bf80*/  ISETP.GE.AND P1, PT, R4, c[0x0][0x3c8], PT ;  /* 0x0000f20004007a0c */ /* 0x000fd60003f26270 */
[----:B------:R-:W-:Y:S02]  /*bf90*/  @!P2 LEA.HI R6, R5, R5, RZ, 0x1 ;  /* 0x000000050506a211 */ /* 0x000fe400078f08ff */
[----:B------:R-:W-:Y:S02]  /*bfa0*/  @!P1 LEA.HI R4, R4, R4, RZ, 0x1 ;  /* 0x0000000404049211 */ /* 0x000fe400078f08ff */
[----:B------:R-:W-:Y:S02]  /*bfb0*/  @!P4 LOP3.LUT R5, R8, 0xfffffffe, RZ, 0xc0, !PT ;  /* 0xfffffffe0805c812 */ /* 0x000fe400078ec0ff */
[----:B------:R-:W-:Y:S01]  /*bfc0*/  @!P2 LOP3.LUT R10, R6, 0xfffffffe, RZ, 0xc0, !PT ;  /* 0xfffffffe060aa812 */ /* 0x000fe200078ec0ff */
[----:B------:R-:W-:Y:S01]  /*bfd0*/  @!P3 IMAD.WIDE R6, R7, 0x4, R2 ;  /* 0x000000040706b825 */ /* 0x000fe200078e0202 */
[----:B------:R-:W-:-:S03]  /*bfe0*/  @!P1 LOP3.LUT R11, R4, 0xfffffffe, RZ, 0xc0, !PT ;  /* 0xfffffffe040b9812 */ /* 0x000fc600078ec0ff */
[----:B------:R-:W-:-:S04]  /*bff0*/  @!P4 IMAD.WIDE R8, R5, 0x4, R2 ;  /* 0x000000040508c825 */ /* 0x000fc800078e0202 */
[--C-:B------:R-:W-:Y:S01]  /*c000*/  @!P2 IMAD.WIDE R4, R10, 0x4, R2.reuse ;  /* 0x000000040a04a825 */ /* 0x100fe200078e0202 */
[----:B------:R1:W-:Y:S03]  /*c010*/  @!P4 ST.E.64 [R8.64], R172 ;  /* 0x000000ac0800c985 */ /* 0x0003e6000c101b10 */
[----:B------:R-:W-:Y:S01]  /*c020*/  @!P1 IMAD.WIDE R2, R11, 0x4, R2 ;  /* 0x000000040b029825 */ /* 0x000fe200078e0202 */
[----:B------:R1:W-:Y:S04]  /*c030*/  @!P3 ST.E.64 [R6.64], R116 ;  /* 0x000000740600b985 */ /* 0x0003e8000c101b10 */
[----:B------:R1:W-:Y:S04]  /*c040*/  @!P2 ST.E.64 [R4.64], R120 ;  /* 0x000000780400a985 */ /* 0x0003e8000c101b10 */
[----:B------:R1:W-:Y:S02]  /*c050*/  @!P1 ST.E.64 [R2.64], R128 ;  /* 0x0000008002009985 */ /* 0x0003e4000c101b10 */
.L_x_25:
[----:B-1----:R-:W-:Y:S05]  /*c060*/  BSYNC B0 ;  /* 0x0000000000007941 */ /* 0x002fea0003800000 */
.L_x_24:
[----:B------:R1:W3:Y:S01]  /*c070*/  SHFL.IDX PT, R3, R17, 0x1, 0x1c1f ;  /* 0x003c1f0011037f89 */ /* 0x0002e200000e0000 */
[----:B------:R-:W-:Y:S03]  /*c080*/  BSSY B0, `(.L_x_26) ;  /* 0x0000030000007945 */ /* 0x000fe60003800000 */
[----:B------:R1:W4:Y:S01]  /*c090*/  SHFL.IDX PT, R2, R19, 0x1, 0x1c1f ;  /* 0x003c1f0013027f89 */ /* 0x00032200000e0000 */
[----:B------:R-:W-:Y:S05]  /*c0a0*/  @P0 BRA `(.L_x_27) ;  /* 0x000002d000000947 */ /* 0x000fea0003800000 */
[C---:B------:R-:W-:Y:S02]  /*c0b0*/  IADD3 R5, R0.reuse, 0x8, RZ ;  /* 0x0000000800057810 */ /* 0x040fe40007ffe0ff */
[----:B------:R-:W-:-:S02]  /*c0c0*/  IADD3 R4, R0, 0x10, RZ ;  /* 0x0000001000047810 */ /* 0x000fc40007ffe0ff */
[----:B------:R-:W-:Y:S02]  /*c0d0*/  ISETP.GE.AND P1, PT, R5, c[0x0][0x3c8], PT ;  /* 0x0000f20005007a0c */ /* 0x000fe40003f26270 */
[----:B------:R-:W-:Y:S02]  /*c0e0*/  ISETP.GE.AND P0, PT, R4, c[0x0][0x3c8], PT ;  /* 0x0000f20004007a0c */ /* 0x000fe40003f06270 */
[C---:B------:R-:W-:Y:S02]  /*c0f0*/  ISETP.GE.AND P2, PT, R0.reuse, c[0x0][0x3c8], PT ;  /* 0x0000f20000007a0c */ /* 0x040fe40003f46270 */
[----:B--2---:R-:W-:-:S04]  /*c100*/  IADD3 R10, R0, 0x18, RZ ;  /* 0x00000018000a7810 */ /* 0x004fc80007ffe0ff */
[----:B------:R-:W-:-:S03]  /*c110*/  ISETP.GE.AND P4, PT, R10, c[0x0][0x3c8], PT ;  /* 0x0000f2000a007a0c */ /* 0x000fc60003f86270 */
[----:B------:R-:W-:Y:S02]  /*c120*/  @!P1 LEA.HI R5, R5, R5, RZ, 0x1 ;  /* 0x0000000505059211 */ /* 0x000fe400078f08ff */
[----:B------:R-:W-:Y:S02]  /*c130*/  @!P0 LEA.HI R4, R4, R4, RZ, 0x1 ;  /* 0x0000000404048211 */ /* 0x000fe400078f08ff */
[----:B------:R-:W-:Y:S01]  /*c140*/  @!P1 LOP3.LUT R5, R5, 0xfffffffe, RZ, 0xc0, !PT ;  /* 0xfffffffe05059812 */ /* 0x000fe200078ec0ff */
[----:B---34-:R-:W-:Y:S01]  /*c150*/  @!P2 IMAD.WIDE R6, R0, 0x4, R2 ;  /* 0x000000040006a825 */ /* 0x018fe200078e0202 */
[----:B------:R-:W-:-:S03]  /*c160*/  @!P0 LOP3.LUT R8, R4, 0xfffffffe, RZ, 0xc0, !PT ;  /* 0xfffffffe04088812 */ /* 0x000fc600078ec0ff */
[--C-:B------:R-:W-:Y:S01]  /*c170*/  @!P1 IMAD.WIDE R4, R5, 0x4, R2.reuse ;  /* 0x0000000405049825 */ /* 0x100fe200078e0202 */
[----:B------:R2:W-:Y:S01]  /*c180*/  @!P2 ST.E.64 [R6.64], R146 ;  /* 0x000000920600a985 */ /* 0x0005e2000c101b10 */
[----:B------:R-:W-:Y:S02]  /*c190*/  @!P4 LEA.HI R10, R10, R10, RZ, 0x1 ;  /* 0x0000000a0a0ac211 */ /* 0x000fe400078f08ff */
[----:B------:R-:W-:Y:S01]  /*c1a0*/  @!P0 IMAD.WIDE R8, R8, 0x4, R2 ;  /* 0x0000000408088825 */ /* 0x000fe200078e0202 */
[----:B------:R3:W-:Y:S04]  /*c1b0*/  @!P1 ST.E.64 [R4.64], R154 ;  /* 0x0000009a04009985 */ /* 0x0007e8000c101b10 */
[----:B------:R4:W-:Y:S01]  /*c1c0*/  @!P0 ST.E.64 [R8.64], R158 ;  /* 0x0000009e08008985 */ /* 0x0009e2000c101b10 */
[----:B--2---:R-:W-:-:S02]  /*c1d0*/  IADD3 R7, R0, 0x20, RZ ;  /* 0x0000002000077810 */ /* 0x004fc40007ffe0ff */
[C---:B------:R-:W-:Y:S02]  /*c1e0*/  IADD3 R6, R0.reuse, 0x28, RZ ;  /* 0x0000002800067810 */ /* 0x040fe40007ffe0ff */
[C---:B---3--:R-:W-:Y:S02]  /*c1f0*/  IADD3 R5, R0.reuse, 0x30, RZ ;  /* 0x0000003000057810 */ /* 0x048fe40007ffe0ff */
[----:B------:R-:W-:Y:S02]  /*c200*/  IADD3 R4, R0, 0x38, RZ ;  /* 0x0000003800047810 */ /* 0x000fe40007ffe0ff */
[----:B------:R-:W-:Y:S02]  /*c210*/  ISETP.GE.AND P3, PT, R7, c[0x0][0x3c8], PT ;  /* 0x0000f20007007a0c */ /* 0x000fe40003f66270 */
[----:B------:R-:W-:Y:S02]  /*c220*/  ISETP.GE.AND P2, PT, R6, c[0x0][0x3c8], PT ;  /* 0x0000f20006007a0c */ /* 0x000fe40003f46270 */
[----:B------:R-:W-:-:S02]  /*c230*/  ISETP.GE.AND P1, PT, R5, c[0x0][0x3c8], PT ;  /* 0x0000f20005007a0c */ /* 0x000fc40003f26270 */
[----:B------:R-:W-:-:S07]  /*c240*/  ISETP.GE.AND P0, PT, R4, c[0x0][0x3c8], PT ;  /* 0x0000f20004007a0c */ /* 0x000fce0003f06270 */
[----:B----4-:R-:W-:Y:S02]  /*c250*/  @!P3 LEA.HI R8, R7, R7, RZ, 0x1 ;  /* 0x000000070708b211 */ /* 0x010fe400078f08ff */
[----:B------:R-:W-:Y:S02]  /*c260*/  @!P2 LEA.HI R7, R6, R6, RZ, 0x1 ;  /* 0x000000060607a211 */ /* 0x000fe400078f08ff */
[----:B------:R-:W-:Y:S02]  /*c270*/  @!P1 LEA.HI R6, R5, R5, RZ, 0x1 ;  /* 0x0000000505069211 */ /* 0x000fe400078f08ff */
[----:B------:R-:W-:Y:S02]  /*c280*/  @!P0 LEA.HI R4, R4, R4, RZ, 0x1 ;  /* 0x0000000404048211 */ /* 0x000fe400078f08ff */
[----:B------:R-:W-:Y:S02]  /*c290*/  @!P4 LOP3.LUT R5, R10, 0xfffffffe, RZ, 0xc0, !PT ;  /* 0xfffffffe0a05c812 */ /* 0x000fe400078ec0ff */
[----:B------:R-:W-:-:S02]  /*c2a0*/  @!P3 LOP3.LUT R8, R8, 0xfffffffe, RZ, 0xc0, !PT ;  /* 0xfffffffe0808b812 */ /* 0x000fc400078ec0ff */
[----:B------:R-:W-:Y:S01]  /*c2b0*/  @!P2 LOP3.LUT R7, R7, 0xfffffffe, RZ, 0xc0, !PT ;  /* 0xfffffffe0707a812 */ /* 0x000fe200078ec0ff */
[--C-:B------:R-:W-:Y:S01]  /*c2c0*/  @!P4 IMAD.WIDE R10, R5, 0x4, R2.reuse ;  /* 0x00000004050ac825 */ /* 0x100fe200078e0202 */
[----:B------:R-:W-:Y:S02]  /*c2d0*/  @!P1 LOP3.LUT R12, R6, 0xfffffffe, RZ, 0xc0, !PT ;  /* 0xfffffffe060c9812 */ /* 0x000fe400078ec0ff */
[----:B------:R-:W-:Y:S01]  /*c2e0*/  @!P0 LOP3.LUT R13, R4, 0xfffffffe, RZ, 0xc0, !PT ;  /* 0xfffffffe040d8812 */ /* 0x000fe200078ec0ff */
[--C-:B------:R-:W-:Y:S01]  /*c2f0*/  @!P3 IMAD.WIDE R8, R8, 0x4, R2.reuse ;  /* 0x000000040808b825 */ /* 0x100fe200078e0202 */
[----:B------:R2:W-:Y:S03]  /*c300*/  @!P4 ST.E.64 [R10.64], R170 ;  /* 0x000000aa0a00c985 */ /* 0x0005e6000c101b10 */
[--C-:B------:R-:W-:Y:S01]  /*c310*/  @!P2 IMAD.WIDE R6, R7, 0x4, R2.reuse ;  /* 0x000000040706a825 */ /* 0x100fe200078e0202 */
[----:B------:R2:W-:Y:S03]  /*c320*/  @!P3 ST.E.64 [R8.64], R174 ;  /* 0x000000ae0800b985 */ /* 0x0005e6000c101b10 */
[--C-:B------:R-:W-:Y:S01]  /*c330*/  @!P1 IMAD.WIDE R4, R12, 0x4, R2.reuse ;  /* 0x000000040c049825 */ /* 0x100fe200078e0202 */
[----:B------:R2:W-:Y:S03]  /*c340*/  @!P2 ST.E.64 [R6.64], R118 ;  /* 0x000000760600a985 */ /* 0x0005e6000c101b10 */
[----:B------:R-:W-:Y:S01]  /*c350*/  @!P0 IMAD.WIDE R2, R13, 0x4, R2 ;  /* 0x000000040d028825 */ /* 0x000fe200078e0202 */
[----:B------:R2:W-:Y:S04]  /*c360*/  @!P1 ST.E.64 [R4.64], R122 ;  /* 0x0000007a04009985 */ /* 0x0005e8000c101b10 */
[----:B------:R2:W-:Y:S02]  /*c370*/  @!P0 ST.E.64 [R2.64], R130 ;  /* 0x0000008202008985 */ /* 0x0005e4000c101b10 */
.L_x_27:
[----:B------:R-:W-:Y:S05]  /*c380*/  BSYNC B0 ;  /* 0x0000000000007941 */ /* 0x000fea0003800000 */
.L_x_26:
[----:B--23--:R2:W3:Y:S01]  /*c390*/  SHFL.IDX PT, R3, R17, 0x2, 0x1c1f ;  /* 0x005c1f0011037f89 */ /* 0x00c4e200000e0000 */
[----:B------:R-:W-:Y:S03]  /*c3a0*/  BSSY B0, `(.L_x_28) ;  /* 0x0000030000007945 */ /* 0x000fe60003800000 */
[----:B----4-:R2:W4:Y:S01]  /*c3b0*/  SHFL.IDX PT, R2, R19, 0x2, 0x1c1f ;  /* 0x005c1f0013027f89 */ /* 0x01052200000e0000 */
[----:B------:R-:W-:Y:S05]  /*c3c0*/  @P5 BRA `(.L_x_29) ;  /* 0x000002d000005947 */ /* 0x000fea0003800000 */
[C---:B------:R-:W-:Y:S02]  /*c3d0*/  IADD3 R4, R0.reuse, 0x8, RZ ;  /* 0x0000000800047810 */ /* 0x040fe40007ffe0ff */
[----:B------:R-:W-:-:S02]  /*c3e0*/  ISETP.GE.AND P1, PT, R0, c[0x0][0x3c8], PT ;  /* 0x0000f20000007a0c */ /* 0x000fc40003f26270 */
[----:B------:R-:W-:Y:S02]  /*c3f0*/  ISETP.GE.AND P0, PT, R4, c[0x0][0x3c8], PT ;  /* 0x0000f20004007a0c */ /* 0x000fe40003f06270 */
[C---:B------:R-:W-:Y:S02]  /*c400*/  IADD3 R9, R0.reuse, 0x10, RZ ;  /* 0x0000001000097810 */ /* 0x040fe40007ffe0ff */
[----:B------:R-:W-:Y:S02]  /*c410*/  IADD3 R8, R0, 0x18, RZ ;  /* 0x0000001800087810 */ /* 0x000fe40007ffe0ff */
[----:B------:R-:W-:Y:S02]  /*c420*/  ISETP.GE.AND P5, PT, R9, c[0x0][0x3c8], PT ;  /* 0x0000f20009007a0c */ /* 0x000fe40003fa6270 */
[----:B------:R-:W-:-:S03]  /*c430*/  ISETP.GE.AND P4, PT, R8, c[0x0][0x3c8], PT ;  /* 0x0000f20008007a0c */ /* 0x000fc60003f86270 */
[----:B---34-:R-:W-:Y:S02]  /*c440*/  @!P1 IMAD.WIDE R6, R0, 0x4, R2 ;  /* 0x0000000400069825 */ /* 0x018fe400078e0202 */
[----:B------:R-:W-:-:S03]  /*c450*/  @!P0 LEA.HI R4, R4, R4, RZ, 0x1 ;  /* 0x0000000404048211 */ /* 0x000fc600078f08ff */
[----:B------:R3:W-:Y:S01]  /*c460*/  @!P1 ST.E.64 [R6.64], R140 ;  /* 0x0000008c06009985 */ /* 0x0007e2000c101b10 */
[----:B------:R-:W-:Y:S02]  /*c470*/  @!P0 LOP3.LUT R4, R4, 0xfffffffe, RZ, 0xc0, !PT ;  /* 0xfffffffe04048812 */ /* 0x000fe400078ec0ff */
[----:B------:R-:W-:Y:S02]  /*c480*/  @!P5 LEA.HI R9, R9, R9, RZ, 0x1 ;  /* 0x000000090909d211 */ /* 0x000fe400078f08ff */
[----:B------:R-:W-:Y:S01]  /*c490*/  @!P4 LEA.HI R10, R8, R8, RZ, 0x1 ;  /* 0x00000008080ac211 */ /* 0x000fe200078f08ff */
[----:B------:R-:W-:-:S03]  /*c4a0*/  @!P0 IMAD.WIDE R4, R4, 0x4, R2 ;  /* 0x0000000404048825 */ /* 0x000fc600078e0202 */
[----:B------:R-:W-:Y:S02]  /*c4b0*/  @!P4 LOP3.LUT R10, R10, 0xfffffffe, RZ, 0xc0, !PT ;  /* 0xfffffffe0a0ac812 */ /* 0x000fe400078ec0ff */
[----:B------:R4:W-:Y:S03]  /*c4c0*/  @!P0 ST.E.64 [R4.64], R148 ;  /* 0x0000009404008985 */ /* 0x0009e6000c101b10 */
[----:B------:R-:W-:Y:S01]  /*c4d0*/  @!P4 IMAD.WIDE R10, R10, 0x4, R2 ;  /* 0x000000040a0ac825 */ /* 0x000fe200078e0202 */
[C---:B---3--:R-:W-:Y:S02]  /*c4e0*/  IADD3 R7, R0.reuse, 0x20, RZ ;  /* 0x0000002000077810 */ /* 0x048fe40007ffe0ff */
[----:B------:R-:W-:Y:S02]  /*c4f0*/  IADD3 R6, R0, 0x28, RZ ;  /* 0x0000002800067810 */ /* 0x000fe40007ffe0ff */
[----:B------:R-:W-:-:S02]  /*c500*/  ISETP.GE.AND P3, PT, R7, c[0x0][0x3c8], PT ;  /* 0x0000f20007007a0c */ /* 0x000fc40003f66270 */
[----:B------:R-:W-:Y:S02]  /*c510*/  ISETP.GE.AND P2, PT, R6, c[0x0][0x3c8], PT ;  /* 0x0000f20006007a0c */ /* 0x000fe40003f46270 */
[C---:B----4-:R-:W-:Y:S02]  /*c520*/  IADD3 R5, R0.reuse, 0x30, RZ ;  /* 0x0000003000057810 */ /* 0x050fe40007ffe0ff */
[----:B------:R-:W-:Y:S02]  /*c530*/  IADD3 R4, R0, 0x38, RZ ;  /* 0x0000003800047810 */ /* 0x000fe40007ffe0ff */
[----:B------:R-:W-:Y:S02]  /*c540*/  ISETP.GE.AND P1, PT, R5, c[0x0][0x3c8], PT ;  /* 0x0000f20005007a0c */ /* 0x000fe40003f26270 */
[----:B------:R-:W-:-:S03]  /*c550*/  ISETP.GE.AND P0, PT, R4, c[0x0][0x3c8], PT ;  /* 0x0000f20004007a0c */ /* 0x000fc60003f06270 */
[----:B------:R-:W-:Y:S02]  /*c560*/  @!P3 LEA.HI R8, R7, R7, RZ, 0x1 ;  /* 0x000000070708b211 */ /* 0x000fe400078f08ff */
[----:B------:R-:W-:Y:S02]  /*c570*/  @!P2 LEA.HI R7, R6, R6, RZ, 0x1 ;  /* 0x000000060607a211 */ /* 0x000fe400078f08ff */
[----:B------:R-:W-:Y:S02]  /*c580*/  @!P3 LOP3.LUT R8, R8, 0xfffffffe, RZ, 0xc0, !PT ;  /* 0xfffffffe0808b812 */ /* 0x000fe400078ec0ff */
[----:B------:R-:W-:Y:S02]  /*c590*/  @!P2 LOP3.LUT R7, R7, 0xfffffffe, RZ, 0xc0, !PT ;  /* 0xfffffffe0707a812 */ /* 0x000fe400078ec0ff */
[----:B------:R-:W-:Y:S02]  /*c5a0*/  @!P1 LEA.HI R6, R5, R5, RZ, 0x1 ;  /* 0x0000000505069211 */ /* 0x000fe400078f08ff */
[----:B------:R-:W-:Y:S01]  /*c5b0*/  @!P5 LOP3.LUT R5, R9, 0xfffffffe, RZ, 0xc0, !PT ;  /* 0xfffffffe0905d812 */ /* 0x000fe200078ec0ff */
[----:B------:R-:W-:Y:S01]  /*c5c0*/  @!P3 IMAD.WIDE R8, R8, 0x4, R2 ;  /* 0x000000040808b825 */ /* 0x000fe200078e0202 */
[----:B------:R-:W-:-:S02]  /*c5d0*/  @!P0 LEA.HI R4, R4, R4, RZ, 0x1 ;  /* 0x0000000404048211 */ /* 0x000fc400078f08ff */
[----:B------:R-:W-:Y:S01]  /*c5e0*/  @!P1 LOP3.LUT R14, R6, 0xfffffffe, RZ, 0xc0, !PT ;  /* 0xfffffffe060e9812 */ /* 0x000fe200078ec0ff */
[----:B------:R-:W-:Y:S01]  /*c5f0*/  @!P5 IMAD.WIDE R12, R5, 0x4, R2 ;  /* 0x00000004050cd825 */ /* 0x000fe200078e0202 */
[----:B------:R-:W-:-:S03]  /*c600*/  @!P0 LOP3.LUT R15, R4, 0xfffffffe, RZ, 0xc0, !PT ;  /* 0xfffffffe040f8812 */ /* 0x000fc600078ec0ff */
[--C-:B------:R-:W-:Y:S01]  /*c610*/  @!P2 IMAD.WIDE R6, R7, 0x4, R2.reuse ;  /* 0x000000040706a825 */ /* 0x100fe200078e0202 */
[----:B------:R3:W-:Y:S03]  /*c620*/  @!P5 ST.E.64 [R12.64], R160 ;  /* 0x000000a00c00d985 */ /* 0x0007e6000c101b10 */
[--C-:B------:R-:W-:Y:S01]  /*c630*/  @!P1 IMAD.WIDE R4, R14, 0x4, R2.reuse ;  /* 0x000000040e049825 */ /* 0x100fe200078e0202 */
[----:B------:R3:W-:Y:S03]  /*c640*/  @!P4 ST.E.64 [R10.64], R164 ;  /* 0x000000a40a00c985 */ /* 0x0007e6000c101b10 */
[----:B------:R-:W-:Y:S01]  /*c650*/  @!P0 IMAD.WIDE R2, R15, 0x4, R2 ;  /* 0x000000040f028825 */ /* 0x000fe200078e0202 */
[----:B------:R3:W-:Y:S04]  /*c660*/  @!P3 ST.E.64 [R8.64], R176 ;  /* 0x000000b00800b985 */ /* 0x0007e8000c101b10 */
[----:B------:R3:W-:Y:S04]  /*c670*/  @!P2 ST.E.64 [R6.64], R180 ;  /* 0x000000b40600a985 */ /* 0x0007e8000c101b10 */
[----:B------:R3:W-:Y:S04]  /*c680*/  @!P1 ST.E.64 [R4.64], R124 ;  /* 0x0000007c04009985 */ /* 0x0007e8000c101b10 */
[----:B------:R3:W-:Y:S02]  /*c690*/  @!P0 ST.E.64 [R2.64], R184 ;  /* 0x000000b802008985 */ /* 0x0007e4000c101b10 */
.L_x_29:
[----:B------:R-:W-:Y:S05]  /*c6a0*/  BSYNC B0 ;  /* 0x0000000000007941 */ /* 0x000fea0003800000 */
.L_x_28:
[----:B---3--:R3:W1:Y:S04]  /*c6b0*/  SHFL.IDX PT, R3, R17, 0x3, 0x1c1f ;  /* 0x007c1f0011037f89 */ /* 0x00866800000e0000 */
[----:B----4-:R3:W4:Y:S01]  /*c6c0*/  SHFL.IDX PT, R2, R19, 0x3, 0x1c1f ;  /* 0x007c1f0013027f89 */ /* 0x01072200000e0000 */
[----:B------:R-:W-:Y:S05]  /*c6d0*/  @P6 EXIT ;  /* 0x000000000000694d */ /* 0x000fea0003800000 */
[C---:B------:R-:W-:Y:S02]  /*c6e0*/  IADD3 R4, R0.reuse, 0x8, RZ ;  /* 0x0000000800047810 */ /* 0x040fe40007ffe0ff */
[----:B------:R-:W-:-:S02]  /*c6f0*/  ISETP.GE.AND P6, PT, R0, c[0x0][0x3c8], PT ;  /* 0x0000f20000007a0c */ /* 0x000fc40003fc6270 */
[----:B------:R-:W-:Y:S02]  /*c700*/  ISETP.GE.AND P5, PT, R4, c[0x0][0x3c8], PT ;  /* 0x0000f20004007a0c */ /* 0x000fe40003fa6270 */
[C---:B------:R-:W-:Y:S02]  /*c710*/  IADD3 R9, R0.reuse, 0x10, RZ ;  /* 0x0000001000097810 */ /* 0x040fe40007ffe0ff */
[C---:B------:R-:W-:Y:S02]  /*c720*/  IADD3 R8, R0.reuse, 0x18, RZ ;  /* 0x0000001800087810 */ /* 0x040fe40007ffe0ff */
[C---:B------:R-:W-:Y:S02]  /*c730*/  IADD3 R10, R0.reuse, 0x20, RZ ;  /* 0x00000020000a7810 */ /* 0x040fe40007ffe0ff */
[C---:B------:R-:W-:Y:S02]  /*c740*/  IADD3 R11, R0.reuse, 0x28, RZ ;  /* 0x00000028000b7810 */ /* 0x040fe40007ffe0ff */
[C---:B------:R-:W-:Y:S01]  /*c750*/  IADD3 R13, R0.reuse, 0x30, RZ ;  /* 0x00000030000d7810 */ /* 0x040fe20007ffe0ff */
[----:B-1--4-:R-:W-:Y:S01]  /*c760*/  @!P6 IMAD.WIDE R6, R0, 0x4, R2 ;  /* 0x000000040006e825 */ /* 0x012fe200078e0202 */
[----:B------:R-:W-:-:S02]  /*c770*/  ISETP.GE.AND P4, PT, R9, c[0x0][0x3c8], PT ;  /* 0x0000f20009007a0c */ /* 0x000fc40003f86270 */
[----:B------:R-:W-:Y:S02]  /*c780*/  @!P5 LEA.HI R4, R4, R4, RZ, 0x1 ;  /* 0x000000040404d211 */ /* 0x000fe400078f08ff */
[----:B------:R-:W-:Y:S01]  /*c790*/  ISETP.GE.AND P3, PT, R8, c[0x0][0x3c8], PT ;  /* 0x0000f20008007a0c */ /* 0x000fe20003f66270 */
[----:B------:R1:W-:Y:S01]  /*c7a0*/  @!P6 ST.E.64 [R6.64], R142 ;  /* 0x0000008e0600e985 */ /* 0x0003e2000c101b10 */
[----:B------:R-:W-:Y:S02]  /*c7b0*/  ISETP.GE.AND P2, PT, R10, c[0x0][0x3c8], PT ;  /* 0x0000f2000a007a0c */ /* 0x000fe40003f46270 */
[----:B------:R-:W-:Y:S02]  /*c7c0*/  ISETP.GE.AND P1, PT, R11, c[0x0][0x3c8], PT ;  /* 0x0000f2000b007a0c */ /* 0x000fe40003f26270 */
[----:B------:R-:W-:Y:S02]  /*c7d0*/  ISETP.GE.AND P0, PT, R13, c[0x0][0x3c8], PT ;  /* 0x0000f2000d007a0c */ /* 0x000fe40003f06270 */
[----:B------:R-:W-:-:S02]  /*c7e0*/  @!P5 LOP3.LUT R4, R4, 0xfffffffe, RZ, 0xc0, !PT ;  /* 0xfffffffe0404d812 */ /* 0x000fc400078ec0ff */
[----:B------:R-:W-:Y:S02]  /*c7f0*/  @!P4 LEA.HI R12, R9, R9, RZ, 0x1 ;  /* 0x00000009090cc211 */ /* 0x000fe400078f08ff */
[----:B------:R-:W-:Y:S01]  /*c800*/  IADD3 R0, R0, 0x38, RZ ;  /* 0x0000003800007810 */ /* 0x000fe20007ffe0ff */
[----:B------:R-:W-:Y:S01]  /*c810*/  @!P5 IMAD.WIDE R4, R4, 0x4, R2 ;  /* 0x000000040404d825 */ /* 0x000fe200078e0202 */
[----:B------:R-:W-:Y:S02]  /*c820*/  @!P3 LEA.HI R8, R8, R8, RZ, 0x1 ;  /* 0x000000080808b211 */ /* 0x000fe400078f08ff */
[----:B------:R-:W-:Y:S02]  /*c830*/  @!P4 LOP3.LUT R12, R12, 0xfffffffe, RZ, 0xc0, !PT ;  /* 0xfffffffe0c0cc812 */ /* 0x000fe400078ec0ff */
[----:B------:R4:W-:Y:S01]  /*c840*/  @!P5 ST.E.64 [R4.64], R150 ;  /* 0x000000960400d985 */ /* 0x0009e2000c101b10 */
[----:B------:R-:W-:Y:S02]  /*c850*/  @!P3 LOP3.LUT R8, R8, 0xfffffffe, RZ, 0xc0, !PT ;  /* 0xfffffffe0808b812 */ /* 0x000fe400078ec0ff */
[----:B-1----:R-:W-:-:S04]  /*c860*/  @!P2 LEA.HI R6, R10, R10, RZ, 0x1 ;  /* 0x0000000a0a06a211 */ /* 0x002fc800078f08ff */
[----:B------:R-:W-:Y:S02]  /*c870*/  @!P2 LOP3.LUT R6, R6, 0xfffffffe, RZ, 0xc0, !PT ;  /* 0xfffffffe0606a812 */ /* 0x000fe400078ec0ff */
[----:B----4-:R-:W-:Y:S01]  /*c880*/  @!P1 LEA.HI R5, R11, R11, RZ, 0x1 ;  /* 0x0000000b0b059211 */ /* 0x010fe200078f08ff */
[--C-:B------:R-:W-:Y:S01]  /*c890*/  @!P3 IMAD.WIDE R10, R8, 0x4, R2.reuse ;  /* 0x00000004080ab825 */ /* 0x100fe200078e0202 */
[----:B------:R-:W-:Y:S02]  /*c8a0*/  @!P0 LEA.HI R4, R13, R13, RZ, 0x1 ;  /* 0x0000000d0d048211 */ /* 0x000fe400078f08ff */
        /* <DEDUP_REMOVED lines=10> */
[----:B------:R1:W-:Y:S01]  /*c950*/  @!P0 ST.E.64 [R4.64], R126 ;  /* 0x0000007e04008985 */ /* 0x0003e2000c101b10 */
[----:B------:R-:W-:-:S13]  /*c960*/  ISETP.GE.AND P0, PT, R0, c[0x0][0x3c8], PT ;  /* 0x0000f20000007a0c */ /* 0x000fda0003f06270 */
[----:B------:R-:W-:Y:S05]  /*c970*/  @P0 EXIT ;  /* 0x000000000000094d */ /* 0x000fea0003800000 */
[----:B------:R-:W-:-:S04]  /*c980*/  LEA.HI R0, R0, R0, RZ, 0x1 ;  /* 0x0000000000007211 */ /* 0x000fc800078f08ff */
[----:B------:R-:W-:-:S05]  /*c990*/  LOP3.LUT R0, R0, 0xfffffffe, RZ, 0xc0, !PT ;  /* 0xfffffffe00007812 */ /* 0x000fca00078ec0ff */
[----:B------:R-:W-:-:S05]  /*c9a0*/  IMAD.WIDE R2, R0, 0x4, R2 ;  /* 0x0000000400027825 */ /* 0x000fca00078e0202 */
[----:B------:R-:W-:Y:S01]  /*c9b0*/  ST.E.64 [R2.64], R186 ;  /* 0x000000ba02007985 */ /* 0x000fe2000c101b10 */
[----:B------:R-:W-:Y:S05]  /*c9c0*/  EXIT ;  /* 0x000000000000794d */ /* 0x000fea0003800000 */
.L_x_23:
[----:B------:R-:W3:Y:S02]  /*c9d0*/  S2R R0, SR_TID.X ;  /* 0x0000000000007919 */ /* 0x000ee40000002100 */
[----:B---3--:R-:W-:-:S13]  /*c9e0*/  ISETP.GT.AND P0, PT, R0, 0x7f, PT ;  /* 0x0000007f0000780c */ /* 0x008fda0003f04270 */
[----:B------:R-:W-:Y:S05]  /*c9f0*/  @P0 EXIT ;  /* 0x000000000000094d */ /* 0x000fea0003800000 */
[----:B------:R-:W3:Y:S01]  /*ca00*/  S2R R8, SR_CTAID.X ;  /* 0x0000000000087919 */ /* 0x000ee20000002500 */
[----:B------:R-:W-:-:S05]  /*ca10*/  MOV R3, c[0x0][0x4e8] ;  /* 0x00013a0000037a02 */ /* 0x000fca0000000f00 */
[----:B-1----:R-:W-:Y:S01]  /*ca20*/  IMAD R2, R3, c[0x0][0x388], RZ ;  /* 0x0000e20003027a24 */ /* 0x002fe200078e02ff */
[----:B---3--:R-:W-:-:S04]  /*ca30*/  LEA R8, R8, R0, 0x7 ;  /* 0x0000000008087211 */ /* 0x008fc800078e38ff */
[----:B------:R-:W-:-:S13]  /*ca40*/  ISETP.GE.AND P0, PT, R8, R2, PT ;  /* 0x000000020800720c */ /* 0x000fda0003f06270 */
[----:B------:R-:W-:Y:S05]  /*ca50*/  @P0 EXIT ;  /* 0x000000000000094d */ /* 0x000fea0003800000 */
[----:B------:R-:W1:Y:S01]  /*ca60*/  S2R R7, SR_CTAID.Z ;  /* 0x0000000000077919 */ /* 0x000e620000002700 */
[----:B------:R-:W-:Y:S01]  /*ca70*/  USHF.R.S32.HI UR6, URZ, 0x1f, UR10 ;  /* 0x0000001f3f067899 */ /* 0x000fe2000801140a */
[----:B------:R-:W-:Y:S01]  /*ca80*/  ISETP.NE.AND P0, PT, R3, 0x1, PT ;  /* 0x000000010300780c */ /* 0x000fe20003f05270 */
[----:B------:R-:W-:Y:S01]  /*ca90*/  ULDC.64 UR4, c[0x0][0x4d0] ;  /* 0x0001340000047ab9 */ /* 0x000fe20000000a00 */
[----:B------:R-:W3:Y:S01]  /*caa0*/  S2R R9, SR_CTAID.Y ;  /* 0x0000000000097919 */ /* 0x000ee20000002600 */
[----:B------:R-:W-:Y:S01]  /*cab0*/  UIMAD UR6, UR6, UR4, URZ ;  /* 0x00000004060672a4 */ /* 0x000fe2000f8e023f */
[----:B------:R-:W-:Y:S01]  /*cac0*/  IADD3 R4, RZ, -UR10, RZ ;  /* 0x8000000aff047c10 */ /* 0x000fe2000fffe0ff */
[----:B--2---:R-:W-:Y:S01]  /*cad0*/  UIMAD.WIDE.U32 UR8, UR10, UR4, URZ ;  /* 0x000000040a0872a5 */ /* 0x004fe2000f8e003f */
[----:B------:R-:W-:Y:S01]  /*cae0*/  MOV R0, R8 ;  /* 0x0000000800007202 */ /* 0x000fe20000000f00 */
[----:B------:R-:W-:-:S04]  /*caf0*/  UIMAD UR4, UR10, UR5, UR6 ;  /* 0x000000050a0472a4 */ /* 0x000fc8000f8e0206 */
[----:B------:R-:W-:Y:S01]  /*cb00*/  UIADD3 UR4, UR9, UR4, URZ ;  /* 0x0000000409047290 */ /* 0x000fe2000fffe03f */
[----:B------:R-:W-:Y:S01]  /*cb10*/  MOV R3, UR9 ;  /* 0x0000000900037c02 */ /* 0x000fe20008000f00 */
[----:B------:R-:W-:-:S04]  /*cb20*/  @P0 IMAD.HI.U32 R5, R8, c[0x0][0x4ec], RZ ;  /* 0x00013b0008050a27 */ /* 0x000fc800078e00ff */
[----:B------:R-:W-:Y:S01]  /*cb30*/  IMAD.U32 R2, RZ, RZ, UR8 ;  /* 0x00000008ff027e24 */ /* 0x000fe2000f8e00ff */
[----:B------:R-:W-:Y:S01]  /*cb40*/  @P0 SHF.R.U32.HI R0, RZ, c[0x0][0x4f0], R5 ;  /* 0x00013c00ff000a19 */ /* 0x000fe20000011605 */
[----:B------:R-:W-:Y:S01]  /*cb50*/  IMAD.U32 R3, RZ, RZ, UR4 ;  /* 0x00000004ff037e24 */ /* 0x000fe2000f8e00ff */
[----:B-1----:R-:W-:-:S03]  /*cb60*/  SHF.R.S32.HI R6, RZ, 0x1f, R7 ;  /* 0x0000001fff067819 */ /* 0x002fc60000011407 */
[----:B------:R-:W-:-:S04]  /*cb70*/  IMAD.WIDE.U32 R2, R7, c[0x0][0x4d8], R2 ;  /* 0x0001360007027a25 */ /* 0x000fc800078e0002 */
[----:B------:R-:W-:Y:S02]  /*cb80*/  IMAD R6, R6, c[0x0][0x4d8], RZ ;  /* 0x0001360006067a24 */ /* 0x000fe400078e02ff */
[----:B---3--:R-:W-:Y:S02]  /*cb90*/  IMAD R4, R4, c[0x0][0x550], R9 ;  /* 0x0001540004047a24 */ /* 0x008fe400078e0209 */
[----:B------:R-:W-:Y:S01]  /*cba0*/  IMAD R5, R7, c[0x0][0x4dc], R6 ;  /* 0x0001370007057a24 */ /* 0x000fe200078e0206 */
[----:B------:R-:W-:Y:S02]  /*cbb0*/  IADD3 R7, -R0, RZ, RZ ;  /* 0x000000ff00077210 */ /* 0x000fe40007ffe1ff */
[----:B------:R-:W-:Y:S01]  /*cbc0*/  SHF.R.S32.HI R6, RZ, 0x1f, R4 ;  /* 0x0000001fff067819 */ /* 0x000fe20000011404 */
[----:B------:R-:W-:Y:S02]  /*cbd0*/  IMAD.IADD R3, R5, 0x1, R3 ;  /* 0x0000000105037824 */ /* 0x000fe400078e0203 */
[----:B------:R-:W-:Y:S01]  /*cbe0*/  IMAD R5, R7, c[0x0][0x4e8], R8 ;  /* 0x00013a0007057a24 */ /* 0x000fe200078e0208 */
[----:B------:R-:W-:Y:S01]  /*cbf0*/  SHF.R.S32.HI R7, RZ, 0x1f, R0 ;  /* 0x0000001fff077819 */ /* 0x000fe20000011400 */
[----:B------:R-:W-:-:S02]  /*cc00*/  IMAD R6, R6, c[0x0][0x4e0], RZ ;  /* 0x0001380006067a24 */ /* 0x000fc400078e02ff */
[----:B------:R-:W-:-:S04]  /*cc10*/  IMAD.WIDE.U32 R2, R4, c[0x0][0x4e0], R2 ;  /* 0x0001380004027a25 */ /* 0x000fc800078e0002 */
[----:B------:R-:W-:Y:S01]  /*cc20*/  IMAD R6, R4, c[0x0][0x4e4], R6 ;  /* 0x0001390004067a24 */ /* 0x000fe200078e0206 */
[----:B------:R-:W-:Y:S02]  /*cc30*/  SHF.R.S32.HI R4, RZ, 0x1f, R5 ;  /* 0x0000001fff047819 */ /* 0x000fe40000011405 */
[----:B------:R-:W-:-:S03]  /*cc40*/  IADD3 R2, P0, R0, R2, RZ ;  /* 0x0000000200027210 */ /* 0x000fc60007f1e0ff */
[----:B------:R-:W-:Y:S01]  /*cc50*/  IMAD R0, R4, c[0x0][0x4c8], RZ ;  /* 0x0001320004007a24 */ /* 0x000fe200078e02ff */
[----:B------:R-:W-:-:S03]  /*cc60*/  IADD3.X R3, R7, R3, R6, P0, !PT ;  /* 0x0000000307037210 */ /* 0x000fc600007fe406 */
[C---:B------:R-:W-:Y:S02]  /*cc70*/  IMAD R0, R5.reuse, c[0x0][0x4cc], R0 ;  /* 0x0001330005007a24 */ /* 0x040fe400078e0200 */
[----:B------:R-:W-:-:S05]  /*cc80*/  IMAD.WIDE.U32 R2, R5, c[0x0][0x4c8], R2 ;  /* 0x0001320005027a25 */ /* 0x000fca00078e0002 */
[----:B------:R-:W-:Y:S02]  /*cc90*/  IADD3 R0, R3, R0, RZ ;  /* 0x0000000003007210 */ /* 0x000fe40007ffe0ff */
[----:B------:R-:W-:-:S04]  /*cca0*/  LEA R4, P0, R2, c[0x0][0x4a8], 0x2 ;  /* 0x00012a0002047a11 */ /* 0x000fc800078010ff */
[----:B------:R-:W-:Y:S02]  /*ccb0*/  LEA.HI.X R5, R2, c[0x0][0x4ac], R0, 0x2, P0 ;  /* 0x00012b0002057a11 */ /* 0x000fe400000f1400 */
[----:B------:R-:W-:-:S05]  /*ccc0*/  MOV R0, 0xff800000 ;  /* 0xff80000000007802 */ /* 0x000fca0000000f00 */
[----:B------:R-:W-:Y:S01]  /*ccd0*/  STG.E [R4.64], R0 ;  /* 0x0000000004007986 */ /* 0x000fe2000c101910 */
[----:B------:R-:W-:Y:S05]  /*cce0*/  EXIT ;  /* 0x000000000000794d */ /* 0x000fea0003800000 */
.L_x_30:
[----:B------:R-:W-:-:S00]  /*ccf0*/  BRA `(.L_x_30) ;  /* 0xfffffff000007947 */ /* 0x000fc0000383ffff */
[----:B------:R-:W-:-:S00]  /*cd00*/  NOP ;  /* 0x0000000000007918 */ /* 0x000fc00000000000 */
[----:B------:R-:W-:-:S00]  /*cd10*/  NOP ;  /* 0x0000000000007918 */ /* 0x000fc00000000000 */
[----:B------:R-:W-:-:S00]  /*cd20*/  NOP ;  /* 0x0000000000007918 */ /* 0x000fc00000000000 */
[----:B------:R-:W-:-:S00]  /*cd30*/  NOP ;  /* 0x0000000000007918 */ /* 0x000fc00000000000 */
[----:B------:R-:W-:-:S00]  /*cd40*/  NOP ;  /* 0x0000000000007918 */ /* 0x000fc00000000000 */
[----:B------:R-:W-:-:S00]  /*cd50*/  NOP ;  /* 0x0000000000007918 */ /* 0x000fc00000000000 */
[----:B------:R-:W-:-:S00]  /*cd60*/  NOP ;  /* 0x0000000000007918 */ /* 0x000fc00000000000 */
[----:B------:R-:W-:-:S00]  /*cd70*/  NOP ;  /* 0x0000000000007918 */ /* 0x000fc00000000000 */
.L_x_1909:


//--------------------- .text._ZN7cutlass13device_kernelIN5flash19enable_sm80_to_sm89INS1_16FlashAttnFwdSm80INS1_25CollectiveMainloopFwdSm80ILi4ELi1ELb0EN4cute5tupleIJNS5_1CILi128EEENS7_ILi80EEENS7_ILi64EEEEEELi64ENS_10bfloat16_tEfNS_4arch4Sm80ELb0ELb0ELb0ELb1ELb1ELb0ELb1ELb1EEENS1_21CollectiveEpilogueFwdINS6_IJS8_SA_S9_EEENS6_IJNS7_ILi1EEESI_SI_EEESC_SE_Li128ELb1ELb1ELb1ELb0EEENS1_36VarlenDynamicPersistentTileSchedulerILi128ELi80ELi128ELi128ELb1ELb1ELb0ELb0ELb1ELb1EEEEEEEEEvNT_6ParamsE --------------------------
	.section	.text._ZN7cutlass13device_kernelIN5flash19enable_sm80_to_sm89INS1_16FlashAttnFwdSm80INS1_25CollectiveMainloopFwdSm80ILi4ELi1ELb0EN4cute5tupleIJNS5_1CILi128EEENS7_ILi80EEENS7_ILi64EEEEEELi64ENS_10bfloat16_tEfNS_4arch4Sm80ELb0ELb0ELb0ELb1ELb1ELb0ELb1ELb1EEENS1_21CollectiveEpilogueFwdINS6_IJS8_SA_S9_EEENS6_IJNS7_ILi1EEESI_SI_EEESC_SE_Li128ELb1ELb1ELb1ELb0EEENS1_36VarlenDynamicPersistentTileSchedulerILi128ELi80ELi128ELi128ELb1ELb1ELb0ELb0ELb1ELb1EEEEEEEEEvNT_6ParamsE,"ax",@progbits
	.sectioninfo	@"SHI_REGISTERS=255"
	.align	128
.text._ZN7cutlass13device_kernelIN5flash19enable_sm80_to_sm89INS1_16FlashAttnFwdSm80INS1_25CollectiveMainloopFwdSm80ILi4ELi1ELb0EN4cute5tupleIJNS5_1CILi128EEENS7_ILi80EEENS7_ILi64EEEEEELi64ENS_10bfloat16_tEfNS_4arch4Sm80ELb0ELb0ELb0ELb1ELb1ELb0ELb1ELb1EEENS1_21CollectiveEpilogueFwdINS6_IJS8_SA_S9_EEENS6_IJNS7_ILi1EEESI_SI_EEESC_SE_Li128ELb1ELb1ELb1ELb0EEENS1_36VarlenDynamicPersistentTileSchedulerILi128ELi80ELi128ELi128ELb1ELb1ELb0ELb0ELb1ELb1EEEEEEEEEvNT_6ParamsE:
        .type           _ZN7cutlass13device_kernelIN5flash19enable_sm80_to_sm89INS1_16FlashAttnFwdSm80INS1_25CollectiveMainloopFwdSm80ILi4ELi1ELb0EN4cute5tupleIJNS5_1CILi128EEENS7_ILi80EEENS7_ILi64EEEEEELi64ENS_10bfloat16_tEfNS_4arch4Sm80ELb0ELb0ELb0ELb1ELb1ELb0ELb1ELb1EEENS1_21CollectiveEpilogueFwdINS6_IJS8_SA_S9_EEENS6_IJNS7_ILi1EEESI_SI_EEESC_SE_Li128ELb1ELb1ELb1ELb0EEENS1_36VarlenDynamicPersistentTileSchedulerILi128ELi80ELi128ELi128ELb1ELb1ELb0ELb0ELb1ELb1EEEEEEEEEvNT_6ParamsE,@function
        .size           _ZN7cutlass13device_kernelIN5flash19enable_sm80_to_sm89INS1_16FlashAttnFwdSm80INS1_25CollectiveMainloopFwdSm80ILi4ELi1ELb0EN4cute5tupleIJNS5_1CILi128EEENS7_ILi80EEENS7_ILi64EEEEEELi64ENS_10bfloat16_tEfNS_4arch4Sm80ELb0ELb0ELb0ELb1ELb1ELb0ELb1ELb1EEENS1_21CollectiveEpilogueFwdINS6_IJS8_SA_S9_EEENS6_IJNS7_ILi1EEESI_SI_EEESC_SE_Li128ELb1ELb1ELb1ELb0EEENS1_36VarlenDynamicPersistentTileSchedulerILi128ELi80ELi128ELi128ELb1ELb1ELb0ELb0ELb1ELb1EEEEEEEEEvNT_6ParamsE,(.L_x_1910 - _ZN7cutlass13device_kernelIN5flash19enable_sm80_to_sm89INS1_16FlashAttnFwdSm80INS1_25CollectiveMainloopFwdSm80ILi4ELi1ELb0EN4cute5tupleIJNS5_1CILi128EEENS7_ILi80EEENS7_ILi64EEEEEELi64ENS_10bfloat16_tEfNS_4arch4Sm80ELb0ELb0ELb0ELb1ELb1ELb0ELb1ELb1EEENS1_21CollectiveEpilogueFwdINS6_IJS8_SA_S9_EEENS6_IJNS7_ILi1EEESI_SI_EEESC_SE_Li128ELb1ELb1ELb1ELb0EEENS1_36VarlenDynamicPersistentTileSchedulerILi128ELi80ELi128ELi128ELb1ELb1ELb0ELb0ELb1ELb1EEEEEEEEEvNT_6ParamsE)
        .other          _ZN7cutlass13device_kernelIN5flash19enable_sm80_to_sm89INS1_16FlashAttnFwdSm80INS1_25CollectiveMainloopFwdSm80ILi4ELi1ELb0EN4cute5tupleIJNS5_1CILi128EEENS7_ILi80EEENS7_ILi64EEEEEELi64ENS_10bfloat16_tEfNS_4arch4Sm80ELb0ELb0ELb0ELb1ELb1ELb0ELb1ELb1EEENS1_21CollectiveEpilogueFwdINS6_IJS8_SA_S9_EEENS6_IJNS7_ILi1EEESI_SI_EEESC_SE_Li128ELb1ELb1ELb1ELb0EEENS1_36VarlenDynamicPersistentTileSchedulerILi128ELi80ELi128ELi128ELb1ELb1ELb0ELb0ELb1ELb1EEEEEEEEEvNT_6ParamsE,@"STO_CUDA_ENTRY STV_DEFAULT"
_ZN7cutlass13device_kernelIN5flash19enable_sm80_to_sm89INS1_16FlashAttnFwdSm80INS1_25CollectiveMainloopFwdSm80ILi4ELi1ELb0EN4cute5tupleIJNS5_1CILi128EEENS7_ILi80EEENS7_ILi64EEEEEELi64ENS_10bfloat16_tEfNS_4arch4Sm80ELb0ELb0ELb0ELb1ELb1ELb0ELb1ELb1EEENS1_21CollectiveEpilogueFwdINS6_IJS8_SA_S9_EEENS6_IJNS7_ILi1EEESI_SI_EEESC_SE_Li128ELb1ELb1ELb1ELb0EEENS1_36VarlenDynamicPersistentTileSchedulerILi128ELi80ELi128ELi128ELb1ELb1ELb0ELb0ELb1ELb1EEEEEEEEEvNT_6ParamsE:
[----:B------:R-:W-:-:S03]  /*0000*/  MOV R1, c[0x0][0x28] ;  /* 0x00000a0000017a02 */ /* 0x000fc60000000f00 */
[----:B------:R-:W1:Y:S01]  /*0010*/  S2R R2, SR_TID.X ;  /* 0x0000000000027919 */ /* 0x000e620000002100 */
[----:B------:R-:W-:Y:S01]  /*0020*/  IADD3 R1, R1, -0x98, RZ ;  /* 0xffffff6801017810 */ /* 0x000fe20007ffe0ff */
[----:B------:R-:W-:Y:S01]  /*0030*/  ULDC.64 UR6, c[0x0][0x118] ;  /* 0x0000460000067ab9 */ /* 0x000fe20000000a00 */
[----:B-1----:R-:W-:-:S05]  /*0040*/  SHF.R.U32.HI R0, RZ, 0x5, R2 ;  /* 0x00000005ff007819 */ /* 0x002fca0000011602 */
[----:B------:R-:W1:Y:S02]  /*0050*/  SHFL.IDX PT, R3, R0, RZ, 0x1f ;  /* 0x00001fff00037589 */ /* 0x000e6400000e0000 */
[----:B-1----:R-:W-:Y:S02]  /*0060*/  ISETP.NE.AND P0, PT, R3, RZ, PT ;  /* 0x000000ff0300720c */ /* 0x002fe40003f05270 */
[----:B------:R-:W-:Y:S11]  /*0070*/  STL [R1+0x88], R3 ;  /* 0x0000880301007387 */ /* 0x000ff60000100800 */
[----:B------:R-:W-:Y:S06]  /*0080*/  @P0 BAR.SYNC.DEFER_BLOCKING 0x5, 0x80 ;  /* 0x0142000000000b1d */ /* 0x000fec0000010000 */
[----:B------:R-:W1:Y:S04]  /*0090*/  @P0 LDS.128 R4, [0x9100] ;  /* 0x00910000ff040984 */ /* 0x000e680000000c00 */
[----:B-1----:R1:W-:Y:S04]  /*00a0*/  @P0 STL.64 [R1], R4 ;  /* 0x0000000401000387 */ /* 0x0023e80000100a00 */
[----:B------:R1:W-:Y:S04]  /*00b0*/  @P0 STL.64 [R1+0x8], R6 ;  /* 0x0000080601000387 */ /* 0x0003e80000100a00 */
[----:B------:R-:W-:Y:S06]  /*00c0*/  @P0 BAR.ARV 0x4, 0x80 ;  /* 0x0102000000000b1d */ /* 0x000fec0000002000 */
[----:B------:R-:W-:Y:S05]  /*00d0*/  @P0 BRA `(.L_x_31) ;  /* 0x00000b1000000947 */ /* 0x000fea0003800000 */
[----:B------:R-:W-:Y:S01]  /*00e0*/  LOP3.LUT R14, R2, 0x1f, RZ, 0xc0, !PT ;  /* 0x0000001f020e7812 */ /* 0x000fe200078ec0ff */
[----:B------:R-:W-:Y:S01]  /*00f0*/  CS2R R8, SRZ ;  /* 0x0000000000087805 */ /* 0x000fe2000001ff00 */
[----:B-1----:R-:W-:-:S02]  /*0100*/  IMAD.MOV.U32 R7, RZ, RZ, RZ ;  /* 0x000000ffff077224 */ /* 0x002fc400078e00ff */
[----:B------:R-:W-:-:S04]  /*0110*/  ISETP.NE.AND P6, PT, R14, 0x1f, PT ;  /* 0x0000001f0e00780c */ /* 0x000fc80003fc5270 */
[----:B------:R-:W-:-:S13]  /*0120*/  ISETP.GE.OR P0, PT, R14, c[0x0][0x53c], !P6 ;  /* 0x00014f000e007a0c */ /* 0x000fda0007706670 */
[----:B------:R-:W-:Y:S02]  /*0130*/  @!P0 IMAD.MOV.U32 R4, RZ, RZ, 0x4 ;  /* 0x00000004ff048424 */ /* 0x000fe400078e00ff */
[----:B------:R-:W-:Y:S02]  /*0140*/  @!P0 IMAD.MOV.U32 R2, RZ, RZ, 0x4 ;  /* 0x00000004ff028424 */ /* 0x000fe400078e00ff */
[----:B------:R-:W-:-:S04]  /*0150*/  @!P0 IMAD.WIDE.U32 R4, R14, R4, c[0x0][0x580] ;  /* 0x000160000e048625 */ /* 0x000fc800078e0004 */
[C---:B------:R-:W-:Y:S01]  /*0160*/  @!P0 IMAD.WIDE.U32 R2, R14.reuse, R2, c[0x0][0x578] ;  /* 0x00015e000e028625 */ /* 0x040fe200078e0002 */
[----:B------:R-:W2:Y:S04]  /*0170*/  @!P0 LDG.E R8, [R4.64] ;  /* 0x0000000604088981 */ /* 0x000ea8000c1e1900 */
[----:B------:R-:W2:Y:S01]  /*0180*/  @!P0 LDG.E R7, [R2.64] ;  /* 0x0000000602078981 */ /* 0x000ea2000c1e1900 */
[C---:B------:R-:W-:Y:S01]  /*0190*/  ISETP.NE.AND P5, PT, R14.reuse, RZ, PT ;  /* 0x000000ff0e00720c */ /* 0x040fe20003fa5270 */
[----:B------:R-:W1:Y:S01]  /*01a0*/  S2UR UR4, SR_CTAID.X ;  /* 0x00000000000479c3 */ /* 0x000e620000002500 */
[C---:B------:R-:W-:Y:S02]  /*01b0*/  ISETP.GE.U32.AND P4, PT, R14.reuse, 0x2, PT ;  /* 0x000000020e00780c */ /* 0x040fe40003f86070 */
[----:B------:R-:W-:-:S02]  /*01c0*/  ISETP.GE.U32.AND P3, PT, R14, 0x4, PT ;  /* 0x000000040e00780c */ /* 0x000fc40003f66070 */
[C---:B------:R-:W-:Y:S02]  /*01d0*/  ISETP.GE.U32.AND P2, PT, R14.reuse, 0x8, PT ;  /* 0x000000080e00780c */ /* 0x040fe40003f46070 */
[----:B------:R-:W-:Y:S01]  /*01e0*/  ISETP.GE.U32.AND P1, PT, R14, 0x10, PT ;  /* 0x000000100e00780c */ /* 0x000fe20003f26070 */
[----:B--2---:R-:W-:-:S05]  /*01f0*/  IMAD R4, R8, R7, RZ ;  /* 0x0000000708047224 */ /* 0x004fca00078e02ff */
[----:B------:R-:W2:Y:S02]  /*0200*/  SHFL.UP PT, R0, R4, 0x1, RZ ;  /* 0x0420000004007989 */ /* 0x000ea400000e00ff */
[----:B--2---:R-:W-:-:S05]  /*0210*/  SEL R0, R0, RZ, P5 ;  /* 0x000000ff00007207 */ /* 0x004fca0002800000 */
[----:B------:R-:W-:-:S05]  /*0220*/  IMAD.IADD R4, R4, 0x1, R0 ;  /* 0x0000000104047824 */ /* 0x000fca00078e0200 */
        /* <DEDUP_REMOVED lines=12> */
[----:B------:R-:W2:Y:S02]  /*02f0*/  SHFL.IDX PT, R6, R4, 0x1f, 0x1f ;  /* 0x03e01f0004067f89 */ /* 0x000ea400000e0000 */
[----:B--2---:R-:W-:-:S04]  /*0300*/  IMAD R6, R6, c[0x0][0x538], RZ ;  /* 0x00014e0006067a24 */ /* 0x004fc800078e02ff */
[----:B------:R-:W-:Y:S01]  /*0310*/  IMAD.MOV.U32 R0, RZ, RZ, R6 ;  /* 0x000000ffff007224 */ /* 0x000fe200078e0006 */
[----:B-1----:R-:W-:-:S13]  /*0320*/  ISETP.GT.AND P0, PT, R6, UR4, PT ;  /* 0x0000000406007c0c */ /* 0x002fda000bf04270 */
[----:B------:R-:W-:Y:S05]  /*0330*/  @P0 BRA `(.L_x_32) ;  /* 0x0000027000000947 */ /* 0x000fea0003800000 */
[----:B------:R-:W-:Y:S02]  /*0340*/  MOV R6, R0 ;  /* 0x0000000000067202 */ /* 0x000fe40000000f00 */
[----:B------:R-:W-:-:S04]  /*0350*/  MOV R9, RZ ;  /* 0x000000ff00097202 */ /* 0x000fc80000000f00 */
.L_x_36:
[----:B------:R-:W-:-:S04]  /*0360*/  IADD3 R0, R9, 0x1f, RZ ;  /* 0x0000001f09007810 */ /* 0x000fc80007ffe0ff */
[----:B------:R-:W-:-:S13]  /*0370*/  ISETP.GE.AND P0, PT, R0, c[0x0][0x53c], PT ;  /* 0x00014f0000007a0c */ /* 0x000fda0003f06270 */
[----:B------:R-:W-:Y:S05]  /*0380*/  @P0 BRA `(.L_x_33) ;  /* 0x0000078000000947 */ /* 0x000fea0003800000 */
[----:B------:R-:W-:Y:S01]  /*0390*/  MOV R9, R0 ;  /* 0x0000000000097202 */ /* 0x000fe20000000f00 */
[----:B------:R-:W-:Y:S01]  /*03a0*/  IMAD.MOV.U32 R7, RZ, RZ, RZ ;  /* 0x000000ffff077224 */ /* 0x000fe200078e00ff */
[----:B------:R-:W-:Y:S02]  /*03b0*/  MOV R8, RZ ;  /* 0x000000ff00087202 */ /* 0x000fe40000000f00 */
[----:B------:R-:W-:-:S04]  /*03c0*/  IADD3 R0, R14, R9, RZ ;  /* 0x000000090e007210 */ /* 0x000fc80007ffe0ff */
[----:B------:R-:W-:-:S13]  /*03d0*/  ISETP.GE.OR P0, PT, R0, c[0x0][0x53c], !P6 ;  /* 0x00014f0000007a0c */ /* 0x000fda0007706670 */
[----:B------:R-:W-:Y:S01]  /*03e0*/  @!P0 MOV R2, 0x4 ;  /* 0x0000000400028802 */ /* 0x000fe20000000f00 */
[----:B------:R-:W-:-:S04]  /*03f0*/  @!P0 IMAD.MOV.U32 R3, RZ, RZ, 0x4 ;  /* 0x00000004ff038424 */ /* 0x000fc800078e00ff */
[----:B------:R-:W-:-:S04]  /*0400*/  @!P0 IMAD.WIDE R4, R0, R2, c[0x0][0x580] ;  /* 0x0001600000048625 */ /* 0x000fc800078e0202 */
[----:B------:R-:W-:Y:S01]  /*0410*/  @!P0 IMAD.WIDE R2, R0, R3, c[0x0][0x578] ;  /* 0x00015e0000028625 */ /* 0x000fe200078e0203 */
[----:B------:R-:W2:Y:S04]  /*0420*/  @!P0 LDG.E R8, [R4.64] ;  /* 0x0000000604088981 */ /* 0x000ea8000c1e1900 */
[----:B------:R-:W2:Y:S02]  /*0430*/  @!P0 LDG.E R7, [R2.64] ;  /* 0x0000000602078981 */ /* 0x000ea4000c1e1900 */
[----:B--2---:R-:W-:Y:S01]  /*0440*/  IMAD R5, R8, R7, RZ ;  /* 0x0000000708057224 */ /* 0x004fe200078e02ff */
[----:B------:R-:W-:Y:S05]  /*0450*/  BRA.DIV ~URZ, `(.L_x_34) ;  /* 0x0000d4927f007947 */ /* 0x000fea000b800000 */
[----:B------:R1:W2:Y:S02]  /*0460*/  SHFL.UP PT, R0, R5, 0x1, RZ ;  /* 0x0420000005007989 */ /* 0x0002a400000e00ff */
.L_x_155:
[----:B--2---:R-:W-:-:S04]  /*0470*/  SEL R0, R0, RZ, P5 ;  /* 0x000000ff00007207 */ /* 0x004fc80002800000 */
[----:B-1----:R-:W-:Y:S01]  /*0480*/  IADD3 R5, R5, R0, RZ ;  /* 0x0000000005057210 */ /* 0x002fe20007ffe0ff */
[----:B------:R-:W-:Y:S05]  /*0490*/  BRA.DIV ~URZ, `(.L_x_35) ;  /* 0x0000d4b27f007947 */ /* 0x000fea000b800000 */
[----:B------:R-:W1:Y:S02]  /*04a0*/  SHFL.UP PT, R0, R5, 0x2, RZ ;  /* 0x0440000005007989 */ /* 0x000e6400000e00ff */
[----:B-1----:R-:W-:-:S05]  /*04b0*/  SEL R0, R0, RZ, P4 ;  /* 0x000000ff00007207 */ /* 0x002fca0002000000 */
[----:B------:R-:W-:-:S05]  /*04c0*/  IMAD.IADD R0, R5, 0x1, R0 ;  /* 0x0000000105007824 */ /* 0x000fca00078e0200 */
        /* <DEDUP_REMOVED lines=9> */
[----:B------:R1:W2:Y:S02]  /*0560*/  SHFL.IDX PT, R0, R4, 0x1f, 0x1f ;  /* 0x03e01f0004007f89 */ /* 0x0002a400000e0000 */
.L_x_156:
[----:B--2---:R-:W-:-:S05]  /*0570*/  IMAD R0, R0, c[0x0][0x538], RZ ;  /* 0x00014e0000007a24 */ /* 0x004fca00078e02ff */
[----:B------:R-:W-:-:S04]  /*0580*/  IADD3 R6, R0, R6, RZ ;  /* 0x0000000600067210 */ /* 0x000fc80007ffe0ff */
[----:B------:R-:W-:-:S13]  /*0590*/  ISETP.GT.AND P0, PT, R6, UR4, PT ;  /* 0x0000000406007c0c */ /* 0x000fda000bf04270 */
[----:B-1----:R-:W-:Y:S05]  /*05a0*/  @!P0 BRA `(.L_x_36) ;  /* 0xfffffdb000008947 */ /* 0x002fea000383ffff */
.L_x_32:
[----:B------:R-:W-:-:S05]  /*05b0*/  IADD3 R12, -R0, R6, RZ ;  /* 0x00000006000c7210 */ /* 0x000fca0007ffe1ff */
[----:B------:R-:W-:-:S05]  /*05c0*/  IMAD R0, R4, c[0x0][0x538], R12 ;  /* 0x00014e0004007a24 */ /* 0x000fca00078e020c */
[----:B------:R-:W-:Y:S01]  /*05d0*/  ISETP.GT.AND P0, PT, R0, UR4, PT ;  /* 0x0000000400007c0c */ /* 0x000fe2000bf04270 */
[----:B------:R-:W-:-:S12]  /*05e0*/  BRA.DIV ~URZ, `(.L_x_37) ;  /* 0x0000d5227f007947 */ /* 0x000fd8000b800000 */
[----:B------:R-:W-:-:S04]  /*05f0*/  VOTE.ANY R0, PT, !P0 ;  /* 0x0000000000007806 */ /* 0x000fc800040e0100 */
.L_x_157:
[----:B------:R1:W2:Y:S01]  /*0600*/  POPC R13, R0 ;  /* 0x00000000000d7309 */ /* 0x0002a20000000000 */
[----:B------:R-:W-:Y:S05]  /*0610*/  BRA.DIV ~URZ, `(.L_x_38) ;  /* 0x0000d5327f007947 */ /* 0x000fea000b800000 */
[----:B--2---:R2:W3:Y:S01]  /*0620*/  SHFL.IDX PT, R11, R8, R13, 0x1f ;  /* 0x00001f0d080b7589 */ /* 0x0044e200000e0000 */
[----:B------:R-:W-:-:S03]  /*0630*/  MOV R6, RZ ;  /* 0x000000ff00067202 */ /* 0x000fc60000000f00 */
[----:B------:R2:W4:Y:S04]  /*0640*/  SHFL.IDX PT, R10, R7, R13, 0x1f ;  /* 0x00001f0d070a7589 */ /* 0x00052800000e0000 */
.L_x_158:
[----:B------:R-:W-:Y:S01]  /*0650*/  ISETP.NE.AND P0, PT, R0, RZ, PT ;  /* 0x000000ff0000720c */ /* 0x000fe20003f05270 */
[----:B------:R-:W-:-:S12]  /*0660*/  BSSY B0, `(.L_x_39) ;  /* 0x0000005000007945 */ /* 0x000fd80003800000 */
[----:B------:R-:W-:Y:S05]  /*0670*/  @!P0 BRA `(.L_x_40) ;  /* 0x0000003000008947 */ /* 0x000fea0003800000 */
[----:B------:R-:W-:Y:S01]  /*0680*/  IADD3 R203, R13, -0x1, RZ ;  /* 0xffffffff0dcb7810 */ /* 0x000fe20007ffe0ff */
[----:B------:R-:W-:Y:S05]  /*0690*/  BRA.DIV ~URZ, `(.L_x_41) ;  /* 0x0000d5927f007947 */ /* 0x000fea000b800000 */
[----:B------:R1:W2:Y:S02]  /*06a0*/  SHFL.IDX PT, R6, R4, R203, 0x1f ;  /* 0x00001fcb04067589 */ /* 0x0002a400000e0000 */
.L_x_40:
[----:B------:R-:W-:Y:S05]  /*06b0*/  BSYNC B0 ;  /* 0x0000000000007941 */ /* 0x000fea0003800000 */
.L_x_39:
[----:B-1-3--:R-:W-:Y:S01]  /*06c0*/  IABS R0, R11 ;  /* 0x0000000b00007213 */ /* 0x00afe20000000000 */
[----:B--2---:R-:W-:-:S04]  /*06d0*/  IMAD R4, R6, c[0x0][0x538], R12 ;  /* 0x00014e0006047a24 */ /* 0x004fc800078e020c */
[----:B------:R-:W-:Y:S01]  /*06e0*/  IMAD.MOV.U32 R5, RZ, RZ, R0 ;  /* 0x000000ffff057224 */ /* 0x000fe200078e0000 */
[----:B----4-:R-:W-:Y:S01]  /*06f0*/  IABS R0, R10 ;  /* 0x0000000a00007213 */ /* 0x010fe20000000000 */
[----:B------:R1:W-:Y:S01]  /*0700*/  STL [R1], R4 ;  /* 0x0000000401007387 */ /* 0x0003e20000100800 */
[----:B------:R-:W-:Y:S01]  /*0710*/  IADD3 R12, -R4, UR4, RZ ;  /* 0x00000004040c7c10 */ /* 0x000fe2000fffe1ff */
[----:B------:R-:W2:Y:S02]  /*0720*/  I2F.RP R2, R5 ;  /* 0x0000000500027306 */ /* 0x000ea40000209400 */
[----:B------:R-:W-:Y:S01]  /*0730*/  IMAD.MOV.U32 R7, RZ, RZ, R0 ;  /* 0x000000ffff077224 */ /* 0x000fe200078e0000 */
[----:B------:R-:W-:Y:S02]  /*0740*/  IABS R6, R12 ;  /* 0x0000000c00067213 */ /* 0x000fe40000000000 */
[----:B------:R-:W-:-:S03]  /*0750*/  IABS R0, R11 ;  /* 0x0000000b00007213 */ /* 0x000fc60000000000 */
[----:B------:R-:W-:Y:S01]  /*0760*/  I2F.RP R8, R7 ;  /* 0x0000000700087306 */ /* 0x000fe20000209400 */
[----:B------:R-:W-:-:S07]  /*0770*/  IADD3 R0, RZ, -R0, RZ ;  /* 0x80000000ff007210 */ /* 0x000fce0007ffe0ff */
[----:B--2---:R-:W2:Y:S02]  /*0780*/  MUFU.RCP R2, R2 ;  /* 0x0000000200027308 */ /* 0x004ea40000001000 */
[----:B--2---:R-:W-:-:S06]  /*0790*/  IADD3 R2, R2, 0xffffffe, RZ ;  /* 0x0ffffffe02027810 */ /* 0x004fcc0007ffe0ff */
[----:B------:R-:W2:Y:S02]  /*07a0*/  F2I.FTZ.U32.TRUNC.NTZ R3, R2 ;  /* 0x0000000200037305 */ /* 0x000ea4000021f000 */
[----:B--2---:R-:W-:-:S04]  /*07b0*/  IMAD.MOV R2, RZ, RZ, -R3 ;  /* 0x000000ffff027224 */ /* 0x004fc800078e0a03 */
[----:B-1----:R-:W-:Y:S02]  /*07c0*/  IMAD R4, R2, R5, RZ ;  /* 0x0000000502047224 */ /* 0x002fe400078e02ff */
[----:B------:R-:W-:-:S04]  /*07d0*/  IMAD.MOV.U32 R2, RZ, RZ, RZ ;  /* 0x000000ffff027224 */ /* 0x000fc800078e00ff */
[----:B------:R-:W-:-:S04]  /*07e0*/  IMAD.HI.U32 R2, R3, R4, R2 ;  /* 0x0000000403027227 */ /* 0x000fc800078e0002 */
[----:B------:R-:W-:-:S04]  /*07f0*/  IMAD.MOV.U32 R3, RZ, RZ, R6 ;  /* 0x000000ffff037224 */ /* 0x000fc800078e0006 */
[----:B------:R-:W-:-:S04]  /*0800*/  IMAD.HI.U32 R2, R2, R3, RZ ;  /* 0x0000000302027227 */ /* 0x000fc800078e00ff */
[----:B------:R-:W-:Y:S02]  /*0810*/  IMAD R0, R2, R0, R3 ;  /* 0x0000000002007224 */ /* 0x000fe400078e0203 */
[----:B------:R-:W1:Y:S03]  /*0820*/  MUFU.RCP R3, R8 ;  /* 0x0000000800037308 */ /* 0x000e660000001000 */
[----:B------:R-:W-:Y:S02]  /*0830*/  ISETP.GT.U32.AND P1, PT, R5, R0, PT ;  /* 0x000000000500720c */ /* 0x000fe40003f24070 */
[----:B-1----:R-:W-:-:S11]  /*0840*/  IADD3 R3, R3, 0xffffffe, RZ ;  /* 0x0ffffffe03037810 */ /* 0x002fd60007ffe0ff */
[----:B------:R-:W-:Y:S01]  /*0850*/  @!P1 IMAD.IADD R0, R0, 0x1, -R5 ;  /* 0x0000000100009824 */ /* 0x000fe200078e0a05 */
[----:B------:R-:W-:Y:S02]  /*0860*/  @!P1 IADD3 R2, R2, 0x1, RZ ;  /* 0x0000000102029810 */ /* 0x000fe40007ffe0ff */
[----:B------:R-:W-:Y:S01]  /*0870*/  ISETP.NE.AND P1, PT, R11, RZ, PT ;  /* 0x000000ff0b00720c */ /* 0x000fe20003f25270 */
[----:B------:R-:W1:Y:S01]  /*0880*/  F2I.FTZ.U32.TRUNC.NTZ R3, R3 ;  /* 0x0000000300037305 */ /* 0x000e62000021f000 */
[----:B------:R-:W-:Y:S02]  /*0890*/  ISETP.GE.U32.AND P2, PT, R0, R5, PT ;  /* 0x000000050000720c */ /* 0x000fe40003f46070 */
[----:B------:R-:W-:-:S04]  /*08a0*/  LOP3.LUT R0, R12, R11, RZ, 0x3c, !PT ;  /* 0x0000000b0c007212 */ /* 0x000fc800078e3cff */
[----:B------:R-:W-:-:S07]  /*08b0*/  ISETP.GE.AND P0, PT, R0, RZ, PT ;  /* 0x000000ff0000720c */ /* 0x000fce0003f06270 */
[----:B------:R-:W-:Y:S02]  /*08c0*/  @P2 IADD3 R2, R2, 0x1, RZ ;  /* 0x0000000102022810 */ /* 0x000fe40007ffe0ff */
[----:B-1----:R-:W-:-:S03]  /*08d0*/  IADD3 R0, RZ, -R3, RZ ;  /* 0x80000003ff007210 */ /* 0x002fc60007ffe0ff */
[----:B------:R-:W-:Y:S02]  /*08e0*/  IMAD.MOV.U32 R4, RZ, RZ, R2 ;  /* 0x000000ffff047224 */ /* 0x000fe400078e0002 */
[----:B------:R-:W-:Y:S01]  /*08f0*/  IMAD.MOV.U32 R2, RZ, RZ, R0 ;  /* 0x000000ffff027224 */ /* 0x000fe200078e0000 */
[----:B------:R-:W-:Y:S01]  /*0900*/  IABS R0, R10 ;  /* 0x0000000a00007213 */ /* 0x000fe20000000000 */
[----:B------:R-:W-:Y:S01]  /*0910*/  @!P0 IMAD.MOV R4, RZ, RZ, -R4 ;  /* 0x000000ffff048224 */ /* 0x000fe200078e0a04 */
[----:B------:R-:W-:Y:S01]  /*0920*/  @!P1 LOP3.LUT R4, RZ, R11, RZ, 0x33, !PT ;  /* 0x0000000bff049212 */ /* 0x000fe200078e33ff */
[----:B------:R-:W-:Y:S01]  /*0930*/  IMAD R5, R2, R7, RZ ;  /* 0x0000000702057224 */ /* 0x000fe200078e02ff */
[----:B------:R-:W-:Y:S01]  /*0940*/  MOV R2, RZ ;  /* 0x000000ff00027202 */ /* 0x000fe20000000f00 */
[----:B------:R-:W-:Y:S01]  /*0950*/  IMAD.MOV R6, RZ, RZ, -R0 ;  /* 0x000000ffff067224 */ /* 0x000fe200078e0a00 */
[----:B------:R-:W-:-:S03]  /*0960*/  IABS R8, R4 ;  /* 0x0000000400087213 */ /* 0x000fc60000000000 */
[----:B------:R-:W-:-:S04]  /*0970*/  IMAD.HI.U32 R0, R3, R5, R2 ;  /* 0x0000000503007227 */ /* 0x000fc800078e0002 */
[----:B------:R-:W-:Y:S02]  /*0980*/  IMAD.MOV.U32 R2, RZ, RZ, R8 ;  /* 0x000000ffff027224 */ /* 0x000fe400078e0008 */
[----:B------:R-:W-:Y:S02]  /*0990*/  IMAD.MOV.U32 R3, RZ, RZ, R6 ;  /* 0x000000ffff037224 */ /* 0x000fe400078e0006 */
[----:B------:R-:W-:-:S04]  /*09a0*/  IMAD.HI.U32 R0, R0, R2, RZ ;  /* 0x0000000200007227 */ /* 0x000fc800078e00ff */
[----:B------:R-:W-:Y:S02]  /*09b0*/  IMAD R2, R0, R3, R2 ;  /* 0x0000000300027224 */ /* 0x000fe400078e0202 */
[----:B------:R-:W-:-:S03]  /*09c0*/  IMAD R3, R4, R11, RZ ;  /* 0x0000000b04037224 */ /* 0x000fc600078e02ff */
[----:B------:R-:W-:Y:S02]  /*09d0*/  ISETP.GT.U32.AND P1, PT, R7, R2, PT ;  /* 0x000000020700720c */ /* 0x000fe40003f24070 */
[----:B------:R-:W-:-:S11]  /*09e0*/  IADD3 R3, R12, -R3, RZ ;  /* 0x800000030c037210 */ /* 0x000fd60007ffe0ff */
[----:B------:R-:W-:Y:S01]  /*09f0*/  @!P1 IMAD.IADD R2, R2, 0x1, -R7 ;  /* 0x0000000102029824 */ /* 0x000fe200078e0a07 */
[----:B------:R-:W-:Y:S02]  /*0a00*/  @!P1 IADD3 R0, R0, 0x1, RZ ;  /* 0x0000000100009810 */ /* 0x000fe40007ffe0ff */
[----:B------:R-:W-:Y:S02]  /*0a10*/  ISETP.NE.AND P1, PT, R10, RZ, PT ;  /* 0x000000ff0a00720c */ /* 0x000fe40003f25270 */
[----:B------:R-:W-:Y:S02]  /*0a20*/  ISETP.GE.U32.AND P2, PT, R2, R7, PT ;  /* 0x000000070200720c */ /* 0x000fe40003f46070 */
[----:B------:R-:W-:-:S04]  /*0a30*/  LOP3.LUT R2, R4, R10, RZ, 0x3c, !PT ;  /* 0x0000000a04027212 */ /* 0x000fc800078e3cff */
[----:B------:R-:W-:-:S07]  /*0a40*/  ISETP.GE.AND P0, PT, R2, RZ, PT ;  /* 0x000000ff0200720c */ /* 0x000fce0003f06270 */
[----:B------:R-:W-:-:S06]  /*0a50*/  @P2 IADD3 R0, R0, 0x1, RZ ;  /* 0x0000000100002810 */ /* 0x000fcc0007ffe0ff */
[----:B------:R-:W-:Y:S02]  /*0a60*/  @!P0 IADD3 R0, -R0, RZ, RZ ;  /* 0x000000ff00008210 */ /* 0x000fe40007ffe1ff */
[----:B------:R-:W-:-:S05]  /*0a70*/  @!P1 LOP3.LUT R0, RZ, R10, RZ, 0x33, !PT ;  /* 0x0000000aff009212 */ /* 0x000fca00078e33ff */
[--C-:B------:R-:W-:Y:S02]  /*0a80*/  IMAD.MOV R2, RZ, RZ, -R0.reuse ;  /* 0x000000ffff027224 */ /* 0x100fe400078e0a00 */
[C---:B------:R-:W-:Y:S02]  /*0a90*/  IMAD R0, R10.reuse, 0x1000000, R0 ;  /* 0x010000000a007824 */ /* 0x040fe400078e0200 */
[----:B------:R-:W-:Y:S02]  /*0aa0*/  IMAD R2, R10, R2, R4 ;  /* 0x000000020a027224 */ /* 0x000fe400078e0204 */
[----:B------:R-:W-:Y:S02]  /*0ab0*/  IMAD.IADD R4, R13, 0x1, R9 ;  /* 0x000000010d047824 */ /* 0x000fe400078e0209 */
[----:B------:R-:W-:-:S03]  /*0ac0*/  IMAD R0, R2, 0x10000, R0 ;  /* 0x0001000002007824 */ /* 0x000fc600078e0200 */
[----:B------:R1:W-:Y:S04]  /*0ad0*/  STL [R1+0xc], R4 ;  /* 0x00000c0401007387 */ /* 0x0003e80000100800 */
[----:B------:R1:W-:Y:S04]  /*0ae0*/  STL [R1+0x8], R0 ;  /* 0x0000080001007387 */ /* 0x0003e80000100800 */
[----:B------:R1:W-:Y:S01]  /*0af0*/  STL [R1+0x4], R3 ;  /* 0x0000040301007387 */ /* 0x0003e20000100800 */
[----:B------:R-:W-:Y:S05]  /*0b00*/  BRA `(.L_x_42) ;  /* 0x0000006000007947 */ /* 0x000fea0003800000 */
.L_x_33:
[----:B------:R-:W-:Y:S01]  /*0b10*/  MOV R0, UR4 ;  /* 0x0000000400007c02 */ /* 0x000fe20008000f00 */
[----:B------:R-:W-:Y:S04]  /*0b20*/  STL [R1+0x4], RZ ;  /* 0x000004ff01007387 */ /* 0x000fe80000100800 */
[----:B------:R1:W-:Y:S04]  /*0b30*/  STL [R1], R0 ;  /* 0x0000000001007387 */ /* 0x0003e80000100800 */
[----:B------:R2:W-:Y:S01]  /*0b40*/  STL [R1+0x8], RZ ;  /* 0x000008ff01007387 */ /* 0x0005e20000100800 */
[----:B-1----:R-:W-:-:S05]  /*0b50*/  MOV R0, c[0x0][0x53c] ;  /* 0x00014f0000007a02 */ /* 0x002fca0000000f00 */
[----:B------:R2:W-:Y:S02]  /*0b60*/  STL [R1+0xc], R0 ;  /* 0x00000c0001007387 */ /* 0x0005e40000100800 */
.L_x_42:
[----:B-1----:R-:W3:Y:S04]  /*0b70*/  LDL R4, [R1] ;  /* 0x0000000001047983 */ /* 0x002ee80000100800 */
[----:B------:R-:W3:Y:S04]  /*0b80*/  LDL R5, [R1+0x4] ;  /* 0x0000040001057983 */ /* 0x000ee80000100800 */
[----:B------:R-:W3:Y:S04]  /*0b90*/  LDL R6, [R1+0x8] ;  /* 0x0000080001067983 */ /* 0x000ee80000100800 */
[----:B------:R-:W3:Y:S01]  /*0ba0*/  LDL R7, [R1+0xc] ;  /* 0x00000c0001077983 */ /* 0x000ee20000100800 */
[----:B------:R-:W-:Y:S01]  /*0bb0*/  ISETP.NE.AND P0, PT, R14, RZ, PT ;  /* 0x000000ff0e00720c */ /* 0x000fe20003f05270 */
[----:B------:R-:W-:-:S12]  /*0bc0*/  WARPSYNC 0xffffffff ;  /* 0xffffffff00007948 */ /* 0x000fd80003800000 */
[----:B---3--:R1:W-:Y:S04]  /*0bd0*/  @!P0 STS.128 [0x9100], R4 ;  /* 0x00910004ff008388 */ /* 0x0083e80000000c00 */
[----:B------:R-:W-:Y:S06]  /*0be0*/  BAR.ARV 0x5, 0x80 ;  /* 0x0142000000007b1d */ /* 0x000fec0000002000 */
.L_x_31:
[----:B--2---:R-:W2:Y:S02]  /*0bf0*/  LDL R0, [R1+0xc] ;  /* 0x00000c0001007983 */ /* 0x004ea40000100800 */
[----:B--2---:R-:W-:-:S13]  /*0c00*/  ISETP.GE.AND P0, PT, R0, c[0x0][0x53c], PT ;  /* 0x00014f0000007a0c */ /* 0x004fda0003f06270 */
[----:B------:R-:W-:Y:S05]  /*0c10*/  @P0 EXIT ;  /* 0x000000000000094d */ /* 0x000fea0003800000 */
[----:B------:R-:W2:Y:S01]  /*0c20*/  S2R R11, SR_TID.X ;  /* 0x00000000000b7919 */ /* 0x000ea20000002100 */
[----:B------:R-:W-:Y:S02]  /*0c30*/  ULDC UR5, c[0x0][0x2ac] ;  /* 0x0000ab0000057ab9 */ /* 0x000fe40000000800 */
[----:B------:R-:W-:Y:S02]  /*0c40*/  ULDC UR4, c[0x0][0x1d0] ;  /* 0x0000740000047ab9 */ /* 0x000fe40000000800 */
[----:B------:R-:W-:Y:S01]  /*0c50*/  UIMAD UR5, UR5, UR4, URZ ;  /* 0x00000004050572a4 */ /* 0x000fe2000f8e023f */
[----:B--2---:R-:W-:-:S04]  /*0c60*/  SHF.R.S32.HI R10, RZ, 0x1f, R11 ;  /* 0x0000001fff0a7819 */ /* 0x004fc8000001140b */
[CC--:B------:R-:W-:Y:S02]  /*0c70*/  LEA.HI R8, R10.reuse, R11.reuse, RZ, 0x2 ;  /* 0x0000000b0a087211 */ /* 0x0c0fe400078f10ff */
[----:B-1----:R-:W-:Y:S02]  /*0c80*/  LEA.HI R5, R10, R11, RZ, 0x4 ;  /* 0x0000000b0a057211 */ /* 0x002fe400078f20ff */
[--C-:B------:R-:W-:Y:S02]  /*0c90*/  SHF.R.S32.HI R3, RZ, 0x2, R8.reuse ;  /* 0x00000002ff037819 */ /* 0x100fe40000011408 */
[----:B------:R-:W-:Y:S02]  /*0ca0*/  SHF.R.S32.HI R0, RZ, 0x1f, R8 ;  /* 0x0000001fff007819 */ /* 0x000fe40000011408 */
[----:B------:R-:W-:Y:S02]  /*0cb0*/  LOP3.LUT R2, R5, 0xfffffff0, RZ, 0xc0, !PT ;  /* 0xfffffff005027812 */ /* 0x000fe400078ec0ff */
[----:B------:R-:W-:-:S02]  /*0cc0*/  LEA.HI R0, R0, R3, RZ, 0x3 ;  /* 0x0000000300007211 */ /* 0x000fc400078f18ff */
[----:B------:R-:W-:Y:S02]  /*0cd0*/  LEA.HI R16, R10, R11, RZ, 0x3 ;  /* 0x0000000b0a107211 */ /* 0x000fe400078f18ff */
[----:B------:R-:W-:Y:S02]  /*0ce0*/  LOP3.LUT R0, R0, 0xfffffff8, RZ, 0xc0, !PT ;  /* 0xfffffff800007812 */ /* 0x000fe400078ec0ff */
[----:B------:R-:W-:Y:S02]  /*0cf0*/  SHF.R.S32.HI R242, RZ, 0x3, R16 ;  /* 0x00000003fff27819 */ /* 0x000fe40000011410 */
[----:B------:R-:W-:Y:S01]  /*0d00*/  LOP3.LUT R206, R16, 0xfffffff8, RZ, 0xc0, !PT ;  /* 0xfffffff810ce7812 */ /* 0x000fe200078ec0ff */
[----:B------:R-:W-:Y:S01]  /*0d10*/  IMAD.IADD R9, R3, 0x1, -R0 ;  /* 0x0000000103097824 */ /* 0x000fe200078e0a00 */
[----:B------:R-:W-:Y:S01]  /*0d20*/  SHF.R.S32.HI R3, RZ, 0x4, R5 ;  /* 0x00000004ff037819 */ /* 0x000fe20000011405 */
[----:B------:R-:W-:Y:S02]  /*0d30*/  IMAD.IADD R0, R11, 0x1, -R2 ;  /* 0x000000010b007824 */ /* 0x000fe400078e0a02 */
[----:B------:R-:W-:Y:S01]  /*0d40*/  IMAD.SHL.U32 R2, R242, 0x40, RZ ;  /* 0x00000040f2027824 */ /* 0x000fe200078e00ff */
[----:B------:R-:W-:Y:S01]  /*0d50*/  LEA.HI R5, R5, R3, RZ, 0x1 ;  /* 0x0000000305057211 */ /* 0x000fe200078f08ff */
[----:B------:R-:W-:Y:S01]  /*0d60*/  IMAD.IADD R206, R11, 0x1, -R206 ;  /* 0x000000010bce7824 */ /* 0x000fe200078e0ace */
[----:B------:R-:W-:-:S02]  /*0d70*/  SHF.R.S32.HI R4, RZ, 0x1f, R0 ;  /* 0x0000001fff047819 */ /* 0x000fc40000011400 */
[----:B------:R-:W-:Y:S01]  /*0d80*/  LOP3.LUT R2, R2, 0x1c0, RZ, 0xc0, !PT ;  /* 0x000001c002027812 */ /* 0x000fe200078ec0ff */
[----:B------:R-:W-:Y:S01]  /*0d90*/  IMAD.SHL.U32 R205, R206, 0x8, RZ ;  /* 0x00000008cecd7824 */ /* 0x000fe200078e00ff */
[----:B------:R-:W-:Y:S02]  /*0da0*/  LEA.HI R13, R4, R0, RZ, 0x3 ;  /* 0x00000000040d7211 */ /* 0x000fe400078f18ff */
[----:B------:R-:W-:Y:S02]  /*0db0*/  LOP3.LUT R5, R5, 0xfffffffe, RZ, 0xc0, !PT ;  /* 0xfffffffe05057812 */ /* 0x000fe400078ec0ff */
[----:B------:R-:W-:Y:S02]  /*0dc0*/  LOP3.LUT R6, R13, 0xfffffff8, RZ, 0xc0, !PT ;  /* 0xfffffff80d067812 */ /* 0x000fe400078ec0ff */
[----:B------:R-:W-:Y:S01]  /*0dd0*/  SHF.R.U32.HI R7, RZ, 0x3, R2 ;  /* 0x00000003ff077819 */ /* 0x000fe20000011602 */
[----:B------:R-:W-:Y:S01]  /*0de0*/  IMAD.IADD R14, R3, 0x1, -R5 ;  /* 0x00000001030e7824 */ /* 0x000fe200078e0a05 */
[----:B------:R-:W-:Y:S01]  /*0df0*/  LOP3.LUT R4, R2, 0x38, R205, 0xf8, !PT ;  /* 0x0000003802047812 */ /* 0x000fe200078ef8cd */
[----:B------:R-:W-:Y:S01]  /*0e00*/  IMAD.IADD R6, R0, 0x1, -R6 ;  /* 0x0000000100067824 */ /* 0x000fe200078e0a06 */
[----:B------:R-:W-:-:S02]  /*0e10*/  LOP3.LUT R2, R9, 0x1, RZ, 0xc0, !PT ;  /* 0x0000000109027812 */ /* 0x000fc400078ec0ff */
[----:B------:R-:W-:Y:S02]  /*0e20*/  LEA.HI R0, R10, R11, RZ, 0x5 ;  /* 0x0000000b0a007211 */ /* 0x000fe400078f28ff */
[----:B------:R-:W-:Y:S02]  /*0e30*/  LOP3.LUT R3, R8, 0xfffffffc, RZ, 0xc0, !PT ;  /* 0xfffffffc08037812 */ /* 0x000fe400078ec0ff */
[----:B------:R-:W-:Y:S02]  /*0e40*/  ISETP.NE.U32.AND P0, PT, R2, 0x1, PT ;  /* 0x000000010200780c */ /* 0x000fe40003f05070 */
[--C-:B------:R-:W-:Y:S01]  /*0e50*/  SHF.R.S32.HI R5, RZ, 0x5, R0.reuse ;  /* 0x00000005ff057819 */ /* 0x100fe20000011400 */
[----:B------:R-:W-:Y:S01]  /*0e60*/  IMAD.IADD R8, R11, 0x1, -R3 ;  /* 0x000000010b087824 */ /* 0x000fe200078e0a03 */
[----:B------:R-:W-:Y:S02]  /*0e70*/  SHF.R.S32.HI R2, RZ, 0x1f, R0 ;  /* 0x0000001fff027819 */ /* 0x000fe40000011400 */
[----:B------:R-:W-:-:S02]  /*0e80*/  LOP3.LUT R0, R0, 0xffffffe0, RZ, 0xc0, !PT ;  /* 0xffffffe000007812 */ /* 0x000fc400078ec0ff */
[----:B------:R-:W-:Y:S02]  /*0e90*/  LOP3.LUT R15, R4, R7, RZ, 0x3c, !PT ;  /* 0x00000007040f7212 */ /* 0x000fe400078e3cff */
[----:B------:R-:W-:Y:S01]  /*0ea0*/  LEA.HI R4, R10, R11, RZ, 0x6 ;  /* 0x0000000b0a047211 */ /* 0x000fe200078f30ff */
[----:B------:R-:W-:Y:S01]  /*0eb0*/  IMAD.IADD R18, R11, 0x1, -R0 ;  /* 0x000000010b127824 */ /* 0x000fe200078e0a00 */
[----:B------:R-:W-:Y:S01]  /*0ec0*/  LEA.HI R3, R2, R5, RZ, 0x2 ;  /* 0x0000000502037211 */ /* 0x000fe200078f10ff */
[----:B------:R-:W-:Y:S01]  /*0ed0*/  IMAD.SHL.U32 R2, R206, 0x40, RZ ;  /* 0x00000040ce027824 */ /* 0x000fe200078e00ff */
[----:B------:R-:W-:Y:S01]  /*0ee0*/  LEA.HI R0, R8, R8, RZ, 0x1 ;  /* 0x0000000808007211 */ /* 0x000fe200078f08ff */
[----:B------:R-:W-:Y:S01]  /*0ef0*/  IMAD.SHL.U32 R12, R4, 0x8, RZ ;  /* 0x00000008040c7824 */ /* 0x000fe200078e00ff */
[----:B------:R-:W-:Y:S02]  /*0f00*/  LOP3.LUT R4, R3, 0xffffffc, RZ, 0xc0, !PT ;  /* 0x0ffffffc03047812 */ /* 0x000fe400078ec0ff */
[C---:B------:R-:W-:Y:S01]  /*0f10*/  LOP3.LUT R3, R0.reuse, 0x1ffffffe, RZ, 0xc0, !PT ;  /* 0x1ffffffe00037812 */ /* 0x040fe200078ec0ff */
[----:B------:R-:W-:Y:S01]  /*0f20*/  IMAD.SHL.U32 R0, R0, 0x20, RZ ;  /* 0x0000002000007824 */ /* 0x000fe200078e00ff */
[----:B------:R-:W-:Y:S01]  /*0f30*/  SHF.R.S32.HI R11, RZ, 0x1f, R18 ;  /* 0x0000001fff0b7819 */ /* 0x000fe20000011412 */
[----:B------:R-:W-:Y:S01]  /*0f40*/  IMAD.IADD R7, R5, 0x1, -R4 ;  /* 0x0000000105077824 */ /* 0x000fe200078e0a04 */
[----:B------:R-:W-:Y:S01]  /*0f50*/  LOP3.LUT R2, R2, 0x1c0, RZ, 0xc0, !PT ;  /* 0x000001c002027812 */ /* 0x000fe200078ec0ff */
[----:B------:R-:W-:Y:S01]  /*0f60*/  IMAD.IADD R3, R8, 0x1, -R3 ;  /* 0x0000000108037824 */ /* 0x000fe200078e0a03 */
[----:B------:R-:W-:Y:S01]  /*0f70*/  LEA.HI R11, R11, R18, RZ, 0x2 ;  /* 0x000000120b0b7211 */ /* 0x000fe200078f10ff */
[----:B------:R-:W-:Y:S01]  /*0f80*/  IMAD.SHL.U32 R5, R5, 0x400, RZ ;  /* 0x0000040005057824 */ /* 0x000fe200078e00ff */
[----:B------:R-:W-:-:S02]  /*0f90*/  LOP3.LUT R0, R0, 0xffffffc0, RZ, 0xc0, !PT ;  /* 0xffffffc000007812 */ /* 0x000fc400078ec0ff */
[----:B------:R-:W-:Y:S02]  /*0fa0*/  LOP3.LUT R10, R2, 0x8, R16, 0xf8, !PT ;  /* 0x00000008020a7812 */ /* 0x000fe400078ef810 */
[----:B------:R-:W-:Y:S02]  /*0fb0*/  SHF.R.U32.HI R4, RZ, 0x3, R2 ;  /* 0x00000003ff047819 */ /* 0x000fe40000011602 */
[----:B------:R-:W-:Y:S02]  /*0fc0*/  SHF.R.S32.HI R2, RZ, 0x2, R11 ;  /* 0x00000002ff027819 */ /* 0x000fe4000001140b */
[----:B------:R-:W-:Y:S01]  /*0fd0*/  LOP3.LUT R15, R15, 0x7ffffe00, R12, 0xf8, !PT ;  /* 0x7ffffe000f0f7812 */ /* 0x000fe200078ef80c */
[----:B------:R-:W-:Y:S01]  /*0fe0*/  IMAD R12, R3, 0x8, R0 ;  /* 0x00000008030c7824 */ /* 0x000fe200078e0200 */
[----:B------:R-:W-:Y:S01]  /*0ff0*/  LOP3.LUT R10, R10, R4, RZ, 0x3c, !PT ;  /* 0x000000040a0a7212 */ /* 0x000fe200078e3cff */
[C---:B------:R-:W-:Y:S01]  /*1000*/  IMAD.SHL.U32 R0, R6.reuse, 0x40, RZ ;  /* 0x0000004006007824 */ /* 0x040fe200078e00ff */
[----:B------:R-:W-:Y:S01]  /*1010*/  R2P PR, R9, 0x6 ;  /* 0x0000000609007804 */ /* 0x000fe20000000000 */
[----:B------:R-:W-:Y:S01]  /*1020*/  IMAD R17, R7, 0x10, R2 ;  /* 0x0000001007117824 */ /* 0x000fe200078e0202 */
[----:B------:R-:W-:Y:S01]  /*1030*/  LOP3.LUT P4, RZ, R6, 0x2, RZ, 0xc0, !PT ;  /* 0x0000000206ff7812 */ /* 0x000fe2000788c0ff */
[----:B------:R-:W-:Y:S01]  /*1040*/  IMAD.SHL.U32 R2, R9, 0x40, RZ ;  /* 0x0000004009027824 */ /* 0x000fe200078e00ff */
[----:B------:R-:W-:Y:S01]  /*1050*/  LOP3.LUT R0, R0, 0x1c0, RZ, 0xc0, !PT ;  /* 0x000001c000007812 */ /* 0x000fe200078ec0ff */
[----:B------:R-:W-:Y:S01]  /*1060*/  IMAD.SHL.U32 R3, R14, 0x8, RZ ;  /* 0x000000080e037824 */ /* 0x000fe200078e00ff */
[----:B------:R-:W-:Y:S01]  /*1070*/  LOP3.LUT P3, RZ, R6, 0x4, RZ, 0xc0, !PT ;  /* 0x0000000406ff7812 */ /* 0x000fe2000786c0ff */
[----:B------:R-:W-:Y:S01]  /*1080*/  IMAD R7, R8, 0x2, R5 ;  /* 0x0000000208077824 */ /* 0x000fe200078e0205 */
[----:B------:R-:W-:Y:S01]  /*1090*/  LOP3.LUT R4, R2, 0x1c0, RZ, 0xc0, !PT ;  /* 0x000001c002047812 */ /* 0x000fe200078ec0ff */
[----:B------:R1:W-:Y:S01]  /*10a0*/  STL [R1+0x8c], R17 ;  /* 0x00008c1101007387 */ /* 0x0003e20000100800 */
[----:B------:R-:W-:Y:S01]  /*10b0*/  LOP3.LUT R2, R0, 0x8, R3, 0xf8, !PT ;  /* 0x0000000800027812 */ /* 0x000fe200078ef803 */
[----:B------:R-:W-:Y:S01]  /*10c0*/  IMAD.SHL.U32 R3, R13, 0x40, RZ ;  /* 0x000000400d037824 */ /* 0x000fe200078e00ff */
[----:B------:R-:W-:Y:S01]  /*10d0*/  SHF.R.U32.HI R0, RZ, 0x3, R0 ;  /* 0x00000003ff007819 */ /* 0x000fe20000011600 */
[----:B------:R-:W-:Y:S01]  /*10e0*/  IMAD.MOV.U32 R9, RZ, RZ, 0x40 ;  /* 0x00000040ff097424 */ /* 0x000fe200078e00ff */
[----:B------:R-:W-:Y:S01]  /*10f0*/  LEA.HI R6, R4, R4, RZ, 0x1d ;  /* 0x0000000404067211 */ /* 0x000fe200078fe8ff */
[----:B------:R-:W-:Y:S01]  /*1100*/  IMAD.SHL.U32 R200, R15, 0x2, RZ ;  /* 0x000000020fc87824 */ /* 0x000fe200078e00ff */
[----:B------:R-:W-:Y:S01]  /*1110*/  LOP3.LUT R2, R2, R0, RZ, 0x3c, !PT ;  /* 0x0000000002027212 */ /* 0x000fe200078e3cff */
[----:B------:R-:W-:Y:S01]  /*1120*/  IMAD R0, R14, 0x200, R10 ;  /* 0x000002000e007824 */ /* 0x000fe200078e020a */
[----:B------:R-:W-:Y:S01]  /*1130*/  LOP3.LUT R4, R3, 0xfffffe00, RZ, 0xc0, !PT ;  /* 0xfffffe0003047812 */ /* 0x000fe200078ec0ff */
[----:B------:R-:W-:Y:S01]  /*1140*/  IMAD.IADD R7, R7, 0x1, R6 ;  /* 0x0000000107077824 */ /* 0x000fe200078e0206 */
[----:B------:R-:W-:Y:S01]  /*1150*/  SHF.R.S32.HI R10, RZ, 0x1f, R205 ;  /* 0x0000001fff0a7819 */ /* 0x000fe200000114cd */
[----:B------:R-:W-:Y:S01]  /*1160*/  IMAD.MOV.U32 R8, RZ, RZ, 0x20 ;  /* 0x00000020ff087424 */ /* 0x000fe200078e00ff */
[CC--:B------:R-:W-:Y:S01]  /*1170*/  IADD3 R3, R2.reuse, R4.reuse, R5 ;  /* 0x0000000402037210 */ /* 0x0c0fe20007ffe005 */
[----:B------:R-:W-:Y:S01]  /*1180*/  IMAD.MOV.U32 R5, RZ, RZ, -0x10 ;  /* 0xfffffff0ff057424 */ /* 0x000fe200078e00ff */
[----:B------:R-:W-:-:S02]  /*1190*/  LOP3.LUT R4, R2, R4, RZ, 0xfc, !PT ;  /* 0x0000000402047212 */ /* 0x000fc400078efcff */
[----:B------:R-:W-:Y:S01]  /*11a0*/  LOP3.LUT R2, R11, 0x7ffffffc, RZ, 0xc0, !PT ;  /* 0x7ffffffc0b027812 */ /* 0x000fe200078ec0ff */
[----:B------:R-:W-:Y:S01]  /*11b0*/  IMAD.IADD R11, R17, 0x1, R12 ;  /* 0x00000001110b7824 */ /* 0x000fe200078e020c */
[----:B------:R-:W-:Y:S02]  /*11c0*/  LEA R188, R0, 0x2900, 0x1 ;  /* 0x0000290000bc7811 */ /* 0x000fe400078e08ff */
[----:B------:R-:W-:Y:S01]  /*11d0*/  SEL R0, R9, 0xffffffc0, !P3 ;  /* 0xffffffc009007807 */ /* 0x000fe20005800000 */
[----:B------:R-:W-:Y:S01]  /*11e0*/  IMAD.IADD R2, R18, 0x1, -R2 ;  /* 0x0000000112027824 */ /* 0x000fe200078e0a02 */
[----:B------:R2:W-:Y:S01]  /*11f0*/  STL [R1+0x90], R11 ;  /* 0x0000900b01007387 */ /* 0x0005e20000100800 */
[----:B------:R-:W-:Y:S02]  /*1200*/  LEA R9, R7, 0x80, 0x1 ;  /* 0x0000008007097811 */ /* 0x000fe400078e08ff */
[----:B------:R-:W-:Y:S01]  /*1210*/  IMAD.SHL.U32 R10, R2, 0x2, RZ ;  /* 0x00000002020a7824 */ /* 0x000fe200078e00ff */
[----:B------:R-:W-:-:S02]  /*1220*/  SEL R6, R8, 0xffffffe0, !P1 ;  /* 0xffffffe008067807 */ /* 0x000fc40004800000 */
[----:B------:R-:W-:Y:S02]  /*1230*/  SEL R2, R8, 0xffffffe0, !P4 ;  /* 0xffffffe008027807 */ /* 0x000fe40006000000 */
[C---:B-1----:R-:W-:Y:S01]  /*1240*/  IADD3 R17, R10.reuse, 0x8, RZ ;  /* 0x000000080a117810 */ /* 0x042fe20007ffe0ff */
[----:B------:R1:W-:Y:S01]  /*1250*/  STL [R1+0x38], R10 ;  /* 0x0000380a01007387 */ /* 0x0003e20000100800 */
[C---:B------:R-:W-:Y:S02]  /*1260*/  IADD3 R16, R10.reuse, 0x10, RZ ;  /* 0x000000100a107810 */ /* 0x040fe40007ffe0ff */
[C---:B------:R-:W-:Y:S01]  /*1270*/  IADD3 R15, R10.reuse, 0x18, RZ ;  /* 0x000000180a0f7810 */ /* 0x040fe20007ffe0ff */
[----:B------:R-:W-:Y:S01]  /*1280*/  STL [R1+0x2c], R17 ;  /* 0x00002c1101007387 */ /* 0x000fe20000100800 */
[C---:B------:R-:W-:Y:S02]  /*1290*/  IADD3 R14, R10.reuse, 0x20, RZ ;  /* 0x000000200a0e7810 */ /* 0x040fe40007ffe0ff */
[----:B------:R-:W-:Y:S01]  /*12a0*/  IADD3 R13, R10, 0x28, RZ ;  /* 0x000000280a0d7810 */ /* 0x000fe20007ffe0ff */
[----:B------:R-:W-:Y:S01]  /*12b0*/  STL [R1+0x28], R16 ;  /* 0x0000281001007387 */ /* 0x000fe20000100800 */
[----:B------:R-:W-:-:S02]  /*12c0*/  SHF.R.S32.HI R7, RZ, 0x1f, R17 ;  /* 0x0000001fff077819 */ /* 0x000fc40000011411 */
[----:B------:R-:W-:Y:S01]  /*12d0*/  SHF.R.S32.HI R8, RZ, 0x1f, R16 ;  /* 0x0000001fff087819 */ /* 0x000fe20000011410 */
[----:B------:R-:W-:Y:S01]  /*12e0*/  STL [R1+0x24], R15 ;  /* 0x0000240f01007387 */ /* 0x000fe20000100800 */
[----:B------:R-:W-:Y:S02]  /*12f0*/  SEL R5, R5, 0x10, !P0 ;  /* 0x0000001005057807 */ /* 0x000fe40004000000 */
[----:B------:R-:W-:Y:S01]  /*1300*/  LEA R194, R3, 0x5100, 0x1 ;  /* 0x0000510003c27811 */ /* 0x000fe200078e08ff */
[----:B------:R-:W-:Y:S01]  /*1310*/  STL [R1+0x20], R14 ;  /* 0x0000200e01007387 */ /* 0x000fe20000100800 */
[----:B--2---:R-:W-:Y:S02]  /*1320*/  IADD3 R11, R10, 0x30, RZ ;  /* 0x000000300a0b7810 */ /* 0x004fe40007ffe0ff */
[----:B------:R-:W-:Y:S01]  /*1330*/  LEA R190, R4, 0x100, 0x1 ;  /* 0x0000010004be7811 */ /* 0x000fe200078e08ff */
[----:B------:R-:W-:Y:S01]  /*1340*/  STL [R1+0x1c], R13 ;  /* 0x00001c0d01007387 */ /* 0x000fe20000100800 */
[----:B------:R-:W-:-:S02]  /*1350*/  IMAD.IADD R195, R194, 0x1, R0 ;  /* 0x00000001c2c37824 */ /* 0x000fc400078e0200 */
[----:B------:R-:W-:Y:S01]  /*1360*/  IMAD.IADD R197, R194, 0x1, R2 ;  /* 0x00000001c2c57824 */ /* 0x000fe200078e0202 */
[----:B------:R2:W-:Y:S01]  /*1370*/  STL [R1+0x18], R11 ;  /* 0x0000180b01007387 */ /* 0x0005e20000100800 */
[----:B-1----:R-:W-:Y:S01]  /*1380*/  IADD3 R10, R10, 0x38, RZ ;  /* 0x000000380a0a7810 */ /* 0x002fe20007ffe0ff */
[--C-:B------:R-:W-:Y:S02]  /*1390*/  IMAD.IADD R191, R0, 0x1, R190.reuse ;  /* 0x0000000100bf7824 */ /* 0x100fe400078e02be */
[----:B------:R1:W-:Y:S01]  /*13a0*/  STL [R1+0x74], R7 ;  /* 0x0000740701007387 */ /* 0x0003e20000100800 */
[C---:B------:R-:W-:Y:S02]  /*13b0*/  IMAD.IADD R193, R2.reuse, 0x1, R190 ;  /* 0x0000000102c17824 */ /* 0x040fe400078e02be */
[C---:B------:R-:W-:Y:S01]  /*13c0*/  IMAD.IADD R196, R2.reuse, 0x1, R195 ;  /* 0x0000000102c47824 */ /* 0x040fe200078e02c3 */
[----:B------:R-:W-:Y:S01]  /*13d0*/  STL [R1+0x14], R10 ;  /* 0x0000140a01007387 */ /* 0x000fe20000100800 */
[----:B------:R-:W-:-:S03]  /*13e0*/  IMAD.IADD R192, R2, 0x1, R191 ;  /* 0x0000000102c07824 */ /* 0x000fc600078e02bf */
[----:B------:R3:W-:Y:S04]  /*13f0*/  STL [R1+0x70], R8 ;  /* 0x0000700801007387 */ /* 0x0007e80000100800 */
[----:B------:R-:W-:Y:S01]  /*1400*/  STL [R1+0x48], R9 ;  /* 0x0000480901007387 */ /* 0x000fe20000100800 */
[----:B--2---:R-:W-:Y:S02]  /*1410*/  SHF.R.S32.HI R11, RZ, 0x1f, R11 ;  /* 0x0000001fff0b7819 */ /* 0x004fe4000001140b */
[----:B-1----:R-:W-:-:S05]  /*1420*/  SHF.R.S32.HI R7, RZ, 0x1f, R15 ;  /* 0x0000001fff077819 */ /* 0x002fca000001140f */
[----:B------:R1:W-:Y:S01]  /*1430*/  STL [R1+0x6c], R7 ;  /* 0x00006c0701007387 */ /* 0x0003e20000100800 */
[----:B---3--:R-:W-:-:S05]  /*1440*/  SHF.R.S32.HI R8, RZ, 0x1f, R14 ;  /* 0x0000001fff087819 */ /* 0x008fca000001140e */
[----:B------:R2:W-:Y:S01]  /*1450*/  STL [R1+0x68], R8 ;  /* 0x0000680801007387 */ /* 0x0005e20000100800 */
[----:B-1----:R-:W-:-:S05]  /*1460*/  SHF.R.S32.HI R7, RZ, 0x1f, R13 ;  /* 0x0000001fff077819 */ /* 0x002fca000001140d */
[----:B------:R1:W-:Y:S01]  /*1470*/  STL [R1+0x64], R7 ;  /* 0x0000640701007387 */ /* 0x0003e20000100800 */
[----:B--2---:R-:W-:-:S03]  /*1480*/  IADD3 R8, R9, 0x40, RZ ;  /* 0x0000004009087810 */ /* 0x004fc60007ffe0ff */
[----:B------:R2:W-:Y:S01]  /*1490*/  STL [R1+0x60], R11 ;  /* 0x0000600b01007387 */ /* 0x0005e20000100800 */
[----:B------:R-:W-:-:S05]  /*14a0*/  @P2 IADD3 R8, R9, -0x40, RZ ;  /* 0xffffffc009082810 */ /* 0x000fca0007ffe0ff */
[----:B------:R-:W-:-:S04]  /*14b0*/  IMAD.IADD R3, R5, 0x1, R8 ;  /* 0x0000000105037824 */ /* 0x000fc800078e0208 */
[----:B------:R-:W-:Y:S02]  /*14c0*/  IMAD.IADD R0, R6, 0x1, R3 ;  /* 0x0000000106007824 */ /* 0x000fe400078e0203 */
[C---:B-1----:R-:W-:Y:S01]  /*14d0*/  IMAD.IADD R7, R9.reuse, 0x1, R5 ;  /* 0x0000000109077824 */ /* 0x042fe200078e0205 */
[----:B--2---:R-:W-:Y:S01]  /*14e0*/  SHF.R.S32.HI R11, RZ, 0x1f, R10 ;  /* 0x0000001fff0b7819 */ /* 0x004fe2000001140a */
[----:B------:R-:W-:-:S04]  /*14f0*/  IMAD.IADD R10, R9, 0x1, R6 ;  /* 0x00000001090a7824 */ /* 0x000fc800078e0206 */
[----:B------:R-:W-:Y:S04]  /*1500*/  STL [R1+0x5c], R11 ;  /* 0x00005c0b01007387 */ /* 0x000fe80000100800 */
[----:B------:R1:W-:Y:S04]  /*1510*/  STL [R1+0x58], R7 ;  /* 0x0000580701007387 */ /* 0x0003e80000100800 */
[----:B------:R-:W-:Y:S01]  /*1520*/  STL [R1+0x7c], R10 ;  /* 0x00007c0a01007387 */ /* 0x000fe20000100800 */
[----:B-1----:R-:W-:-:S05]  /*1530*/  IMAD.IADD R7, R7, 0x1, R6 ;  /* 0x0000000107077824 */ /* 0x002fca00078e0206 */
[----:B------:R1:W-:Y:S04]  /*1540*/  STL [R1+0x78], R7 ;  /* 0x0000780701007387 */ /* 0x0003e80000100800 */
[----:B------:R2:W-:Y:S01]  /*1550*/  STL [R1+0x4c], R8 ;  /* 0x00004c0801007387 */ /* 0x0005e20000100800 */
[----:B-1----:R-:W-:-:S04]  /*1560*/  IMAD.IADD R7, R6, 0x1, R8 ;  /* 0x0000000106077824 */ /* 0x002fc800078e0208 */
[----:B------:R-:W-:Y:S01]  /*1570*/  IMAD.IADD R4, R5, 0x1, R7 ;  /* 0x0000000105047824 */ /* 0x000fe200078e0207 */
[----:B------:R2:W-:Y:S04]  /*1580*/  STL [R1+0x50], R7 ;  /* 0x0000500701007387 */ /* 0x0005e80000100800 */
[----:B------:R2:W-:Y:S04]  /*1590*/  STL [R1+0x54], R3 ;  /* 0x0000540301007387 */ /* 0x0005e80000100800 */
[----:B------:R2:W-:Y:S04]  /*15a0*/  STL [R1+0x84], R4 ;  /* 0x0000840401007387 */ /* 0x0005e80000100800 */
[----:B------:R2:W-:Y:S02]  /*15b0*/  STL [R1+0x80], R0 ;  /* 0x0000800001007387 */ /* 0x0005e40000100800 */
.L_x_154:
[----:B--2---:R-:W2:Y:S01]  /*15c0*/  LDL R0, [R1+0xc] ;  /* 0x00000c0001007983 */ /* 0x004ea20000100800 */
[----:B------:R-:W-:Y:S01]  /*15d0*/  IMAD.MOV.U32 R8, RZ, RZ, 0x4 ;  /* 0x00000004ff087424 */ /* 0x000fe200078e00ff */
[----:B------:R-:W-:-:S02]  /*15e0*/  ISETP.NE.U32.AND P4, PT, RZ, c[0x0][0x370], PT ;  /* 0x0000dc00ff007a0c */ /* 0x000fc40003f85070 */
[----:B------:R-:W-:Y:S02]  /*15f0*/  ISETP.NE.U32.AND P2, PT, RZ, c[0x0][0x360], PT ;  /* 0x0000d800ff007a0c */ /* 0x000fe40003f45070 */
[----:B------:R-:W-:Y:S01]  /*1600*/  ISETP.NE.AND.EX P4, PT, RZ, c[0x0][0x374], PT, P4 ;  /* 0x0000dd00ff007a0c */ /* 0x000fe20003f85340 */
[----:B--2---:R-:W-:-:S05]  /*1610*/  IMAD.WIDE R2, R0, R8, c[0x0][0x588] ;  /* 0x0001620000027625 */ /* 0x004fca00078e0208 */
[----:B------:R-:W2:Y:S01]  /*1620*/  LDG.E R14, [R2.64] ;  /* 0x00000006020e7981 */ /* 0x000ea2000c1e1900 */
[----:B------:R-:W-:Y:S01]  /*1630*/  ISETP.NE.AND.EX P2, PT, RZ, c[0x0][0x364], PT, P2 ;  /* 0x0000d900ff007a0c */ /* 0x000fe20003f45320 */
[----:B------:R-:W-:Y:S01]  /*1640*/  IMAD.MOV.U32 R243, RZ, RZ, RZ ;  /* 0x000000fffff37224 */ /* 0x000fe200078e00ff */
[----:B------:R-:W-:Y:S01]  /*1650*/  ISETP.NE.U32.AND P3, PT, RZ, c[0x0][0x348], PT ;  /* 0x0000d200ff007a0c */ /* 0x000fe20003f65070 */
[----:B------:R-:W-:-:S03]  /*1660*/  IMAD.MOV.U32 R11, RZ, RZ, RZ ;  /* 0x000000ffff0b7224 */ /* 0x000fc600078e00ff */
[----:B------:R-:W-:Y:S02]  /*1670*/  ISETP.NE.AND.EX P3, PT, RZ, c[0x0][0x34c], PT, P3 ;  /* 0x0000d300ff007a0c */ /* 0x000fe40003f65330 */
[----:B--2---:R-:W-:Y:S01]  /*1680*/  SHF.R.S32.HI R15, RZ, 0x1f, R14 ;  /* 0x0000001fff0f7819 */ /* 0x004fe2000001140e */
[C---:B------:R-:W-:Y:S01]  /*1690*/  IMAD.SHL.U32 R18, R14.reuse, 0x4, RZ ;  /* 0x000000040e127824 */ /* 0x040fe200078e00ff */
[C---:B------:R-:W-:Y:S01]  /*16a0*/  @P4 LEA R6, P1, R14.reuse, c[0x0][0x370], 0x2 ;  /* 0x0000dc000e064a11 */ /* 0x040fe200078210ff */
[----:B------:R1:W-:Y:S01]  /*16b0*/  STL [R1+0x10], R14 ;  /* 0x0000100e01007387 */ /* 0x0003e20000100800 */
[C-C-:B------:R-:W-:Y:S02]  /*16c0*/  SHF.L.U64.HI R17, R14.reuse, 0x2, R15.reuse ;  /* 0x000000020e117819 */ /* 0x140fe4000001020f */
[----:B------:R-:W-:Y:S01]  /*16d0*/  @P4 LEA.HI.X R7, R14, c[0x0][0x374], R15, 0x2, P1 ;  /* 0x0000dd000e074a11 */ /* 0x000fe200008f140f */
[----:B------:R1:W-:Y:S01]  /*16e0*/  STL [R1+0x40], R15 ;  /* 0x0000400f01007387 */ /* 0x0003e20000100800 */
[----:B------:R-:W-:-:S02]  /*16f0*/  @P2 IADD3 R4, P0, R18, c[0x0][0x360], RZ ;  /* 0x0000d80012042a10 */ /* 0x000fc40007f1e0ff */
[----:B------:R-:W-:Y:S01]  /*1700*/  IADD3 R2, P1, R18, c[0x0][0x348], RZ ;  /* 0x0000d20012027a10 */ /* 0x000fe20007f3e0ff */
[----:B------:R1:W5:Y:S01]  /*1710*/  @P4 LDG.E R243, [R6.64] ;  /* 0x0000000606f34981 */ /* 0x000362000c1e1900 */
[C---:B------:R-:W-:Y:S02]  /*1720*/  @P2 IADD3.X R5, R17.reuse, c[0x0][0x364], RZ, P0, !PT ;  /* 0x0000d90011052a10 */ /* 0x040fe400007fe4ff */
[----:B------:R-:W-:Y:S01]  /*1730*/  IADD3.X R3, R17, c[0x0][0x34c], RZ, P1, !PT ;  /* 0x0000d30011037a10 */ /* 0x000fe20000ffe4ff */
[----:B------:R1:W-:Y:S04]  /*1740*/  STL [R1+0x30], R18 ;  /* 0x0000301201007387 */ /* 0x0003e80000100800 */
[----:B------:R1:W5:Y:S04]  /*1750*/  @P2 LDG.E R12, [R4.64] ;  /* 0x00000006040c2981 */ /* 0x000368000c1e1900 */
[----:B------:R1:W5:Y:S04]  /*1760*/  @P3 LDG.E R11, [R2.64] ;  /* 0x00000006020b3981 */ /* 0x000368000c1e1900 */
[----:B------:R1:W-:Y:S01]  /*1770*/  STL [R1+0x34], R17 ;  /* 0x0000341101007387 */ /* 0x0003e20000100800 */
[----:B------:R-:W-:Y:S01]  /*1780*/  YIELD ;  /* 0x0000000000007946 */ /* 0x000fe20003800000 */
[----:B------:R-:W-:Y:S05]  /*1790*/  @P2 BRA `(.L_x_43) ;  /* 0x0000005000002947 */ /* 0x000fea0003800000 */
[----:B-----5:R-:W-:Y:S01]  /*17a0*/  MOV R12, c[0x0][0x168] ;  /* 0x00005a00000c7a02 */ /* 0x020fe20000000f00 */
[----:B------:R-:W-:Y:S05]  /*17b0*/  @!P3 BRA `(.L_x_43) ;  /* 0x000000300000b947 */ /* 0x000fea0003800000 */
[----:B------:R2:W3:Y:S04]  /*17c0*/  LDG.E R0, [R2.64] ;  /* 0x0000000602007981 */ /* 0x0004e8000c1e1900 */
[----:B-12---:R-:W3:Y:S02]  /*17d0*/  LDG.E R2, [R2.64+0x4] ;  /* 0x0000040602027981 */ /* 0x006ee4000c1e1900 */
[----:B---3--:R-:W-:-:S02]  /*17e0*/  IADD3 R12, -R0, R2, RZ ;  /* 0x00000002000c7210 */ /* 0x008fc40007ffe1ff */
.L_x_43:
[----:B------:R-:W-:-:S04]  /*17f0*/  ISETP.NE.U32.AND P0, PT, RZ, c[0x0][0x368], PT ;  /* 0x0000da00ff007a0c */ /* 0x000fc80003f05070 */
[----:B------:R-:W-:-:S13]  /*1800*/  ISETP.NE.AND.EX P0, PT, RZ, c[0x0][0x36c], PT, P0 ;  /* 0x0000db00ff007a0c */ /* 0x000fda0003f05300 */
[----:B------:R-:W-:Y:S05]  /*1810*/  @!P0 BRA `(.L_x_44) ;  /* 0x0000004000008947 */ /* 0x000fea0003800000 */
[----:B-1----:R-:W-:-:S04]  /*1820*/  IADD3 R2, P0, R18, c[0x0][0x368], RZ ;  /* 0x0000da0012027a10 */ /* 0x002fc80007f1e0ff */
[----:B------:R-:W-:-:S05]  /*1830*/  IADD3.X R3, R17, c[0x0][0x36c], RZ, P0, !PT ;  /* 0x0000db0011037a10 */ /* 0x000fca00007fe4ff */
[----:B------:R1:W5:Y:S01]  /*1840*/  LDG.E R0, [R2.64] ;  /* 0x0000000602007981 */ /* 0x000362000c1e1900 */
[----:B------:R-:W-:Y:S05]  /*1850*/  BRA `(.L_x_45) ;  /* 0x0000008000007947 */ /* 0x000fea0003800000 */
.L_x_44:
[----:B------:R-:W-:Y:S01]  /*1860*/  ISETP.NE.U32.AND P0, PT, RZ, c[0x0][0x350], PT ;  /* 0x0000d400ff007a0c */ /* 0x000fe20003f05070 */
[----:B------:R-:W-:-:S03]  /*1870*/  IMAD.U32 R0, RZ, RZ, UR5 ;  /* 0x00000005ff007e24 */ /* 0x000fc6000f8e00ff */
[----:B------:R-:W-:-:S13]  /*1880*/  ISETP.NE.AND.EX P0, PT, RZ, c[0x0][0x354], PT, P0 ;  /* 0x0000d500ff007a0c */ /* 0x000fda0003f05300 */
[----:B------:R-:W-:Y:S05]  /*1890*/  @!P0 BRA `(.L_x_45) ;  /* 0x0000004000008947 */ /* 0x000fea0003800000 */
[----:B-1----:R-:W-:-:S05]  /*18a0*/  IMAD.WIDE R2, R14, R8, c[0x0][0x350] ;  /* 0x0000d4000e027625 */ /* 0x002fca00078e0208 */
[----:B------:R-:W2:Y:S04]  /*18b0*/  LDG.E R4, [R2.64] ;  /* 0x0000000602047981 */ /* 0x000ea8000c1e1900 */
[----:B------:R-:W2:Y:S02]  /*18c0*/  LDG.E R0, [R2.64+0x4] ;  /* 0x0000040602007981 */ /* 0x000ea4000c1e1900 */
[----:B--2---:R-:W-:-:S04]  /*18d0*/  IADD3 R0, -R4, R0, RZ ;  /* 0x0000000004007210 */ /* 0x004fc80007ffe1ff */
.L_x_45:
[----:B------:R-:W2:Y:S01]  /*18e0*/  LDL R16, [R1+0x8] ;  /* 0x0000080001107983 */ /* 0x000ea20000100800 */
[----:B-----5:R-:W-:Y:S01]  /*18f0*/  IMAD.IADD R13, R0, 0x1, -R243 ;  /* 0x00000001000d7824 */ /* 0x020fe200078e0af3 */
[----:B------:R-:W-:Y:S04]  /*1900*/  BSSY B0, `(.L_x_46) ;  /* 0x000002e000007945 */ /* 0x000fe80003800000 */
[----:B------:R-:W-:-:S02]  /*1910*/  IADD3 R0, R13, 0x4f, RZ ;  /* 0x0000004f0d007810 */ /* 0x000fc40007ffe0ff */
[----:B------:R-:W-:-:S03]  /*1920*/  ISETP.GE.AND P0, PT, R13, 0x1, PT ;  /* 0x000000010d00780c */ /* 0x000fc60003f06270 */
[----:B------:R-:W-:-:S05]  /*1930*/  IMAD.HI R0, R0, 0x66666667, RZ ;  /* 0x6666666700007827 */ /* 0x000fca00078e02ff */
[----:B-1----:R-:W-:-:S04]  /*1940*/  SHF.R.U32.HI R2, RZ, 0x1f, R0 ;  /* 0x0000001fff027819 */ /* 0x002fc80000011600 */
[----:B------:R-:W-:Y:S01]  /*1950*/  LEA.HI.SX32 R10, R0, R2, 0x1b ;  /* 0x00000002000a7211 */ /* 0x000fe200078fdaff */
[----:B------:R-:W-:Y:S01]  /*1960*/  IMAD.MOV.U32 R2, RZ, RZ, RZ ;  /* 0x000000ffff027224 */ /* 0x000fe200078e00ff */
[C---:B--2---:R-:W-:Y:S02]  /*1970*/  LOP3.LUT R3, R16.reuse, 0xff000000, RZ, 0xc0, !PT ;  /* 0xff00000010037812 */ /* 0x044fe400078ec0ff */
[----:B------:R-:W-:Y:S02]  /*1980*/  LOP3.LUT R4, R16, 0xff0000, RZ, 0xc0, !PT ;  /* 0x00ff000010047812 */ /* 0x000fe400078ec0ff */
[----:B------:R-:W-:-:S04]  /*1990*/  SHF.R.U32.HI R3, RZ, 0x8, R3 ;  /* 0x00000008ff037819 */ /* 0x000fc80000011603 */
[----:B------:R-:W-:-:S04]  /*19a0*/  LEA.HI R3, R4, R3, RZ, 0x10 ;  /* 0x0000000304037211 */ /* 0x000fc800078f80ff */
[----:B------:R-:W-:Y:S02]  /*19b0*/  LOP3.LUT R19, R3, 0xff, RZ, 0xc0, !PT ;  /* 0x000000ff03137812 */ /* 0x000fe400078ec0ff */
[----:B------:R-:W-:-:S03]  /*19c0*/  SHF.R.U32.HI R5, RZ, 0x10, R3 ;  /* 0x00000010ff057819 */ /* 0x000fc60000011603 */
[----:B------:R1:W-:Y:S04]  /*19d0*/  STL [R1+0x44], R19 ;  /* 0x0000441301007387 */ /* 0x0003e80000100800 */
[----:B------:R1:W-:Y:S01]  /*19e0*/  STL [R1+0x3c], R5 ;  /* 0x00003c0501007387 */ /* 0x0003e20000100800 */
[----:B------:R-:W-:Y:S05]  /*19f0*/  @!P0 BRA `(.L_x_47) ;  /* 0x000001e000008947 */ /* 0x000fea0003800000 */
[----:B------:R-:W-:Y:S01]  /*1a00*/  ISETP.NE.AND P0, PT, R5, RZ, PT ;  /* 0x000000ff0500720c */ /* 0x000fe20003f05270 */
[----:B------:R-:W-:-:S03]  /*1a10*/  IMAD.MOV.U32 R4, RZ, RZ, RZ ;  /* 0x000000ffff047224 */ /* 0x000fc600078e00ff */
[----:B------:R-:W-:-:S04]  /*1a20*/  SEL R0, R5, c[0x0][0x338], P0 ;  /* 0x0000ce0005007a07 */ /* 0x000fc80000000000 */
[----:B------:R-:W-:Y:S02]  /*1a30*/  IABS R3, R0 ;  /* 0x0000000000037213 */ /* 0x000fe40000000000 */
[----:B------:R-:W-:Y:S02]  /*1a40*/  IADD3 R6, R10, -0x1, R0 ;  /* 0xffffffff0a067810 */ /* 0x000fe40007ffe000 */
[----:B------:R-:W2:Y:S02]  /*1a50*/  I2F.RP R2, R3 ;  /* 0x0000000300027306 */ /* 0x000ea40000209400 */
[----:B------:R-:W-:-:S06]  /*1a60*/  IABS R9, R6 ;  /* 0x0000000600097213 */ /* 0x000fcc0000000000 */
[----:B--2---:R-:W2:Y:S02]  /*1a70*/  MUFU.RCP R2, R2 ;  /* 0x0000000200027308 */ /* 0x004ea40000001000 */
[----:B--2---:R-:W-:-:S06]  /*1a80*/  IADD3 R2, R2, 0xffffffe, RZ ;  /* 0x0ffffffe02027810 */ /* 0x004fcc0007ffe0ff */
[----:B-1----:R-:W1:Y:S02]  /*1a90*/  F2I.FTZ.U32.TRUNC.NTZ R5, R2 ;  /* 0x0000000200057305 */ /* 0x002e64000021f000 */
[----:B-1----:R-:W-:-:S04]  /*1aa0*/  IMAD.MOV R2, RZ, RZ, -R5 ;  /* 0x000000ffff027224 */ /* 0x002fc800078e0a05 */
[----:B------:R-:W-:Y:S01]  /*1ab0*/  IMAD.MOV.U32 R7, RZ, RZ, R2 ;  /* 0x000000ffff077224 */ /* 0x000fe200078e0002 */
[----:B------:R-:W-:-:S03]  /*1ac0*/  IABS R2, R0 ;  /* 0x0000000000027213 */ /* 0x000fc60000000000 */
[----:B------:R-:W-:Y:S02]  /*1ad0*/  IMAD R7, R7, R3, RZ ;  /* 0x0000000307077224 */ /* 0x000fe400078e02ff */
[----:B------:R-:W-:Y:S02]  /*1ae0*/  IMAD.MOV R8, RZ, RZ, -R2 ;  /* 0x000000ffff087224 */ /* 0x000fe400078e0a02 */
[----:B------:R-:W-:-:S04]  /*1af0*/  IMAD.HI.U32 R2, R5, R7, R4 ;  /* 0x0000000705027227 */ /* 0x000fc800078e0004 */
[----:B------:R-:W-:Y:S02]  /*1b00*/  IMAD.MOV.U32 R4, RZ, RZ, R9 ;  /* 0x000000ffff047224 */ /* 0x000fe400078e0009 */
[----:B------:R-:W-:Y:S02]  /*1b10*/  IMAD.MOV.U32 R5, RZ, RZ, R8 ;  /* 0x000000ffff057224 */ /* 0x000fe400078e0008 */
[----:B------:R-:W-:-:S04]  /*1b20*/  IMAD.HI.U32 R2, R2, R4, RZ ;  /* 0x0000000402027227 */ /* 0x000fc800078e00ff */
[----:B------:R-:W-:-:S05]  /*1b30*/  IMAD R4, R2, R5, R4 ;  /* 0x0000000502047224 */ /* 0x000fca00078e0204 */
[----:B------:R-:W-:-:S13]  /*1b40*/  ISETP.GT.U32.AND P1, PT, R3, R4, PT ;  /* 0x000000040300720c */ /* 0x000fda0003f24070 */
[----:B------:R-:W-:Y:S01]  /*1b50*/  @!P1 IMAD.IADD R4, R4, 0x1, -R3 ;  /* 0x0000000104049824 */ /* 0x000fe200078e0a03 */
[----:B------:R-:W-:Y:S02]  /*1b60*/  @!P1 IADD3 R2, R2, 0x1, RZ ;  /* 0x0000000102029810 */ /* 0x000fe40007ffe0ff */
[----:B------:R-:W-:Y:S02]  /*1b70*/  ISETP.NE.AND P1, PT, R0, RZ, PT ;  /* 0x000000ff0000720c */ /* 0x000fe40003f25270 */
[----:B------:R-:W-:Y:S02]  /*1b80*/  ISETP.GE.U32.AND P2, PT, R4, R3, PT ;  /* 0x000000030400720c */ /* 0x000fe40003f46070 */
[----:B------:R-:W-:-:S04]  /*1b90*/  LOP3.LUT R3, R6, R0, RZ, 0x3c, !PT ;  /* 0x0000000006037212 */ /* 0x000fc800078e3cff */
[----:B------:R-:W-:-:S07]  /*1ba0*/  ISETP.GE.AND P0, PT, R3, RZ, PT ;  /* 0x000000ff0300720c */ /* 0x000fce0003f06270 */
[----:B------:R-:W-:-:S06]  /*1bb0*/  @P2 IADD3 R2, R2, 0x1, RZ ;  /* 0x0000000102022810 */ /* 0x000fcc0007ffe0ff */
[----:B------:R-:W-:Y:S01]  /*1bc0*/  @!P0 IMAD.MOV R2, RZ, RZ, -R2 ;  /* 0x000000ffff028224 */ /* 0x000fe200078e0a02 */
[----:B------:R-:W-:Y:S02]  /*1bd0*/  @!P1 LOP3.LUT R2, RZ, R0, RZ, 0x33, !PT ;  /* 0x00000000ff029212 */ /* 0x000fe400078e33ff */
.L_x_47:
[----:B------:R-:W-:Y:S05]  /*1be0*/  BSYNC B0 ;  /* 0x0000000000007941 */ /* 0x000fea0003800000 */
.L_x_46:
[----:B------:R-:W-:Y:S01]  /*1bf0*/  IMAD R241, R19, R2, RZ ;  /* 0x0000000213f17224 */ /* 0x000fe200078e02ff */
[----:B------:R-:W-:Y:S01]  /*1c00*/  PRMT R0, RZ, 0x7610, R0 ;  /* 0x00007610ff007816 */ /* 0x000fe20000000000 */
[----:B------:R-:W-:Y:S01]  /*1c10*/  IMAD.MOV.U32 R24, RZ, RZ, RZ ;  /* 0x000000ffff187224 */ /* 0x000fe200078e00ff */
[----:B-1----:R-:W-:Y:S01]  /*1c20*/  MOV R19, RZ ;  /* 0x000000ff00137202 */ /* 0x002fe20000000f00 */
[----:B------:R-:W-:Y:S01]  /*1c30*/  IMAD.IADD R2, R241, 0x1, R2 ;  /* 0x00000001f1027824 */ /* 0x000fe200078e0202 */
[----:B------:R-:W-:Y:S01]  /*1c40*/  CS2R R22, SRZ ;  /* 0x0000000000167805 */ /* 0x000fe2000001ff00 */
[----:B------:R-:W-:Y:S01]  /*1c50*/  CS2R R28, SRZ ;  /* 0x00000000001c7805 */ /* 0x000fe2000001ff00 */
[----:B------:R-:W-:Y:S01]  /*1c60*/  CS2R R26, SRZ ;  /* 0x00000000001a7805 */ /* 0x000fe2000001ff00 */
[----:B------:R-:W-:Y:S01]  /*1c70*/  CS2R R62, SRZ ;  /* 0x00000000003e7805 */ /* 0x000fe2000001ff00 */
[----:B------:R-:W-:Y:S01]  /*1c80*/  IMNMX R176, R10, R2, PT ;  /* 0x000000020ab07217 */ /* 0x000fe20003800200 */
[----:B------:R-:W-:Y:S01]  /*1c90*/  CS2R R58, SRZ ;  /* 0x00000000003a7805 */ /* 0x000fe2000001ff00 */
[----:B------:R-:W-:Y:S01]  /*1ca0*/  CS2R R40, SRZ ;  /* 0x0000000000287805 */ /* 0x000fe2000001ff00 */
[----:B------:R-:W-:Y:S01]  /*1cb0*/  CS2R R38, SRZ ;  /* 0x0000000000267805 */ /* 0x000fe2000001ff00 */
[----:B------:R-:W-:Y:S01]  /*1cc0*/  ISETP.GT.AND P0, PT, R176, R241, PT ;  /* 0x000000f1b000720c */ /* 0x000fe20003f04270 */
        /* <DEDUP_REMOVED lines=27> */
[----:B------:R-:W2:Y:S01]  /*1e80*/  LDL R6, [R1+0x4] ;  /* 0x0000040001067983 */ /* 0x000ea20000100800 */
[----:B------:R-:W-:-:S04]  /*1e90*/  ISETP.NE.U32.AND P1, PT, RZ, c[0x0][0x340], PT ;  /* 0x0000d000ff007a0c */ /* 0x000fc80003f25070 */
[----:B------:R-:W-:-:S13]  /*1ea0*/  ISETP.NE.AND.EX P1, PT, RZ, c[0x0][0x344], PT, P1 ;  /* 0x0000d100ff007a0c */ /* 0x000fda0003f25310 */
[----:B------:R-:W-:-:S04]  /*1eb0*/  @P1 IADD3 R2, P0, R18, c[0x0][0x340], RZ ;  /* 0x0000d00012021a10 */ /* 0x000fc80007f1e0ff */
[----:B------:R-:W-:-:S05]  /*1ec0*/  @P1 IADD3.X R3, R17, c[0x0][0x344], RZ, P0, !PT ;  /* 0x0000d10011031a10 */ /* 0x000fca00007fe4ff */
[----:B------:R1:W5:Y:S01]  /*1ed0*/  @P1 LDG.E R8, [R2.64] ;  /* 0x0000000602081981 */ /* 0x000362000c1e1900 */
[----:B------:R-:W-:Y:S01]  /*1ee0*/  SHF.R.S32.HI R0, RZ, 0x1f, R11 ;  /* 0x0000001fff007819 */ /* 0x000fe2000001140b */
[----:B------:R-:W-:Y:S01]  /*1ef0*/  IMAD.MOV.U32 R4, RZ, RZ, c[0x0][0x2c4] ;  /* 0x0000b100ff047624 */ /* 0x000fe200078e00ff */
[----:B------:R-:W-:Y:S01]  /*1f00*/  LOP3.LUT R26, R16, 0xffff, RZ, 0xc0, !PT ;  /* 0x0000ffff101a7812 */ /* 0x000fe200078ec0ff */
[----:B------:R-:W-:Y:S01]  /*1f10*/  IMAD R5, R206, 0x10, R242 ;  /* 0x00000010ce057824 */ /* 0x000fe200078e02f2 */
[----:B------:R-:W-:Y:S01]  /*1f20*/  ISETP.GE.AND P2, PT, R205, c[0x0][0x198], PT ;  /* 0x00006600cd007a0c */ /* 0x000fe20003f46270 */
[----:B------:R-:W-:Y:S01]  /*1f30*/  IMAD R0, R0, c[0x0][0x178], RZ ;  /* 0x00005e0000007a24 */ /* 0x000fe200078e02ff */
[----:B------:R-:W-:Y:S02]  /*1f40*/  ISETP.NE.AND P0, PT, R4, 0x1, PT ;  /* 0x000000010400780c */ /* 0x000fe40003f05270 */
[----:B------:R-:W-:Y:S01]  /*1f50*/  SEL R4, R14, RZ, !P3 ;  /* 0x000000ff0e047207 */ /* 0x000fe20005800000 */
[C---:B------:R-:W-:Y:S01]  /*1f60*/  IMAD R0, R11.reuse, c[0x0][0x17c], R0 ;  /* 0x00005f000b007a24 */ /* 0x040fe200078e0200 */
[----:B------:R-:W-:Y:S01]  /*1f70*/  IADD3 R175, R176, -0x1, RZ ;  /* 0xffffffffb0af7810 */ /* 0x000fe20007ffe0ff */
[----:B-1----:R-:W-:-:S05]  /*1f80*/  IMAD.WIDE.U32 R2, R11, c[0x0][0x178], RZ ;  /* 0x00005e000b027a25 */ /* 0x002fca00078e00ff */
[----:B------:R-:W-:-:S05]  /*1f90*/  IADD3 R3, R3, R0, RZ ;  /* 0x0000000003037210 */ /* 0x000fca0007ffe0ff */
[----:B------:R-:W-:-:S04]  /*1fa0*/  IMAD.WIDE.U32 R2, R26, c[0x0][0x1b8], R2 ;  /* 0x00006e001a027a25 */ /* 0x000fc800078e0002 */
[----:B------:R-:W-:-:S04]  /*1fb0*/  IMAD R3, R26, c[0x0][0x1bc], R3 ;  /* 0x00006f001a037a24 */ /* 0x000fc800078e0203 */
[----:B------:R-:W-:-:S04]  /*1fc0*/  IMAD.WIDE.U32 R2, R4, c[0x0][0x1c0], R2 ;  /* 0x0000700004027a25 */ /* 0x000fc800078e0002 */
[----:B--2---:R-:W-:Y:S01]  /*1fd0*/  IMAD R5, R6, 0x80, R5 ;  /* 0x0000008006057824 */ /* 0x004fe200078e0205 */
[----:B------:R-:W-:-:S03]  /*1fe0*/  SEL R6, R15, RZ, !P3 ;  /* 0x000000ff0f067207 */ /* 0x000fc60005800000 */
[----:B------:R-:W-:Y:S01]  /*1ff0*/  @P0 IMAD.HI.U32 R7, R5, c[0x0][0x2c8], RZ ;  /* 0x0000b20005070a27 */ /* 0x000fe200078e00ff */
[----:B------:R-:W-:-:S03]  /*2000*/  MOV R0, R5 ;  /* 0x0000000500007202 */ /* 0x000fc60000000f00 */
[----:B------:R-:W-:Y:S01]  /*2010*/  IMAD R6, R6, c[0x0][0x1c0], RZ ;  /* 0x0000700006067a24 */ /* 0x000fe200078e02ff */
[----:B------:R-:W-:-:S03]  /*2020*/  @P0 SHF.R.U32.HI R0, RZ, c[0x0][0x2cc], R7 ;  /* 0x0000b300ff000a19 */ /* 0x000fc60000011607 */
[----:B------:R-:W-:Y:S01]  /*2030*/  IMAD R6, R4, c[0x0][0x1c4], R6 ;  /* 0x0000710004067a24 */ /* 0x000fe200078e0206 */
[--C-:B------:R-:W-:Y:S01]  /*2040*/  SHF.R.S32.HI R7, RZ, 0x1f, R0.reuse ;  /* 0x0000001fff077819 */ /* 0x100fe20000011400 */
[----:B------:R-:W-:-:S03]  /*2050*/  IMAD.MOV R4, RZ, RZ, -R0 ;  /* 0x000000ffff047224 */ /* 0x000fc600078e0a00 */
[----:B------:R-:W-:Y:S01]  /*2060*/  IADD3 R3, R3, R6, RZ ;  /* 0x0000000603037210 */ /* 0x000fe20007ffe0ff */
[----:B------:R-:W-:Y:S02]  /*2070*/  IMAD R4, R4, c[0x0][0x2c4], R5 ;  /* 0x0000b10004047a24 */ /* 0x000fe400078e0205 */
[----:B------:R-:W-:Y:S02]  /*2080*/  IMAD R5, R7, c[0x0][0x1b0], RZ ;  /* 0x00006c0007057a24 */ /* 0x000fe400078e02ff */
[----:B------:R-:W-:-:S04]  /*2090*/  IMAD.WIDE.U32 R2, R0, c[0x0][0x1b0], R2 ;  /* 0x00006c0000027a25 */ /* 0x000fc800078e0002 */
[----:B------:R-:W-:Y:S01]  /*20a0*/  IMAD R6, R0, c[0x0][0x1b4], R5 ;  /* 0x00006d0000067a24 */ /* 0x000fe200078e0205 */
[----:B------:R-:W-:Y:S02]  /*20b0*/  SHF.R.S32.HI R5, RZ, 0x1f, R4 ;  /* 0x0000001fff057819 */ /* 0x000fe40000011404 */
[----:B------:R-:W-:Y:S01]  /*20c0*/  @!P1 MOV R8, R14 ;  /* 0x0000000e00089202 */ /* 0x000fe20000000f00 */
[----:B------:R-:W-:Y:S02]  /*20d0*/  IMAD.IADD R3, R3, 0x1, R6 ;  /* 0x0000000103037824 */ /* 0x000fe400078e0206 */
[----:B------:R-:W-:Y:S02]  /*20e0*/  IMAD R0, R5, c[0x0][0x1a8], RZ ;  /* 0x00006a0005007a24 */ /* 0x000fe400078e02ff */
[----:B------:R-:W-:-:S04]  /*20f0*/  IMAD.WIDE.U32 R2, R4, c[0x0][0x1a8], R2 ;  /* 0x00006a0004027a25 */ /* 0x000fc800078e0002 */
[----:B------:R-:W-:Y:S01]  /*2100*/  IMAD R0, R4, c[0x0][0x1ac], R0 ;  /* 0x00006b0004007a24 */ /* 0x000fe200078e0200 */
[----:B------:R-:W-:-:S04]  /*2110*/  LEA R6, P0, R2, c[0x0][0x160], 0x1 ;  /* 0x0000580002067a11 */ /* 0x000fc800078008ff */
[----:B------:R-:W-:-:S04]  /*2120*/  IADD3 R0, R3, R0, RZ ;  /* 0x0000000003007210 */ /* 0x000fc80007ffe0ff */
[----:B------:R-:W-:Y:S01]  /*2130*/  LEA.HI.X R5, R2, c[0x0][0x164], R0, 0x1, P0 ;  /* 0x0000590002057a11 */ /* 0x000fe200000f0c00 */
[----:B------:R-:W-:Y:S05]  /*2140*/  BRA.DIV ~URZ, `(.L_x_49) ;  /* 0x0000bb427f007947 */ /* 0x000fea000b800000 */
[----:B------:R1:W2:Y:S02]  /*2150*/  SHFL.IDX PT, R7, R5, RZ, 0x181f ;  /* 0x00181fff05077589 */ /* 0x0002a400000e0000 */
.L_x_159:
[----:B------:R-:W-:Y:S05]  /*2160*/  BRA.DIV ~URZ, `(.L_x_50) ;  /* 0x0000bb927f007947 */ /* 0x000fea000b800000 */
[----:B------:R3:W4:Y:S02]  /*2170*/  SHFL.IDX PT, R2, R6, RZ, 0x181f ;  /* 0x00181fff06027589 */ /* 0x00072400000e0000 */
.L_x_160:
[----:B---3--:R-:W3:Y:S01]  /*2180*/  LDL R0, [R1+0x4] ;  /* 0x0000040001007983 */ /* 0x008ee20000100800 */
[----:B------:R-:W-:Y:S01]  /*2190*/  IMAD R4, R12, c[0x0][0x2c4], RZ ;  /* 0x0000b1000c047a24 */ /* 0x000fe200078e02ff */
[----:B------:R-:W-:Y:S01]  /*21a0*/  BSSY B0, `(.L_x_51) ;  /* 0x000000b000007945 */ /* 0x000fe20003800000 */
[----:B---3--:R-:W-:-:S04]  /*21b0*/  LEA R0, R0, R242, 0x7 ;  /* 0x000000f200007211 */ /* 0x008fc800078e38ff */
[----:B------:R-:W-:-:S13]  /*21c0*/  ISETP.GE.AND P0, PT, R0, R4, PT ;  /* 0x000000040000720c */ /* 0x000fda0003f06270 */
[----:B------:R-:W-:Y:S05]  /*21d0*/  @P0 BRA `(.L_x_52) ;  /* 0x0000007000000947 */ /* 0x000fea0003800000 */
[----:B------:R-:W-:Y:S02]  /*21e0*/  SHF.R.S32.HI R9, RZ, 0x1f, R205 ;  /* 0x0000001fff097819 */ /* 0x000fe400000114cd */
[----:B----4-:R-:W-:-:S04]  /*21f0*/  LEA R2, P0, R205, R2, 0x1 ;  /* 0x00000002cd027211 */ /* 0x010fc800078008ff */
[----:B--2---:R-:W-:-:S05]  /*2200*/  LEA.HI.X R3, R205, R7, R9, 0x1, P0 ;  /* 0x00000007cd037211 */ /* 0x004fca00000f0c09 */
[----:B------:R-:W-:Y:S01]  /*2210*/  @!PT LDS RZ, [RZ] ;  /* 0x00000000fffff984 */ /* 0x000fe20000000800 */
[----:B------:R-:W-:Y:S01]  /*2220*/  @!PT LDS RZ, [RZ] ;  /* 0x00000000fffff984 */ /* 0x000fe20000000800 */
[----:B------:R-:W-:Y:S01]  /*2230*/  @!PT LDS RZ, [RZ] ;  /* 0x00000000fffff984 */ /* 0x000fe20000000800 */
[----:B------:R2:W-:Y:S04]  /*2240*/  LDGSTS.E.BYPASS.LTC128B.128 [R200+0x5100], [R2.64], !P2 ;  /* 0x0510000002c87fae */ /* 0x0005e8000d101d46 */
.L_x_52:
[----:B------:R-:W-:Y:S05]  /*2250*/  BSYNC B0 ;  /* 0x0000000000007941 */ /* 0x000fea0003800000 */
.L_x_51:
[----:B------:R-:W-:Y:S05]  /*2260*/  BRA.DIV ~URZ, `(.L_x_53) ;  /* 0x0000bb027f007947 */ /* 0x000fea000b800000 */
[----:B--2---:R2:W3:Y:S04]  /*2270*/  SHFL.IDX PT, R7, R5, 0x1, 0x181f ;  /* 0x00381f0005077f89 */ /* 0x0044e800000e0000 */
[----:B----4-:R2:W4:Y:S02]  /*2280*/  SHFL.IDX PT, R2, R6, 0x1, 0x181f ;  /* 0x00381f0006027f89 */ /* 0x01052400000e0000 */
.L_x_161:
[----:B------:R-:W-:Y:S01]  /*2290*/  IADD3 R3, R0, 0x10, RZ ;  /* 0x0000001000037810 */ /* 0x000fe20007ffe0ff */
[----:B------:R-:W-:Y:S03]  /*22a0*/  BSSY B0, `(.L_x_54) ;  /* 0x000000a000007945 */ /* 0x000fe60003800000 */
[----:B------:R-:W-:-:S13]  /*22b0*/  ISETP.GE.AND P0, PT, R3, R4, PT ;  /* 0x000000040300720c */ /* 0x000fda0003f06270 */
[----:B------:R-:W-:Y:S05]  /*22c0*/  @P0 BRA `(.L_x_55) ;  /* 0x0000007000000947 */ /* 0x000fea0003800000 */
[----:B------:R-:W-:Y:S02]  /*22d0*/  SHF.R.S32.HI R9, RZ, 0x1f, R205 ;  /* 0x0000001fff097819 */ /* 0x000fe400000114cd */
[----:B----4-:R-:W-:-:S04]  /*22e0*/  LEA R2, P0, R205, R2, 0x1 ;  /* 0x00000002cd027211 */ /* 0x010fc800078008ff */
[----:B---3--:R-:W-:-:S05]  /*22f0*/  LEA.HI.X R3, R205, R7, R9, 0x1, P0 ;  /* 0x00000007cd037211 */ /* 0x008fca00000f0c09 */
[----:B------:R-:W-:Y:S01]  /*2300*/  @!PT LDS RZ, [RZ] ;  /* 0x00000000fffff984 */ /* 0x000fe20000000800 */
[----:B------:R-:W-:Y:S01]  /*2310*/  @!PT LDS RZ, [RZ] ;  /* 0x00000000fffff984 */ /* 0x000fe20000000800 */
[----:B------:R-:W-:Y:S01]  /*2320*/  @!PT LDS RZ, [RZ] ;  /* 0x00000000fffff984 */ /* 0x000fe20000000800 */
[----:B------:R3:W-:Y:S04]  /*2330*/  LDGSTS.E.BYPASS.LTC128B.128 [R200+0x5900], [R2.64], !P2 ;  /* 0x0590000002c87fae */ /* 0x0007e8000d101d46 */
.L_x_55:
[----:B------:R-:W-:Y:S05]  /*2340*/  BSYNC B0 ;  /* 0x0000000000007941 */ /* 0x000fea0003800000 */
.L_x_54:
[----:B------:R-:W-:Y:S05]  /*2350*/  BRA.DIV ~URZ, `(.L_x_56) ;  /* 0x0000bae27f007947 */ /* 0x000fea000b800000 */
[----:B---3--:R3:W1:Y:S02]  /*2360*/  SHFL.IDX PT, R7, R5, 0x2, 0x181f ;  /* 0x00581f0005077f89 */ /* 0x00866400000e0000 */
.L_x_162:
[----:B------:R-:W-:Y:S05]  /*2370*/  BRA.DIV ~URZ, `(.L_x_57) ;  /* 0x0000bb327f007947 */ /* 0x000fea000b800000 */
[----:B----4-:R4:W2:Y:S02]  /*2380*/  SHFL.IDX PT, R2, R6, 0x2, 0x181f ;  /* 0x00581f0006027f89 */ /* 0x0108a400000e0000 */
.L_x_163:
[----:B------:R-:W-:Y:S01]  /*2390*/  IADD3 R3, R0, 0x20, RZ ;  /* 0x0000002000037810 */ /* 0x000fe20007ffe0ff */
[----:B------:R-:W-:Y:S03]  /*23a0*/  BSSY B0, `(.L_x_58) ;  /* 0x000000a000007945 */ /* 0x000fe60003800000 */
[----:B------:R-:W-:-:S13]  /*23b0*/  ISETP.GE.AND P0, PT, R3, R4, PT ;  /* 0x000000040300720c */ /* 0x000fda0003f06270 */
[----:B------:R-:W-:Y:S05]  /*23c0*/  @P0 BRA `(.L_x_59) ;  /* 0x0000007000000947 */ /* 0x000fea0003800000 */
[----:B------:R-:W-:Y:S02]  /*23d0*/  SHF.R.S32.HI R9, RZ, 0x1f, R205 ;  /* 0x0000001fff097819 */ /* 0x000fe400000114cd */
[----:B--2---:R-:W-:-:S04]  /*23e0*/  LEA R2, P0, R205, R2, 0x1 ;  /* 0x00000002cd027211 */ /* 0x004fc800078008ff */
[----:B-1----:R-:W-:-:S05]  /*23f0*/  LEA.HI.X R3, R205, R7, R9, 0x1, P0 ;  /* 0x00000007cd037211 */ /* 0x002fca00000f0c09 */
[----:B------:R-:W-:Y:S01]  /*2400*/  @!PT LDS RZ, [RZ] ;  /* 0x00000000fffff984 */ /* 0x000fe20000000800 */
[----:B------:R-:W-:Y:S01]  /*2410*/  @!PT LDS RZ, [RZ] ;  /* 0x00000000fffff984 */ /* 0x000fe20000000800 */
[----:B------:R-:W-:Y:S01]  /*2420*/  @!PT LDS RZ, [RZ] ;  /* 0x00000000fffff984 */ /* 0x000fe20000000800 */
[----:B------:R1:W-:Y:S04]  /*2430*/  LDGSTS.E.BYPASS.LTC128B.128 [R200+0x6100], [R2.64], !P2 ;  /* 0x0610000002c87fae */ /* 0x0003e8000d101d46 */
.L_x_59:
[----:B------:R-:W-:Y:S05]  /*2440*/  BSYNC B0 ;  /* 0x0000000000007941 */ /* 0x000fea0003800000 */
.L_x_58:
[----:B------:R-:W-:Y:S05]  /*2450*/  BRA.DIV ~URZ, `(.L_x_60) ;  /* 0x0000bac27f007947 */ /* 0x000fea000b800000 */
[----:B-1----:R1:W3:Y:S04]  /*2460*/  SHFL.IDX PT, R7, R5, 0x3, 0x181f ;  /* 0x00781f0005077f89 */ /* 0x0022e800000e0000 */
[----:B--2---:R1:W2:Y:S02]  /*2470*/  SHFL.IDX PT, R2, R6, 0x3, 0x181f ;  /* 0x00781f0006027f89 */ /* 0x0042a400000e0000 */
.L_x_164:
[----:B------:R-:W-:Y:S01]  /*2480*/  IADD3 R3, R0, 0x30, RZ ;  /* 0x0000003000037810 */ /* 0x000fe20007ffe0ff */
[----:B------:R-:W-:Y:S03]  /*2490*/  BSSY B0, `(.L_x_61) ;  /* 0x000000a000007945 */ /* 0x000fe60003800000 */
[----:B------:R-:W-:-:S13]  /*24a0*/  ISETP.GE.AND P0, PT, R3, R4, PT ;  /* 0x000000040300720c */ /* 0x000fda0003f06270 */
[----:B------:R-:W-:Y:S05]  /*24b0*/  @P0 BRA `(.L_x_62) ;  /* 0x0000007000000947 */ /* 0x000fea0003800000 */
[----:B------:R-:W-:Y:S02]  /*24c0*/  SHF.R.S32.HI R9, RZ, 0x1f, R205 ;  /* 0x0000001fff097819 */ /* 0x000fe400000114cd */
[----:B--2---:R-:W-:-:S04]  /*24d0*/  LEA R2, P0, R205, R2, 0x1 ;  /* 0x00000002cd027211 */ /* 0x004fc800078008ff */
[----:B---3--:R-:W-:-:S05]  /*24e0*/  LEA.HI.X R3, R205, R7, R9, 0x1, P0 ;  /* 0x00000007cd037211 */ /* 0x008fca00000f0c09 */
[----:B------:R-:W-:Y:S01]  /*24f0*/  @!PT LDS RZ, [RZ] ;  /* 0x00000000fffff984 */ /* 0x000fe20000000800 */
[----:B------:R-:W-:Y:S01]  /*2500*/  @!PT LDS RZ, [RZ] ;  /* 0x00000000fffff984 */ /* 0x000fe20000000800 */
[----:B------:R-:W-:Y:S01]  /*2510*/  @!PT LDS RZ, [RZ] ;  /* 0x00000000fffff984 */ /* 0x000fe20000000800 */
[----:B------:R2:W-:Y:S04]  /*2520*/  LDGSTS.E.BYPASS.LTC128B.128 [R200+0x6900], [R2.64], !P2 ;  /* 0x0690000002c87fae */ /* 0x0005e8000d101d46 */
.L_x_62:
[----:B------:R-:W-:Y:S05]  /*2530*/  BSYNC B0 ;  /* 0x0000000000007941 */ /* 0x000fea0003800000 */
.L_x_61:
[----:B------:R-:W-:Y:S05]  /*2540*/  BRA.DIV ~URZ, `(.L_x_63) ;  /* 0x0000baa27f007947 */ /* 0x000fea000b800000 */
[----:B---3--:R3:W1:Y:S02]  /*2550*/  SHFL.IDX PT, R7, R5, 0x4, 0x181f ;  /* 0x00981f0005077f89 */ /* 0x00866400000e0000 */
.L_x_165:
[----:B------:R-:W-:Y:S05]  /*2560*/  BRA.DIV ~URZ, `(.L_x_64) ;  /* 0x0000baf27f007947 */ /* 0x000fea000b800000 */
[----:B--2---:R2:W3:Y:S02]  /*2570*/  SHFL.IDX PT, R2, R6, 0x4, 0x181f ;  /* 0x00981f0006027f89 */ /* 0x0044e400000e0000 */
.L_x_166:
[----:B------:R-:W-:Y:S01]  /*2580*/  IADD3 R3, R0, 0x40, RZ ;  /* 0x0000004000037810 */ /* 0x000fe20007ffe0ff */
[----:B------:R-:W-:Y:S03]  /*2590*/  BSSY B0, `(.L_x_65) ;  /* 0x000000a000007945 */ /* 0x000fe60003800000 */
[----:B------:R-:W-:-:S13]  /*25a0*/  ISETP.GE.AND P0, PT, R3, R4, PT ;  /* 0x000000040300720c */ /* 0x000fda0003f06270 */
[----:B------:R-:W-:Y:S05]  /*25b0*/  @P0 BRA `(.L_x_66) ;  /* 0x0000007000000947 */ /* 0x000fea0003800000 */
[----:B------:R-:W-:Y:S02]  /*25c0*/  SHF.R.S32.HI R9, RZ, 0x1f, R205 ;  /* 0x0000001fff097819 */ /* 0x000fe400000114cd */
[----:B---3--:R-:W-:-:S04]  /*25d0*/  LEA R2, P0, R205, R2, 0x1 ;  /* 0x00000002cd027211 */ /* 0x008fc800078008ff */
[----:B-1----:R-:W-:-:S05]  /*25e0*/  LEA.HI.X R3, R205, R7, R9, 0x1, P0 ;  /* 0x00000007cd037211 */ /* 0x002fca00000f0c09 */
[----:B------:R-:W-:Y:S01]  /*25f0*/  @!PT LDS RZ, [RZ] ;  /* 0x00000000fffff984 */ /* 0x000fe20000000800 */
[----:B------:R-:W-:Y:S01]  /*2600*/  @!PT LDS RZ, [RZ] ;  /* 0x00000000fffff984 */ /* 0x000fe20000000800 */
[----:B------:R-:W-:Y:S01]  /*2610*/  @!PT LDS RZ, [RZ] ;  /* 0x00000000fffff984 */ /* 0x000fe20000000800 */
[----:B------:R1:W-:Y:S04]  /*2620*/  LDGSTS.E.BYPASS.LTC128B.128 [R200+0x7100], [R2.64], !P2 ;  /* 0x0710000002c87fae */ /* 0x0003e8000d101d46 */
.L_x_66:
[----:B------:R-:W-:Y:S05]  /*2630*/  BSYNC B0 ;  /* 0x0000000000007941 */ /* 0x000fea0003800000 */
.L_x_65:
[----:B------:R-:W-:Y:S05]  /*2640*/  BRA.DIV ~URZ, `(.L_x_67) ;  /* 0x0000ba827f007947 */ /* 0x000fea000b800000 */
[----:B-1----:R1:W2:Y:S04]  /*2650*/  SHFL.IDX PT, R7, R5, 0x5, 0x181f ;  /* 0x00b81f0005077f89 */ /* 0x0022a800000e0000 */
[----:B---3--:R1:W3:Y:S02]  /*2660*/  SHFL.IDX PT, R2, R6, 0x5, 0x181f ;  /* 0x00b81f0006027f89 */ /* 0x0082e400000e0000 */
.L_x_167:
[----:B------:R-:W-:Y:S01]  /*2670*/  IADD3 R3, R0, 0x50, RZ ;  /* 0x0000005000037810 */ /* 0x000fe20007ffe0ff */
[----:B------:R-:W-:Y:S03]  /*2680*/  BSSY B0, `(.L_x_68) ;  /* 0x000000a000007945 */ /* 0x000fe60003800000 */
[----:B------:R-:W-:-:S13]  /*2690*/  ISETP.GE.AND P0, PT, R3, R4, PT ;  /* 0x000000040300720c */ /* 0x000fda0003f06270 */
[----:B------:R-:W-:Y:S05]  /*26a0*/  @P0 BRA `(.L_x_69) ;  /* 0x0000007000000947 */ /* 0x000fea0003800000 */
[----:B------:R-:W-:Y:S02]  /*26b0*/  SHF.R.S32.HI R9, RZ, 0x1f, R205 ;  /* 0x0000001fff097819 */ /* 0x000fe400000114cd */
[----:B---3--:R-:W-:-:S04]  /*26c0*/  LEA R2, P0, R205, R2, 0x1 ;  /* 0x00000002cd027211 */ /* 0x008fc800078008ff */
[----:B--2---:R-:W-:-:S05]  /*26d0*/  LEA.HI.X R3, R205, R7, R9, 0x1, P0 ;  /* 0x00000007cd037211 */ /* 0x004fca00000f0c09 */
[----:B------:R-:W-:Y:S01]  /*26e0*/  @!PT LDS RZ, [RZ] ;  /* 0x00000000fffff984 */ /* 0x000fe20000000800 */
[----:B------:R-:W-:Y:S01]  /*26f0*/  @!PT LDS RZ, [RZ] ;  /* 0x00000000fffff984 */ /* 0x000fe20000000800 */
[----:B------:R-:W-:Y:S01]  /*2700*/  @!PT LDS RZ, [RZ] ;  /* 0x00000000fffff984 */ /* 0x000fe20000000800 */
[----:B------:R2:W-:Y:S04]  /*2710*/  LDGSTS.E.BYPASS.LTC128B.128 [R200+0x7900], [R2.64], !P2 ;  /* 0x0790000002c87fae */ /* 0x0005e8000d101d46 */
.L_x_69:
[----:B------:R-:W-:Y:S05]  /*2720*/  BSYNC B0 ;  /* 0x0000000000007941 */ /* 0x000fea0003800000 */
.L_x_68:
[----:B------:R-:W-:Y:S05]  /*2730*/  BRA.DIV ~URZ, `(.L_x_70) ;  /* 0x0000ba627f007947 */ /* 0x000fea000b800000 */
[----:B--2---:R2:W1:Y:S02]  /*2740*/  SHFL.IDX PT, R7, R5, 0x6, 0x181f ;  /* 0x00d81f0005077f89 */ /* 0x00446400000e0000 */
.L_x_168:
[----:B------:R-:W-:Y:S05]  /*2750*/  BRA.DIV ~URZ, `(.L_x_71) ;  /* 0x0000bab27f007947 */ /* 0x000fea000b800000 */
[----:B---3--:R3:W2:Y:S02]  /*2760*/  SHFL.IDX PT, R2, R6, 0x6, 0x181f ;  /* 0x00d81f0006027f89 */ /* 0x0086a400000e0000 */
.L_x_169:
        /* <DEDUP_REMOVED lines=11> */
.L_x_73:
[----:B------:R-:W-:Y:S05]  /*2820*/  BSYNC B0 ;  /* 0x0000000000007941 */ /* 0x000fea0003800000 */
.L_x_72:
[----:B------:R-:W-:Y:S05]  /*2830*/  BRA.DIV ~URZ, `(.L_x_74) ;  /* 0x0000ba427f007947 */ /* 0x000fea000b800000 */
[----:B-12---:R-:W1:Y:S04]  /*2840*/  SHFL.IDX PT, R5, R5, 0x7, 0x181f ;  /* 0x00f81f0005057f89 */ /* 0x006e6800000e0000 */
[----:B------:R2:W3:Y:S02]  /*2850*/  SHFL.IDX PT, R2, R6, 0x7, 0x181f ;  /* 0x00f81f0006027f89 */ /* 0x0004e400000e0000 */
.L_x_170:
[----:B------:R-:W-:Y:S01]  /*2860*/  IADD3 R0, R0, 0x70, RZ ;  /* 0x0000007000007810 */ /* 0x000fe20007ffe0ff */
[----:B-----5:R-:W-:Y:S01]  /*2870*/  IMAD.WIDE.U32 R246, R8, c[0x0][0x2b0], RZ ;  /* 0x0000ac0008f67a25 */ /* 0x020fe200078e00ff */
[----:B------:R-:W-:Y:S02]  /*2880*/  SHF.R.S32.HI R132, RZ, 0x1f, R205 ;  /* 0x0000001fff847819 */ /* 0x000fe400000114cd */
[----:B------:R-:W-:Y:S01]  /*2890*/  ISETP.GE.AND P1, PT, R0, R4, PT ;  /* 0x000000040000720c */ /* 0x000fe20003f26270 */
[----:B------:R-:W-:Y:S01]  /*28a0*/  IMAD R172, R206, 0x10, R242 ;  /* 0x00000010ceac7824 */ /* 0x000fe200078e02f2 */
[----:B------:R-:W-:-:S05]  /*28b0*/  SHF.R.S32.HI R0, RZ, 0x1f, R8 ;  /* 0x0000001fff007819 */ /* 0x000fca0000011408 */
[----:B------:R-:W-:-:S04]  /*28c0*/  IMAD R0, R0, c[0x0][0x2b0], RZ ;  /* 0x0000ac0000007a24 */ /* 0x000fc800078e02ff */
[----:B------:R-:W-:Y:S02]  /*28d0*/  IMAD R0, R8, c[0x0][0x2b4], R0 ;  /* 0x0000ad0008007a24 */ /* 0x000fe400078e0200 */
[----:B---3--:R-:W-:Y:S02]  /*28e0*/  @!P1 LEA R2, P0, R205, R2, 0x1 ;  /* 0x00000002cd029211 */ /* 0x008fe400078008ff */
[----:B------:R-:W-:Y:S02]  /*28f0*/  IMAD.IADD R251, R247, 0x1, R0 ;  /* 0x00000001f7fb7824 */ /* 0x000fe400078e0200 */
[----:B-1----:R-:W-:-:S05]  /*2900*/  @!P1 LEA.HI.X R3, R205, R5, R132, 0x1, P0 ;  /* 0x00000005cd039211 */ /* 0x002fca00000f0c84 */
[----:B------:R-:W-:Y:S01]  /*2910*/  @!PT LDS RZ, [RZ] ;  /* 0x00000000fffff984 */ /* 0x000fe20000000800 */
[----:B------:R-:W-:Y:S01]  /*2920*/  @!PT LDS RZ, [RZ] ;  /* 0x00000000fffff984 */ /* 0x000fe20000000800 */
[----:B------:R-:W-:Y:S01]  /*2930*/  @!PT LDS RZ, [RZ] ;  /* 0x00000000fffff984 */ /* 0x000fe20000000800 */
[----:B------:R1:W-:Y:S04]  /*2940*/  @!P1 LDGSTS.E.BYPASS.LTC128B.128 [R200+0x8900], [R2.64], !P2 ;  /* 0x0890000002c89fae */ /* 0x0003e8000d101d46 */
[----:B------:R-:W0:Y:S01]  /*2950*/  LDGDEPBAR ;  /* 0x00000000000079af */ /* 0x000e220000000000 */
[----:B------:R-:W-:Y:S02]  /*2960*/  WARPSYNC 0xffffffff ;  /* 0xffffffff00007948 */ /* 0x000fe40003800000 */
[----:B------:R-:W-:Y:S01]  /*2970*/  IMAD.MOV.U32 R174, RZ, RZ, 0x50 ;  /* 0x00000050ffae7424 */ /* 0x000fe200078e00ff */
[----:B------:R-:W-:Y:S01]  /*2980*/  BAR.SYNC.DEFER_BLOCKING 0x0 ;  /* 0x0000000000007b1d */ /* 0x000fe20000010000 */
[----:B------:R-:W-:Y:S02]  /*2990*/  IMAD.MOV.U32 R0, RZ, RZ, c[0x0][0x2b8] ;  /* 0x0000ae00ff007624 */ /* 0x000fe400078e00ff */
[----:B------:R-:W-:Y:S02]  /*29a0*/  IMAD R174, R176, R174, -0x50 ;  /* 0xffffffb0b0ae7424 */ /* 0x000fe400078e02ae */
[----:B------:R-:W-:Y:S01]  /*29b0*/  IMAD.MOV.U32 R199, RZ, RZ, RZ ;  /* 0x000000ffffc77224 */ /* 0x000fe200078e00ff */
[----:B------:R-:W-:Y:S01]  /*29c0*/  ISETP.NE.AND P3, PT, R0, 0x1, PT ;  /* 0x000000010000780c */ /* 0x000fe20003f65270 */
[----:B-1----:R-:W-:-:S05]  /*29d0*/  IMAD.IADD R2, R172, 0x1, R174 ;  /* 0x00000001ac027824 */ /* 0x002fca00078e02ae */
[C---:B------:R-:W-:Y:S01]  /*29e0*/  ISETP.GE.AND P1, PT, R2.reuse, R13, PT ;  /* 0x0000000d0200720c */ /* 0x040fe20003f26270 */
[----:B------:R-:W-:-:S03]  /*29f0*/  IMAD.IADD R2, R2, 0x1, R243 ;  /* 0x0000000102027824 */ /* 0x000fc600078e02f3 */
[----:B------:R-:W-:Y:S01]  /*2a00*/  ISETP.GT.OR P1, PT, R172, 0x4f, P1 ;  /* 0x0000004fac00780c */ /* 0x000fe20000f24670 */
[----:B------:R-:W-:Y:S02]  /*2a10*/  IMAD.MOV.U32 R0, RZ, RZ, R2 ;  /* 0x000000ffff007224 */ /* 0x000fe400078e0002 */
[----:B------:R-:W-:-:S05]  /*2a20*/  @P3 IMAD.HI.U32 R3, R2, c[0x0][0x2bc], RZ ;  /* 0x0000af0002033a27 */ /* 0x000fca00078e00ff */
[----:B------:R-:W-:-:S05]  /*2a30*/  @P3 SHF.R.U32.HI R0, RZ, c[0x0][0x2c0], R3 ;  /* 0x0000b000ff003a19 */ /* 0x000fca0000011603 */
[----:B------:R-:W-:-:S04]  /*2a40*/  @!P1 IADD3 R3, P0, R0, R246, RZ ;  /* 0x000000f600039210 */ /* 0x000fc80007f1e0ff */
[----:B------:R-:W-:Y:S02]  /*2a50*/  @!P1 LEA.HI.X.SX32 R5, R0, R251, 0x1, P0 ;  /* 0x000000fb00059211 */ /* 0x000fe400000f0eff */
[----:B------:R-:W-:-:S04]  /*2a60*/  @!P1 LEA R4, P0, R3, c[0x0][0x2a0], 0x2 ;  /* 0x0000a80003049a11 */ /* 0x000fc800078010ff */
[----:B------:R-:W-:-:S05]  /*2a70*/  @!P1 LEA.HI.X R5, R3, c[0x0][0x2a4], R5, 0x2, P0 ;  /* 0x0000a90003059a11 */ /* 0x000fca00000f1405 */
[----:B------:R-:W3:Y:S01]  /*2a80*/  @!P1 LDG.E R199, [R4.64] ;  /* 0x0000000604c79981 */ /* 0x000ee2000c1e1900 */
[----:B------:R-:W-:Y:S01]  /*2a90*/  IMAD.MOV R0, RZ, RZ, -R0 ;  /* 0x000000ffff007224 */ /* 0x000fe200078e0a00 */
[----:B------:R-:W-:Y:S01]  /*2aa0*/  BSSY B0, `(.L_x_75) ;  /* 0x0000122000007945 */ /* 0x000fe20003800000 */
[----:B------:R-:W-:-:S04]  /*2ab0*/  IMAD.WIDE.U32 R244, R26, c[0x0][0x1e8], RZ ;  /* 0x00007a001af47a25 */ /* 0x000fc800078e00ff */
[----:B------:R-:W-:Y:S02]  /*2ac0*/  IMAD R201, R0, c[0x0][0x2b8], R2 ;  /* 0x0000ae0000c97a24 */ /* 0x000fe400078e0202 */
[----:B------:R-:W-:Y:S02]  /*2ad0*/  IMAD R250, R26, c[0x0][0x1ec], R245 ;  /* 0x00007b001afa7a24 */ /* 0x000fe400078e02f5 */
[----:B------:R-:W-:Y:S01]  /*2ae0*/  IMAD.WIDE.U32 R2, R201, c[0x0][0x1e0], RZ ;  /* 0x00007800c9027a25 */ /* 0x000fe200078e00ff */
[----:B------:R-:W-:-:S03]  /*2af0*/  SHF.R.S32.HI R25, RZ, 0x1f, R201 ;  /* 0x0000001fff197819 */ /* 0x000fc600000114c9 */
[----:B------:R-:W-:Y:S02]  /*2b00*/  IMAD R173, R175, -0x50, R13 ;  /* 0xffffffb0afad7824 */ /* 0x000fe400078e020d */
[----:B------:R-:W-:Y:S02]  /*2b10*/  IMAD R0, R25, c[0x0][0x1e0], RZ ;  /* 0x0000780019007a24 */ /* 0x000fe400078e02ff */
[----:B------:R-:W-:Y:S02]  /*2b20*/  IMAD.IADD R24, R173, 0x1, -R242 ;  /* 0x00000001ad187824 */ /* 0x000fe400078e0af2 */
[----:B------:R-:W-:Y:S02]  /*2b30*/  IMAD R0, R201, c[0x0][0x1e4], R0 ;  /* 0x00007900c9007a24 */ /* 0x000fe400078e0200 */
[----:B------:R-:W-:Y:S01]  /*2b40*/  IMAD.WIDE.U32 R248, R26, c[0x0][0x210], RZ ;  /* 0x000084001af87a25 */ /* 0x000fe200078e00ff */
[C---:B------:R-:W-:Y:S02]  /*2b50*/  ISETP.GE.AND P2, PT, R24.reuse, 0x1, PT ;  /* 0x000000011800780c */ /* 0x040fe40003f46270 */
[C---:B------:R-:W-:Y:S01]  /*2b60*/  ISETP.GE.AND P1, PT, R24.reuse, 0x11, PT ;  /* 0x000000111800780c */ /* 0x040fe20003f26270 */
[----:B------:R-:W-:Y:S01]  /*2b70*/  IMAD.IADD R3, R3, 0x1, R0 ;  /* 0x0000000103037824 */ /* 0x000fe200078e0200 */
[----:B------:R-:W-:Y:S01]  /*2b80*/  ISETP.GE.AND P6, PT, R24, 0x21, PT ;  /* 0x000000211800780c */ /* 0x000fe20003fc6270 */
[----:B------:R-:W-:Y:S01]  /*2b90*/  IMAD R252, R26, c[0x0][0x214], R249 ;  /* 0x000085001afc7a24 */ /* 0x000fe200078e02f9 */
[----:B------:R-:W-:-:S02]  /*2ba0*/  ISETP.GE.AND P5, PT, R24, 0x31, PT ;  /* 0x000000311800780c */ /* 0x000fc40003fa6270 */
[----:B---3--:R-:W-:Y:S01]  /*2bb0*/  SHF.R.S32.HI R27, RZ, 0x1f, R199 ;  /* 0x0000001fff1b7819 */ /* 0x008fe200000114c7 */
[----:B------:R-:W-:-:S04]  /*2bc0*/  IMAD.WIDE.U32 R2, R199, c[0x0][0x1f0], R2 ;  /* 0x00007c00c7027a25 */ /* 0x000fc800078e0002 */
[----:B------:R-:W-:Y:S01]  /*2bd0*/  IMAD R0, R27, c[0x0][0x1f0], RZ ;  /* 0x00007c001b007a24 */ /* 0x000fe200078e02ff */
[----:B------:R-:W-:-:S03]  /*2be0*/  IADD3 R2, P0, R2, R244, RZ ;  /* 0x000000f402027210 */ /* 0x000fc60007f1e0ff */
[----:B------:R-:W-:-:S05]  /*2bf0*/  IMAD R0, R199, c[0x0][0x1f4], R0 ;  /* 0x00007d00c7007a24 */ /* 0x000fca00078e0200 */
[----:B------:R-:W-:Y:S02]  /*2c00*/  IADD3.X R3, R250, R3, R0, P0, !PT ;  /* 0x00000003fa037210 */ /* 0x000fe400007fe400 */
[----:B------:R-:W-:-:S04]  /*2c10*/  LEA R0, P0, R2, c[0x0][0x1c8], 0x1 ;  /* 0x0000720002007a11 */ /* 0x000fc800078008ff */
[----:B------:R-:W-:Y:S01]  /*2c20*/  LEA.HI.X R4, R2, c[0x0][0x1cc], R3, 0x1, P0 ;  /* 0x0000730002047a11 */ /* 0x000fe200000f0c03 */
[----:B------:R-:W-:Y:S01]  /*2c30*/  SHFL.IDX PT, R5, R0, 0x1, 0x181f ;  /* 0x00381f0000057f89 */ /* 0x000fe200000e0000 */
[----:B------:R-:W-:-:S03]  /*2c40*/  @P2 ISETP.GE.AND P0, PT, R205, c[0x0][0x1d4], PT ;  /* 0x00007500cd002a0c */ /* 0x000fc60003f06270 */
[----:B------:R-:W1:Y:S04]  /*2c50*/  SHFL.IDX PT, R2, R0, RZ, 0x181f ;  /* 0x00181fff00027589 */ /* 0x000e6800000e0000 */
[----:B------:R-:W3:Y:S04]  /*2c60*/  SHFL.IDX PT, R3, R4, RZ, 0x181f ;  /* 0x00181fff04037589 */ /* 0x000ee800000e0000 */
[----:B------:R-:W5:Y:S04]  /*2c70*/  SHFL.IDX PT, R7, R4, 0x1, 0x181f ;  /* 0x00381f0004077f89 */ /* 0x000f6800000e0000 */
[----:B--2-4-:R-:W2:Y:S04]  /*2c80*/  SHFL.IDX PT, R6, R0, 0x2, 0x181f ;  /* 0x00581f0000067f89 */ /* 0x014ea800000e0000 */
[----:B------:R-:W4:Y:S04]  /*2c90*/  SHFL.IDX PT, R8, R0, 0x3, 0x181f ;  /* 0x00781f0000087f89 */ /* 0x000f2800000e0000 */
[----:B------:R-:W-:Y:S01]  /*2ca0*/  SHFL.IDX PT, R0, R0, 0x4, 0x181f ;  /* 0x00981f0000007f89 */ /* 0x000fe200000e0000 */
[----:B-1----:R-:W-:-:S03]  /*2cb0*/  @P2 LEA R2, P4, R205, R2, 0x1 ;  /* 0x00000002cd022211 */ /* 0x002fc600078808ff */
[----:B------:R-:W1:Y:S01]  /*2cc0*/  SHFL.IDX PT, R11, R4, 0x2, 0x181f ;  /* 0x00581f00040b7f89 */ /* 0x000e6200000e0000 */
[----:B---3--:R-:W-:-:S03]  /*2cd0*/  @P2 LEA.HI.X R3, R205, R3, R132, 0x1, P4 ;  /* 0x00000003cd032211 */ /* 0x008fc600020f0c84 */
[----:B------:R-:W3:Y:S01]  /*2ce0*/  SHFL.IDX PT, R10, R4, 0x3, 0x181f ;  /* 0x00781f00040a7f89 */ /* 0x000ee200000e0000 */
[----:B------:R-:W-:-:S03]  /*2cf0*/  ISETP.GE.AND P4, PT, R24, 0x41, PT ;  /* 0x000000411800780c */ /* 0x000fc60003f86270 */
[----:B------:R4:W1:Y:S04]  /*2d00*/  SHFL.IDX PT, R9, R4, 0x4, 0x181f ;  /* 0x00981f0004097f89 */ /* 0x00086800000e0000 */
[----:B------:R1:W-:Y:S01]  /*2d10*/  @P2 LDGSTS.E.BYPASS.LTC128B.128 [R200+0x2900], [R2.64], !P0 ;  /* 0x0290000002c82fae */ /* 0x0003e2000c101d46 */
[C---:B------:R-:W-:Y:S02]  /*2d20*/  @P1 ISETP.GE.AND P0, PT, R205.reuse, c[0x0][0x1d4], PT ;  /* 0x00007500cd001a0c */ /* 0x040fe40003f06270 */
[----:B-1----:R-:W-:-:S04]  /*2d30*/  @P1 LEA R2, P2, R205, R5, 0x1 ;  /* 0x00000005cd021211 */ /* 0x002fc800078408ff */
[C---:B-----5:R-:W-:Y:S02]  /*2d40*/  @P1 LEA.HI.X R3, R205.reuse, R7, R132, 0x1, P2 ;  /* 0x00000007cd031211 */ /* 0x060fe400010f0c84 */
[----:B--2---:R-:W-:-:S05]  /*2d50*/  @P6 LEA R6, P2, R205, R6, 0x1 ;  /* 0x00000006cd066211 */ /* 0x004fca00078408ff */
[----:B------:R1:W-:Y:S01]  /*2d60*/  @P1 LDGSTS.E.BYPASS.LTC128B.128 [R200+0x3100], [R2.64], !P0 ;  /* 0x0310000002c81fae */ /* 0x0003e2000c101d46 */
[C---:B----4-:R-:W-:Y:S02]  /*2d70*/  @P5 LEA R4, P1, R205.reuse, R8, 0x1 ;  /* 0x00000008cd045211 */ /* 0x050fe400078208ff */
[C-C-:B------:R-:W-:Y:S02]  /*2d80*/  @P6 LEA.HI.X R7, R205.reuse, R11, R132.reuse, 0x1, P2 ;  /* 0x0000000bcd076211 */ /* 0x140fe400010f0c84 */
[C---:B------:R-:W-:Y:S02]  /*2d90*/  @P6 ISETP.GE.AND P2, PT, R205.reuse, c[0x0][0x1d4], PT ;  /* 0x00007500cd006a0c */ /* 0x040fe40003f46270 */
[C---:B---3--:R-:W-:Y:S02]  /*2da0*/  @P5 LEA.HI.X R5, R205.reuse, R10, R132, 0x1, P1 ;  /* 0x0000000acd055211 */ /* 0x048fe400008f0c84 */
[----:B------:R-:W-:-:S09]  /*2db0*/  @P5 ISETP.GE.AND P1, PT, R205, c[0x0][0x1d4], PT ;  /* 0x00007500cd005a0c */ /* 0x000fd20003f26270 */
[----:B------:R2:W-:Y:S04]  /*2dc0*/  @P6 LDGSTS.E.BYPASS.LTC128B.128 [R200+0x3900], [R6.64], !P2 ;  /* 0x0390000006c86fae */ /* 0x0005e8000d101d46 */
[----:B------:R2:W-:Y:S01]  /*2dd0*/  @P5 LDGSTS.E.BYPASS.LTC128B.128 [R200+0x4100], [R4.64], !P1 ;  /* 0x0410000004c85fae */ /* 0x0005e2000c901d46 */
[C---:B-1----:R-:W-:Y:S02]  /*2de0*/  @P4 LEA R2, P0, R205.reuse, R0, 0x1 ;  /* 0x00000000cd024211 */ /* 0x042fe400078008ff */
[----:B------:R-:W-:Y:S02]  /*2df0*/  IADD3 R0, R188, 0x20, RZ ;  /* 0x00000020bc007810 */ /* 0x000fe40007ffe0ff */
[C---:B------:R-:W-:Y:S02]  /*2e00*/  @P4 LEA.HI.X R3, R205.reuse, R9, R132, 0x1, P0 ;  /* 0x00000009cd034211 */ /* 0x040fe400000f0c84 */
[----:B------:R-:W-:-:S13]  /*2e10*/  @P4 ISETP.GE.AND P0, PT, R205, c[0x0][0x1d4], PT ;  /* 0x00007500cd004a0c */ /* 0x000fda0003f06270 */
[----:B------:R1:W-:Y:S01]  /*2e20*/  @P4 LDGSTS.E.BYPASS.LTC128B.128 [R200+0x4900], [R2.64], !P0 ;  /* 0x0490000002c84fae */ /* 0x0003e2000c101d46 */
[----:B------:R-:W-:-:S03]  /*2e30*/  R2P PR, R206, 0x6 ;  /* 0x00000006ce007804 */ /* 0x000fc60000000000 */
[----:B------:R-:W0:Y:S10]  /*2e40*/  LDGDEPBAR ;  /* 0x00000000000079af */ /* 0x000e340000000000 */
[----:B------:R-:W-:-:S02]  /*2e50*/  @P1 IADD3 R0, R188, -0x20, RZ ;  /* 0xffffffe0bc001810 */ /* 0x000fc40007ffe0ff */
[----:B------:R-:W-:-:S04]  /*2e60*/  ISETP.GE.AND P1, PT, R205, c[0x0][0x1d4], PT ;  /* 0x00007500cd007a0c */ /* 0x000fc80003f26270 */
[----:B------:R-:W-:Y:S01]  /*2e70*/  ISETP.LT.OR P6, PT, R24, 0x11, P1 ;  /* 0x000000111800780c */ /* 0x000fe20000fc1670 */
[----:B-1----:R-:W-:Y:S01]  /*2e80*/  IMAD.WIDE.U32 R2, R201, c[0x0][0x208], RZ ;  /* 0x00008200c9027a25 */ /* 0x002fe200078e00ff */
[----:B------:R-:W-:-:S04]  /*2e90*/  DEPBAR.LE SB0, 0x1 ;  /* 0x000080400000791a */ /* 0x000fc80000000000 */
[----:B------:R-:W-:-:S04]  /*2ea0*/  DEPBAR.LE SB0, 0x0 ;  /* 0x000080000000791a */ /* 0x000fc80000000000 */
[----:B------:R-:W-:Y:S06]  /*2eb0*/  BAR.SYNC.DEFER_BLOCKING 0x0 ;  /* 0x0000000000007b1d */ /* 0x000fec0000010000 */
[----:B--2---:R-:W-:Y:S04]  /*2ec0*/  LDSM.16.M88.4 R4, [R194+0x2000] ;  /* 0x00200000c204783b */ /* 0x004fe80000000200 */
[----:B------:R-:W1:Y:S04]  /*2ed0*/  LDSM.16.M88.4 R16, [R188] ;  /* 0x00000000bc10783b */ /* 0x000e680000000200 */
[----:B------:R-:W2:Y:S04]  /*2ee0*/  LDSM.16.M88.4 R12, [R188+0x800] ;  /* 0x00080000bc0c783b */ /* 0x000ea80000000200 */
[----:B------:R-:W3:Y:S04]  /*2ef0*/  LDSM.16.M88.4 R20, [R188+0x1000] ;  /* 0x00100000bc14783b */ /* 0x000ee80000000200 */
[----:B------:R-:W4:Y:S04]  /*2f00*/  LDSM.16.M88.4 R28, [R188+0x1800] ;  /* 0x00180000bc1c783b */ /* 0x000f280000000200 */
[----:B------:R-:W5:Y:S04]  /*2f10*/  LDSM.16.M88.4 R32, [R188+0x2000] ;  /* 0x00200000bc20783b */ /* 0x000f680000000200 */
[----:B------:R-:W4:Y:S04]  /*2f20*/  LDSM.16.M88.4 R8, [R194] ;  /* 0x00000000c208783b */ /* 0x000f280000000200 */
[----:B------:R-:W-:Y:S04]  /*2f30*/  LDSM.16.M88.4 R40, [R0+0x1000] ;  /* 0x001000000028783b */ /* 0x000fe80000000200 */
[----:B------:R-:W-:Y:S04]  /*2f40*/  LDSM.16.M88.4 R36, [R0+0x1800] ;  /* 0x001800000024783b */ /* 0x000fe80000000200 */
[----:B------:R-:W-:Y:S04]  /*2f50*/  LDSM.16.M88.4 R68, [R0] ;  /* 0x000000000044783b */ /* 0x000fe80000000200 */
[----:B------:R-:W-:Y:S01]  /*2f60*/  LDSM.16.M88.4 R64, [R0+0x800] ;  /* 0x000800000040783b */ /* 0x000fe20000000200 */
[C---:B-1----:R-:W-:Y:S08]  /*2f70*/  HMMA.16816.F32.BF16 R44, R4.reuse, R16, RZ ;  /* 0x00000010042c723c */ /* 0x042ff000000418ff */
[C---:B--2---:R-:W-:Y:S08]  /*2f80*/  HMMA.16816.F32.BF16 R48, R4.reuse, R12, RZ ;  /* 0x0000000c0430723c */ /* 0x044ff000000418ff */
[C---:B---3--:R-:W-:Y:S08]  /*2f90*/  HMMA.16816.F32.BF16 R52, R4.reuse, R20, RZ ;  /* 0x000000140434723c */ /* 0x048ff000000418ff */
[C---:B----4-:R-:W-:Y:S08]  /*2fa0*/  HMMA.16816.F32.BF16 R56, R4.reuse, R28, RZ ;  /* 0x0000001c0438723c */ /* 0x050ff000000418ff */
[C---:B-----5:R-:W-:Y:S08]  /*2fb0*/  HMMA.16816.F32.BF16 R60, R4.reuse, R32, RZ ;  /* 0x00000020043c723c */ /* 0x060ff000000418ff */
[C---:B------:R-:W-:Y:S08]  /*2fc0*/  HMMA.16816.F32.BF16 R72, R4.reuse, R18, RZ ;  /* 0x000000120448723c */ /* 0x040ff000000418ff */
[C---:B------:R-:W-:Y:S08]  /*2fd0*/  HMMA.16816.F32.BF16 R92, R4.reuse, R14, RZ ;  /* 0x0000000e045c723c */ /* 0x040ff000000418ff */
[C---:B------:R-:W-:Y:S08]  /*2fe0*/  HMMA.16816.F32.BF16 R96, R4.reuse, R22, RZ ;  /* 0x000000160460723c */ /* 0x040ff000000418ff */
[C---:B------:R-:W-:Y:S08]  /*2ff0*/  HMMA.16816.F32.BF16 R104, R4.reuse, R30, RZ ;  /* 0x0000001e0468723c */ /* 0x040ff000000418ff */
[----:B------:R-:W-:Y:S07]  /*3000*/  HMMA.16816.F32.BF16 R112, R4, R34, RZ ;  /* 0x000000220470723c */ /* 0x000fee00000418ff */
[----:B------:R-:W-:Y:S01]  /*3010*/  IMAD R4, R25, c[0x0][0x208], RZ ;  /* 0x0000820019047a24 */ /* 0x000fe200078e02ff */
[----:B------:R-:W-:Y:S01]  /*3020*/  HMMA.16816.F32.BF16 R116, R8, R16, RZ ;  /* 0x000000100874723c */ /* 0x000fe200000418ff */
[----:B------:R-:W-:-:S02]  /*3030*/  IMAD R5, R27, c[0x0][0x218], RZ ;  /* 0x000086001b057a24 */ /* 0x000fc400078e02ff */
[----:B------:R-:W-:Y:S02]  /*3040*/  IMAD R4, R201, c[0x0][0x20c], R4 ;  /* 0x00008300c9047a24 */ /* 0x000fe400078e0204 */
[----:B------:R-:W-:Y:S02]  /*3050*/  IMAD R5, R199, c[0x0][0x21c], R5 ;  /* 0x00008700c7057a24 */ /* 0x000fe400078e0205 */
[----:B------:R-:W-:Y:S01]  /*3060*/  IMAD.IADD R3, R3, 0x1, R4 ;  /* 0x0000000103037824 */ /* 0x000fe200078e0204 */
[----:B------:R-:W-:Y:S03]  /*3070*/  HMMA.16816.F32.BF16 R128, R8, R18, RZ ;  /* 0x000000120880723c */ /* 0x000fe600000418ff */
[----:B------:R-:W-:-:S05]  /*3080*/  IMAD.WIDE.U32 R2, R199, c[0x0][0x218], R2 ;  /* 0x00008600c7027a25 */ /* 0x000fca00078e0002 */
[----:B------:R-:W-:Y:S01]  /*3090*/  IADD3 R4, P0, R2, R248, RZ ;  /* 0x000000f802047210 */ /* 0x000fe20007f1e0ff */
[----:B------:R-:W-:Y:S03]  /*30a0*/  HMMA.16816.F32.BF16 R140, R8, R12, RZ ;  /* 0x0000000c088c723c */ /* 0x000fe600000418ff */
[----:B------:R-:W-:Y:S02]  /*30b0*/  IADD3.X R3, R252, R3, R5, P0, !PT ;  /* 0x00000003fc037210 */ /* 0x000fe400007fe405 */
[----:B------:R-:W-:-:S03]  /*30c0*/  LEA R2, P0, R4, c[0x0][0x1f8], 0x1 ;  /* 0x00007e0004027a11 */ /* 0x000fc600078008ff */
[----:B------:R-:W-:Y:S01]  /*30d0*/  HMMA.16816.F32.BF16 R120, R8, R14, RZ ;  /* 0x0000000e0878723c */ /* 0x000fe200000418ff */
[----:B------:R-:W-:Y:S01]  /*30e0*/  LEA.HI.X R5, R4, c[0x0][0x1fc], R3, 0x1, P0 ;  /* 0x00007f0004057a11 */ /* 0x000fe200000f0c03 */
[----:B------:R-:W-:Y:S01]  /*30f0*/  SHFL.IDX PT, R6, R2, 0x2, 0x181f ;  /* 0x00581f0002067f89 */ /* 0x000fe200000e0000 */
[----:B------:R-:W-:-:S03]  /*3100*/  ISETP.LT.OR P0, PT, R24, 0x1, P1 ;  /* 0x000000011800780c */ /* 0x000fc60000f01670 */
[----:B------:R-:W-:Y:S02]  /*3110*/  SHFL.IDX PT, R3, R2, RZ, 0x181f ;  /* 0x00181fff02037589 */ /* 0x000fe400000e0000 */
[C---:B------:R-:W-:Y:S02]  /*3120*/  HMMA.16816.F32.BF16 R108, R8.reuse, R20, RZ ;  /* 0x00000014086c723c */ /* 0x040fe400000418ff */
[----:B------:R-:W1:Y:S04]  /*3130*/  SHFL.IDX PT, R4, R2, 0x1, 0x181f ;  /* 0x00381f0002047f89 */ /* 0x000e6800000e0000 */
[----:B------:R-:W-:Y:S01]  /*3140*/  SHFL.IDX PT, R7, R5, RZ, 0x181f ;  /* 0x00181fff05077589 */ /* 0x000fe200000e0000 */
[C---:B------:R-:W-:Y:S01]  /*3150*/  SHF.L.U64.HI R20, R205.reuse, 0x1, R132 ;  /* 0x00000001cd147819 */ /* 0x040fe20000010284 */
[C---:B------:R-:W-:Y:S02]  /*3160*/  HMMA.16816.F32.BF16 R124, R8.reuse, R22, RZ ;  /* 0x00000016087c723c */ /* 0x040fe400000418ff */
[----:B------:R-:W2:Y:S04]  /*3170*/  LDSM.16.M88.4 R12, [R197+0x2000] ;  /* 0x00200000c50c783b */ /* 0x000ea80000000200 */
[----:B------:R-:W-:Y:S01]  /*3180*/  SHFL.IDX PT, R18, R2, 0x3, 0x181f ;  /* 0x00781f0002127f89 */ /* 0x000fe200000e0000 */
[----:B------:R-:W-:Y:S01]  /*3190*/  IMAD.SHL.U32 R23, R205, 0x2, RZ ;  /* 0x00000002cd177824 */ /* 0x000fe200078e00ff */
[C---:B------:R-:W-:Y:S02]  /*31a0*/  HMMA.16816.F32.BF16 R100, R8.reuse, R28, RZ ;  /* 0x0000001c0864723c */ /* 0x040fe400000418ff */
[----:B------:R-:W-:Y:S04]  /*31b0*/  SHFL.IDX PT, R22, R5, 0x3, 0x181f ;  /* 0x00781f0005167f89 */ /* 0x000fe800000e0000 */
[----:B------:R1:W-:Y:S02]  /*31c0*/  SHFL.IDX PT, R19, R2, 0x4, 0x181f ;  /* 0x00981f0002137f89 */ /* 0x0003e400000e0000 */
[C---:B------:R-:W-:Y:S02]  /*31d0*/  HMMA.16816.F32.BF16 R136, R8.reuse, R30, RZ ;  /* 0x0000001e0888723c */ /* 0x040fe400000418ff */
[----:B------:R-:W-:Y:S04]  /*31e0*/  LDSM.16.M88.4 R28, [R0+0x2000] ;  /* 0x00200000001c783b */ /* 0x000fe80000000200 */
[----:B------:R-:W-:Y:S02]  /*31f0*/  SHFL.IDX PT, R21, R5, 0x4, 0x181f ;  /* 0x00981f0005157f89 */ /* 0x000fe400000e0000 */
[C---:B------:R-:W-:Y:S08]  /*3200*/  HMMA.16816.F32.BF16 R88, R8.reuse, R32, RZ ;  /* 0x000000200858723c */ /* 0x040ff000000418ff */
[----:B------:R-:W-:Y:S01]  /*3210*/  HMMA.16816.F32.BF16 R84, R8, R34, RZ ;  /* 0x000000220854723c */ /* 0x000fe200000418ff */
[----:B------:R-:W3:Y:S04]  /*3220*/  SHFL.IDX PT, R11, R5, 0x1, 0x181f ;  /* 0x00381f00050b7f89 */ /* 0x000ee800000e0000 */
[----:B------:R-:W4:Y:S01]  /*3230*/  SHFL.IDX PT, R10, R5, 0x2, 0x181f ;  /* 0x00581f00050a7f89 */ /* 0x000f2200000e0000 */
[----:B-1----:R-:W-:-:S02]  /*3240*/  IADD3 R2, P5, R4, R23, RZ ;  /* 0x0000001704027210 */ /* 0x002fc40007fbe0ff */
[-C--:B------:R-:W-:Y:S01]  /*3250*/  IADD3 R8, P4, R3, R23.reuse, RZ ;  /* 0x0000001703087210 */ /* 0x080fe20007f9e0ff */
[C---:B--2---:R-:W-:Y:S04]  /*3260*/  HMMA.16816.F32.BF16 R32, R12.reuse, R40, R52 ;  /* 0x000000280c20723c */ /* 0x044fe80000041834 */
[--C-:B------:R-:W-:Y:S01]  /*3270*/  IMAD.X R9, R7, 0x1, R20.reuse, P4 ;  /* 0x0000000107097824 */ /* 0x100fe200020e0614 */
[----:B------:R-:W-:Y:S02]  /*3280*/  IADD3 R16, P4, R6, R23, RZ ;  /* 0x0000001706107210 */ /* 0x000fe40007f9e0ff */
[----:B------:R-:W1:Y:S01]  /*3290*/  LDSM.16.M88.4 R4, [R197] ;  /* 0x00000000c504783b */ /* 0x000e620000000200 */
[----:B------:R-:W-:Y:S03]  /*32a0*/  HMMA.16816.F32.BF16 R164, R12, R36, R56 ;  /* 0x000000240ca4723c */ /* 0x000fe60000041838 */
[----:B------:R-:W-:Y:S01]  /*32b0*/  @!PT LDS RZ, [RZ] ;  /* 0x00000000fffff984 */ /* 0x000fe20000000800 */
[----:B------:R-:W-:Y:S01]  /*32c0*/  @!PT LDS RZ, [RZ] ;  /* 0x00000000fffff984 */ /* 0x000fe20000000800 */
[----:B------:R-:W-:Y:S01]  /*32d0*/  @!PT LDS RZ, [RZ] ;  /* 0x00000000fffff984 */ /* 0x000fe20000000800 */
[----:B------:R2:W-:Y:S01]  /*32e0*/  LDGSTS.E.BYPASS.LTC128B.128 [R200+0x100], [R8.64], !P0 ;  /* 0x0010000008c87fae */ /* 0x0005e2000c101d46 */
[----:B---3--:R-:W-:Y:S01]  /*32f0*/  IMAD.X R3, R11, 0x1, R20, P5 ;  /* 0x000000010b037824 */ /* 0x008fe200028e0614 */
[----:B------:R-:W-:-:S03]  /*3300*/  ISETP.LT.OR P5, PT, R24, 0x21, P1 ;  /* 0x000000211800780c */ /* 0x000fc60000fa1670 */
[C---:B------:R-:W-:Y:S01]  /*3310*/  HMMA.16816.F32.BF16 R168, R12.reuse, R28, R60 ;  /* 0x0000001c0ca8723c */ /* 0x040fe2000004183c */
[--C-:B----4-:R-:W-:Y:S01]  /*3320*/  IMAD.X R17, R10, 0x1, R20.reuse, P4 ;  /* 0x000000010a117824 */ /* 0x110fe200020e0614 */
[-C--:B------:R-:W-:Y:S01]  /*3330*/  IADD3 R10, P0, R18, R23.reuse, RZ ;  /* 0x00000017120a7210 */ /* 0x080fe20007f1e0ff */
[----:B------:R3:W-:Y:S01]  /*3340*/  LDGSTS.E.BYPASS.LTC128B.128 [R200+0x900], [R2.64], !P6 ;  /* 0x0090000002c87fae */ /* 0x0007e2000f101d46 */
[C---:B------:R-:W-:Y:S02]  /*3350*/  ISETP.LT.OR P4, PT, R24.reuse, 0x31, P1 ;  /* 0x000000311800780c */ /* 0x040fe40000f81670 */
[----:B------:R-:W-:Y:S01]  /*3360*/  ISETP.LT.OR P1, PT, R24, 0x41, P1 ;  /* 0x000000411800780c */ /* 0x000fe20000f21670 */
[----:B------:R-:W-:Y:S01]  /*3370*/  IMAD.X R11, R22, 0x1, R20, P0 ;  /* 0x00000001160b7824 */ /* 0x000fe200000e0614 */
[C---:B------:R-:W-:Y:S02]  /*3380*/  HMMA.16816.F32.BF16 R80, R12.reuse, R68, R44 ;  /* 0x000000440c50723c */ /* 0x040fe4000004182c */
[----:B------:R4:W-:Y:S06]  /*3390*/  LDGSTS.E.BYPASS.LTC128B.128 [R200+0x1100], [R16.64], !P5 ;  /* 0x0110000010c87fae */ /* 0x0009ec000e901d46 */
[----:B------:R-:W-:Y:S01]  /*33a0*/  HMMA.16816.F32.BF16 R76, R12, R64, R48 ;  /* 0x000000400c4c723c */ /* 0x000fe20000041830 */
[----:B------:R5:W-:Y:S01]  /*33b0*/  LDGSTS.E.BYPASS.LTC128B.128 [R200+0x1900], [R10.64], !P4 ;  /* 0x019000000ac87fae */ /* 0x000be2000e101d46 */
[----:B--2---:R-:W-:-:S05]  /*33c0*/  IADD3 R8, P0, R19, R23, RZ ;  /* 0x0000001713087210 */ /* 0x004fca0007f1e0ff */
[----:B------:R-:W-:Y:S01]  /*33d0*/  IMAD.X R9, R21, 0x1, R20, P0 ;  /* 0x0000000115097824 */ /* 0x000fe200000e0614 */
[----:B------:R-:W-:Y:S01]  /*33e0*/  HMMA.16816.F32.BF16 R72, R12, R70, R72 ;  /* 0x000000460c48723c */ /* 0x000fe20000041848 */
[----:B------:R-:W-:-:S03]  /*33f0*/  ISETP.GT.AND P0, PT, R172, 0x4f, PT ;  /* 0x0000004fac00780c */ /* 0x000fc60003f04270 */
[----:B------:R5:W-:Y:S01]  /*3400*/  LDGSTS.E.BYPASS.LTC128B.128 [R200+0x2100], [R8.64], !P1 ;  /* 0x0210000008c87fae */ /* 0x000be2000c901d46 */
[----:B---3--:R-:W-:Y:S01]  /*3410*/  IMAD.MOV.U32 R2, RZ, RZ, 0x40 ;  /* 0x00000040ff027424 */ /* 0x008fe200078e00ff */
[----:B------:R-:W-:Y:S02]  /*3420*/  ISETP.GT.AND P1, PT, R175, R241, PT ;  /* 0x000000f1af00720c */ /* 0x000fe40003f24270 */
[----:B------:R-:W-:Y:S01]  /*3430*/  HMMA.16816.F32.BF16 R24, R12, R66, R92 ;  /* 0x000000420c18723c */ /* 0x000fe2000004185c */
[----:B------:R-:W0:Y:S01]  /*3440*/  LDGDEPBAR ;  /* 0x00000000000079af */ /* 0x000e220000000000 */
[----:B------:R-:W-:-:S03]  /*3450*/  SEL R2, R2, 0xffffffc0, !P2 ;  /* 0xffffffc002027807 */ /* 0x000fc60005000000 */
[----:B----4-:R-:W-:Y:S02]  /*3460*/  LDSM.16.M88.4 R16, [R195+0x2000] ;  /* 0x00200000c310783b */ /* 0x010fe40000000200 */
[----:B------:R-:W-:Y:S01]  /*3470*/  IMAD.IADD R3, R188, 0x1, R2 ;  /* 0x00000001bc037824 */ /* 0x000fe200078e0202 */
[----:B------:R-:W-:Y:S01]  /*3480*/  HMMA.16816.F32.BF16 R156, R12, R42, R96 ;  /* 0x0000002a0c9c723c */ /* 0x000fe20000041860 */
[----:B------:R-:W-:-:S03]  /*3490*/  IMAD.IADD R189, R2, 0x1, R0 ;  /* 0x0000000102bd7824 */ /* 0x000fc600078e0200 */
[----:B------:R-:W-:Y:S04]  /*34a0*/  LDSM.16.M88.4 R56, [R3+0x800] ;  /* 0x000800000338783b */ /* 0x000fe80000000200 */
[----:B------:R-:W2:Y:S01]  /*34b0*/  LDSM.16.M88.4 R52, [R3+0x1000] ;  /* 0x001000000334783b */ /* 0x000ea20000000200 */
[C---:B------:R-:W-:Y:S03]  /*34c0*/  HMMA.16816.F32.BF16 R152, R12.reuse, R38, R104 ;  /* 0x000000260c98723c */ /* 0x040fe60000041868 */
[----:B------:R-:W3:Y:S04]  /*34d0*/  LDSM.16.M88.4 R60, [R3] ;  /* 0x00000000033c783b */ /* 0x000ee80000000200 */
[----:B------:R-:W-:Y:S01]  /*34e0*/  LDSM.16.M88.4 R48, [R3+0x1800] ;  /* 0x001800000330783b */ /* 0x000fe20000000200 */
[----:B------:R-:W-:Y:S03]  /*34f0*/  HMMA.16816.F32.BF16 R112, R12, R30, R112 ;  /* 0x0000001e0c70723c */ /* 0x000fe60000041870 */
[----:B------:R-:W4:Y:S04]  /*3500*/  LDSM.16.M88.4 R12, [R195] ;  /* 0x00000000c30c783b */ /* 0x000f280000000200 */
[----:B------:R-:W2:Y:S01]  /*3510*/  LDSM.16.M88.4 R44, [R3+0x2000] ;  /* 0x00200000032c783b */ /* 0x000ea20000000200 */
[C---:B-1----:R-:W-:Y:S03]  /*3520*/  HMMA.16816.F32.BF16 R116, R4.reuse, R68, R116 ;  /* 0x000000440474723c */ /* 0x042fe60000041874 */
[----:B-----5:R-:W-:Y:S05]  /*3530*/  LDSM.16.M88.4 R8, [R196] ;  /* 0x00000000c408783b */ /* 0x020fea0000000200 */
[C---:B------:R-:W-:Y:S08]  /*3540*/  HMMA.16816.F32.BF16 R140, R4.reuse, R64, R140 ;  /* 0x00000040048c723c */ /* 0x040ff0000004188c */
[C---:B------:R-:W-:Y:S08]  /*3550*/  HMMA.16816.F32.BF16 R68, R4.reuse, R70, R128 ;  /* 0x000000460444723c */ /* 0x040ff00000041880 */
[C---:B------:R-:W-:Y:S08]  /*3560*/  HMMA.16816.F32.BF16 R64, R4.reuse, R66, R120 ;  /* 0x000000420440723c */ /* 0x040ff00000041878 */
[C---:B------:R-:W-:Y:S08]  /*3570*/  HMMA.16816.F32.BF16 R144, R4.reuse, R40, R108 ;  /* 0x000000280490723c */ /* 0x040ff0000004186c */
[C---:B------:R-:W-:Y:S01]  /*3580*/  HMMA.16816.F32.BF16 R124, R4.reuse, R42, R124 ;  /* 0x0000002a047c723c */ /* 0x040fe2000004187c */
[----:B------:R-:W-:Y:S07]  /*3590*/  LDSM.16.M88.4 R40, [R189] ;  /* 0x00000000bd28783b */ /* 0x000fee0000000200 */
[C---:B------:R-:W-:Y:S08]  /*35a0*/  HMMA.16816.F32.BF16 R148, R4.reuse, R36, R100 ;  /* 0x000000240494723c */ /* 0x040ff00000041864 */
[C---:B------:R-:W-:Y:S01]  /*35b0*/  HMMA.16816.F32.BF16 R136, R4.reuse, R38, R136 ;  /* 0x000000260488723c */ /* 0x040fe20000041888 */
[----:B------:R-:W-:Y:S07]  /*35c0*/  LDSM.16.M88.4 R36, [R189+0x800] ;  /* 0x00080000bd24783b */ /* 0x000fee0000000200 */
[C---:B------:R-:W-:Y:S08]  /*35d0*/  HMMA.16816.F32.BF16 R160, R4.reuse, R28, R88 ;  /* 0x0000001c04a0723c */ /* 0x040ff00000041858 */
[----:B------:R-:W-:Y:S01]  /*35e0*/  HMMA.16816.F32.BF16 R132, R4, R30, R84 ;  /* 0x0000001e0484723c */ /* 0x000fe20000041854 */
[----:B------:R-:W1:Y:S04]  /*35f0*/  LDSM.16.M88.4 R4, [R196+0x2000] ;  /* 0x00200000c404783b */ /* 0x000e680000000200 */
[----:B------:R-:W5:Y:S03]  /*3600*/  LDSM.16.M88.4 R28, [R189+0x1800] ;  /* 0x00180000bd1c783b */ /* 0x000f660000000200 */
[C---:B--2---:R-:W-:Y:S01]  /*3610*/  HMMA.16816.F32.BF16 R108, R16.reuse, R52, R32 ;  /* 0x00000034106c723c */ /* 0x044fe20000041820 */
[----:B------:R-:W2:Y:S07]  /*3620*/  LDSM.16.M88.4 R32, [R189+0x1000] ;  /* 0x00100000bd20783b */ /* 0x000eae0000000200 */
[----:B------:R-:W-:Y:S01]  /*3630*/  HMMA.16816.F32.BF16 R92, R16, R58, R24 ;  /* 0x0000003a105c723c */ /* 0x000fe20000041818 */
[----:B------:R-:W1:Y:S01]  /*3640*/  LDSM.16.M88.4 R24, [R189+0x2000] ;  /* 0x00200000bd18783b */ /* 0x000e620000000200 */
[----:B------:R-:W-:-:S06]  /*3650*/  DEPBAR.LE SB0, 0x0 ;  /* 0x000080000000791a */ /* 0x000fcc0000000000 */
[C---:B---3--:R-:W-:Y:S08]  /*3660*/  HMMA.16816.F32.BF16 R96, R16.reuse, R62, R72 ;  /* 0x0000003e1060723c */ /* 0x048ff00000041848 */
[----:B------:R-:W-:Y:S08]  /*3670*/  HMMA.16816.F32.BF16 R120, R16, R56, R76 ;  /* 0x000000381078723c */ /* 0x000ff0000004184c */
[----:B----4-:R-:W-:Y:S08]  /*3680*/  HMMA.16816.F32.BF16 R72, R12, R62, R68 ;  /* 0x0000003e0c48723c */ /* 0x010ff00000041844 */
[-C--:B------:R-:W-:Y:S08]  /*3690*/  HMMA.16816.F32.BF16 R128, R16, R60.reuse, R80 ;  /* 0x0000003c1080723c */ /* 0x080ff00000041850 */
[C---:B------:R-:W-:Y:S08]  /*36a0*/  HMMA.16816.F32.BF16 R76, R12.reuse, R60, R116 ;  /* 0x0000003c0c4c723c */ /* 0x040ff00000041874 */
[C---:B------:R-:W-:Y:S08]  /*36b0*/  HMMA.16816.F32.BF16 R68, R12.reuse, R56, R140 ;  /* 0x000000380c44723c */ /* 0x040ff0000004188c */
[----:B------:R-:W-:Y:S08]  /*36c0*/  HMMA.16816.F32.BF16 R64, R12, R58, R64 ;  /* 0x0000003a0c40723c */ /* 0x000ff00000041840 */
[----:B------:R-:W-:Y:S08]  /*36d0*/  HMMA.16816.F32.BF16 R88, R16, R54, R156 ;  /* 0x000000361058723c */ /* 0x000ff0000004189c */
[C---:B------:R-:W-:Y:S08]  /*36e0*/  HMMA.16816.F32.BF16 R60, R12.reuse, R52, R144 ;  /* 0x000000340c3c723c */ /* 0x040ff00000041890 */
[----:B------:R-:W-:Y:S08]  /*36f0*/  HMMA.16816.F32.BF16 R56, R12, R54, R124 ;  /* 0x000000360c38723c */ /* 0x000ff0000004187c */
[C---:B------:R-:W-:Y:S08]  /*3700*/  HMMA.16816.F32.BF16 R104, R16.reuse, R48, R164 ;  /* 0x000000301068723c */ /* 0x040ff000000418a4 */
[----:B------:R-:W-:Y:S08]  /*3710*/  HMMA.16816.F32.BF16 R84, R16, R50, R152 ;  /* 0x000000321054723c */ /* 0x000ff00000041898 */
[----:B------:R-:W-:Y:S08]  /*3720*/  HMMA.16816.F32.BF16 R52, R12, R48, R148 ;  /* 0x000000300c34723c */ /* 0x000ff00000041894 */
[C---:B------:R-:W-:Y:S08]  /*3730*/  HMMA.16816.F32.BF16 R100, R16.reuse, R44, R168 ;  /* 0x0000002c1064723c */ /* 0x040ff000000418a8 */
[----:B------:R-:W-:Y:S08]  /*3740*/  HMMA.16816.F32.BF16 R80, R16, R46, R112 ;  /* 0x0000002e1050723c */ /* 0x000ff00000041870 */
[C---:B------:R-:W-:Y:S08]  /*3750*/  HMMA.16816.F32.BF16 R48, R12.reuse, R50, R136 ;  /* 0x000000320c30723c */ /* 0x040ff00000041888 */
[C---:B------:R-:W-:Y:S08]  /*3760*/  HMMA.16816.F32.BF16 R16, R12.reuse, R44, R160 ;  /* 0x0000002c0c10723c */ /* 0x040ff000000418a0 */
[----:B------:R-:W-:Y:S08]  /*3770*/  HMMA.16816.F32.BF16 R12, R12, R46, R132 ;  /* 0x0000002e0c0c723c */ /* 0x000ff00000041884 */
[C---:B-1----:R-:W-:Y:S08]  /*3780*/  HMMA.16816.F32.BF16 R112, R4.reuse, R42, R96 ;  /* 0x0000002a0470723c */ /* 0x042ff00000041860 */
[C---:B-----5:R-:W-:Y:S08]  /*3790*/  HMMA.16816.F32.BF16 R132, R4.reuse, R28, R104 ;  /* 0x0000001c0484723c */ /* 0x060ff00000041868 */
[----:B------:R-:W-:Y:S08]  /*37a0*/  HMMA.16816.F32.BF16 R96, R4, R30, R84 ;  /* 0x0000001e0460723c */ /* 0x000ff00000041854 */
[C---:B------:R-:W-:Y:S08]  /*37b0*/  HMMA.16816.F32.BF16 R52, R8.reuse, R28, R52 ;  /* 0x0000001c0834723c */ /* 0x040ff00000041834 */
[----:B------:R-:W-:Y:S08]  /*37c0*/  HMMA.16816.F32.BF16 R48, R8, R30, R48 ;  /* 0x0000001e0830723c */ /* 0x000ff00000041830 */
[C---:B--2---:R-:W-:Y:S08]  /*37d0*/  HMMA.16816.F32.BF16 R124, R4.reuse, R32, R108 ;  /* 0x00000020047c723c */ /* 0x044ff0000004186c */
[C---:B------:R-:W-:Y:S08]  /*37e0*/  HMMA.16816.F32.BF16 R100, R4.reuse, R24, R100 ;  /* 0x000000180464723c */ /* 0x040ff00000041864 */
[----:B------:R-:W-:Y:S08]  /*37f0*/  HMMA.16816.F32.BF16 R44, R4, R26, R80 ;  /* 0x0000001a042c723c */ /* 0x000ff00000041850 */
[----:B------:R-:W-:Y:S08]  /*3800*/  HMMA.16816.F32.BF16 R28, R8, R24, R16 ;  /* 0x00000018081c723c */ /* 0x000ff00000041810 */
        /* <DEDUP_REMOVED lines=12> */
[----:B------:R-:W-:Y:S01]  /*38d0*/  @!UPT UIADD3 URZ, URZ, URZ, URZ ;  /* 0x0000003f3f3ff290 */ /* 0x000fe2000fffe03f */
[----:B------:R-:W-:Y:S11]  /*38e0*/  @!P1 BRA `(.L_x_76) ;  /* 0x000003d000009947 */ /* 0x000ff60003800000 */
[----:B------:R-:W-:Y:S01]  /*38f0*/  IADD3 R2, R172, R174, R243 ;  /* 0x000000aeac027210 */ /* 0x000fe20007ffe0f3 */
[----:B------:R-:W-:-:S03]  /*3900*/  IMAD.MOV.U32 R199, RZ, RZ, RZ ;  /* 0x000000ffffc77224 */ /* 0x000fc600078e00ff */
[----:B------:R-:W-:-:S05]  /*3910*/  IADD3 R2, R2, -0x50, RZ ;  /* 0xffffffb002027810 */ /* 0x000fca0007ffe0ff */
[----:B------:R-:W-:-:S04]  /*3920*/  @P3 IMAD.HI.U32 R3, R2, c[0x0][0x2bc], RZ ;  /* 0x0000af0002033a27 */ /* 0x000fc800078e00ff */
[----:B------:R-:W-:Y:S01]  /*3930*/  IMAD.MOV.U32 R0, RZ, RZ, R2 ;  /* 0x000000ffff007224 */ /* 0x000fe200078e0002 */
[----:B------:R-:W-:-:S04]  /*3940*/  @P3 SHF.R.U32.HI R0, RZ, c[0x0][0x2c0], R3 ;  /* 0x0000b000ff003a19 */ /* 0x000fc80000011603 */
[----:B------:R-:W-:-:S04]  /*3950*/  @!P0 IADD3 R3, P1, R0, R246, RZ ;  /* 0x000000f600038210 */ /* 0x000fc80007f3e0ff */
[----:B------:R-:W-:Y:S02]  /*3960*/  @!P0 LEA.HI.X.SX32 R5, R0, R251, 0x1, P1 ;  /* 0x000000fb00058211 */ /* 0x000fe400008f0eff */
[----:B------:R-:W-:-:S04]  /*3970*/  @!P0 LEA R4, P1, R3, c[0x0][0x2a0], 0x2 ;  /* 0x0000a80003048a11 */ /* 0x000fc800078210ff */
[----:B------:R-:W-:-:S05]  /*3980*/  @!P0 LEA.HI.X R5, R3, c[0x0][0x2a4], R5, 0x2, P1 ;  /* 0x0000a90003058a11 */ /* 0x000fca00008f1405 */
[----:B------:R-:W2:Y:S01]  /*3990*/  @!P0 LDG.E R199, [R4.64] ;  /* 0x0000000604c78981 */ /* 0x000ea2000c1e1900 */
[----:B------:R-:W-:-:S04]  /*39a0*/  IMAD.MOV R0, RZ, RZ, -R0 ;  /* 0x000000ffff007224 */ /* 0x000fc800078e0a00 */
[----:B------:R-:W-:-:S04]  /*39b0*/  IMAD R201, R0, c[0x0][0x2b8], R2 ;  /* 0x0000ae0000c97a24 */ /* 0x000fc800078e0202 */
[----:B------:R-:W-:Y:S01]  /*39c0*/  IMAD.WIDE.U32 R2, R201, c[0x0][0x1e0], RZ ;  /* 0x00007800c9027a25 */ /* 0x000fe200078e00ff */
[----:B------:R-:W-:-:S05]  /*39d0*/  SHF.R.S32.HI R0, RZ, 0x1f, R201 ;  /* 0x0000001fff007819 */ /* 0x000fca00000114c9 */
[----:B------:R-:W-:-:S04]  /*39e0*/  IMAD R0, R0, c[0x0][0x1e0], RZ ;  /* 0x0000780000007a24 */ /* 0x000fc800078e02ff */
[----:B------:R-:W-:-:S04]  /*39f0*/  IMAD R0, R201, c[0x0][0x1e4], R0 ;  /* 0x00007900c9007a24 */ /* 0x000fc800078e0200 */
[----:B------:R-:W-:Y:S01]  /*3a00*/  IMAD.IADD R3, R3, 0x1, R0 ;  /* 0x0000000103037824 */ /* 0x000fe200078e0200 */
[----:B--2---:R-:W-:-:S03]  /*3a10*/  SHF.R.S32.HI R0, RZ, 0x1f, R199 ;  /* 0x0000001fff007819 */ /* 0x004fc600000114c7 */
[----:B------:R-:W-:-:S04]  /*3a20*/  IMAD.WIDE.U32 R2, R199, c[0x0][0x1f0], R2 ;  /* 0x00007c00c7027a25 */ /* 0x000fc800078e0002 */
[----:B------:R-:W-:Y:S01]  /*3a30*/  IMAD R0, R0, c[0x0][0x1f0], RZ ;  /* 0x00007c0000007a24 */ /* 0x000fe200078e02ff */
[----:B------:R-:W-:-:S03]  /*3a40*/  IADD3 R2, P2, R244, R2, RZ ;  /* 0x00000002f4027210 */ /* 0x000fc60007f5e0ff */
[----:B------:R-:W-:Y:S01]  /*3a50*/  IMAD R4, R199, c[0x0][0x1f4], R0 ;  /* 0x00007d00c7047a24 */ /* 0x000fe200078e0200 */
[----:B------:R-:W-:-:S04]  /*3a60*/  LEA R0, P1, R2, c[0x0][0x1c8], 0x1 ;  /* 0x0000720002007a11 */ /* 0x000fc800078208ff */
[----:B------:R-:W-:-:S04]  /*3a70*/  IADD3.X R3, R250, R3, R4, P2, !PT ;  /* 0x00000003fa037210 */ /* 0x000fc800017fe404 */
[----:B------:R-:W-:Y:S01]  /*3a80*/  LEA.HI.X R4, R2, c[0x0][0x1cc], R3, 0x1, P1 ;  /* 0x0000730002047a11 */ /* 0x000fe200008f0c03 */
[----:B------:R-:W-:Y:S05]  /*3a90*/  BRA.DIV ~URZ, `(.L_x_77) ;  /* 0x0000a8b27f007947 */ /* 0x000fea000b800000 */
[----:B------:R1:W2:Y:S02]  /*3aa0*/  SHFL.IDX PT, R7, R4, RZ, 0x181f ;  /* 0x00181fff04077589 */ /* 0x0002a400000e0000 */
.L_x_171:
[----:B------:R-:W-:Y:S05]  /*3ab0*/  BRA.DIV ~URZ, `(.L_x_78) ;  /* 0x0000a9027f007947 */ /* 0x000fea000b800000 */
[----:B------:R-:W3:Y:S01]  /*3ac0*/  SHFL.IDX PT, R2, R0, RZ, 0x181f ;  /* 0x00181fff00027589 */ /* 0x000ee200000e0000 */
[----:B------:R-:W-:-:S03]  /*3ad0*/  ISETP.GE.AND P1, PT, R205, c[0x0][0x1d4], PT ;  /* 0x00007500cd007a0c */ /* 0x000fc60003f26270 */
[----:B------:R-:W4:Y:S04]  /*3ae0*/  SHFL.IDX PT, R3, R0, 0x1, 0x181f ;  /* 0x00381f0000037f89 */ /* 0x000f2800000e0000 */
[----:B------:R-:W5:Y:S04]  /*3af0*/  SHFL.IDX PT, R6, R0, 0x2, 0x181f ;  /* 0x00581f0000067f89 */ /* 0x000f6800000e0000 */
[----:B------:R-:W1:Y:S04]  /*3b00*/  SHFL.IDX PT, R5, R0, 0x3, 0x181f ;  /* 0x00781f0000057f89 */ /* 0x000e6800000e0000 */
[----:B------:R-:W2:Y:S04]  /*3b10*/  SHFL.IDX PT, R9, R4, 0x1, 0x181f ;  /* 0x00381f0004097f89 */ /* 0x000ea800000e0000 */
[----:B------:R-:W2:Y:S04]  /*3b20*/  SHFL.IDX PT, R13, R4, 0x2, 0x181f ;  /* 0x00581f00040d7f89 */ /* 0x000ea800000e0000 */
[----:B------:R-:W2:Y:S01]  /*3b30*/  SHFL.IDX PT, R12, R4, 0x3, 0x181f ;  /* 0x00781f00040c7f89 */ /* 0x000ea200000e0000 */
[----:B---3--:R-:W-:-:S02]  /*3b40*/  IADD3 R10, P2, R2, R23, RZ ;  /* 0x00000017020a7210 */ /* 0x008fc40007f5e0ff */
[-C--:B----4-:R-:W-:Y:S01]  /*3b50*/  IADD3 R8, P4, R3, R23.reuse, RZ ;  /* 0x0000001703087210 */ /* 0x090fe20007f9e0ff */
[----:B------:R-:W3:Y:S02]  /*3b60*/  SHFL.IDX PT, R0, R0, 0x4, 0x181f ;  /* 0x00981f0000007f89 */ /* 0x000ee400000e0000 */
[----:B--2---:R-:W-:Y:S01]  /*3b70*/  IMAD.X R11, R7, 0x1, R20, P2 ;  /* 0x00000001070b7824 */ /* 0x004fe200010e0614 */
[-C--:B-----5:R-:W-:Y:S01]  /*3b80*/  IADD3 R6, P3, R6, R23.reuse, RZ ;  /* 0x0000001706067210 */ /* 0x0a0fe20007f7e0ff */
[----:B-1----:R-:W1:Y:S01]  /*3b90*/  SHFL.IDX PT, R4, R4, 0x4, 0x181f ;  /* 0x00981f0004047f89 */ /* 0x002e6200000e0000 */
[----:B------:R-:W-:-:S03]  /*3ba0*/  IADD3 R2, P2, R5, R23, RZ ;  /* 0x0000001705027210 */ /* 0x000fc60007f5e0ff */
[----:B------:R2:W-:Y:S01]  /*3bb0*/  LDGSTS.E.BYPASS.LTC128B.128 [R200+0x2900], [R10.64], !P1 ;  /* 0x029000000ac87fae */ /* 0x0005e2000c901d46 */
[----:B------:R-:W-:Y:S01]  /*3bc0*/  SEL R5, RZ, 0x10, P1 ;  /* 0x00000010ff057807 */ /* 0x000fe20000800000 */
[--C-:B------:R-:W-:Y:S02]  /*3bd0*/  IMAD.X R9, R9, 0x1, R20.reuse, P4 ;  /* 0x0000000109097824 */ /* 0x100fe400020e0614 */
[----:B------:R-:W-:-:S03]  /*3be0*/  IMAD.X R7, R13, 0x1, R20, P3 ;  /* 0x000000010d077824 */ /* 0x000fc600018e0614 */
[----:B------:R2:W-:Y:S01]  /*3bf0*/  LDGSTS.E.BYPASS.LTC128B.128 [R200+0x3100], [R8.64], !P1 ;  /* 0x0310000008c87fae */ /* 0x0005e2000c901d46 */
[----:B------:R-:W-:-:S03]  /*3c00*/  IMAD.X R3, R12, 0x1, R20, P2 ;  /* 0x000000010c037824 */ /* 0x000fc600010e0614 */
[----:B------:R2:W-:Y:S04]  /*3c10*/  LDGSTS.E.BYPASS.LTC128B.128 [R200+0x3900], [R6.64], !P1 ;  /* 0x0390000006c87fae */ /* 0x0005e8000c901d46 */
[----:B------:R2:W-:Y:S02]  /*3c20*/  LDGSTS.E.BYPASS.LTC128B.128 [R200+0x4100], [R2.64], !P1 ;  /* 0x0410000002c87fae */ /* 0x0005e4000c901d46 */
.L_x_172:
[C---:B--23--:R-:W-:Y:S02]  /*3c30*/  IADD3 R2, -R5.reuse, 0x10, RZ ;  /* 0x0000001005027810 */ /* 0x04cfe40007ffe1ff */
[----:B------:R-:W-:Y:S02]  /*3c40*/  ISETP.NE.U32.AND P3, PT, R5, RZ, PT ;  /* 0x000000ff0500720c */ /* 0x000fe40003f65070 */
[----:B------:R-:W-:-:S04]  /*3c50*/  LOP3.LUT R2, R2, 0xf, RZ, 0xc0, !PT ;  /* 0x0000000f02027812 */ /* 0x000fc800078ec0ff */
[----:B------:R-:W-:-:S04]  /*3c60*/  IADD3 R2, P2, P1, R2, R0, R23 ;  /* 0x0000000002027210 */ /* 0x000fc8000795e017 */
[----:B-1----:R-:W-:-:S05]  /*3c70*/  IADD3.X R3, RZ, R4, R20, P2, P1 ;  /* 0x00000004ff037210 */ /* 0x002fca00017e2414 */
[----:B------:R-:W-:Y:S01]  /*3c80*/  @!PT LDS RZ, [RZ] ;  /* 0x00000000fffff984 */ /* 0x000fe20000000800 */
[----:B------:R-:W-:Y:S01]  /*3c90*/  @!PT LDS RZ, [RZ] ;  /* 0x00000000fffff984 */ /* 0x000fe20000000800 */
[----:B------:R-:W-:Y:S01]  /*3ca0*/  @!PT LDS RZ, [RZ] ;  /* 0x00000000fffff984 */ /* 0x000fe20000000800 */
[----:B------:R1:W-:Y:S04]  /*3cb0*/  LDGSTS.E.BYPASS.LTC128B.128.ZFILL [R200+0x4900], [R2.64], P3 ;  /* 0x0490000002c87fae */ /* 0x0003e80009941d46 */
.L_x_76:
[----:B------:R-:W-:Y:S05]  /*3cc0*/  BSYNC B0 ;  /* 0x0000000000007941 */ /* 0x000fea0003800000 */
.L_x_75:
[----:B------:R-:W2:Y:S04]  /*3cd0*/  LDL R0, [R1+0x38] ;  /* 0x0000380001007983 */ /* 0x000ea80000100800 */
[----:B------:R-:W0:Y:S01]  /*3ce0*/  LDGDEPBAR ;  /* 0x00000000000079af */ /* 0x000e220000000000 */
[----:B--2---:R-:W-:-:S05]  /*3cf0*/  IMAD.IADD R0, R173, 0x1, -R0 ;  /* 0x00000001ad007824 */ /* 0x004fca00078e0a00 */
[C---:B------:R-:W-:Y:S02]  /*3d00*/  ISETP.GT.AND P2, PT, R0.reuse, RZ, PT ;  /* 0x000000ff0000720c */ /* 0x040fe40003f44270 */
[----:B------:R-:W-:Y:S02]  /*3d10*/  ISETP.GT.AND P1, PT, R0, 0x1, PT ;  /* 0x000000010000780c */ /* 0x000fe40003f24270 */
[----:B------:R-:W-:Y:S02]  /*3d20*/  FSEL R88, R130, -INF , P2 ;  /* 0xff80000082587808 */ /* 0x000fe40001000000 */
[----:B------:R-:W-:Y:S02]  /*3d30*/  FSEL R38, R128, -INF , P2 ;  /* 0xff80000080267808 */ /* 0x000fe40001000000 */
[----:B------:R-:W-:Y:S02]  /*3d40*/  FSEL R89, R131, -INF , P1 ;  /* 0xff80000083597808 */ /* 0x000fe40000800000 */
[----:B------:R-:W-:-:S02]  /*3d50*/  FSEL R81, R129, -INF , P1 ;  /* 0xff80000081517808 */ /* 0x000fc40000800000 */
[C---:B------:R-:W-:Y:S02]  /*3d60*/  ISETP.GT.AND P4, PT, R0.reuse, 0x8, PT ;  /* 0x000000080000780c */ /* 0x040fe40003f84270 */
        /* <DEDUP_REMOVED lines=39> */
[C---:B------:R-:W-:Y:S02]  /*3fe0*/  ISETP.GT.AND P4, PT, R0.reuse, 0x28, PT ;  /* 0x000000280000780c */ /* 0x040fe40003f84270 */
[----:B------:R-:W-:-:S02]  /*3ff0*/  ISETP.GT.AND P3, PT, R0, 0x29, PT ;  /* 0x000000290000780c */ /* 0x000fc40003f64270 */
        /* <DEDUP_REMOVED lines=24> */
[C---:B------:R-:W-:Y:S02]  /*4180*/  ISETP.GT.AND P4, PT, R0.reuse, 0x40, PT ;  /* 0x000000400000780c */ /* 0x040fe40003f84270 */
[C---:B------:R-:W-:Y:S02]  /*4190*/  ISETP.GT.AND P3, PT, R0.reuse, 0x41, PT ;  /* 0x000000410000780c */ /* 0x040fe40003f64270 */
[C---:B------:R-:W-:Y:S02]  /*41a0*/  ISETP.GT.AND P2, PT, R0.reuse, 0x48, PT ;  /* 0x000000480000780c */ /* 0x040fe40003f44270 */
[----:B------:R-:W-:Y:S02]  /*41b0*/  ISETP.GT.AND P1, PT, R0, 0x49, PT ;  /* 0x000000490000780c */ /* 0x000fe40003f24270 */
[----:B------:R-:W-:Y:S02]  /*41c0*/  FMNMX.FTZ R0, R10, R11, !PT ;  /* 0x0000000b0a007209 */ /* 0x000fe40007810000 */
[----:B-1----:R-:W-:-:S02]  /*41d0*/  FMNMX.FTZ R2, R14, R16, !PT ;  /* 0x000000100e027209 */ /* 0x002fc40007810000 */
        /* <DEDUP_REMOVED lines=46> */
[----:B------:R-:W-:Y:S02]  /*44c0*/  FSEL R153, R98, -INF , P6 ;  /* 0xff80000062997808 */ /* 0x000fe40003000000 */
[----:B------:R-:W-:-:S02]  /*44d0*/  FSEL R151, R96, -INF , P6 ;  /* 0xff80000060977808 */ /* 0x000fc40003000000 */
[----:B------:R-:W-:Y:S02]  /*44e0*/  FSEL R139, R50, -INF , P6 ;  /* 0xff800000328b7808 */ /* 0x000fe40003000000 */
[----:B------:R-:W-:Y:S02]  /*44f0*/  FSEL R137, R48, -INF , P6 ;  /* 0xff80000030897808 */ /* 0x000fe40003000000 */
[----:B------:R-:W-:Y:S02]  /*4500*/  FMNMX.FTZ R0, R140, R0, !PT ;  /* 0x000000008c007209 */ /* 0x000fe40007810000 */
[----:B------:R-:W-:Y:S02]  /*4510*/  FMNMX.FTZ R2, R142, R2, !PT ;  /* 0x000000028e027209 */ /* 0x000fe40007810000 */
[----:B------:R-:W-:Y:S02]  /*4520*/  FMNMX.FTZ R3, R149, R3, !PT ;  /* 0x0000000395037209 */ /* 0x000fe40007810000 */
[----:B------:R-:W-:-:S02]  /*4530*/  FMNMX.FTZ R4, R154, R4, !PT ;  /* 0x000000049a047209 */ /* 0x000fc40007810000 */
[----:B------:R-:W-:Y:S02]  /*4540*/  FSEL R155, R99, -INF , P5 ;  /* 0xff800000639b7808 */ /* 0x000fe40002800000 */
[----:B------:R-:W-:Y:S02]  /*4550*/  FSEL R150, R97, -INF , P5 ;  /* 0xff80000061967808 */ /* 0x000fe40002800000 */
        /* <DEDUP_REMOVED lines=8> */
[----:B------:R-:W-:Y:S02]  /*45e0*/  FSEL R162, R30, -INF , P4 ;  /* 0xff8000001ea27808 */ /* 0x000fe40002000000 */
[----:B------:R-:W-:-:S02]  /*45f0*/  FSEL R160, R28, -INF , P4 ;  /* 0xff8000001ca07808 */ /* 0x000fc40002000000 */
        /* <DEDUP_REMOVED lines=28> */
[----:B------:R-:W-:Y:S02]  /*47c0*/  FMNMX.FTZ R0, R156, R0, !PT ;  /* 0x000000009c007209 */ /* 0x000fe40007810000 */
[----:B------:R-:W-:-:S02]  /*47d0*/  FMNMX.FTZ R5, R164, R2, !PT ;  /* 0x00000002a4057209 */ /* 0x000fc40007810000 */
[----:B------:R-:W-:Y:S02]  /*47e0*/  FMNMX.FTZ R6, R165, R3, !PT ;  /* 0x00000003a5067209 */ /* 0x000fe40007810000 */
[----:B------:R-:W-:Y:S01]  /*47f0*/  FMNMX.FTZ R8, R169, R4, !PT ;  /* 0x00000004a9087209 */ /* 0x000fe20007810000 */
[----:B------:R-:W-:Y:S05]  /*4800*/  BRA.DIV ~URZ, `(.L_x_79) ;  /* 0x0000a1127f007947 */ /* 0x000fea000b800000 */
[----:B------:R1:W2:Y:S02]  /*4810*/  SHFL.BFLY PT, R2, R0, 0x2, 0x1f ;  /* 0x0c401f0000027f89 */ /* 0x0002a400000e0000 */
.L_x_173:
[----:B--2---:R-:W-:Y:S01]  /*4820*/  FMNMX.FTZ R4, R0, R2, !PT ;  /* 0x0000000200047209 */ /* 0x004fe20007810000 */
[----:B------:R-:W-:Y:S05]  /*4830*/  BRA.DIV ~URZ, `(.L_x_80) ;  /* 0x0000a1427f007947 */ /* 0x000fea000b800000 */
[----:B-1----:R-:W1:Y:S04]  /*4840*/  SHFL.BFLY PT, R0, R5, 0x2, 0x1f ;  /* 0x0c401f0005007f89 */ /* 0x002e6800000e0000 */
[----:B------:R-:W2:Y:S04]  /*4850*/  SHFL.BFLY PT, R2, R6, 0x2, 0x1f ;  /* 0x0c401f0006027f89 */ /* 0x000ea800000e0000 */
[----:B------:R-:W3:Y:S04]  /*4860*/  SHFL.BFLY PT, R7, R8, 0x2, 0x1f ;  /* 0x0c401f0008077f89 */ /* 0x000ee800000e0000 */
[----:B------:R-:W4:Y:S01]  /*4870*/  SHFL.BFLY PT, R3, R4, 0x1, 0x1f ;  /* 0x0c201f0004037f89 */ /* 0x000f2200000e0000 */
[----:B-1----:R-:W-:-:S02]  /*4880*/  FMNMX.FTZ R0, R5, R0, !PT ;  /* 0x0000000005007209 */ /* 0x002fc40007810000 */
[----:B--2---:R-:W-:-:S03]  /*4890*/  FMNMX.FTZ R2, R6, R2, !PT ;  /* 0x0000000206027209 */ /* 0x004fc60007810000 */
[----:B------:R-:W1:Y:S01]  /*48a0*/  SHFL.BFLY PT, R5, R0, 0x1, 0x1f ;  /* 0x0c201f0000057f89 */ /* 0x000e6200000e0000 */
[----:B---3--:R-:W-:-:S03]  /*48b0*/  FMNMX.FTZ R9, R8, R7, !PT ;  /* 0x0000000708097209 */ /* 0x008fc60007810000 */
[----:B------:R-:W2:Y:S01]  /*48c0*/  SHFL.BFLY PT, R6, R2, 0x1, 0x1f ;  /* 0x0c201f0002067f89 */ /* 0x000ea200000e0000 */
[----:B----4-:R-:W-:-:S03]  /*48d0*/  FMNMX.FTZ R113, R4, R3, !PT ;  /* 0x0000000304717209 */ /* 0x010fc60007810000 */
[----:B------:R3:W4:Y:S01]  /*48e0*/  SHFL.BFLY PT, R80, R9, 0x1, 0x1f ;  /* 0x0c201f0009507f89 */ /* 0x00072200000e0000 */
[----:B-1----:R-:W-:Y:S02]  /*48f0*/  FMNMX.FTZ R112, R0, R5, !PT ;  /* 0x0000000500707209 */ /* 0x002fe40007810000 */
[----:B--2---:R-:W-:Y:S02]  /*4900*/  FMNMX.FTZ R111, R2, R6, !PT ;  /* 0x00000006026f7209 */ /* 0x004fe40007810000 */
.L_x_174:
[C---:B------:R-:W-:Y:S01]  /*4910*/  FMUL.FTZ R0, R113.reuse, c[0x0][0x2d0] ;  /* 0x0000b40071007a20 */ /* 0x040fe20000410000 */
[----:B------:R-:W-:Y:S01]  /*4920*/  FSETP.NEU.FTZ.AND P1, PT, R113, -INF , PT ;  /* 0xff8000007100780b */ /* 0x000fe20003f3d000 */
[----:B------:R-:W-:Y:S01]  /*4930*/  FMUL.FTZ R3, R112, c[0x0][0x2d0] ;  /* 0x0000b40070037a20 */ /* 0x000fe20000410000 */
[----:B------:R-:W-:Y:S01]  /*4940*/  WARPSYNC 0xffffffff ;  /* 0xffffffff00007948 */ /* 0x000fe20003800000 */
[----:B------:R-:W1:Y:S01]  /*4950*/  LDSM.16.MT88.4 R20, [R190] ;  /* 0x00000000be14783b */ /* 0x000e620000004200 */
[----:B------:R-:W-:Y:S01]  /*4960*/  FSEL R8, R0, RZ, P1 ;  /* 0x000000ff00087208 */ /* 0x000fe20000800000 */
[----:B------:R-:W-:Y:S01]  /*4970*/  FMUL.FTZ R2, R111, c[0x0][0x2d0] ;  /* 0x0000b4006f027a20 */ /* 0x000fe20000410000 */
[----:B------:R-:W-:Y:S01]  /*4980*/  FSETP.NEU.FTZ.AND P1, PT, R112, -INF , PT ;  /* 0xff8000007000780b */ /* 0x000fe20003f3d000 */
[----:B------:R-:W2:Y:S01]  /*4990*/  LDSM.16.MT88.4 R24, [R193] ;  /* 0x00000000c118783b */ /* 0x000ea20000004200 */
[----:B---34-:R-:W-:Y:S01]  /*49a0*/  FMNMX.FTZ R9, R80, R9, !PT ;  /* 0x0000000950097209 */ /* 0x018fe20007810000 */
[----:B------:R-:W-:Y:S01]  /*49b0*/  FFMA.FTZ R0, R10, c[0x0][0x2d0], -R8 ;  /* 0x0000b4000a007a23 */ /* 0x000fe20000010808 */
[----:B------:R-:W-:Y:S01]  /*49c0*/  FSEL R3, R3, RZ, P1 ;  /* 0x000000ff03037208 */ /* 0x000fe20000800000 */
[----:B------:R-:W3:Y:S01]  /*49d0*/  LDSM.16.MT88.4 R28, [R191] ;  /* 0x00000000bf1c783b */ /* 0x000ee20000004200 */
[----:B------:R-:W-:Y:S01]  /*49e0*/  FSETP.NEU.FTZ.AND P1, PT, R111, -INF , PT ;  /* 0xff8000006f00780b */ /* 0x000fe20003f3d000 */
[----:B------:R4:W-:Y:S02]  /*49f0*/  MUFU.EX2 R186, R0 ;  /* 0x0000000000ba7308 */ /* 0x0009e40000000800 */
[----:B------:R-:W5:Y:S01]  /*4a00*/  LDSM.16.MT88.4 R44, [R192] ;  /* 0x00000000c02c783b */ /* 0x000f620000004200 */
[----:B------:R-:W-:-:S02]  /*4a10*/  FSEL R2, R2, RZ, P1 ;  /* 0x000000ff02027208 */ /* 0x000fc40000800000 */
[----:B------:R-:W-:Y:S01]  /*4a20*/  FSETP.NEU.FTZ.AND P1, PT, R9, -INF , PT ;  /* 0xff8000000900780b */ /* 0x000fe20003f3d000 */
[----:B------:R-:W-:Y:S02]  /*4a30*/  LDSM.16.MT88.4 R64, [R190+0x800] ;  /* 0x00080000be40783b */ /* 0x000fe40000004200 */
[----:B------:R-:W-:Y:S02]  /*4a40*/  FFMA.FTZ R10, R83, c[0x0][0x2d0], -R2 ;  /* 0x0000b400530a7a23 */ /* 0x000fe40000010802 */
[----:B------:R-:W1:Y:S02]  /*4a50*/  LDSM.16.MT88.4 R60, [R193+0x800] ;  /* 0x00080000c13c783b */ /* 0x000e640000004200 */
[----:B------:R-:W-:Y:S02]  /*4a60*/  MUFU.EX2 R219, R10 ;  /* 0x0000000a00db7308 */ /* 0x000fe40000000800 */
[----:B------:R-:W1:Y:S01]  /*4a70*/  LDSM.16.MT88.4 R72, [R191+0x800] ;  /* 0x00080000bf48783b */ /* 0x000e620000004200 */
[----:B----4-:R-:W-:-:S03]  /*4a80*/  FFMA.FTZ R0, R11, c[0x0][0x2d0], -R8 ;  /* 0x0000b4000b007a23 */ /* 0x010fc60000010808 */
[----:B------:R-:W4:Y:S02]  /*4a90*/  LDSM.16.MT88.4 R76, [R192+0x800] ;  /* 0x00080000c04c783b */ /* 0x000f240000004200 */
[----:B------:R2:W2:Y:S02]  /*4aa0*/  MUFU.EX2 R185, R0 ;  /* 0x0000000000b97308 */ /* 0x0004a40000000800 */
[----:B--2---:R-:W-:Y:S01]  /*4ab0*/  FFMA.FTZ R0, R12, c[0x0][0x2d0], -R8 ;  /* 0x0000b4000c007a23 */ /* 0x004fe20000010808 */
[----:B------:R-:W-:-:S05]  /*4ac0*/  F2FP.BF16.PACK_AB R4, R185, R186 ;  /* 0x000000bab904723e */ /* 0x000fca00000010ff */
[----:B------:R2:W-:Y:S02]  /*4ad0*/  MUFU.EX2 R220, R0 ;  /* 0x0000000000dc7308 */ /* 0x0005e40000000800 */
[----:B--2---:R-:W-:-:S06]  /*4ae0*/  FFMA.FTZ R0, R13, c[0x0][0x2d0], -R8 ;  /* 0x0000b4000d007a23 */ /* 0x004fcc0000010808 */
[----:B------:R2:W1:Y:S02]  /*4af0*/  MUFU.EX2 R221, R0 ;  /* 0x0000000000dd7308 */ /* 0x0004640000000800 */
[----:B--2---:R-:W-:Y:S01]  /*4b00*/  FFMA.FTZ R0, R15, c[0x0][0x2d0], -R8 ;  /* 0x0000b4000f007a23 */ /* 0x004fe20000010808 */
[----:B-1----:R-:W-:-:S05]  /*4b10*/  F2FP.BF16.PACK_AB R6, R221, R220 ;  /* 0x000000dcdd06723e */ /* 0x002fca00000010ff */
[----:B------:R1:W-:Y:S02]  /*4b20*/  MUFU.EX2 R228, R0 ;  /* 0x0000000000e47308 */ /* 0x0003e40000000800 */
[----:B-1----:R-:W-:-:S06]  /*4b30*/  FFMA.FTZ R0, R14, c[0x0][0x2d0], -R3 ;  /* 0x0000b4000e007a23 */ /* 0x002fcc0000010803 */
[----:B------:R1:W-:Y:S02]  /*4b40*/  MUFU.EX2 R214, R0 ;  /* 0x0000000000d67308 */ /* 0x0003e40000000800 */
[----:B-1----:R-:W-:-:S06]  /*4b50*/  FFMA.FTZ R0, R16, c[0x0][0x2d0], -R3 ;  /* 0x0000b40010007a23 */ /* 0x002fcc0000010803 */
[----:B------:R1:W2:Y:S02]  /*4b60*/  MUFU.EX2 R213, R0 ;  /* 0x0000000000d57308 */ /* 0x0002a40000000800 */
[----:B-1----:R-:W-:Y:S01]  /*4b70*/  FFMA.FTZ R0, R17, c[0x0][0x2d0], -R3 ;  /* 0x0000b40011007a23 */ /* 0x002fe20000010803 */
[----:B--2---:R-:W-:-:S05]  /*4b80*/  F2FP.BF16.PACK_AB R5, R213, R214 ;  /* 0x000000d6d505723e */ /* 0x004fca00000010ff */
[----:B------:R1:W-:Y:S02]  /*4b90*/  MUFU.EX2 R215, R0 ;  /* 0x0000000000d77308 */ /* 0x0003e40000000800 */
[----:B-1----:R-:W-:-:S06]  /*4ba0*/  FFMA.FTZ R0, R18, c[0x0][0x2d0], -R3 ;  /* 0x0000b40012007a23 */ /* 0x002fcc0000010803 */
[----:B------:R1:W2:Y:S02]  /*4bb0*/  MUFU.EX2 R216, R0 ;  /* 0x0000000000d87308 */ /* 0x0002a40000000800 */
[----:B-1----:R-:W-:Y:S01]  /*4bc0*/  FFMA.FTZ R0, R19, c[0x0][0x2d0], -R8 ;  /* 0x0000b40013007a23 */ /* 0x002fe20000010808 */
[----:B--2---:R-:W-:-:S05]  /*4bd0*/  F2FP.BF16.PACK_AB R7, R216, R215 ;  /* 0x000000d7d807723e */ /* 0x004fca00000010ff */
[----:B------:R1:W2:Y:S02]  /*4be0*/  MUFU.EX2 R225, R0 ;  /* 0x0000000000e17308 */ /* 0x0002a40000000800 */
[C---:B------:R-:W-:Y:S08]  /*4bf0*/  HMMA.16816.F32.BF16 R48, R4.reuse, R20, RZ ;  /* 0x000000140430723c */ /* 0x040ff000000418ff */
[----:B------:R-:W-:Y:S01]  /*4c00*/  HMMA.16816.F32.BF16 R68, R4, R24, RZ ;  /* 0x000000180444723c */ /* 0x000fe200000418ff */
[----:B-1----:R-:W-:Y:S01]  /*4c10*/  FFMA.FTZ R0, R32, c[0x0][0x2d0], -R8 ;  /* 0x0000b40020007a23 */ /* 0x002fe20000010808 */
[----:B--2---:R-:W-:-:S03]  /*4c20*/  F2FP.BF16.PACK_AB R12, R225, R228 ;  /* 0x000000e4e10c723e */ /* 0x004fc600000010ff */
[----:B------:R1:W-:Y:S03]  /*4c30*/  MUFU.EX2 R227, R0 ;  /* 0x0000000000e37308 */ /* 0x0003e60000000800 */
[C---:B---3--:R-:W-:Y:S08]  /*4c40*/  HMMA.16816.F32.BF16 R56, R4.reuse, R28, RZ ;  /* 0x0000001c0438723c */ /* 0x048ff000000418ff */
[----:B-----5:R-:W-:Y:S01]  /*4c50*/  HMMA.16816.F32.BF16 R52, R4, R44, RZ ;  /* 0x0000002c0434723c */ /* 0x020fe200000418ff */
[----:B-1----:R-:W-:-:S07]  /*4c60*/  FFMA.FTZ R0, R33, c[0x0][0x2d0], -R8 ;  /* 0x0000b40021007a23 */ /* 0x002fce0000010808 */
[C---:B------:R-:W-:Y:S01]  /*4c70*/  HMMA.16816.F32.BF16 R40, R4.reuse, R22, RZ ;  /* 0x000000160428723c */ /* 0x040fe200000418ff */
[----:B------:R1:W2:Y:S07]  /*4c80*/  MUFU.EX2 R229, R0 ;  /* 0x0000000000e57308 */ /* 0x0002ae0000000800 */
[----:B------:R-:W-:Y:S01]  /*4c90*/  HMMA.16816.F32.BF16 R16, R4, R46, RZ ;  /* 0x0000002e0410723c */ /* 0x000fe200000418ff */
[----:B-1----:R-:W-:Y:S01]  /*4ca0*/  FFMA.FTZ R0, R34, c[0x0][0x2d0], -R3 ;  /* 0x0000b40022007a23 */ /* 0x002fe20000010803 */
[----:B--2---:R-:W-:-:S03]  /*4cb0*/  F2FP.BF16.PACK_AB R14, R229, R227 ;  /* 0x000000e3e50e723e */ /* 0x004fc600000010ff */
[----:B------:R1:W-:Y:S02]  /*4cc0*/  MUFU.EX2 R222, R0 ;  /* 0x0000000000de7308 */ /* 0x0003e40000000800 */
[--C-:B-1----:R-:W-:Y:S02]  /*4cd0*/  FFMA.FTZ R0, R35, c[0x0][0x2d0], -R3.reuse ;  /* 0x0000b40023007a23 */ /* 0x102fe40000010803 */
[----:B------:R-:W-:Y:S04]  /*4ce0*/  HMMA.16816.F32.BF16 R32, R4, R30, RZ ;  /* 0x0000001e0420723c */ /* 0x000fe800000418ff */
[----:B------:R1:W2:Y:S02]  /*4cf0*/  MUFU.EX2 R223, R0 ;  /* 0x0000000000df7308 */ /* 0x0002a40000000800 */
[----:B-1----:R-:W-:Y:S01]  /*4d00*/  FFMA.FTZ R0, R36, c[0x0][0x2d0], -R3 ;  /* 0x0000b40024007a23 */ /* 0x002fe20000010803 */
[----:B--2---:R-:W-:-:S05]  /*4d10*/  F2FP.BF16.PACK_AB R13, R223, R222 ;  /* 0x000000dedf0d723e */ /* 0x004fca00000010ff */
[----:B------:R1:W-:Y:S02]  /*4d20*/  MUFU.EX2 R224, R0 ;  /* 0x0000000000e07308 */ /* 0x0003e40000000800 */
[----:B-1----:R-:W-:-:S06]  /*4d30*/  FFMA.FTZ R0, R37, c[0x0][0x2d0], -R3 ;  /* 0x0000b40025007a23 */ /* 0x002fcc0000010803 */
[----:B------:R1:W2:Y:S02]  /*4d40*/  MUFU.EX2 R226, R0 ;  /* 0x0000000000e27308 */ /* 0x0002a40000000800 */
[--C-:B-1----:R-:W-:Y:S01]  /*4d50*/  FFMA.FTZ R0, R38, c[0x0][0x2d0], -R2.reuse ;  /* 0x0000b40026007a23 */ /* 0x102fe20000010802 */
[----:B--2---:R-:W-:Y:S01]  /*4d60*/  F2FP.BF16.PACK_AB R15, R226, R224 ;  /* 0x000000e0e20f723e */ /* 0x004fe200000010ff */
[----:B------:R-:W-:Y:S04]  /*4d70*/  HMMA.16816.F32.BF16 R36, R4, R26, RZ ;  /* 0x0000001a0424723c */ /* 0x000fe800000418ff */
[----:B------:R1:W-:Y:S03]  /*4d80*/  MUFU.EX2 R203, R0 ;  /* 0x0000000000cb7308 */ /* 0x0003e60000000800 */
[--C-:B------:R-:W-:Y:S01]  /*4d90*/  FFMA.FTZ R4, R84, c[0x0][0x2d0], -R2.reuse ;  /* 0x0000b40054047a23 */ /* 0x100fe20000010802 */
[C---:B------:R-:W-:Y:S04]  /*4da0*/  HMMA.16816.F32.BF16 R132, R12.reuse, R60, R68 ;  /* 0x0000003c0c84723c */ /* 0x040fe80000041844 */
[----:B------:R2:W-:Y:S04]  /*4db0*/  MUFU.EX2 R217, R4 ;  /* 0x0000000400d97308 */ /* 0x0005e80000000800 */
[----:B------:R-:W-:Y:S01]  /*4dc0*/  HMMA.16816.F32.BF16 R128, R12, R66, R40 ;  /* 0x000000420c80723c */ /* 0x000fe20000041828 */
[----:B-1----:R-:W-:-:S04]  /*4dd0*/  FFMA.FTZ R0, R81, c[0x0][0x2d0], -R2 ;  /* 0x0000b40051007a23 */ /* 0x002fc80000010802 */
[----:B------:R1:W-:Y:S03]  /*4de0*/  MUFU.EX2 R187, R0 ;  /* 0x0000000000bb7308 */ /* 0x0003e60000000800 */
[----:B------:R-:W-:Y:S01]  /*4df0*/  HMMA.16816.F32.BF16 R144, R12, R62, R36 ;  /* 0x0000003e0c90723c */ /* 0x000fe20000041824 */
[----:B--2---:R-:W-:-:S04]  /*4e00*/  FFMA.FTZ R4, R85, c[0x0][0x2d0], -R2 ;  /* 0x0000b40055047a23 */ /* 0x004fc80000010802 */
[----:B------:R-:W-:Y:S03]  /*4e10*/  MUFU.EX2 R218, R4 ;  /* 0x0000000400da7308 */ /* 0x000fe60000000800 */
[----:B------:R-:W-:Y:S01]  /*4e20*/  HMMA.16816.F32.BF16 R68, R12, R72, R56 ;  /* 0x000000480c44723c */ /* 0x000fe20000041838 */
[----:B-1----:R-:W-:-:S07]  /*4e30*/  FFMA.FTZ R0, R82, c[0x0][0x2d0], -R2 ;  /* 0x0000b40052007a23 */ /* 0x002fce0000010802 */
[C---:B------:R-:W-:Y:S01]  /*4e40*/  HMMA.16816.F32.BF16 R96, R12.reuse, R74, R32 ;  /* 0x0000004a0c60723c */ /* 0x040fe20000041820 */
[----:B------:R1:W2:Y:S07]  /*4e50*/  MUFU.EX2 R202, R0 ;  /* 0x0000000000ca7308 */ /* 0x0002ae0000000800 */
[C---:B------:R-:W-:Y:S08]  /*4e60*/  HMMA.16816.F32.BF16 R120, R12.reuse, R64, R48 ;  /* 0x000000400c78723c */ /* 0x040ff00000041830 */
[----:B----4-:R-:W-:Y:S01]  /*4e70*/  HMMA.16816.F32.BF16 R100, R12, R76, R52 ;  /* 0x0000004c0c64723c */ /* 0x010fe20000041834 */
[----:B-1----:R-:W-:Y:S01]  /*4e80*/  FMUL.FTZ R0, R9, c[0x0][0x2d0] ;  /* 0x0000b40009007a20 */ /* 0x002fe20000410000 */
[----:B--2---:R-:W-:-:S04]  /*4e90*/  F2FP.BF16.PACK_AB R6, R219, R202 ;  /* 0x000000cadb06723e */ /* 0x004fc800000010ff */
[----:B------:R-:W-:Y:S02]  /*4ea0*/  FSEL R0, R0, RZ, P1 ;  /* 0x000000ff00007208 */ /* 0x000fe40000800000 */
[----:B------:R-:W-:Y:S03]  /*4eb0*/  HMMA.16816.F32.BF16 R56, R12, R78, R16 ;  /* 0x0000004e0c38723c */ /* 0x000fe60000041810 */
[--C-:B------:R-:W-:Y:S02]  /*4ec0*/  FFMA.FTZ R4, R88, c[0x0][0x2d0], -R0.reuse ;  /* 0x0000b40058047a23 */ /* 0x100fe40000010800 */
[--C-:B------:R-:W-:Y:S02]  /*4ed0*/  FFMA.FTZ R10, R92, c[0x0][0x2d0], -R0.reuse ;  /* 0x0000b4005c0a7a23 */ /* 0x100fe40000010800 */
[----:B------:R1:W-:Y:S08]  /*4ee0*/  MUFU.EX2 R180, R4 ;  /* 0x0000000400b47308 */ /* 0x0003f00000000800 */
[----:B------:R2:W-:Y:S01]  /*4ef0*/  MUFU.EX2 R182, R10 ;  /* 0x0000000a00b67308 */ /* 0x0005e20000000800 */
[----:B-1----:R-:W-:-:S07]  /*4f00*/  FFMA.FTZ R4, R89, c[0x0][0x2d0], -R0 ;  /* 0x0000b40059047a23 */ /* 0x002fce0000010800 */
[----:B------:R1:W3:Y:S01]  /*4f10*/  MUFU.EX2 R88, R4 ;  /* 0x0000000400587308 */ /* 0x0002e20000000800 */
[----:B--2---:R-:W-:-:S07]  /*4f20*/  FFMA.FTZ R10, R93, c[0x0][0x2d0], -R0 ;  /* 0x0000b4005d0a7a23 */ /* 0x004fce0000010800 */
[----:B------:R2:W-:Y:S01]  /*4f30*/  MUFU.EX2 R181, R10 ;  /* 0x0000000a00b57308 */ /* 0x0005e20000000800 */
[----:B-1----:R-:W-:Y:S01]  /*4f40*/  FFMA.FTZ R4, R90, c[0x0][0x2d0], -R0 ;  /* 0x0000b4005a047a23 */ /* 0x002fe20000010800 */
[----:B---3--:R-:W-:-:S06]  /*4f50*/  F2FP.BF16.PACK_AB R5, R88, R180 ;  /* 0x000000b45805723e */ /* 0x008fcc00000010ff */
[----:B------:R1:W-:Y:S01]  /*4f60*/  MUFU.EX2 R204, R4 ;  /* 0x0000000400cc7308 */ /* 0x0003e20000000800 */
[----:B--2---:R-:W-:-:S07]  /*4f70*/  FFMA.FTZ R10, R94, c[0x0][0x2d0], -R0 ;  /* 0x0000b4005e0a7a23 */ /* 0x004fce0000010800 */
[----:B------:R2:W-:Y:S01]  /*4f80*/  MUFU.EX2 R184, R10 ;  /* 0x0000000a00b87308 */ /* 0x0005e20000000800 */
[----:B-1----:R-:W-:-:S07]  /*4f90*/  FFMA.FTZ R4, R91, c[0x0][0x2d0], -R0 ;  /* 0x0000b4005b047a23 */ /* 0x002fce0000010800 */
[----:B------:R1:W3:Y:S01]  /*4fa0*/  MUFU.EX2 R198, R4 ;  /* 0x0000000400c67308 */ /* 0x0002e20000000800 */
[----:B--2---:R-:W-:Y:S02]  /*4fb0*/  FFMA.FTZ R10, R95, c[0x0][0x2d0], -R0 ;  /* 0x0000b4005f0a7a23 */ /* 0x004fe40000010800 */
[----:B------:R-:W-:Y:S05]  /*4fc0*/  LDSM.16.MT88.4 R92, [R191+0x2000] ;  /* 0x00200000bf5c783b */ /* 0x000fea0000004200 */
        /* <DEDUP_REMOVED lines=8> */
[----:B--2---:R-:W-:-:S07]  /*5050*/  FFMA.FTZ R10, R106, c[0x0][0x2d0], -R8 ;  /* 0x0000b4006a0a7a23 */ /* 0x004fce0000010808 */
[----:B------:R2:W-:Y:S01]  /*5060*/  MUFU.EX2 R177, R10 ;  /* 0x0000000a00b17308 */ /* 0x0005e20000000800 */
[----:B-1----:R-:W-:-:S07]  /*5070*/  F2FP.BF16.PACK_AB R4, R187, R203 ;  /* 0x000000cbbb04723e */ /* 0x002fce00000010ff */
[----:B------:R-:W-:Y:S01]  /*5080*/  HMMA.16816.F32.BF16 R40, R4, R20, RZ ;  /* 0x000000140428723c */ /* 0x000fe200000418ff */
[----:B--2---:R-:W-:-:S04]  /*5090*/  FFMA.FTZ R10, R105, c[0x0][0x2d0], -R8 ;  /* 0x0000b400690a7a23 */ /* 0x004fc80000010808 */
[----:B------:R1:W-:Y:S03]  /*50a0*/  MUFU.EX2 R178, R10 ;  /* 0x0000000a00b27308 */ /* 0x0003e60000000800 */
[C---:B------:R-:W-:Y:S08]  /*50b0*/  HMMA.16816.F32.BF16 R36, R4.reuse, R22, RZ ;  /* 0x000000160424723c */ /* 0x040ff000000418ff */
[----:B------:R-:W-:Y:S01]  /*50c0*/  HMMA.16816.F32.BF16 R32, R4, R24, RZ ;  /* 0x000000180420723c */ /* 0x000fe200000418ff */
[----:B-1----:R-:W-:-:S07]  /*50d0*/  FFMA.FTZ R10, R104, c[0x0][0x2d0], -R8 ;  /* 0x0000b400680a7a23 */ /* 0x002fce0000010808 */
[C---:B------:R-:W-:Y:S01]  /*50e0*/  HMMA.16816.F32.BF16 R20, R4.reuse, R28, RZ ;  /* 0x0000001c0414723c */ /* 0x040fe200000418ff */
[----:B------:R1:W-:Y:S07]  /*50f0*/  MUFU.EX2 R179, R10 ;  /* 0x0000000a00b37308 */ /* 0x0003ee0000000800 */
[C---:B------:R-:W-:Y:S08]  /*5100*/  HMMA.16816.F32.BF16 R12, R4.reuse, R26, RZ ;  /* 0x0000001a040c723c */ /* 0x040ff000000418ff */
[----:B------:R-:W-:Y:S01]  /*5110*/  HMMA.16816.F32.BF16 R28, R4, R30, RZ ;  /* 0x0000001e041c723c */ /* 0x000fe200000418ff */
[----:B-1----:R-:W-:-:S04]  /*5120*/  FFMA.FTZ R10, R115, c[0x0][0x2d0], -R3 ;  /* 0x0000b400730a7a23 */ /* 0x002fc80000010803 */
[----:B------:R1:W-:Y:S03]  /*5130*/  MUFU.EX2 R115, R10 ;  /* 0x0000000a00737308 */ /* 0x0003e60000000800 */
[C---:B------:R-:W-:Y:S08]  /*5140*/  HMMA.16816.F32.BF16 R16, R4.reuse, R44, RZ ;  /* 0x0000002c0410723c */ /* 0x040ff000000418ff */
[----:B------:R-:W-:Y:S01]  /*5150*/  HMMA.16816.F32.BF16 R24, R4, R46, RZ ;  /* 0x0000002e0418723c */ /* 0x000fe200000418ff */
[----:B-1----:R-:W-:-:S06]  /*5160*/  FFMA.FTZ R10, R114, c[0x0][0x2d0], -R3 ;  /* 0x0000b400720a7a23 */ /* 0x002fcc0000010803 */
[----:B------:R-:W-:Y:S01]  /*5170*/  F2FP.BF16.PACK_AB R4, R218, R217 ;  /* 0x000000d9da04723e */ /* 0x000fe200000010ff */
[----:B------:R1:W2:Y:S01]  /*5180*/  MUFU.EX2 R157, R10 ;  /* 0x0000000a009d7308 */ /* 0x0002a20000000800 */
[----:B---3--:R-:W-:Y:S02]  /*5190*/  F2FP.BF16.PACK_AB R6, R210, R212 ;  /* 0x000000d4d206723e */ /* 0x008fe400000010ff */
[----:B------:R-:W-:Y:S02]  /*51a0*/  F2FP.BF16.PACK_AB R5, R181, R182 ;  /* 0x000000b6b505723e */ /* 0x000fe400000010ff */
[----:B------:R-:W-:-:S07]  /*51b0*/  F2FP.BF16.PACK_AB R7, R183, R184 ;  /* 0x000000b8b707723e */ /* 0x000fce00000010ff */
[----:B------:R-:W-:Y:S01]  /*51c0*/  HMMA.16816.F32.BF16 R48, R4, R64, R40 ;  /* 0x000000400430723c */ /* 0x000fe20000041828 */
[----:B-1----:R-:W-:-:S04]  /*51d0*/  FFMA.FTZ R10, R110, c[0x0][0x2d0], -R3 ;  /* 0x0000b4006e0a7a23 */ /* 0x002fc80000010803 */
[----:B------:R1:W-:Y:S03]  /*51e0*/  MUFU.EX2 R173, R10 ;  /* 0x0000000a00ad7308 */ /* 0x0003e60000000800 */
[C---:B------:R-:W-:Y:S08]  /*51f0*/  HMMA.16816.F32.BF16 R44, R4.reuse, R60, R32 ;  /* 0x0000003c042c723c */ /* 0x040ff00000041820 */
[----:B------:R-:W-:Y:S01]  /*5200*/  HMMA.16816.F32.BF16 R64, R4, R66, R36 ;  /* 0x000000420440723c */ /* 0x000fe20000041824 */
[----:B-1----:R-:W-:-:S07]  /*5210*/  FFMA.FTZ R10, R109, c[0x0][0x2d0], -R3 ;  /* 0x0000b4006d0a7a23 */ /* 0x002fce0000010803 */
[C---:B------:R-:W-:Y:S01]  /*5220*/  HMMA.16816.F32.BF16 R32, R4.reuse, R74, R28 ;  /* 0x0000004a0420723c */ /* 0x040fe2000004181c */
[----:B------:R1:W3:Y:S07]  /*5230*/  MUFU.EX2 R174, R10 ;  /* 0x0000000a00ae7308 */ /* 0x0002ee0000000800 */
[C---:B------:R-:W-:Y:S01]  /*5240*/  HMMA.16816.F32.BF16 R40, R4.reuse, R72, R20 ;  /* 0x000000480428723c */ /* 0x040fe20000041814 */
[----:B------:R-:W4:Y:S07]  /*5250*/  LDSM.16.MT88.4 R20, [R190+0x1000] ;  /* 0x00100000be14783b */ /* 0x000f2e0000004200 */
[----:B------:R-:W-:Y:S01]  /*5260*/  HMMA.16816.F32.BF16 R52, R4, R76, R16 ;  /* 0x0000004c0434723c */ /* 0x000fe20000041810 */
[----:B------:R-:W5:Y:S01]  /*5270*/  LDSM.16.MT88.4 R16, [R193+0x1000] ;  /* 0x00100000c110783b */ /* 0x000f620000004200 */
[----:B-1----:R-:W-:-:S04]  /*5280*/  FFMA.FTZ R10, R118, c[0x0][0x2d0], -R2 ;  /* 0x0000b400760a7a23 */ /* 0x002fc80000010802 */
[----:B------:R1:W-:Y:S02]  /*5290*/  MUFU.EX2 R114, R10 ;  /* 0x0000000a00727308 */ /* 0x0003e40000000800 */
[C---:B------:R-:W-:Y:S01]  /*52a0*/  HMMA.16816.F32.BF16 R36, R4.reuse, R62, R12 ;  /* 0x0000003e0424723c */ /* 0x040fe2000004180c */
[----:B------:R-:W4:Y:S07]  /*52b0*/  LDSM.16.MT88.4 R12, [R191+0x1000] ;  /* 0x00100000bf0c783b */ /* 0x000f2e0000004200 */
[----:B------:R-:W-:Y:S01]  /*52c0*/  HMMA.16816.F32.BF16 R28, R4, R78, R24 ;  /* 0x0000004e041c723c */ /* 0x000fe20000041818 */
[----:B------:R-:W4:Y:S01]  /*52d0*/  LDSM.16.MT88.4 R24, [R192+0x1000] ;  /* 0x00100000c018783b */ /* 0x000f220000004200 */
[----:B-1----:R-:W-:-:S05]  /*52e0*/  FFMA.FTZ R10, R117, c[0x0][0x2d0], -R2 ;  /* 0x0000b400750a7a23 */ /* 0x002fca0000010802 */
[----:B--2---:R-:W-:Y:S01]  /*52f0*/  F2FP.BF16.PACK_AB R5, R157, R115 ;  /* 0x000000739d05723e */ /* 0x004fe200000010ff */
[----:B------:R-:W-:Y:S01]  /*5300*/  FFMA.FTZ R4, R119, c[0x0][0x2d0], -R2 ;  /* 0x0000b40077047a23 */ /* 0x000fe20000010802 */
[----:B------:R-:W-:Y:S01]  /*5310*/  F2FP.BF16.PACK_AB R6, R179, R178 ;  /* 0x000000b2b306723e */ /* 0x000fe200000010ff */
[----:B------:R1:W2:Y:S01]  /*5320*/  MUFU.EX2 R109, R10 ;  /* 0x0000000a006d7308 */ /* 0x0002a20000000800 */
[----:B---3--:R-:W-:-:S07]  /*5330*/  F2FP.BF16.PACK_AB R7, R174, R173 ;  /* 0x000000adae07723e */ /* 0x008fce00000010ff */
[----:B------:R3:W-:Y:S01]  /*5340*/  MUFU.EX2 R108, R4 ;  /* 0x00000004006c7308 */ /* 0x0007e20000000800 */
[----:B-1----:R-:W-:-:S07]  /*5350*/  FFMA.FTZ R10, R116, c[0x0][0x2d0], -R2 ;  /* 0x0000b400740a7a23 */ /* 0x002fce0000010802 */
[----:B------:R1:W1:Y:S01]  /*5360*/  MUFU.EX2 R110, R10 ;  /* 0x0000000a006e7308 */ /* 0x0002620000000800 */
[----:B---3--:R-:W-:-:S07]  /*5370*/  FFMA.FTZ R4, R126, c[0x0][0x2d0], -R0 ;  /* 0x0000b4007e047a23 */ /* 0x008fce0000010800 */
[----:B------:R3:W-:Y:S01]  /*5380*/  MUFU.EX2 R82, R4 ;  /* 0x0000000400527308 */ /* 0x0007e20000000800 */
[----:B-1----:R-:W-:-:S07]  /*5390*/  FFMA.FTZ R10, R124, c[0x0][0x2d0], -R0 ;  /* 0x0000b4007c0a7a23 */ /* 0x002fce0000010800 */
[----:B------:R1:W-:Y:S01]  /*53a0*/  MUFU.EX2 R81, R10 ;  /* 0x0000000a00517308 */ /* 0x0003e20000000800 */
[----:B---3--:R-:W-:-:S07]  /*53b0*/  FFMA.FTZ R4, R127, c[0x0][0x2d0], -R0 ;  /* 0x0000b4007f047a23 */ /* 0x008fce0000010800 */
[----:B------:R3:W2:Y:S01]  /*53c0*/  MUFU.EX2 R83, R4 ;  /* 0x0000000400537308 */ /* 0x0006a20000000800 */
[----:B-1----:R-:W-:Y:S02]  /*53d0*/  FFMA.FTZ R10, R125, c[0x0][0x2d0], -R0 ;  /* 0x0000b4007d0a7a23 */ /* 0x002fe40000010800 */
[----:B------:R-:W-:Y:S05]  /*53e0*/  LDSM.16.MT88.4 R124, [R190+0x2000] ;  /* 0x00200000be7c783b */ /* 0x000fea0000004200 */
[----:B------:R1:W1:Y:S01]  /*53f0*/  MUFU.EX2 R80, R10 ;  /* 0x0000000a00507308 */ /* 0x0002620000000800 */
[----:B---3--:R-:W-:-:S07]  /*5400*/  F2FP.BF16.PACK_AB R4, R177, R175 ;  /* 0x000000afb104723e */ /* 0x008fce00000010ff */
[----:B----4-:R-:W-:Y:S01]  /*5410*/  HMMA.16816.F32.BF16 R120, R4, R20, R120 ;  /* 0x000000140478723c */ /* 0x010fe20000041878 */
[----:B-1----:R-:W-:-:S07]  /*5420*/  FFMA.FTZ R10, R141, c[0x0][0x2d0], -R8 ;  /* 0x0000b4008d0a7a23 */ /* 0x002fce0000010808 */
[C---:B-----5:R-:W-:Y:S01]  /*5430*/  HMMA.16816.F32.BF16 R132, R4.reuse, R16, R132 ;  /* 0x000000100484723c */ /* 0x060fe20000041884 */
[----:B------:R1:W-:Y:S07]  /*5440*/  MUFU.EX2 R76, R10 ;  /* 0x0000000a004c7308 */ /* 0x0003ee0000000800 */
[C---:B------:R-:W-:Y:S08]  /*5450*/  HMMA.16816.F32.BF16 R84, R4.reuse, R12, R68 ;  /* 0x0000000c0454723c */ /* 0x040ff00000041844 */
[----:B------:R-:W-:Y:S01]  /*5460*/  HMMA.16816.F32.BF16 R100, R4, R24, R100 ;  /* 0x000000180464723c */ /* 0x000fe20000041864 */
[----:B-1----:R-:W-:-:S04]  /*5470*/  FFMA.FTZ R10, R140, c[0x0][0x2d0], -R8 ;  /* 0x0000b4008c0a7a23 */ /* 0x002fc80000010808 */
[----:B------:R1:W-:Y:S03]  /*5480*/  MUFU.EX2 R77, R10 ;  /* 0x0000000a004d7308 */ /* 0x0003e60000000800 */
[C---:B------:R-:W-:Y:S08]  /*5490*/  HMMA.16816.F32.BF16 R128, R4.reuse, R22, R128 ;  /* 0x000000160480723c */ /* 0x040ff00000041880 */
[----:B------:R-:W-:Y:S01]  /*54a0*/  HMMA.16816.F32.BF16 R144, R4, R18, R144 ;  /* 0x000000120490723c */ /* 0x000fe20000041890 */
[----:B-1----:R-:W-:-:S07]  /*54b0*/  FFMA.FTZ R10, R137, c[0x0][0x2d0], -R8 ;  /* 0x0000b400890a7a23 */ /* 0x002fce0000010808 */
[C---:B------:R-:W-:Y:S01]  /*54c0*/  HMMA.16816.F32.BF16 R96, R4.reuse, R14, R96 ;  /* 0x0000000e0460723c */ /* 0x040fe20000041860 */
[----:B------:R1:W-:Y:S07]  /*54d0*/  MUFU.EX2 R78, R10 ;  /* 0x0000000a004e7308 */ /* 0x0003ee0000000800 */
[----:B------:R-:W-:Y:S07]  /*54e0*/  HMMA.16816.F32.BF16 R60, R4, R26, R56 ;  /* 0x0000001a043c723c */ /* 0x000fee0000041838 */
[----:B--2---:R-:W-:Y:S01]  /*54f0*/  F2FP.BF16.PACK_AB R4, R109, R114 ;  /* 0x000000726d04723e */ /* 0x004fe200000010ff */
[----:B-1----:R-:W-:Y:S01]  /*5500*/  FFMA.FTZ R10, R136, c[0x0][0x2d0], -R8 ;  /* 0x0000b400880a7a23 */ /* 0x002fe20000010808 */
[----:B------:R-:W-:-:S02]  /*5510*/  F2FP.BF16.PACK_AB R6, R108, R110 ;  /* 0x0000006e6c06723e */ /* 0x000fc400000010ff */
[----:B------:R-:W-:Y:S01]  /*5520*/  F2FP.BF16.PACK_AB R5, R83, R82 ;  /* 0x000000525305723e */ /* 0x000fe200000010ff */
[----:B------:R1:W-:Y:S01]  /*5530*/  MUFU.EX2 R79, R10 ;  /* 0x0000000a004f7308 */ /* 0x0003e20000000800 */
[----:B------:R-:W-:-:S07]  /*5540*/  F2FP.BF16.PACK_AB R7, R80, R81 ;  /* 0x000000515007723e */ /* 0x000fce00000010ff */
[----:B------:R-:W-:Y:S01]  /*5550*/  HMMA.16816.F32.BF16 R56, R4, R20, R48 ;  /* 0x000000140438723c */ /* 0x000fe20000041830 */
[----:B-1----:R-:W-:-:S07]  /*5560*/  FFMA.FTZ R10, R143, c[0x0][0x2d0], -R3 ;  /* 0x0000b4008f0a7a23 */ /* 0x002fce0000010803 */
[C---:B------:R-:W-:Y:S01]  /*5570*/  HMMA.16816.F32.BF16 R48, R4.reuse, R16, R44 ;  /* 0x000000100430723c */ /* 0x040fe2000004182c */
[----:B------:R1:W-:Y:S07]  /*5580*/  MUFU.EX2 R72, R10 ;  /* 0x0000000a00487308 */ /* 0x0003ee0000000800 */
[C---:B------:R-:W-:Y:S01]  /*5590*/  HMMA.16816.F32.BF16 R44, R4.reuse, R18, R36 ;  /* 0x00000012042c723c */ /* 0x040fe20000041824 */
[----:B------:R-:W-:Y:S07]  /*55a0*/  LDSM.16.MT88.4 R16, [R193+0x1800] ;  /* 0x00180000c110783b */ /* 0x000fee0000004200 */
[----:B------:R-:W-:Y:S01]  /*55b0*/  HMMA.16816.F32.BF16 R36, R4, R14, R32 ;  /* 0x0000000e0424723c */ /* 0x000fe20000041820 */
[----:B-1----:R-:W-:-:S02]  /*55c0*/  FFMA.FTZ R10, R142, c[0x0][0x2d0], -R3 ;  /* 0x0000b4008e0a7a23 */ /* 0x002fc40000010803 */
[----:B------:R-:W-:Y:S02]  /*55d0*/  LDSM.16.MT88.4 R140, [R193+0x2000] ;  /* 0x00200000c18c783b */ /* 0x000fe40000004200 */
[----:B------:R1:W2:Y:S03]  /*55e0*/  MUFU.EX2 R73, R10 ;  /* 0x0000000a00497308 */ /* 0x0002a60000000800 */
[C---:B------:R-:W-:Y:S01]  /*55f0*/  HMMA.16816.F32.BF16 R64, R4.reuse, R22, R64 ;  /* 0x000000160440723c */ /* 0x040fe20000041840 */
[----:B------:R-:W3:Y:S07]  /*5600*/  LDSM.16.MT88.4 R20, [R190+0x1800] ;  /* 0x00180000be14783b */ /* 0x000eee0000004200 */
[----:B------:R-:W-:Y:S01]  /*5610*/  HMMA.16816.F32.BF16 R40, R4, R12, R40 ;  /* 0x0000000c0428723c */ /* 0x000fe20000041828 */
[----:B------:R-:W4:Y:S01]  /*5620*/  LDSM.16.MT88.4 R12, [R191+0x1800] ;  /* 0x00180000bf0c783b */ /* 0x000f220000004200 */
[----:B-1----:R-:W-:-:S06]  /*5630*/  FFMA.FTZ R10, R139, c[0x0][0x2d0], -R3 ;  /* 0x0000b4008b0a7a23 */ /* 0x002fcc0000010803 */
[C---:B------:R-:W-:Y:S01]  /*5640*/  HMMA.16816.F32.BF16 R32, R4.reuse, R24, R52 ;  /* 0x000000180420723c */ /* 0x040fe20000041834 */
[----:B------:R1:W-:Y:S07]  /*5650*/  MUFU.EX2 R74, R10 ;  /* 0x0000000a004a7308 */ /* 0x0003ee0000000800 */
[----:B------:R-:W-:Y:S01]  /*5660*/  HMMA.16816.F32.BF16 R28, R4, R26, R28 ;  /* 0x0000001a041c723c */ /* 0x000fe2000004181c */
[----:B------:R-:W5:Y:S06]  /*5670*/  LDSM.16.MT88.4 R24, [R192+0x1800] ;  /* 0x00180000c018783b */ /* 0x000f6c0000004200 */
[----:B------:R-:W-:Y:S01]  /*5680*/  FFMA.FTZ R4, R151, c[0x0][0x2d0], -R2 ;  /* 0x0000b40097047a23 */ /* 0x000fe20000010802 */
[----:B--2---:R-:W-:-:S02]  /*5690*/  F2FP.BF16.PACK_AB R5, R73, R72 ;  /* 0x000000484905723e */ /* 0x004fc400000010ff */
[----:B------:R-:W-:Y:S01]  /*56a0*/  F2FP.BF16.PACK_AB R6, R79, R78 ;  /* 0x0000004e4f06723e */ /* 0x000fe200000010ff */
[----:B-1----:R-:W-:Y:S01]  /*56b0*/  FFMA.FTZ R10, R138, c[0x0][0x2d0], -R3 ;  /* 0x0000b4008a0a7a23 */ /* 0x002fe20000010803 */
[----:B------:R1:W-:Y:S08]  /*56c0*/  MUFU.EX2 R68, R4 ;  /* 0x0000000400447308 */ /* 0x0003f00000000800 */
[----:B------:R2:W2:Y:S01]  /*56d0*/  MUFU.EX2 R75, R10 ;  /* 0x0000000a004b7308 */ /* 0x0004a20000000800 */
[----:B-1----:R-:W-:-:S07]  /*56e0*/  FFMA.FTZ R4, R150, c[0x0][0x2d0], -R2 ;  /* 0x0000b40096047a23 */ /* 0x002fce0000010802 */
[----:B------:R1:W-:Y:S01]  /*56f0*/  MUFU.EX2 R69, R4 ;  /* 0x0000000400457308 */ /* 0x0003e20000000800 */
[----:B--2---:R-:W-:Y:S01]  /*5700*/  FFMA.FTZ R10, R148, c[0x0][0x2d0], -R2 ;  /* 0x0000b400940a7a23 */ /* 0x004fe20000010802 */
[----:B------:R-:W-:-:S06]  /*5710*/  F2FP.BF16.PACK_AB R7, R75, R74 ;  /* 0x0000004a4b07723e */ /* 0x000fcc00000010ff */
[----:B------:R2:W-:Y:S01]  /*5720*/  MUFU.EX2 R70, R10 ;  /* 0x0000000a00467308 */ /* 0x0005e20000000800 */
[----:B-1----:R-:W-:-:S07]  /*5730*/  FFMA.FTZ R4, R152, c[0x0][0x2d0], -R0 ;  /* 0x0000b40098047a23 */ /* 0x002fce0000010800 */
[----:B------:R1:W-:Y:S01]  /*5740*/  MUFU.EX2 R54, R4 ;  /* 0x0000000400367308 */ /* 0x0003e20000000800 */
[----:B--2---:R-:W-:-:S07]  /*5750*/  FFMA.FTZ R10, R149, c[0x0][0x2d0], -R2 ;  /* 0x0000b400950a7a23 */ /* 0x004fce0000010802 */
[----:B------:R2:W2:Y:S01]  /*5760*/  MUFU.EX2 R71, R10 ;  /* 0x0000000a00477308 */ /* 0x0004a20000000800 */
[----:B-1----:R-:W-:-:S07]  /*5770*/  FFMA.FTZ R4, R154, c[0x0][0x2d0], -R0 ;  /* 0x0000b4009a047a23 */ /* 0x002fce0000010800 */
[----:B------:R1:W1:Y:S01]  /*5780*/  MUFU.EX2 R55, R4 ;  /* 0x0000000400377308 */ /* 0x0002620000000800 */
[----:B--2---:R-:W-:-:S07]  /*5790*/  FFMA.FTZ R10, R153, c[0x0][0x2d0], -R0 ;  /* 0x0000b400990a7a23 */ /* 0x004fce0000010800 */
[----:B------:R2:W-:Y:S01]  /*57a0*/  MUFU.EX2 R53, R10 ;  /* 0x0000000a00357308 */ /* 0x0005e20000000800 */
[----:B-1----:R-:W-:-:S07]  /*57b0*/  F2FP.BF16.PACK_AB R4, R77, R76 ;  /* 0x0000004c4d04723e */ /* 0x002fce00000010ff */
[----:B---3--:R-:W-:Y:S01]  /*57c0*/  HMMA.16816.F32.BF16 R120, R4, R20, R120 ;  /* 0x000000140478723c */ /* 0x008fe20000041878 */
[----:B--2---:R-:W-:-:S04]  /*57d0*/  FFMA.FTZ R10, R155, c[0x0][0x2d0], -R0 ;  /* 0x0000b4009b0a7a23 */ /* 0x004fc80000010800 */
[----:B------:R1:W2:Y:S03]  /*57e0*/  MUFU.EX2 R52, R10 ;  /* 0x0000000a00347308 */ /* 0x0002a60000000800 */
[C---:B------:R-:W-:Y:S08]  /*57f0*/  HMMA.16816.F32.BF16 R128, R4.reuse, R22, R128 ;  /* 0x000000160480723c */ /* 0x040ff00000041880 */
[----:B------:R-:W-:Y:S01]  /*5800*/  HMMA.16816.F32.BF16 R132, R4, R16, R132 ;  /* 0x000000100484723c */ /* 0x000fe20000041884 */
[----:B-1----:R-:W-:-:S07]  /*5810*/  FFMA.FTZ R10, R160, c[0x0][0x2d0], -R8 ;  /* 0x0000b400a00a7a23 */ /* 0x002fce0000010808 */
[C---:B------:R-:W-:Y:S08]  /*5820*/  HMMA.16816.F32.BF16 R144, R4.reuse, R18, R144 ;  /* 0x000000120490723c */ /* 0x040ff00000041890 */
[C---:B----4-:R-:W-:Y:S08]  /*5830*/  HMMA.16816.F32.BF16 R84, R4.reuse, R12, R84 ;  /* 0x0000000c0454723c */ /* 0x050ff00000041854 */
[C---:B------:R-:W-:Y:S08]  /*5840*/  HMMA.16816.F32.BF16 R96, R4.reuse, R14, R96 ;  /* 0x0000000e0460723c */ /* 0x040ff00000041860 */
[C---:B-----5:R-:W-:Y:S08]  /*5850*/  HMMA.16816.F32.BF16 R100, R4.reuse, R24, R100 ;  /* 0x000000180464723c */ /* 0x060ff00000041864 */
[----:B------:R-:W-:Y:S07]  /*5860*/  HMMA.16816.F32.BF16 R60, R4, R26, R60 ;  /* 0x0000001a043c723c */ /* 0x000fee000004183c */
[----:B------:R-:W-:-:S02]  /*5870*/  F2FP.BF16.PACK_AB R4, R71, R70 ;  /* 0x000000464704723e */ /* 0x000fc400000010ff */
[----:B------:R-:W-:Y:S02]  /*5880*/  F2FP.BF16.PACK_AB R6, R69, R68 ;  /* 0x000000444506723e */ /* 0x000fe400000010ff */
[----:B------:R-:W-:Y:S02]  /*5890*/  F2FP.BF16.PACK_AB R5, R55, R54 ;  /* 0x000000363705723e */ /* 0x000fe400000010ff */
[----:B--2---:R-:W-:-:S07]  /*58a0*/  F2FP.BF16.PACK_AB R7, R52, R53 ;  /* 0x000000353407723e */ /* 0x004fce00000010ff */
[C---:B------:R-:W-:Y:S01]  /*58b0*/  HMMA.16816.F32.BF16 R56, R4.reuse, R20, R56 ;  /* 0x000000140438723c */ /* 0x040fe20000041838 */
[----:B------:R1:W-:Y:S07]  /*58c0*/  MUFU.EX2 R21, R10 ;  /* 0x0000000a00157308 */ /* 0x0003ee0000000800 */
[C---:B------:R-:W-:Y:S08]  /*58d0*/  HMMA.16816.F32.BF16 R64, R4.reuse, R22, R64 ;  /* 0x000000160440723c */ /* 0x040ff00000041840 */
[----:B------:R-:W-:Y:S01]  /*58e0*/  HMMA.16816.F32.BF16 R44, R4, R18, R44 ;  /* 0x00000012042c723c */ /* 0x000fe2000004182c */
[----:B-1----:R-:W-:-:S04]  /*58f0*/  FFMA.FTZ R10, R159, c[0x0][0x2d0], -R8 ;  /* 0x0000b4009f0a7a23 */ /* 0x002fc80000010808 */
[----:B------:R1:W2:Y:S03]  /*5900*/  MUFU.EX2 R22, R10 ;  /* 0x0000000a00167308 */ /* 0x0002a60000000800 */
[C---:B------:R-:W-:Y:S08]  /*5910*/  HMMA.16816.F32.BF16 R48, R4.reuse, R16, R48 ;  /* 0x000000100430723c */ /* 0x040ff00000041830 */
[----:B------:R-:W-:Y:S01]  /*5920*/  HMMA.16816.F32.BF16 R40, R4, R12, R40 ;  /* 0x0000000c0428723c */ /* 0x000fe20000041828 */
[--C-:B-1----:R-:W-:Y:S01]  /*5930*/  FFMA.FTZ R10, R158, c[0x0][0x2d0], -R8.reuse ;  /* 0x0000b4009e0a7a23 */ /* 0x102fe20000010808 */
[----:B--2---:R-:W-:Y:S01]  /*5940*/  F2FP.BF16.PACK_AB R152, R22, R21 ;  /* 0x000000151698723e */ /* 0x004fe200000010ff */
[----:B------:R-:W-:-:S05]  /*5950*/  FFMA.FTZ R8, R156, c[0x0][0x2d0], -R8 ;  /* 0x0000b4009c087a23 */ /* 0x000fca0000010808 */
[C---:B------:R-:W-:Y:S01]  /*5960*/  HMMA.16816.F32.BF16 R36, R4.reuse, R14, R36 ;  /* 0x0000000e0424723c */ /* 0x040fe20000041824 */
[----:B------:R-:W-:Y:S01]  /*5970*/  MUFU.EX2 R23, R10 ;  /* 0x0000000a00177308 */ /* 0x000fe20000000800 */
[----:B------:R-:W1:Y:S06]  /*5980*/  LDSM.16.MT88.4 R12, [R192+0x2000] ;  /* 0x00200000c00c783b */ /* 0x000e6c0000004200 */
[C---:B------:R-:W-:Y:S01]  /*5990*/  HMMA.16816.F32.BF16 R32, R4.reuse, R24, R32 ;  /* 0x000000180420723c */ /* 0x040fe20000041820 */
[----:B------:R2:W3:Y:S07]  /*59a0*/  MUFU.EX2 R207, R8 ;  /* 0x0000000800cf7308 */ /* 0x0004ee0000000800 */
[----:B------:R-:W-:Y:S07]  /*59b0*/  HMMA.16816.F32.BF16 R28, R4, R26, R28 ;  /* 0x0000001a041c723c */ /* 0x000fee000004181c */
[----:B------:R-:W-:-:S02]  /*59c0*/  FFMA.FTZ R5, R164, c[0x0][0x2d0], -R3 ;  /* 0x0000b400a4057a23 */ /* 0x000fc40000010803 */
[----:B--2---:R-:W-:Y:S01]  /*59d0*/  FFMA.FTZ R8, R162, c[0x0][0x2d0], -R3 ;  /* 0x0000b400a2087a23 */ /* 0x004fe20000010803 */
[----:B---3--:R-:W-:Y:S01]  /*59e0*/  F2FP.BF16.PACK_AB R154, R207, R23 ;  /* 0x00000017cf9a723e */ /* 0x008fe200000010ff */
[----:B------:R2:W-:Y:S01]  /*59f0*/  MUFU.EX2 R208, R5 ;  /* 0x0000000500d07308 */ /* 0x0005e20000000800 */
[----:B------:R-:W-:Y:S02]  /*5a00*/  FFMA.FTZ R4, R168, c[0x0][0x2d0], -R2 ;  /* 0x0000b400a8047a23 */ /* 0x000fe40000010802 */
[----:B------:R-:W-:Y:S02]  /*5a10*/  FFMA.FTZ R7, R171, c[0x0][0x2d0], -R0 ;  /* 0x0000b400ab077a23 */ /* 0x000fe40000010800 */
[----:B------:R-:W-:-:S03]  /*5a20*/  FFMA.FTZ R6, R166, c[0x0][0x2d0], -R2 ;  /* 0x0000b400a6067a23 */ /* 0x000fc60000010802 */
[----:B------:R3:W-:Y:S01]  /*5a30*/  MUFU.EX2 R20, R8 ;  /* 0x0000000800147308 */ /* 0x0007e20000000800 */
[----:B--2---:R-:W-:-:S07]  /*5a40*/  FFMA.FTZ R5, R172, c[0x0][0x2d0], -R0 ;  /* 0x0000b400ac057a23 */ /* 0x004fce0000010800 */
[----:B------:R2:W-:Y:S01]  /*5a50*/  MUFU.EX2 R11, R4 ;  /* 0x00000004000b7308 */ /* 0x0005e20000000800 */
[----:B---3--:R-:W-:-:S07]  /*5a60*/  FFMA.FTZ R8, R163, c[0x0][0x2d0], -R3 ;  /* 0x0000b400a3087a23 */ /* 0x008fce0000010803 */
[----:B------:R3:W-:Y:S08]  /*5a70*/  MUFU.EX2 R10, R5 ;  /* 0x00000005000a7308 */ /* 0x0007f00000000800 */
[----:B------:R4:W5:Y:S01]  /*5a80*/  MUFU.EX2 R19, R8 ;  /* 0x0000000800137308 */ /* 0x0009620000000800 */
[----:B--2---:R-:W-:Y:S02]  /*5a90*/  FADD.FTZ R4, R186, R185 ;  /* 0x000000b9ba047221 */ /* 0x004fe40000010000 */
[----:B---3--:R-:W-:-:S05]  /*5aa0*/  FADD.FTZ R5, R180, R88 ;  /* 0x00000058b4057221 */ /* 0x008fca0000010000 */
[----:B------:R-:W-:Y:S01]  /*5ab0*/  MUFU.EX2 R16, R6 ;  /* 0x0000000600107308 */ /* 0x000fe20000000800 */
[----:B------:R-:W-:Y:S02]  /*5ac0*/  FADD.FTZ R5, R204, R5 ;  /* 0x00000005cc057221 */ /* 0x000fe40000010000 */
[----:B----4-:R-:W-:-:S05]  /*5ad0*/  FFMA.FTZ R8, R161, c[0x0][0x2d0], -R3 ;  /* 0x0000b400a1087a23 */ /* 0x010fca0000010803 */
[----:B------:R-:W2:Y:S01]  /*5ae0*/  MUFU.EX2 R7, R7 ;  /* 0x0000000700077308 */ /* 0x000ea20000000800 */
[--C-:B------:R-:W-:Y:S01]  /*5af0*/  FFMA.FTZ R3, R167, c[0x0][0x2d0], -R2.reuse ;  /* 0x0000b400a7037a23 */ /* 0x100fe20000010802 */
[----:B-----5:R-:W-:Y:S01]  /*5b00*/  F2FP.BF16.PACK_AB R153, R19, R20 ;  /* 0x000000141399723e */ /* 0x020fe200000010ff */
[----:B------:R-:W-:Y:S02]  /*5b10*/  FFMA.FTZ R2, R165, c[0x0][0x2d0], -R2 ;  /* 0x0000b400a5027a23 */ /* 0x000fe40000010802 */
[----:B------:R-:W-:-:S03]  /*5b20*/  FADD.FTZ R5, R198, R5 ;  /* 0x00000005c6057221 */ /* 0x000fc60000010000 */
[----:B------:R3:W4:Y:S08]  /*5b30*/  MUFU.EX2 R18, R8 ;  /* 0x0000000800127308 */ /* 0x0007300000000800 */
[----:B------:R5:W1:Y:S01]  /*5b40*/  MUFU.EX2 R17, R3 ;  /* 0x0000000300117308 */ /* 0x000a620000000800 */
[----:B--2---:R-:W-:Y:S01]  /*5b50*/  F2FP.BF16.PACK_AB R149, R7, R10 ;  /* 0x0000000a0795723e */ /* 0x004fe200000010ff */
[----:B---3--:R-:W-:-:S06]  /*5b60*/  FFMA.FTZ R8, R170, c[0x0][0x2d0], -R0 ;  /* 0x0000b400aa087a23 */ /* 0x008fcc0000010800 */
[----:B------:R2:W3:Y:S01]  /*5b70*/  MUFU.EX2 R209, R2 ;  /* 0x0000000200d17308 */ /* 0x0004e20000000800 */
[----:B------:R-:W-:Y:S01]  /*5b80*/  FFMA.FTZ R0, R169, c[0x0][0x2d0], -R0 ;  /* 0x0000b400a9007a23 */ /* 0x000fe20000010800 */
[----:B----4-:R-:W-:Y:S01]  /*5b90*/  F2FP.BF16.PACK_AB R155, R208, R18 ;  /* 0x00000012d09b723e */ /* 0x010fe200000010ff */
[----:B-----5:R-:W-:-:S05]  /*5ba0*/  FADD.FTZ R3, R203, R187 ;  /* 0x000000bbcb037221 */ /* 0x020fca0000010000 */
[----:B------:R4:W-:Y:S01]  /*5bb0*/  MUFU.EX2 R211, R0 ;  /* 0x0000000000d37308 */ /* 0x0009e20000000800 */
[----:B-1----:R-:W-:Y:S01]  /*5bc0*/  F2FP.BF16.PACK_AB R148, R17, R11 ;  /* 0x0000000b1194723e */ /* 0x002fe200000010ff */
[----:B------:R-:W-:Y:S01]  /*5bd0*/  HMMA.16816.F32.BF16 R120, R152, R124, R120 ;  /* 0x0000007c9878723c */ /* 0x000fe20000041878 */
[----:B------:R-:W-:-:S04]  /*5be0*/  FADD.FTZ R3, R202, R3 ;  /* 0x00000003ca037221 */ /* 0x000fc80000010000 */
[----:B------:R-:W-:Y:S01]  /*5bf0*/  FADD.FTZ R3, R219, R3 ;  /* 0x00000003db037221 */ /* 0x000fe20000010000 */
[----:B------:R-:W1:Y:S01]  /*5c00*/  MUFU.EX2 R8, R8 ;  /* 0x0000000800087308 */ /* 0x000e620000000800 */
[----:B--2---:R-:W-:Y:S01]  /*5c10*/  FADD.FTZ R2, R220, R4 ;  /* 0x00000004dc027221 */ /* 0x004fe20000010000 */
[----:B---3--:R-:W-:Y:S01]  /*5c20*/  F2FP.BF16.PACK_AB R150, R209, R16 ;  /* 0x00000010d196723e */ /* 0x008fe200000010ff */
[----:B------:R-:W-:Y:S02]  /*5c30*/  HMMA.16816.F32.BF16 R128, R152, R126, R128 ;  /* 0x0000007e9880723c */ /* 0x000fe40000041880 */
[----:B------:R-:W-:Y:S02]  /*5c40*/  FADD.FTZ R4, R221, R2 ;  /* 0x00000002dd047221 */ /* 0x000fe40000010000 */
[----:B----4-:R-:W-:-:S04]  /*5c50*/  FADD.FTZ R0, R214, R213 ;  /* 0x000000d5d6007221 */ /* 0x010fc80000010000 */
[----:B------:R-:W-:Y:S01]  /*5c60*/  HMMA.16816.F32.BF16 R132, R152, R140, R132 ;  /* 0x0000008c9884723c */ /* 0x000fe20000041884 */
[----:B------:R-:W-:-:S04]  /*5c70*/  FADD.FTZ R0, R215, R0 ;  /* 0x00000000d7007221 */ /* 0x000fc80000010000 */
[----:B------:R-:W-:Y:S01]  /*5c80*/  FADD.FTZ R2, R216, R0 ;  /* 0x00000000d8027221 */ /* 0x000fe20000010000 */
[----:B-1----:R-:W-:Y:S01]  /*5c90*/  F2FP.BF16.PACK_AB R151, R211, R8 ;  /* 0x00000008d397723e */ /* 0x002fe200000010ff */
        /* <DEDUP_REMOVED lines=56> */
[-C--:B------:R-:W-:Y:S01]  /*6020*/  HMMA.16816.F32.BF16 R152, R152, R14.reuse, R60 ;  /* 0x0000000e9898723c */ /* 0x080fe2000004183c */
[----:B------:R-:W-:Y:S02]  /*6030*/  FADD.FTZ R5, R68, R5 ;  /* 0x0000000544057221 */ /* 0x000fe40000010000 */
[----:B------:R-:W-:Y:S02]  /*6040*/  FADD.FTZ R3, R53, R4 ;  /* 0x0000000435037221 */ /* 0x000fe40000010000 */
[----:B------:R-:W-:Y:S01]  /*6050*/  FADD.FTZ R6, R19, R0 ;  /* 0x0000000013067221 */ /* 0x000fe20000010000 */
[----:B------:R-:W-:Y:S01]  /*6060*/  IADD3 R0, R176, -0x2, RZ ;  /* 0xfffffffeb0007810 */ /* 0x000fe20007ffe0ff */
[----:B------:R-:W-:Y:S01]  /*6070*/  FADD.FTZ R4, R21, R2 ;  /* 0x0000000215047221 */ /* 0x000fe20000010000 */
[----:B------:R-:W-:Y:S01]  /*6080*/  HMMA.16816.F32.BF16 R148, R148, R14, R28 ;  /* 0x0000000e9494723c */ /* 0x000fe2000004181c */
[----:B------:R-:W-:Y:S01]  /*6090*/  FADD.FTZ R5, R69, R5 ;  /* 0x0000000545057221 */ /* 0x000fe20000010000 */
[----:B------:R-:W-:Y:S01]  /*60a0*/  ISETP.GE.AND P1, PT, R0, R241, PT ;  /* 0x000000f10000720c */ /* 0x000fe20003f26270 */
        /* <DEDUP_REMOVED lines=13> */
[----:B------:R-:W-:Y:S01]  /*6180*/  FADD.FTZ R211, R211, R2 ;  /* 0x00000002d3d37221 */ /* 0x000fe20000010000 */
[----:B------:R-:W-:Y:S05]  /*6190*/  @!P1 BRA `(.L_x_81) ;  /* 0x0000330000009947 */ /* 0x000fea0003800000 */
[----:B------:R-:W-:Y:S01]  /*61a0*/  MOV R202, R0 ;  /* 0x0000000000ca7202 */ /* 0x000fe20000000f00 */
[----:B------:R-:W-:Y:S01]  /*61b0*/  IMAD.MOV.U32 R0, RZ, RZ, R113 ;  /* 0x000000ffff007224 */ /* 0x000fe200078e0071 */
[----:B------:R-:W-:Y:S01]  /*61c0*/  MOV R109, R112 ;  /* 0x00000070006d7202 */ /* 0x000fe20000000f00 */
[----:B------:R-:W-:Y:S01]  /*61d0*/  IMAD.MOV.U32 R114, RZ, RZ, R111 ;  /* 0x000000ffff727224 */ /* 0x000fe200078e006f */
[----:B------:R-:W-:Y:S02]  /*61e0*/  MOV R115, R9 ;  /* 0x0000000900737202 */ /* 0x000fe40000000f00 */
.L_x_88:
[----:B------:R-:W-:Y:S04]  /*61f0*/  DEPBAR.LE SB0, 0x0 ;  /* 0x000080000000791a */ /* 0x000fe80000000000 */
[----:B------:R-:W-:Y:S01]  /*6200*/  BAR.SYNC.DEFER_BLOCKING 0x0 ;  /* 0x0000000000007b1d */ /* 0x000fe20000010000 */
[----:B------:R-:W-:Y:S01]  /*6210*/  R2P PR, R206, 0x6 ;  /* 0x00000006ce007804 */ /* 0x000fe20000000000 */
[----:B------:R-:W-:Y:S01]  /*6220*/  IMAD.WIDE.U32 R4, R201, c[0x0][0x208], RZ ;  /* 0x00008200c9047a25 */ /* 0x000fe200078e00ff */
[C---:B------:R-:W-:Y:S02]  /*6230*/  IADD3 R2, R188.reuse, 0x20, RZ ;  /* 0x00000020bc027810 */ /* 0x040fe40007ffe0ff */
[----:B------:R-:W-:Y:S01]  /*6240*/  SHF.R.S32.HI R3, RZ, 0x1f, R201 ;  /* 0x0000001fff037819 */ /* 0x000fe200000114c9 */
[----:B------:R-:W-:Y:S01]  /*6250*/  IMAD.SHL.U32 R59, R205, 0x2, RZ ;  /* 0x00000002cd3b7824 */ /* 0x000fe200078e00ff */
[C---:B------:R-:W-:Y:S02]  /*6260*/  IADD3 R108, R188.reuse, 0x40, RZ ;  /* 0x00000040bc6c7810 */ /* 0x040fe40007ffe0ff */
[----:B------:R-:W-:Y:S01]  /*6270*/  SHF.R.S32.HI R6, RZ, 0x1f, R205 ;  /* 0x0000001fff067819 */ /* 0x000fe200000114cd */
[----:B------:R-:W-:Y:S03]  /*6280*/  IMAD R3, R3, c[0x0][0x208], RZ ;  /* 0x0000820003037a24 */ /* 0x000fe600078e02ff */
[----:B------:R-:W-:Y:S01]  /*6290*/  SHF.L.U64.HI R68, R205, 0x1, R6 ;  /* 0x00000001cd447819 */ /* 0x000fe20000010206 */
[----:B------:R-:W-:Y:S01]  /*62a0*/  IMAD R3, R201, c[0x0][0x20c], R3 ;  /* 0x00008300c9037a24 */ /* 0x000fe200078e0203 */
[C---:B------:R-:W-:Y:S02]  /*62b0*/  @P1 IADD3 R2, R188.reuse, -0x20, RZ ;  /* 0xffffffe0bc021810 */ /* 0x040fe40007ffe0ff */
[----:B------:R-:W-:Y:S01]  /*62c0*/  @P2 IADD3 R108, R188, -0x40, RZ ;  /* 0xffffffc0bc6c2810 */ /* 0x000fe20007ffe0ff */
[----:B------:R-:W-:Y:S01]  /*62d0*/  IMAD.IADD R3, R5, 0x1, R3 ;  /* 0x0000000105037824 */ /* 0x000fe200078e0203 */
[----:B------:R-:W-:Y:S02]  /*62e0*/  SHF.R.S32.HI R5, RZ, 0x1f, R199 ;  /* 0x0000001fff057819 */ /* 0x000fe400000114c7 */
[C---:B------:R-:W-:Y:S02]  /*62f0*/  IADD3 R113, R108.reuse, 0x2000, RZ ;  /* 0x000020006c717810 */ /* 0x040fe40007ffe0ff */
[C---:B------:R-:W-:Y:S01]  /*6300*/  IADD3 R112, R108.reuse, 0x1800, RZ ;  /* 0x000018006c707810 */ /* 0x040fe20007ffe0ff */
[----:B------:R-:W1:Y:S01]  /*6310*/  LDSM.16.M88.4 R164, [R2] ;  /* 0x0000000002a4783b */ /* 0x000e620000000200 */
[C---:B------:R-:W-:Y:S02]  /*6320*/  IADD3 R111, R108.reuse, 0x1000, RZ ;  /* 0x000010006c6f7810 */ /* 0x040fe40007ffe0ff */
[----:B------:R-:W-:Y:S01]  /*6330*/  IADD3 R110, R108, 0x800, RZ ;  /* 0x000008006c6e7810 */ /* 0x000fe20007ffe0ff */
[----:B------:R-:W2:Y:S04]  /*6340*/  LDSM.16.M88.4 R172, [R2+0x800] ;  /* 0x0008000002ac783b */ /* 0x000ea80000000200 */
[----:B------:R-:W3:Y:S04]  /*6350*/  LDSM.16.M88.4 R176, [R2+0x1000] ;  /* 0x0010000002b0783b */ /* 0x000ee80000000200 */
[----:B------:R-:W4:Y:S04]  /*6360*/  LDSM.16.M88.4 R180, [R2+0x1800] ;  /* 0x0018000002b4783b */ /* 0x000f280000000200 */
[----:B------:R5:W1:Y:S04]  /*6370*/  LDSM.16.M88.4 R184, [R2+0x2000] ;  /* 0x0020000002b8783b */ /* 0x000a680000000200 */
[----:B------:R1:W1:Y:S04]  /*6380*/  LDSM.16.M88.4 R80, [R194] ;  /* 0x00000000c250783b */ /* 0x0002680000000200 */
[----:B------:R1:W1:Y:S04]  /*6390*/  LDSM.16.M88.4 R76, [R194+0x2000] ;  /* 0x00200000c24c783b */ /* 0x0002680000000200 */
[----:B------:R1:W1:Y:S04]  /*63a0*/  LDSM.16.M88.4 R16, [R188] ;  /* 0x00000000bc10783b */ /* 0x0002680000000200 */
[----:B------:R1:W1:Y:S04]  /*63b0*/  LDSM.16.M88.4 R32, [R188+0x800] ;  /* 0x00080000bc20783b */ /* 0x0002680000000200 */
[----:B------:R1:W1:Y:S01]  /*63c0*/  LDSM.16.M88.4 R48, [R188+0x1000] ;  /* 0x00100000bc30783b */ /* 0x0002620000000200 */
[----:B-----5:R-:W-:Y:S03]  /*63d0*/  IMAD.MOV.U32 R2, RZ, RZ, R4 ;  /* 0x000000ffff027224 */ /* 0x020fe600078e0004 */
[----:B------:R1:W1:Y:S01]  /*63e0*/  LDSM.16.M88.4 R64, [R188+0x1800] ;  /* 0x00180000bc40783b */ /* 0x0002620000000200 */
[----:B------:R-:W-:Y:S02]  /*63f0*/  IMAD R4, R5, c[0x0][0x218], RZ ;  /* 0x0000860005047a24 */ /* 0x000fe400078e02ff */
[C---:B------:R-:W-:Y:S01]  /*6400*/  IMAD.WIDE.U32 R2, R199.reuse, c[0x0][0x218], R2 ;  /* 0x00008600c7027a25 */ /* 0x040fe200078e0002 */
[----:B------:R1:W1:Y:S03]  /*6410*/  LDSM.16.M88.4 R156, [R188+0x2000] ;  /* 0x00200000bc9c783b */ /* 0x0002660000000200 */
[----:B------:R-:W-:Y:S01]  /*6420*/  IMAD R4, R199, c[0x0][0x21c], R4 ;  /* 0x00008700c7047a24 */ /* 0x000fe200078e0204 */
[----:B------:R1:W1:Y:S01]  /*6430*/  LDSM.16.M88.4 R160, [R197] ;  /* 0x00000000c5a0783b */ /* 0x0002620000000200 */
[----:B------:R-:W-:Y:S03]  /*6440*/  IADD3 R2, P1, R248, R2, RZ ;  /* 0x00000002f8027210 */ /* 0x000fe60007f3e0ff */
[----:B------:R1:W1:Y:S01]  /*6450*/  LDSM.16.M88.4 R168, [R197+0x2000] ;  /* 0x00200000c5a8783b */ /* 0x0002620000000200 */
[----:B------:R-:W-:Y:S02]  /*6460*/  IADD3.X R3, R252, R3, R4, P1, !PT ;  /* 0x00000003fc037210 */ /* 0x000fe40000ffe404 */
[C---:B------:R-:W-:Y:S04]  /*6470*/  LEA R40, P1, R2.reuse, c[0x0][0x1f8], 0x1 ;  /* 0x00007e0002287a11 */ /* 0x040fe800078208ff */
[----:B------:R-:W-:Y:S01]  /*6480*/  LEA.HI.X R56, R2, c[0x0][0x1fc], R3, 0x1, P1 ;  /* 0x00007f0002387a11 */ /* 0x000fe200008f0c03 */
[----:B------:R-:W-:-:S06]  /*6490*/  BRA.DIV ~URZ, `(.L_x_82) ;  /* 0x000087227f007947 */ /* 0x000fcc000b800000 */
[----:B--234-:R2:W3:Y:S02]  /*64a0*/  SHFL.IDX PT, R58, R56, RZ, 0x181f ;  /* 0x00181fff383a7589 */ /* 0x01c4e400000e0000 */
.L_x_175:
[-C--:B-1----:R-:W-:Y:S01]  /*64b0*/  HMMA.16816.F32.BF16 R4, R80, R16.reuse, RZ ;  /* 0x000000105004723c */ /* 0x082fe200000418ff */
[----:B------:R-:W1:Y:S01]  /*64c0*/  SHFL.IDX PT, R2, R40, RZ, 0x181f ;  /* 0x00181fff28027589 */ /* 0x000e6200000e0000 */
[----:B------:R-:W-:Y:S01]  /*64d0*/  BSSY B0, `(.L_x_83) ;  /* 0x00000c4000007945 */ /* 0x000fe20003800000 */
[----:B------:R-:W-:Y:S04]  /*64e0*/  ISETP.GE.AND P1, PT, R205, c[0x0][0x1d4], PT ;  /* 0x00007500cd007a0c */ /* 0x000fe80003f26270 */
[----:B------:R-:W-:Y:S01]  /*64f0*/  SEL R198, RZ, 0x10, P1 ;  /* 0x00000010ffc67807 */ /* 0x000fe20000800000 */
[C---:B------:R-:W-:Y:S01]  /*6500*/  HMMA.16816.F32.BF16 R8, R76.reuse, R16, RZ ;  /* 0x000000104c08723c */ /* 0x040fe200000418ff */
[----:B------:R-:W4:Y:S03]  /*6510*/  SHFL.IDX PT, R3, R40, 0x1, 0x181f ;  /* 0x00381f0028037f89 */ /* 0x000f2600000e0000 */
[----:B------:R-:W-:Y:S04]  /*6520*/  IADD3 R52, -R198, 0x10, RZ ;  /* 0x00000010c6347810 */ /* 0x000fe80007ffe1ff */
[-C--:B------:R-:W-:Y:S01]  /*6530*/  HMMA.16816.F32.BF16 R12, R76, R18.reuse, RZ ;  /* 0x000000124c0c723c */ /* 0x080fe200000418ff */
[----:B------:R-:W-:Y:S03]  /*6540*/  SHFL.IDX PT, R57, R56, 0x1, 0x181f ;  /* 0x00381f0038397f89 */ /* 0x000fe600000e0000 */
[----:B------:R-:W-:Y:S04]  /*6550*/  LOP3.LUT R52, R52, 0xf, RZ, 0xc0, !PT ;  /* 0x0000000f34347812 */ /* 0x000fe800078ec0ff */
[C---:B------:R-:W-:Y:S01]  /*6560*/  HMMA.16816.F32.BF16 R16, R80.reuse, R18, RZ ;  /* 0x000000125010723c */ /* 0x040fe200000418ff */
[----:B------:R-:W5:Y:S07]  /*6570*/  SHFL.IDX PT, R53, R40, 0x2, 0x181f ;  /* 0x00581f0028357f89 */ /* 0x000f6e00000e0000 */
[-C--:B------:R-:W-:Y:S01]  /*6580*/  HMMA.16816.F32.BF16 R20, R80, R32.reuse, RZ ;  /* 0x000000205014723c */ /* 0x080fe200000418ff */
[----:B------:R-:W2:Y:S07]  /*6590*/  SHFL.IDX PT, R54, R40, 0x3, 0x181f ;  /* 0x00781f0028367f89 */ /* 0x000eae00000e0000 */
[C---:B------:R-:W-:Y:S01]  /*65a0*/  HMMA.16816.F32.BF16 R24, R76.reuse, R32, RZ ;  /* 0x000000204c18723c */ /* 0x040fe200000418ff */
[----:B------:R3:W-:Y:S07]  /*65b0*/  SHFL.IDX PT, R55, R40, 0x4, 0x181f ;  /* 0x00981f0028377f89 */ /* 0x0007ee00000e0000 */
[-C--:B------:R-:W-:Y:S01]  /*65c0*/  HMMA.16816.F32.BF16 R28, R76, R34.reuse, RZ ;  /* 0x000000224c1c723c */ /* 0x080fe200000418ff */
[----:B------:R-:W1:Y:S07]  /*65d0*/  SHFL.IDX PT, R61, R56, 0x2, 0x181f ;  /* 0x00581f00383d7f89 */ /* 0x000e6e00000e0000 */
[C---:B------:R-:W-:Y:S01]  /*65e0*/  HMMA.16816.F32.BF16 R32, R80.reuse, R34, RZ ;  /* 0x000000225020723c */ /* 0x040fe200000418ff */
[----:B------:R-:W1:Y:S07]  /*65f0*/  SHFL.IDX PT, R71, R56, 0x3, 0x181f ;  /* 0x00781f0038477f89 */ /* 0x000e6e00000e0000 */
[-C--:B------:R-:W-:Y:S01]  /*6600*/  HMMA.16816.F32.BF16 R36, R80, R48.reuse, RZ ;  /* 0x000000305024723c */ /* 0x080fe200000418ff */
[----:B------:R-:W1:Y:S07]  /*6610*/  SHFL.IDX PT, R69, R56, 0x4, 0x181f ;  /* 0x00981f0038457f89 */ /* 0x000e6e00000e0000 */
[C---:B---3--:R-:W-:Y:S08]  /*6620*/  HMMA.16816.F32.BF16 R40, R76.reuse, R48, RZ ;  /* 0x000000304c28723c */ /* 0x048ff000000418ff */
[-C--:B------:R-:W-:Y:S08]  /*6630*/  HMMA.16816.F32.BF16 R44, R76, R50.reuse, RZ ;  /* 0x000000324c2c723c */ /* 0x080ff000000418ff */
[C---:B------:R-:W-:Y:S04]  /*6640*/  HMMA.16816.F32.BF16 R48, R80.reuse, R50, RZ ;  /* 0x000000325030723c */ /* 0x040fe800000418ff */
[-C--:B-1----:R-:W-:Y:S02]  /*6650*/  IADD3 R2, P2, R2, R59.reuse, RZ ;  /* 0x0000003b02027210 */ /* 0x082fe40007f5e0ff */
[-C--:B----4-:R-:W-:Y:S02]  /*6660*/  IADD3 R62, P6, R3, R59.reuse, RZ ;  /* 0x0000003b033e7210 */ /* 0x090fe40007fde0ff */
[-C--:B-----5:R-:W-:Y:S01]  /*6670*/  IADD3 R60, P5, R53, R59.reuse, RZ ;  /* 0x0000003b353c7210 */ /* 0x0a0fe20007fbe0ff */
[--C-:B------:R-:W-:Y:S03]  /*6680*/  IMAD.X R3, R58, 0x1, R68.reuse, P2 ;  /* 0x000000013a037824 */ /* 0x100fe600010e0644 */
[--C-:B------:R-:W-:Y:S01]  /*6690*/  IMAD.X R63, R57, 0x1, R68.reuse, P6 ;  /* 0x00000001393f7824 */ /* 0x100fe200030e0644 */
[----:B--2---:R-:W-:Y:S01]  /*66a0*/  IADD3 R70, P4, R54, R59, RZ ;  /* 0x0000003b36467210 */ /* 0x004fe20007f9e0ff */
[----:B------:R1:W-:Y:S01]  /*66b0*/  LDGSTS.E.BYPASS.LTC128B.128 [R200+0x100], [R2.64], !P1 ;  /* 0x0010000002c87fae */ /* 0x0003e2000c901d46 */
[--C-:B------:R-:W-:Y:S01]  /*66c0*/  IMAD.X R61, R61, 0x1, R68.reuse, P5 ;  /* 0x000000013d3d7824 */ /* 0x100fe200028e0644 */
[----:B------:R-:W-:Y:S02]  /*66d0*/  IADD3 R72, P3, P2, R52, R55, R59 ;  /* 0x0000003734487210 */ /* 0x000fe40007a7e03b */
[-C--:B------:R-:W-:Y:S01]  /*66e0*/  HMMA.16816.F32.BF16 R52, R80, R64.reuse, RZ ;  /* 0x000000405034723c */ /* 0x080fe200000418ff */
[--C-:B------:R-:W-:Y:S01]  /*66f0*/  IMAD.X R71, R71, 0x1, R68.reuse, P4 ;  /* 0x0000000147477824 */ /* 0x100fe200020e0644 */
[----:B------:R-:W-:Y:S02]  /*6700*/  ISETP.NE.U32.AND P4, PT, R198, RZ, PT ;  /* 0x000000ffc600720c */ /* 0x000fe40003f85070 */
[----:B------:R2:W-:Y:S01]  /*6710*/  LDGSTS.E.BYPASS.LTC128B.128 [R200+0x900], [R62.64], !P1 ;  /* 0x009000003ec87fae */ /* 0x0005e2000c901d46 */
[----:B------:R-:W-:Y:S03]  /*6720*/  IADD3.X R73, RZ, R69, R68, P3, P2 ;  /* 0x00000045ff497210 */ /* 0x000fe60001fe4444 */
[C---:B------:R-:W-:Y:S04]  /*6730*/  HMMA.16816.F32.BF16 R56, R76.reuse, R64, RZ ;  /* 0x000000404c38723c */ /* 0x040fe800000418ff */
[----:B------:R2:W-:Y:S08]  /*6740*/  LDGSTS.E.BYPASS.LTC128B.128 [R200+0x1100], [R60.64], !P1 ;  /* 0x011000003cc87fae */ /* 0x0005f0000c901d46 */
[----:B------:R3:W-:Y:S01]  /*6750*/  LDGSTS.E.BYPASS.LTC128B.128 [R200+0x1900], [R70.64], !P1 ;  /* 0x0190000046c87fae */ /* 0x0007e2000c901d46 */
[----:B------:R-:W-:Y:S07]  /*6760*/  ISETP.GT.AND P1, PT, R202, R241, PT ;  /* 0x000000f1ca00720c */ /* 0x000fee0003f24270 */
[----:B------:R4:W-:Y:S08]  /*6770*/  LDGSTS.E.BYPASS.LTC128B.128.ZFILL [R200+0x2100], [R72.64], P4 ;  /* 0x0210000048c87fae */ /* 0x0009f0000a141d46 */
[----:B------:R-:W0:Y:S01]  /*6780*/  LDGDEPBAR ;  /* 0x00000000000079af */ /* 0x000e220000000000 */
[-C--:B--2---:R-:W-:Y:S08]  /*6790*/  HMMA.16816.F32.BF16 R60, R76, R66.reuse, RZ ;  /* 0x000000424c3c723c */ /* 0x084ff000000418ff */
[C---:B------:R-:W-:Y:S08]  /*67a0*/  HMMA.16816.F32.BF16 R64, R80.reuse, R66, RZ ;  /* 0x000000425040723c */ /* 0x040ff000000418ff */
[-C--:B---3--:R-:W-:Y:S08]  /*67b0*/  HMMA.16816.F32.BF16 R68, R80, R156.reuse, RZ ;  /* 0x0000009c5044723c */ /* 0x088ff000000418ff */
[C---:B----4-:R-:W-:Y:S08]  /*67c0*/  HMMA.16816.F32.BF16 R72, R76.reuse, R156, RZ ;  /* 0x0000009c4c48723c */ /* 0x050ff000000418ff */
[-C--:B------:R-:W-:Y:S08]  /*67d0*/  HMMA.16816.F32.BF16 R76, R76, R158.reuse, RZ ;  /* 0x0000009e4c4c723c */ /* 0x080ff000000418ff */
[----:B------:R-:W-:Y:S01]  /*67e0*/  HMMA.16816.F32.BF16 R80, R80, R158, RZ ;  /* 0x0000009e5050723c */ /* 0x000fe200000418ff */
[----:B------:R-:W-:Y:S07]  /*67f0*/  LDSM.16.M88.4 R156, [R195] ;  /* 0x00000000c39c783b */ /* 0x000fee0000000200 */
[-C--:B------:R-:W-:Y:S08]  /*6800*/  HMMA.16816.F32.BF16 R4, R160, R164.reuse, R4 ;  /* 0x000000a4a004723c */ /* 0x080ff00000041804 */
[C---:B------:R-:W-:Y:S08]  /*6810*/  HMMA.16816.F32.BF16 R8, R168.reuse, R164, R8 ;  /* 0x000000a4a808723c */ /* 0x040ff00000041808 */
[-C--:B------:R-:W-:Y:S08]  /*6820*/  HMMA.16816.F32.BF16 R12, R168, R166.reuse, R12 ;  /* 0x000000a6a80c723c */ /* 0x080ff0000004180c */
[C---:B------:R-:W-:Y:S01]  /*6830*/  HMMA.16816.F32.BF16 R16, R160.reuse, R166, R16 ;  /* 0x000000a6a010723c */ /* 0x040fe20000041810 */
[----:B------:R-:W2:Y:S07]  /*6840*/  LDSM.16.M88.4 R164, [R108] ;  /* 0x000000006ca4783b */ /* 0x000eae0000000200 */
        /* <DEDUP_REMOVED lines=9> */
[----:B------:R-:W4:Y:S07]  /*68e0*/  LDSM.16.M88.4 R176, [R110] ;  /* 0x000000006eb0783b */ /* 0x000f2e0000000200 */
[-C--:B------:R-:W-:Y:S08]  /*68f0*/  HMMA.16816.F32.BF16 R52, R160, R180.reuse, R52 ;  /* 0x000000b4a034723c */ /* 0x080ff00000041834 */
[C---:B------:R-:W-:Y:S08]  /*6900*/  HMMA.16816.F32.BF16 R56, R168.reuse, R180, R56 ;  /* 0x000000b4a838723c */ /* 0x040ff00000041838 */
[-C--:B------:R-:W-:Y:S08]  /*6910*/  HMMA.16816.F32.BF16 R60, R168, R182.reuse, R60 ;  /* 0x000000b6a83c723c */ /* 0x080ff0000004183c */
[C---:B------:R-:W-:Y:S01]  /*6920*/  HMMA.16816.F32.BF16 R64, R160.reuse, R182, R64 ;  /* 0x000000b6a040723c */ /* 0x040fe20000041840 */
[----:B------:R-:W5:Y:S07]  /*6930*/  LDSM.16.M88.4 R180, [R111] ;  /* 0x000000006fb4783b */ /* 0x000f6e0000000200 */
[-C--:B------:R-:W-:Y:S08]  /*6940*/  HMMA.16816.F32.BF16 R68, R160, R184.reuse, R68 ;  /* 0x000000b8a044723c */ /* 0x080ff00000041844 */
[C---:B------:R-:W-:Y:S08]  /*6950*/  HMMA.16816.F32.BF16 R72, R168.reuse, R184, R72 ;  /* 0x000000b8a848723c */ /* 0x040ff00000041848 */
[-C--:B------:R-:W-:Y:S01]  /*6960*/  HMMA.16816.F32.BF16 R76, R168, R186.reuse, R76 ;  /* 0x000000baa84c723c */ /* 0x080fe2000004184c */
[----:B------:R-:W1:Y:S07]  /*6970*/  LDSM.16.M88.4 R168, [R112] ;  /* 0x0000000070a8783b */ /* 0x000e6e0000000200 */
[----:B------:R-:W-:Y:S01]  /*6980*/  HMMA.16816.F32.BF16 R80, R160, R186, R80 ;  /* 0x000000baa050723c */ /* 0x000fe20000041850 */
[----:B------:R-:W1:Y:S07]  /*6990*/  LDSM.16.M88.4 R160, [R113] ;  /* 0x0000000071a0783b */ /* 0x000e6e0000000200 */
[-C--:B--2---:R-:W-:Y:S01]  /*69a0*/  HMMA.16816.F32.BF16 R4, R156, R164.reuse, R4 ;  /* 0x000000a49c04723c */ /* 0x084fe20000041804 */
[----:B------:R-:W-:Y:S07]  /*69b0*/  LDSM.16.M88.4 R184, [R189+0x800] ;  /* 0x00080000bdb8783b */ /* 0x000fee0000000200 */
[C---:B---3--:R-:W-:Y:S08]  /*69c0*/  HMMA.16816.F32.BF16 R8, R172.reuse, R164, R8 ;  /* 0x000000a4ac08723c */ /* 0x048ff00000041808 */
[-C--:B------:R-:W-:Y:S08]  /*69d0*/  HMMA.16816.F32.BF16 R12, R172, R166.reuse, R12 ;  /* 0x000000a6ac0c723c */ /* 0x080ff0000004180c */
[C---:B------:R-:W-:Y:S01]  /*69e0*/  HMMA.16816.F32.BF16 R16, R156.reuse, R166, R16 ;  /* 0x000000a69c10723c */ /* 0x040fe20000041810 */
[----:B------:R-:W-:Y:S07]  /*69f0*/  LDSM.16.M88.4 R164, [R196] ;  /* 0x00000000c4a4783b */ /* 0x000fee0000000200 */
[-C--:B----4-:R-:W-:Y:S08]  /*6a00*/  HMMA.16816.F32.BF16 R20, R156, R176.reuse, R20 ;  /* 0x000000b09c14723c */ /* 0x090ff00000041814 */
[C---:B------:R-:W-:Y:S08]  /*6a10*/  HMMA.16816.F32.BF16 R24, R172.reuse, R176, R24 ;  /* 0x000000b0ac18723c */ /* 0x040ff00000041818 */
[-C--:B------:R-:W-:Y:S08]  /*6a20*/  HMMA.16816.F32.BF16 R28, R172, R178.reuse, R28 ;  /* 0x000000b2ac1c723c */ /* 0x080ff0000004181c */
[C---:B------:R-:W-:Y:S01]  /*6a30*/  HMMA.16816.F32.BF16 R32, R156.reuse, R178, R32 ;  /* 0x000000b29c20723c */ /* 0x040fe20000041820 */
[----:B------:R-:W2:Y:S07]  /*6a40*/  LDSM.16.M88.4 R176, [R189] ;  /* 0x00000000bdb0783b */ /* 0x000eae0000000200 */
[-C--:B-----5:R-:W-:Y:S08]  /*6a50*/  HMMA.16816.F32.BF16 R36, R156, R180.reuse, R36 ;  /* 0x000000b49c24723c */ /* 0x0a0ff00000041824 */
[C---:B------:R-:W-:Y:S08]  /*6a60*/  HMMA.16816.F32.BF16 R40, R172.reuse, R180, R40 ;  /* 0x000000b4ac28723c */ /* 0x040ff00000041828 */
[-C--:B------:R-:W-:Y:S08]  /*6a70*/  HMMA.16816.F32.BF16 R44, R172, R182.reuse, R44 ;  /* 0x000000b6ac2c723c */ /* 0x080ff0000004182c */
[C---:B------:R-:W-:Y:S01]  /*6a80*/  HMMA.16816.F32.BF16 R48, R156.reuse, R182, R48 ;  /* 0x000000b69c30723c */ /* 0x040fe20000041830 */
[----:B------:R-:W3:Y:S07]  /*6a90*/  LDSM.16.M88.4 R180, [R196+0x2000] ;  /* 0x00200000c4b4783b */ /* 0x000eee0000000200 */
[-C--:B-1----:R-:W-:Y:S08]  /*6aa0*/  HMMA.16816.F32.BF16 R52, R156, R168.reuse, R52 ;  /* 0x000000a89c34723c */ /* 0x082ff00000041834 */
[C---:B------:R-:W-:Y:S08]  /*6ab0*/  HMMA.16816.F32.BF16 R56, R172.reuse, R168, R56 ;  /* 0x000000a8ac38723c */ /* 0x040ff00000041838 */
[-C--:B------:R-:W-:Y:S08]  /*6ac0*/  HMMA.16816.F32.BF16 R60, R172, R170.reuse, R60 ;  /* 0x000000aaac3c723c */ /* 0x080ff0000004183c */
[C---:B------:R-:W-:Y:S01]  /*6ad0*/  HMMA.16816.F32.BF16 R64, R156.reuse, R170, R64 ;  /* 0x000000aa9c40723c */ /* 0x040fe20000041840 */
[----:B------:R-:W1:Y:S07]  /*6ae0*/  LDSM.16.M88.4 R168, [R189+0x1000] ;  /* 0x00100000bda8783b */ /* 0x000e6e0000000200 */
[-C--:B------:R-:W-:Y:S08]  /*6af0*/  HMMA.16816.F32.BF16 R68, R156, R160.reuse, R68 ;  /* 0x000000a09c44723c */ /* 0x080ff00000041844 */
[C---:B------:R-:W-:Y:S08]  /*6b00*/  HMMA.16816.F32.BF16 R72, R172.reuse, R160, R72 ;  /* 0x000000a0ac48723c */ /* 0x040ff00000041848 */
[-C--:B------:R-:W-:Y:S01]  /*6b10*/  HMMA.16816.F32.BF16 R76, R172, R162.reuse, R76 ;  /* 0x000000a2ac4c723c */ /* 0x080fe2000004184c */
[----:B------:R-:W4:Y:S07]  /*6b20*/  LDSM.16.M88.4 R172, [R189+0x1800] ;  /* 0x00180000bdac783b */ /* 0x000f2e0000000200 */
[----:B------:R-:W-:Y:S01]  /*6b30*/  HMMA.16816.F32.BF16 R80, R156, R162, R80 ;  /* 0x000000a29c50723c */ /* 0x000fe20000041850 */
[----:B------:R-:W5:Y:S01]  /*6b40*/  LDSM.16.M88.4 R156, [R189+0x2000] ;  /* 0x00200000bd9c783b */ /* 0x000f620000000200 */
[----:B------:R-:W-:Y:S06]  /*6b50*/  DEPBAR.LE SB0, 0x0 ;  /* 0x000080000000791a */ /* 0x000fec0000000000 */
[-C--:B--2---:R-:W-:Y:S01]  /*6b60*/  HMMA.16816.F32.BF16 R4, R164, R176.reuse, R4 ;  /* 0x000000b0a404723c */ /* 0x084fe20000041804 */
[----:B------:R-:W-:Y:S07]  /*6b70*/  BAR.SYNC.DEFER_BLOCKING 0x0 ;  /* 0x0000000000007b1d */ /* 0x000fee0000010000 */
[C---:B---3--:R-:W-:Y:S08]  /*6b80*/  HMMA.16816.F32.BF16 R8, R180.reuse, R176, R8 ;  /* 0x000000b0b408723c */ /* 0x048ff00000041808 */
[-C--:B------:R-:W-:Y:S08]  /*6b90*/  HMMA.16816.F32.BF16 R12, R180, R178.reuse, R12 ;  /* 0x000000b2b40c723c */ /* 0x080ff0000004180c */
[C---:B------:R-:W-:Y:S08]  /*6ba0*/  HMMA.16816.F32.BF16 R16, R164.reuse, R178, R16 ;  /* 0x000000b2a410723c */ /* 0x040ff00000041810 */
[-C--:B------:R-:W-:Y:S08]  /*6bb0*/  HMMA.16816.F32.BF16 R20, R164, R184.reuse, R20 ;  /* 0x000000b8a414723c */ /* 0x080ff00000041814 */
[C---:B------:R-:W-:Y:S08]  /*6bc0*/  HMMA.16816.F32.BF16 R24, R180.reuse, R184, R24 ;  /* 0x000000b8b418723c */ /* 0x040ff00000041818 */
[-C--:B------:R-:W-:Y:S08]  /*6bd0*/  HMMA.16816.F32.BF16 R28, R180, R186.reuse, R28 ;  /* 0x000000bab41c723c */ /* 0x080ff0000004181c */
[C---:B------:R-:W-:Y:S08]  /*6be0*/  HMMA.16816.F32.BF16 R32, R164.reuse, R186, R32 ;  /* 0x000000baa420723c */ /* 0x040ff00000041820 */
[-C--:B-1----:R-:W-:Y:S08]  /*6bf0*/  HMMA.16816.F32.BF16 R36, R164, R168.reuse, R36 ;  /* 0x000000a8a424723c */ /* 0x082ff00000041824 */
[C---:B------:R-:W-:Y:S08]  /*6c00*/  HMMA.16816.F32.BF16 R40, R180.reuse, R168, R40 ;  /* 0x000000a8b428723c */ /* 0x040ff00000041828 */
[-C--:B------:R-:W-:Y:S08]  /*6c10*/  HMMA.16816.F32.BF16 R44, R180, R170.reuse, R44 ;  /* 0x000000aab42c723c */ /* 0x080ff0000004182c */
[C---:B------:R-:W-:Y:S08]  /*6c20*/  HMMA.16816.F32.BF16 R48, R164.reuse, R170, R48 ;  /* 0x000000aaa430723c */ /* 0x040ff00000041830 */
[-C--:B----4-:R-:W-:Y:S08]  /*6c30*/  HMMA.16816.F32.BF16 R52, R164, R172.reuse, R52 ;  /* 0x000000aca434723c */ /* 0x090ff00000041834 */
[C---:B------:R-:W-:Y:S08]  /*6c40*/  HMMA.16816.F32.BF16 R56, R180.reuse, R172, R56 ;  /* 0x000000acb438723c */ /* 0x040ff00000041838 */
[-C--:B------:R-:W-:Y:S08]  /*6c50*/  HMMA.16816.F32.BF16 R60, R180, R174.reuse, R60 ;  /* 0x000000aeb43c723c */ /* 0x080ff0000004183c */
[C---:B------:R-:W-:Y:S08]  /*6c60*/  HMMA.16816.F32.BF16 R64, R164.reuse, R174, R64 ;  /* 0x000000aea440723c */ /* 0x040ff00000041840 */
[-C--:B-----5:R-:W-:Y:S08]  /*6c70*/  HMMA.16816.F32.BF16 R68, R164, R156.reuse, R68 ;  /* 0x0000009ca444723c */ /* 0x0a0ff00000041844 */
[C---:B------:R-:W-:Y:S08]  /*6c80*/  HMMA.16816.F32.BF16 R72, R180.reuse, R156, R72 ;  /* 0x0000009cb448723c */ /* 0x040ff00000041848 */
[-C--:B------:R-:W-:Y:S08]  /*6c90*/  HMMA.16816.F32.BF16 R76, R180, R158.reuse, R76 ;  /* 0x0000009eb44c723c */ /* 0x080ff0000004184c */
[----:B------:R-:W-:Y:S01]  /*6ca0*/  HMMA.16816.F32.BF16 R80, R164, R158, R80 ;  /* 0x0000009ea450723c */ /* 0x000fe20000041850 */
[----:B------:R-:W-:Y:S07]  /*6cb0*/  @!UPT UIADD3 URZ, URZ, URZ, URZ ;  /* 0x0000003f3f3ff290 */ /* 0x000fee000fffe03f */
[----:B------:R-:W-:-:S11]  /*6cc0*/  @!P1 BRA `(.L_x_84) ;  /* 0x0000044000009947 */ /* 0x000fd60003800000 */
[----:B------:R-:W-:Y:S01]  /*6cd0*/  MOV R199, RZ ;  /* 0x000000ff00c77202 */ /* 0x000fe20000000f00 */
[----:B------:R-:W-:Y:S01]  /*6ce0*/  IMAD.MOV.U32 R2, RZ, RZ, 0x1 ;  /* 0x00000001ff027424 */ /* 0x000fe200078e00ff */
[----:B------:R-:W-:Y:S01]  /*6cf0*/  SHF.R.S32.HI R203, RZ, 0x1f, R205 ;  /* 0x0000001fffcb7819 */ /* 0x000fe200000114cd */
[----:B------:R-:W-:Y:S01]  /*6d00*/  IMAD R3, R202, 0x50, R243 ;  /* 0x00000050ca037824 */ /* 0x000fe200078e02f3 */
[----:B------:R-:W-:Y:S02]  /*6d10*/  SHF.L.U32 R164, R205, 0x1, RZ ;  /* 0x00000001cda47819 */ /* 0x000fe400000006ff */
[----:B------:R-:W-:Y:S01]  /*6d20*/  ISETP.NE.AND P1, PT, R2, c[0x0][0x2b8], PT ;  /* 0x0000ae0002007a0c */ /* 0x000fe20003f25270 */
[----:B------:R-:W-:Y:S05]  /*6d30*/  IMAD R2, R206, 0x10, R242 ;  /* 0x00000010ce027824 */ /* 0x000fea00078e02f2 */
[----:B------:R-:W-:Y:S05]  /*6d40*/  IADD3 R3, R3, -0x50, R2 ;  /* 0xffffffb003037810 */ /* 0x000fea0007ffe002 */
[--C-:B------:R-:W-:Y:S02]  /*6d50*/  IMAD.MOV.U32 R2, RZ, RZ, R3.reuse ;  /* 0x000000ffff027224 */ /* 0x100fe400078e0003 */
[----:B------:R-:W-:Y:S05]  /*6d60*/  @P1 IMAD.HI.U32 R108, R3, c[0x0][0x2bc], RZ ;  /* 0x0000af00036c1a27 */ /* 0x000fea00078e00ff */
[----:B------:R-:W-:Y:S04]  /*6d70*/  @P1 SHF.R.U32.HI R2, RZ, c[0x0][0x2c0], R108 ;  /* 0x0000b000ff021a19 */ /* 0x000fe8000001166c */
[C---:B------:R-:W-:Y:S04]  /*6d80*/  @!P0 IADD3 R108, P1, R2.reuse, R246, RZ ;  /* 0x000000f6026c8210 */ /* 0x040fe80007f3e0ff */
[----:B------:R-:W-:Y:S01]  /*6d90*/  @!P0 LEA.HI.X.SX32 R111, R2, R251, 0x1, P1 ;  /* 0x000000fb026f8211 */ /* 0x000fe200008f0eff */
[----:B------:R-:W-:Y:S01]  /*6da0*/  IMAD.MOV R2, RZ, RZ, -R2 ;  /* 0x000000ffff027224 */ /* 0x000fe200078e0a02 */
[----:B------:R-:W-:Y:S03]  /*6db0*/  @!P0 LEA R110, P1, R108, c[0x0][0x2a0], 0x2 ;  /* 0x0000a8006c6e8a11 */ /* 0x000fe600078210ff */
[----:B------:R-:W-:Y:S01]  /*6dc0*/  IMAD R201, R2, c[0x0][0x2b8], R3 ;  /* 0x0000ae0002c97a24 */ /* 0x000fe200078e0203 */
[----:B------:R-:W-:Y:S04]  /*6dd0*/  @!P0 LEA.HI.X R111, R108, c[0x0][0x2a4], R111, 0x2, P1 ;  /* 0x0000a9006c6f8a11 */ /* 0x000fe800008f146f */
[----:B------:R-:W-:Y:S01]  /*6de0*/  SHF.R.S32.HI R2, RZ, 0x1f, R201 ;  /* 0x0000001fff027819 */ /* 0x000fe200000114c9 */
[----:B------:R1:W2:Y:S04]  /*6df0*/  @!P0 LDG.E R199, [R110.64] ;  /* 0x000000066ec78981 */ /* 0x0002a8000c1e1900 */
[----:B------:R-:W-:Y:S02]  /*6e00*/  IMAD R108, R2, c[0x0][0x1e0], RZ ;  /* 0x00007800026c7a24 */ /* 0x000fe400078e02ff */
[C---:B------:R-:W-:Y:S04]  /*6e10*/  IMAD.WIDE.U32 R2, R201.reuse, c[0x0][0x1e0], RZ ;  /* 0x00007800c9027a25 */ /* 0x040fe800078e00ff */
[----:B------:R-:W-:Y:S04]  /*6e20*/  IMAD R108, R201, c[0x0][0x1e4], R108 ;  /* 0x00007900c96c7a24 */ /* 0x000fe800078e026c */
[----:B------:R-:W-:Y:S01]  /*6e30*/  IMAD.IADD R3, R3, 0x1, R108 ;  /* 0x0000000103037824 */ /* 0x000fe200078e026c */
[----:B-1----:R-:W-:Y:S02]  /*6e40*/  SHF.L.U64.HI R111, R205, 0x1, R203 ;  /* 0x00000001cd6f7819 */ /* 0x002fe400000102cb */
[----:B--2---:R-:W-:Y:S01]  /*6e50*/  SHF.R.S32.HI R108, RZ, 0x1f, R199 ;  /* 0x0000001fff6c7819 */ /* 0x004fe200000114c7 */
[C---:B------:R-:W-:Y:S04]  /*6e60*/  IMAD.WIDE.U32 R2, R199.reuse, c[0x0][0x1f0], R2 ;  /* 0x00007c00c7027a25 */ /* 0x040fe800078e0002 */
[----:B------:R-:W-:Y:S01]  /*6e70*/  IMAD R108, R108, c[0x0][0x1f0], RZ ;  /* 0x00007c006c6c7a24 */ /* 0x000fe200078e02ff */
[----:B------:R-:W-:Y:S03]  /*6e80*/  IADD3 R2, P2, R244, R2, RZ ;  /* 0x00000002f4027210 */ /* 0x000fe60007f5e0ff */
[----:B------:R-:W-:Y:S01]  /*6e90*/  IMAD R110, R199, c[0x0][0x1f4], R108 ;  /* 0x00007d00c76e7a24 */ /* 0x000fe200078e026c */
[----:B------:R-:W-:Y:S04]  /*6ea0*/  LEA R108, P1, R2, c[0x0][0x1c8], 0x1 ;  /* 0x00007200026c7a11 */ /* 0x000fe800078208ff */
[----:B------:R-:W-:Y:S04]  /*6eb0*/  IADD3.X R3, R250, R3, R110, P2, !PT ;  /* 0x00000003fa037210 */ /* 0x000fe800017fe46e */
[----:B------:R-:W-:Y:S01]  /*6ec0*/  LEA.HI.X R110, R2, c[0x0][0x1cc], R3, 0x1, P1 ;  /* 0x00007300026e7a11 */ /* 0x000fe200008f0c03 */
[----:B------:R-:W-:-:S05]  /*6ed0*/  BRA.DIV ~URZ, `(.L_x_85) ;  /* 0x00007d527f007947 */ /* 0x000fca000b800000 */
[----:B------:R1:W2:Y:S02]  /*6ee0*/  SHFL.IDX PT, R157, R110, RZ, 0x181f ;  /* 0x00181fff6e9d7589 */ /* 0x0002a400000e0000 */
.L_x_176:
[----:B------:R-:W-:-:S05]  /*6ef0*/  BRA.DIV ~URZ, `(.L_x_86) ;  /* 0x00007da27f007947 */ /* 0x000fca000b800000 */
[----:B------:R-:W3:Y:S01]  /*6f00*/  SHFL.IDX PT, R3, R108, RZ, 0x181f ;  /* 0x00181fff6c037589 */ /* 0x000ee200000e0000 */
[C---:B------:R-:W-:Y:S02]  /*6f10*/  ISETP.NE.U32.AND P1, PT, R198.reuse, RZ, PT ;  /* 0x000000ffc600720c */ /* 0x040fe40003f25070 */
[----:B------:R-:W-:Y:S01]  /*6f20*/  IADD3 R2, -R198, 0x10, RZ ;  /* 0x00000010c6027810 */ /* 0x000fe20007ffe1ff */
[----:B------:R-:W4:Y:S03]  /*6f30*/  SHFL.IDX PT, R112, R108, 0x1, 0x181f ;  /* 0x00381f006c707f89 */ /* 0x000f2600000e0000 */
[----:B------:R-:W-:Y:S01]  /*6f40*/  LOP3.LUT R2, R2, 0xf, RZ, 0xc0, !PT ;  /* 0x0000000f02027812 */ /* 0x000fe200078ec0ff */
[----:B------:R-:W5:Y:S04]  /*6f50*/  SHFL.IDX PT, R113, R108, 0x2, 0x181f ;  /* 0x00581f006c717f89 */ /* 0x000f6800000e0000 */
[----:B------:R-:W1:Y:S04]  /*6f60*/  SHFL.IDX PT, R161, R110, 0x1, 0x181f ;  /* 0x00381f006ea17f89 */ /* 0x000e6800000e0000 */
[----:B------:R-:W2:Y:S04]  /*6f70*/  SHFL.IDX PT, R160, R108, 0x3, 0x181f ;  /* 0x00781f006ca07f89 */ /* 0x000ea800000e0000 */
[----:B------:R-:W2:Y:S04]  /*6f80*/  SHFL.IDX PT, R163, R110, 0x2, 0x181f ;  /* 0x00581f006ea37f89 */ /* 0x000ea800000e0000 */
[----:B------:R-:W2:Y:S04]  /*6f90*/  SHFL.IDX PT, R162, R110, 0x3, 0x181f ;  /* 0x00781f006ea27f89 */ /* 0x000ea800000e0000 */
[----:B-1----:R-:W1:Y:S04]  /*6fa0*/  SHFL.IDX PT, R110, R110, 0x4, 0x181f ;  /* 0x00981f006e6e7f89 */ /* 0x002e6800000e0000 */
[----:B------:R-:W1:Y:S01]  /*6fb0*/  SHFL.IDX PT, R108, R108, 0x4, 0x181f ;  /* 0x00981f006c6c7f89 */ /* 0x000e6200000e0000 */
[C-C-:B---3--:R-:W-:Y:S02]  /*6fc0*/  IADD3 R158, P5, P4, R2.reuse, R3, R164.reuse ;  /* 0x00000003029e7210 */ /* 0x148fe40007cbe0a4 */
[C-C-:B----4-:R-:W-:Y:S02]  /*6fd0*/  IADD3 R156, P3, P2, R2.reuse, R112, R164.reuse ;  /* 0x00000070029c7210 */ /* 0x150fe40007a7e0a4 */
[--C-:B--2---:R-:W-:Y:S02]  /*6fe0*/  IADD3.X R159, RZ, R157, R111.reuse, P5, P4 ;  /* 0x0000009dff9f7210 */ /* 0x104fe40002fe846f */
[C-C-:B-----5:R-:W-:Y:S02]  /*6ff0*/  IADD3 R112, P5, P4, R2.reuse, R113, R164.reuse ;  /* 0x0000007102707210 */ /* 0x160fe40007cbe0a4 */
[--C-:B------:R-:W-:Y:S01]  /*7000*/  IADD3.X R157, RZ, R161, R111.reuse, P3, P2 ;  /* 0x000000a1ff9d7210 */ /* 0x100fe20001fe446f */
[----:B------:R2:W-:Y:S01]  /*7010*/  LDGSTS.E.BYPASS.LTC128B.128.ZFILL [R200+0x2900], [R158.64], P1 ;  /* 0x029000009ec87fae */ /* 0x0005e20008941d46 */
[----:B------:R-:W-:Y:S02]  /*7020*/  IADD3 R2, P3, P2, R2, R160, R164 ;  /* 0x000000a002027210 */ /* 0x000fe40007a7e0a4 */
[--C-:B------:R-:W-:Y:S01]  /*7030*/  IADD3.X R113, RZ, R163, R111.reuse, P5, P4 ;  /* 0x000000a3ff717210 */ /* 0x100fe20002fe846f */
[----:B------:R2:W-:Y:S01]  /*7040*/  LDGSTS.E.BYPASS.LTC128B.128.ZFILL [R200+0x3100], [R156.64], P1 ;  /* 0x031000009cc87fae */ /* 0x0005e20008941d46 */
[----:B------:R-:W-:Y:S03]  /*7050*/  IADD3.X R3, RZ, R162, R111, P3, P2 ;  /* 0x000000a2ff037210 */ /* 0x000fe60001fe446f */
[----:B------:R2:W-:Y:S04]  /*7060*/  LDGSTS.E.BYPASS.LTC128B.128.ZFILL [R200+0x3900], [R112.64], P1 ;  /* 0x0390000070c87fae */ /* 0x0005e80008941d46 */
[----:B------:R2:W-:Y:S02]  /*7070*/  LDGSTS.E.BYPASS.LTC128B.128.ZFILL [R200+0x4100], [R2.64], P1 ;  /* 0x0410000002c87fae */ /* 0x0005e40008941d46 */
.L_x_177:
[C---:B--2---:R-:W-:Y:S02]  /*7080*/  IADD3 R2, -R198.reuse, 0x10, RZ ;  /* 0x00000010c6027810 */ /* 0x044fe40007ffe1ff */
[----:B------:R-:W-:Y:S02]  /*7090*/  ISETP.NE.U32.AND P1, PT, R198, RZ, PT ;  /* 0x000000ffc600720c */ /* 0x000fe40003f25070 */
[----:B------:R-:W-:Y:S04]  /*70a0*/  LOP3.LUT R2, R2, 0xf, RZ, 0xc0, !PT ;  /* 0x0000000f02027812 */ /* 0x000fe800078ec0ff */
[----:B-1----:R-:W-:Y:S04]  /*70b0*/  IADD3 R2, P3, P2, R2, R108, R164 ;  /* 0x0000006c02027210 */ /* 0x002fe80007a7e0a4 */
[----:B------:R-:W-:Y:S05]  /*70c0*/  IADD3.X R3, RZ, R110, R111, P3, P2 ;  /* 0x0000006eff037210 */ /* 0x000fea0001fe446f */
[----:B------:R-:W-:Y:S01]  /*70d0*/  @!PT LDS RZ, [RZ] ;  /* 0x00000000fffff984 */ /* 0x000fe20000000800 */
[----:B------:R-:W-:Y:S01]  /*70e0*/  @!PT LDS RZ, [RZ] ;  /* 0x00000000fffff984 */ /* 0x000fe20000000800 */
[----:B------:R-:W-:Y:S01]  /*70f0*/  @!PT LDS RZ, [RZ] ;  /* 0x00000000fffff984 */ /* 0x000fe20000000800 */
[----:B------:R1:W-:Y:S04]  /*7100*/  LDGSTS.E.BYPASS.LTC128B.128.ZFILL [R200+0x4900], [R2.64], P1 ;  /* 0x0490000002c87fae */ /* 0x0003e80008941d46 */
.L_x_84:
[----:B------:R-:W-:Y:S05]  /*7110*/  BSYNC B0 ;  /* 0x0000000000007941 */ /* 0x000fea0003800000 */
.L_x_83:
[----:B-1----:R-:W-:Y:S01]  /*7120*/  FMNMX.FTZ R3, R4, R0, !PT ;  /* 0x0000000004037209 */ /* 0x002fe20007810000 */
[----:B------:R-:W0:Y:S01]  /*7130*/  LDGDEPBAR ;  /* 0x00000000000079af */ /* 0x000e220000000000 */
        /* <DEDUP_REMOVED lines=79> */
[----:B------:R-:W-:-:S05]  /*7630*/  BRA.DIV ~URZ, `(.L_x_87) ;  /* 0x00007bd27f007947 */ /* 0x000fca000b800000 */
[----:B------:R-:W1:Y:S04]  /*7640*/  SHFL.BFLY PT, R3, R108, 0x2, 0x1f ;  /* 0x0c401f006c037f89 */ /* 0x000e6800000e0000 */
[----:B------:R-:W2:Y:S04]  /*7650*/  SHFL.BFLY PT, R2, R110, 0x2, 0x1f ;  /* 0x0c401f006e027f89 */ /* 0x000ea800000e0000 */
[----:B------:R-:W3:Y:S04]  /*7660*/  SHFL.BFLY PT, R112, R111, 0x2, 0x1f ;  /* 0x0c401f006f707f89 */ /* 0x000ee800000e0000 */
[----:B------:R-:W4:Y:S01]  /*7670*/  SHFL.BFLY PT, R158, R156, 0x2, 0x1f ;  /* 0x0c401f009c9e7f89 */ /* 0x000f2200000e0000 */
[----:B-1----:R-:W-:Y:S02]  /*7680*/  FMNMX.FTZ R3, R108, R3, !PT ;  /* 0x000000036c037209 */ /* 0x002fe40007810000 */
[----:B--2---:R-:W-:Y:S03]  /*7690*/  FMNMX.FTZ R110, R110, R2, !PT ;  /* 0x000000026e6e7209 */ /* 0x004fe60007810000 */
[----:B------:R-:W1:Y:S01]  /*76a0*/  SHFL.BFLY PT, R113, R3, 0x1, 0x1f ;  /* 0x0c201f0003717f89 */ /* 0x000e6200000e0000 */
[----:B---3--:R-:W-:Y:S03]  /*76b0*/  FMNMX.FTZ R111, R111, R112, !PT ;  /* 0x000000706f6f7209 */ /* 0x008fe60007810000 */
[----:B------:R-:W2:Y:S01]  /*76c0*/  SHFL.BFLY PT, R112, R110, 0x1, 0x1f ;  /* 0x0c201f006e707f89 */ /* 0x000ea200000e0000 */
[----:B----4-:R-:W-:Y:S03]  /*76d0*/  FMNMX.FTZ R108, R156, R158, !PT ;  /* 0x0000009e9c6c7209 */ /* 0x010fe60007810000 */
[----:B------:R-:W3:Y:S04]  /*76e0*/  SHFL.BFLY PT, R157, R111, 0x1, 0x1f ;  /* 0x0c201f006f9d7f89 */ /* 0x000ee800000e0000 */
[----:B------:R4:W4:Y:S01]  /*76f0*/  SHFL.BFLY PT, R2, R108, 0x1, 0x1f ;  /* 0x0c201f006c027f89 */ /* 0x00092200000e0000 */
[----:B-1----:R-:W-:Y:S02]  /*7700*/  FMNMX.FTZ R113, R3, R113, !PT ;  /* 0x0000007103717209 */ /* 0x002fe40007810000 */
[----:B--2---:R-:W-:Y:S02]  /*7710*/  FMNMX.FTZ R112, R110, R112, !PT ;  /* 0x000000706e707209 */ /* 0x004fe40007810000 */
[----:B---3--:R-:W-:Y:S02]  /*7720*/  FMNMX.FTZ R111, R111, R157, !PT ;  /* 0x0000009d6f6f7209 */ /* 0x008fe40007810000 */
.L_x_178:
[C---:B------:R-:W-:Y:S01]  /*7730*/  FADD.FTZ R0, -R113.reuse, R0 ;  /* 0x0000000071007221 */ /* 0x040fe20000010100 */
[----:B------:R-:W-:Y:S01]  /*7740*/  WARPSYNC 0xffffffff ;  /* 0xffffffff00007948 */ /* 0x000fe20003800000 */
[----:B------:R-:W-:Y:S01]  /*7750*/  FMUL.FTZ R160, R113, c[0x0][0x2d0] ;  /* 0x0000b40071a07a20 */ /* 0x000fe20000410000 */
[----:B----4-:R-:W-:Y:S01]  /*7760*/  FMNMX.FTZ R2, R2, R108, !PT ;  /* 0x0000006c02027209 */ /* 0x010fe20007810000 */
[----:B------:R-:W-:Y:S01]  /*7770*/  FMUL.FTZ R0, R0, c[0x0][0x2d0] ;  /* 0x0000b40000007a20 */ /* 0x000fe20000410000 */
[----:B------:R-:W-:Y:S01]  /*7780*/  ISETP.GT.AND P1, PT, R202, R241, PT ;  /* 0x000000f1ca00720c */ /* 0x000fe20003f24270 */
[--C-:B------:R-:W-:Y:S02]  /*7790*/  FFMA.FTZ R69, R69, c[0x0][0x2d0], -R160.reuse ;  /* 0x0000b40045457a23 */ /* 0x100fe400000108a0 */
[----:B------:R1:W-:Y:S01]  /*77a0*/  MUFU.EX2 R110, R0 ;  /* 0x00000000006e7308 */ /* 0x0003e20000000800 */
[----:B------:R-:W-:Y:S02]  /*77b0*/  FMUL.FTZ R161, R112, c[0x0][0x2d0] ;  /* 0x0000b40070a17a20 */ /* 0x000fe40000410000 */
[----:B------:R-:W-:Y:S02]  /*77c0*/  FMUL.FTZ R108, R2, c[0x0][0x2d0] ;  /* 0x0000b400026c7a20 */ /* 0x000fe40000410000 */
[--C-:B------:R-:W-:Y:S02]  /*77d0*/  FFMA.FTZ R3, R7, c[0x0][0x2d0], -R161.reuse ;  /* 0x0000b40007037a23 */ /* 0x100fe400000108a1 */
[----:B------:R-:W-:Y:S02]  /*77e0*/  FFMA.FTZ R5, R5, c[0x0][0x2d0], -R160 ;  /* 0x0000b40005057a23 */ /* 0x000fe400000108a0 */
[----:B------:R-:W-:Y:S01]  /*77f0*/  FFMA.FTZ R6, R6, c[0x0][0x2d0], -R161 ;  /* 0x0000b40006067a23 */ /* 0x000fe200000108a1 */
[----:B------:R-:W-:Y:S01]  /*7800*/  MUFU.EX2 R203, R3 ;  /* 0x0000000300cb7308 */ /* 0x000fe20000000800 */
[--C-:B------:R-:W-:Y:S02]  /*7810*/  FFMA.FTZ R26, R26, c[0x0][0x2d0], -R108.reuse ;  /* 0x0000b4001a1a7a23 */ /* 0x100fe4000001086c */
[--C-:B------:R-:W-:Y:S02]  /*7820*/  FFMA.FTZ R27, R27, c[0x0][0x2d0], -R108.reuse ;  /* 0x0000b4001b1b7a23 */ /* 0x100fe4000001086c */
[--C-:B------:R-:W-:Y:S02]  /*7830*/  FFMA.FTZ R30, R30, c[0x0][0x2d0], -R108.reuse ;  /* 0x0000b4001e1e7a23 */ /* 0x100fe4000001086c */
[--C-:B------:R-:W-:Y:S02]  /*7840*/  FFMA.FTZ R31, R31, c[0x0][0x2d0], -R108.reuse ;  /* 0x0000b4001f1f7a23 */ /* 0x100fe4000001086c */
[--C-:B------:R-:W-:Y:S01]  /*7850*/  FFMA.FTZ R42, R42, c[0x0][0x2d0], -R108.reuse ;  /* 0x0000b4002a2a7a23 */ /* 0x100fe2000001086c */
[----:B------:R-:W-:Y:S01]  /*7860*/  MUFU.EX2 R173, R5 ;  /* 0x0000000500ad7308 */ /* 0x000fe20000000800 */
[--C-:B------:R-:W-:Y:S02]  /*7870*/  FFMA.FTZ R43, R43, c[0x0][0x2d0], -R108.reuse ;  /* 0x0000b4002b2b7a23 */ /* 0x100fe4000001086c */
[--C-:B------:R-:W-:Y:S02]  /*7880*/  FFMA.FTZ R75, R75, c[0x0][0x2d0], -R108.reuse ;  /* 0x0000b4004b4b7a23 */ /* 0x100fe4000001086c */
[----:B-1----:R-:W-:Y:S02]  /*7890*/  FADD.FTZ R0, -R112, R109 ;  /* 0x0000006d70007221 */ /* 0x002fe40000010100 */
[----:B------:R-:W-:Y:S02]  /*78a0*/  FFMA.FTZ R78, R78, c[0x0][0x2d0], -R108 ;  /* 0x0000b4004e4e7a23 */ /* 0x000fe4000001086c */
[----:B------:R-:W-:Y:S01]  /*78b0*/  FMUL.FTZ R0, R0, c[0x0][0x2d0] ;  /* 0x0000b40000007a20 */ /* 0x000fe20000410000 */
[----:B------:R-:W-:Y:S01]  /*78c0*/  MUFU.EX2 R162, R6 ;  /* 0x0000000600a27308 */ /* 0x000fe20000000800 */
[--C-:B------:R-:W-:Y:S09]  /*78d0*/  FFMA.FTZ R83, R83, c[0x0][0x2d0], -R161.reuse ;  /* 0x0000b40053537a23 */ /* 0x100ff200000108a1 */
[----:B------:R1:W-:Y:S10]  /*78e0*/  MUFU.EX2 R109, R0 ;  /* 0x00000000006d7308 */ /* 0x0003f40000000800 */
[----:B------:R-:W-:Y:S10]  /*78f0*/  MUFU.EX2 R182, R27 ;  /* 0x0000001b00b67308 */ /* 0x000ff40000000800 */
[----:B------:R-:W-:Y:S01]  /*7900*/  MUFU.EX2 R180, R30 ;  /* 0x0000001e00b47308 */ /* 0x000fe20000000800 */
[--C-:B-1----:R-:W-:Y:S02]  /*7910*/  FFMA.FTZ R0, R4, c[0x0][0x2d0], -R160.reuse ;  /* 0x0000b40004007a23 */ /* 0x102fe400000108a0 */
[--C-:B------:R-:W-:Y:S07]  /*7920*/  FFMA.FTZ R4, R20, c[0x0][0x2d0], -R160.reuse ;  /* 0x0000b40014047a23 */ /* 0x100fee00000108a0 */
[----:B------:R1:W-:Y:S10]  /*7930*/  MUFU.EX2 R167, R0 ;  /* 0x0000000000a77308 */ /* 0x0003f40000000800 */
[----:B------:R2:W-:Y:S10]  /*7940*/  MUFU.EX2 R231, R4 ;  /* 0x0000000400e77308 */ /* 0x0005f40000000800 */
[----:B------:R-:W-:Y:S01]  /*7950*/  MUFU.EX2 R178, R31 ;  /* 0x0000001f00b27308 */ /* 0x000fe20000000800 */
[----:B-1----:R-:W-:Y:S02]  /*7960*/  FFMA.FTZ R0, R16, c[0x0][0x2d0], -R160 ;  /* 0x0000b40010007a23 */ /* 0x002fe400000108a0 */
[--C-:B------:R-:W-:Y:S07]  /*7970*/  FFMA.FTZ R16, R38, c[0x0][0x2d0], -R161.reuse ;  /* 0x0000b40026107a23 */ /* 0x100fee00000108a1 */
[----:B------:R1:W-:Y:S01]  /*7980*/  MUFU.EX2 R204, R0 ;  /* 0x0000000000cc7308 */ /* 0x0003e20000000800 */
[----:B--2---:R-:W-:Y:S09]  /*7990*/  FFMA.FTZ R4, R10, c[0x0][0x2d0], -R108 ;  /* 0x0000b4000a047a23 */ /* 0x004ff2000001086c */
[----:B------:R2:W-:Y:S10]  /*79a0*/  MUFU.EX2 R165, R4 ;  /* 0x0000000400a57308 */ /* 0x0005f40000000800 */
[----:B------:R-:W-:Y:S01]  /*79b0*/  MUFU.EX2 R224, R16 ;  /* 0x0000001000e07308 */ /* 0x000fe20000000800 */
[----:B-1----:R-:W-:Y:S09]  /*79c0*/  FFMA.FTZ R0, R17, c[0x0][0x2d0], -R160 ;  /* 0x0000b40011007a23 */ /* 0x002ff200000108a0 */
[----:B------:R1:W-:Y:S01]  /*79d0*/  MUFU.EX2 R210, R0 ;  /* 0x0000000000d27308 */ /* 0x0003e20000000800 */
[--C-:B--2---:R-:W-:Y:S09]  /*79e0*/  FFMA.FTZ R4, R11, c[0x0][0x2d0], -R108.reuse ;  /* 0x0000b4000b047a23 */ /* 0x104ff2000001086c */
[----:B------:R2:W-:Y:S10]  /*79f0*/  MUFU.EX2 R181, R4 ;  /* 0x0000000400b57308 */ /* 0x0005f40000000800 */
[----:B------:R-:W-:Y:S01]  /*7a00*/  MUFU.EX2 R171, R69 ;  /* 0x0000004500ab7308 */ /* 0x000fe20000000800 */
[--C-:B-1----:R-:W-:Y:S09]  /*7a10*/  FFMA.FTZ R0, R18, c[0x0][0x2d0], -R161.reuse ;  /* 0x0000b40012007a23 */ /* 0x102ff200000108a1 */
[----:B------:R1:W-:Y:S01]  /*7a20*/  MUFU.EX2 R198, R0 ;  /* 0x0000000000c67308 */ /* 0x0003e20000000800 */
[--C-:B--2---:R-:W-:Y:S09]  /*7a30*/  FFMA.FTZ R4, R14, c[0x0][0x2d0], -R108.reuse ;  /* 0x0000b4000e047a23 */ /* 0x104ff2000001086c */
[----:B------:R2:W-:Y:S10]  /*7a40*/  MUFU.EX2 R185, R4 ;  /* 0x0000000400b97308 */ /* 0x0005f40000000800 */
[----:B------:R-:W-:Y:S01]  /*7a50*/  MUFU.EX2 R164, R42 ;  /* 0x0000002a00a47308 */ /* 0x000fe20000000800 */
[--C-:B-1----:R-:W-:Y:S09]  /*7a60*/  FFMA.FTZ R0, R19, c[0x0][0x2d0], -R161.reuse ;  /* 0x0000b40013007a23 */ /* 0x102ff200000108a1 */
[----:B------:R1:W-:Y:S01]  /*7a70*/  MUFU.EX2 R234, R0 ;  /* 0x0000000000ea7308 */ /* 0x0003e20000000800 */
[----:B--2---:R-:W-:Y:S09]  /*7a80*/  FFMA.FTZ R4, R15, c[0x0][0x2d0], -R108 ;  /* 0x0000b4000f047a23 */ /* 0x004ff2000001086c */
[----:B------:R2:W-:Y:S10]  /*7a90*/  MUFU.EX2 R220, R4 ;  /* 0x0000000400dc7308 */ /* 0x0005f40000000800 */
[----:B------:R-:W-:Y:S01]  /*7aa0*/  MUFU.EX2 R163, R43 ;  /* 0x0000002b00a37308 */ /* 0x000fe20000000800 */
[C---:B-1----:R-:W-:Y:S02]  /*7ab0*/  FADD.FTZ R0, -R111.reuse, R114 ;  /* 0x000000726f007221 */ /* 0x042fe40000010100 */
[----:B------:R-:W-:Y:S02]  /*7ac0*/  FMUL.FTZ R114, R111, c[0x0][0x2d0] ;  /* 0x0000b4006f727a20 */ /* 0x000fe40000410000 */
[----:B------:R-:W-:Y:S02]  /*7ad0*/  FMUL.FTZ R0, R0, c[0x0][0x2d0] ;  /* 0x0000b40000007a20 */ /* 0x000fe40000410000 */
[----:B------:R-:W-:Y:S03]  /*7ae0*/  FFMA.FTZ R5, R12, c[0x0][0x2d0], -R114 ;  /* 0x0000b4000c057a23 */ /* 0x000fe60000010872 */
[----:B------:R1:W-:Y:S01]  /*7af0*/  MUFU.EX2 R3, R0 ;  /* 0x0000000000037308 */ /* 0x0003e20000000800 */
[----:B------:R-:W-:Y:S02]  /*7b00*/  FFMA.FTZ R12, R36, c[0x0][0x2d0], -R160 ;  /* 0x0000b400240c7a23 */ /* 0x000fe400000108a0 */
[--C-:B--2---:R-:W-:Y:S07]  /*7b10*/  FFMA.FTZ R4, R29, c[0x0][0x2d0], -R114.reuse ;  /* 0x0000b4001d047a23 */ /* 0x104fee0000010872 */
[----:B------:R-:W-:Y:S10]  /*7b20*/  MUFU.EX2 R187, R5 ;  /* 0x0000000500bb7308 */ /* 0x000ff40000000800 */
[----:B------:R-:W-:Y:S01]  /*7b30*/  MUFU.EX2 R228, R4 ;  /* 0x0000000400e47308 */ /* 0x000fe20000000800 */
[--C-:B-1----:R-:W-:Y:S09]  /*7b40*/  FFMA.FTZ R0, R8, c[0x0][0x2d0], -R114.reuse ;  /* 0x0000b40008007a23 */ /* 0x102ff20000010872 */
[----:B------:R1:W-:Y:S10]  /*7b50*/  MUFU.EX2 R166, R0 ;  /* 0x0000000000a67308 */ /* 0x0003f40000000800 */
[----:B------:R2:W-:Y:S01]  /*7b60*/  MUFU.EX2 R226, R12 ;  /* 0x0000000c00e27308 */ /* 0x0005e20000000800 */
[----:B-1----:R-:W-:Y:S09]  /*7b70*/  FFMA.FTZ R0, R9, c[0x0][0x2d0], -R114 ;  /* 0x0000b40009007a23 */ /* 0x002ff20000010872 */
[----:B------:R1:W3:Y:S01]  /*7b80*/  MUFU.EX2 R186, R0 ;  /* 0x0000000000ba7308 */ /* 0x0002e20000000800 */
[----:B--2---:R-:W-:Y:S09]  /*7b90*/  FFMA.FTZ R12, R37, c[0x0][0x2d0], -R160 ;  /* 0x0000b400250c7a23 */ /* 0x004ff200000108a0 */
[----:B------:R-:W-:Y:S01]  /*7ba0*/  MUFU.EX2 R225, R12 ;  /* 0x0000000c00e17308 */ /* 0x000fe20000000800 */
[----:B-1----:R-:W-:Y:S09]  /*7bb0*/  FFMA.FTZ R0, R13, c[0x0][0x2d0], -R114 ;  /* 0x0000b4000d007a23 */ /* 0x002ff20000010872 */
[----:B------:R1:W2:Y:S02]  /*7bc0*/  MUFU.EX2 R230, R0 ;  /* 0x0000000000e67308 */ /* 0x0002a40000000800 */
[--C-:B-1----:R-:W-:Y:S01]  /*7bd0*/  FFMA.FTZ R0, R21, c[0x0][0x2d0], -R160.reuse ;  /* 0x0000b40015007a23 */ /* 0x102fe200000108a0 */
[----:B---3--:R-:W-:Y:S01]  /*7be0*/  F2FP.BF16.PACK_AB R156, R186, R166 ;  /* 0x000000a6ba9c723e */ /* 0x008fe200000010ff */
[C---:B------:R-:W-:Y:S01]  /*7bf0*/  FMUL.FTZ R4, R110.reuse, R120 ;  /* 0x000000786e047220 */ /* 0x040fe20000410000 */
[----:B------:R-:W-:Y:S05]  /*7c00*/  F2FP.BF16.PACK_AB R120, R173, R167 ;  /* 0x000000a7ad78723e */ /* 0x000fea00000010ff */
[----:B------:R1:W-:Y:S01]  /*7c10*/  MUFU.EX2 R235, R0 ;  /* 0x0000000000eb7308 */ /* 0x0003e20000000800 */
[----:B------:R-:W-:Y:S01]  /*7c20*/  FMUL.FTZ R5, R110, R121 ;  /* 0x000000796e057220 */ /* 0x000fe20000410000 */
[----:B------:R-:W-:Y:S01]  /*7c30*/  F2FP.BF16.PACK_AB R121, R203, R162 ;  /* 0x000000a2cb79723e */ /* 0x000fe200000010ff */
[C---:B------:R-:W-:Y:S01]  /*7c40*/  FMUL.FTZ R6, R109.reuse, R122 ;  /* 0x0000007a6d067220 */ /* 0x040fe20000410000 */
[----:B------:R-:W-:Y:S01]  /*7c50*/  F2FP.BF16.PACK_AB R122, R210, R204 ;  /* 0x000000ccd27a723e */ /* 0x000fe200000010ff */
[----:B------:R-:W-:Y:S01]  /*7c60*/  FMUL.FTZ R7, R109, R123 ;  /* 0x0000007b6d077220 */ /* 0x000fe20000410000 */
[----:B------:R-:W-:Y:S01]  /*7c70*/  F2FP.BF16.PACK_AB R123, R234, R198 ;  /* 0x000000c6ea7b723e */ /* 0x000fe200000010ff */
[C---:B------:R-:W-:Y:S01]  /*7c80*/  FMUL.FTZ R8, R3.reuse, R116 ;  /* 0x0000007403087220 */ /* 0x040fe20000410000 */
[----:B--2---:R-:W-:Y:S01]  /*7c90*/  F2FP.BF16.PACK_AB R158, R230, R187 ;  /* 0x000000bbe69e723e */ /* 0x004fe200000010ff */
[----:B------:R-:W-:Y:S01]  /*7ca0*/  FMUL.FTZ R9, R3, R117 ;  /* 0x0000007503097220 */ /* 0x000fe20000410000 */
[----:B------:R-:W-:Y:S01]  /*7cb0*/  F2FP.BF16.PACK_AB R157, R181, R165 ;  /* 0x000000a5b59d723e */ /* 0x000fe200000010ff */
[C---:B------:R-:W-:Y:S01]  /*7cc0*/  FMUL.FTZ R12, R3.reuse, R124 ;  /* 0x0000007c030c7220 */ /* 0x040fe20000410000 */
[----:B------:R-:W-:Y:S01]  /*7cd0*/  F2FP.BF16.PACK_AB R159, R220, R185 ;  /* 0x000000b9dc9f723e */ /* 0x000fe200000010ff */
[----:B------:R-:W-:Y:S02]  /*7ce0*/  FMUL.FTZ R13, R3, R125 ;  /* 0x0000007d030d7220 */ /* 0x000fe40000410000 */
[C---:B------:R-:W-:Y:S02]  /*7cf0*/  FMUL.FTZ R16, R110.reuse, R128 ;  /* 0x000000806e107220 */ /* 0x040fe40000410000 */
[----:B------:R-:W-:Y:S02]  /*7d00*/  FMUL.FTZ R17, R110, R129 ;  /* 0x000000816e117220 */ /* 0x000fe40000410000 */
[C---:B------:R-:W-:Y:S02]  /*7d10*/  FMUL.FTZ R18, R109.reuse, R130 ;  /* 0x000000826d127220 */ /* 0x040fe40000410000 */
[----:B------:R-:W-:Y:S02]  /*7d20*/  FMUL.FTZ R19, R109, R131 ;  /* 0x000000836d137220 */ /* 0x000fe40000410000 */
[----:B------:R-:W-:Y:S01]  /*7d30*/  LDSM.16.MT88.4 R128, [R193+0x800] ;  /* 0x00080000c180783b */ /* 0x000fe20000004200 */
[--C-:B-1----:R-:W-:Y:S02]  /*7d40*/  FFMA.FTZ R0, R22, c[0x0][0x2d0], -R161.reuse ;  /* 0x0000b40016007a23 */ /* 0x102fe400000108a1 */
[C---:B------:R-:W-:Y:S02]  /*7d50*/  FMUL.FTZ R36, R3.reuse, R140 ;  /* 0x0000008c03247220 */ /* 0x040fe40000410000 */
[----:B------:R1:W-:Y:S01]  /*7d60*/  MUFU.EX2 R229, R0 ;  /* 0x0000000000e57308 */ /* 0x0003e20000000800 */
[----:B------:R-:W-:Y:S02]  /*7d70*/  FMUL.FTZ R37, R3, R141 ;  /* 0x0000008d03257220 */ /* 0x000fe40000410000 */
[C---:B------:R-:W-:Y:S02]  /*7d80*/  FMUL.FTZ R84, R110.reuse, R84 ;  /* 0x000000546e547220 */ /* 0x040fe40000410000 */
[C---:B------:R-:W-:Y:S02]  /*7d90*/  FMUL.FTZ R85, R110.reuse, R85 ;  /* 0x000000556e557220 */ /* 0x040fe40000410000 */
[C---:B------:R-:W-:Y:S02]  /*7da0*/  FMUL.FTZ R86, R109.reuse, R86 ;  /* 0x000000566d567220 */ /* 0x040fe40000410000 */
[----:B------:R-:W-:Y:S02]  /*7db0*/  FMUL.FTZ R87, R109, R87 ;  /* 0x000000576d577220 */ /* 0x000fe40000410000 */
[C---:B------:R-:W-:Y:S02]  /*7dc0*/  FMUL.FTZ R88, R3.reuse, R88 ;  /* 0x0000005803587220 */ /* 0x040fe40000410000 */
[C---:B------:R-:W-:Y:S02]  /*7dd0*/  FMUL.FTZ R89, R3.reuse, R89 ;  /* 0x0000005903597220 */ /* 0x040fe40000410000 */
[C---:B------:R-:W-:Y:S02]  /*7de0*/  FMUL.FTZ R92, R3.reuse, R92 ;  /* 0x0000005c035c7220 */ /* 0x040fe40000410000 */
[----:B------:R-:W-:Y:S02]  /*7df0*/  FMUL.FTZ R93, R3, R93 ;  /* 0x0000005d035d7220 */ /* 0x000fe40000410000 */
[C---:B------:R-:W-:Y:S02]  /*7e00*/  FMUL.FTZ R96, R110.reuse, R96 ;  /* 0x000000606e607220 */ /* 0x040fe40000410000 */
[C---:B------:R-:W-:Y:S02]  /*7e10*/  FMUL.FTZ R97, R110.reuse, R97 ;  /* 0x000000616e617220 */ /* 0x040fe40000410000 */
[----:B------:R-:W-:Y:S02]  /*7e20*/  FMUL.FTZ R98, R109, R98 ;  /* 0x000000626d627220 */ /* 0x000fe40000410000 */
[--C-:B-1----:R-:W-:Y:S02]  /*7e30*/  FFMA.FTZ R0, R23, c[0x0][0x2d0], -R161.reuse ;  /* 0x0000b40017007a23 */ /* 0x102fe400000108a1 */
[----:B------:R-:W1:Y:S01]  /*7e40*/  LDSM.16.MT88.4 R20, [R190] ;  /* 0x00000000be14783b */ /* 0x000e620000004200 */
[C---:B------:R-:W-:Y:S01]  /*7e50*/  FMUL.FTZ R99, R109.reuse, R99 ;  /* 0x000000636d637220 */ /* 0x040fe20000410000 */
[----:B------:R2:W-:Y:S01]  /*7e60*/  MUFU.EX2 R238, R0 ;  /* 0x0000000000ee7308 */ /* 0x0005e20000000800 */
[C---:B------:R-:W-:Y:S02]  /*7e70*/  FMUL.FTZ R100, R110.reuse, R100 ;  /* 0x000000646e647220 */ /* 0x040fe40000410000 */
[C---:B------:R-:W-:Y:S02]  /*7e80*/  FMUL.FTZ R101, R110.reuse, R101 ;  /* 0x000000656e657220 */ /* 0x040fe40000410000 */
[C---:B------:R-:W-:Y:S02]  /*7e90*/  FMUL.FTZ R102, R109.reuse, R102 ;  /* 0x000000666d667220 */ /* 0x040fe40000410000 */
[C---:B------:R-:W-:Y:S02]  /*7ea0*/  FMUL.FTZ R103, R109.reuse, R103 ;  /* 0x000000676d677220 */ /* 0x040fe40000410000 */
[----:B------:R-:W-:Y:S02]  /*7eb0*/  FMUL.FTZ R29, R110, R153 ;  /* 0x000000996e1d7220 */ /* 0x000fe40000410000 */
[C---:B------:R-:W-:Y:S02]  /*7ec0*/  FMUL.FTZ R30, R109.reuse, R154 ;  /* 0x0000009a6d1e7220 */ /* 0x040fe40000410000 */
[----:B------:R-:W-:Y:S02]  /*7ed0*/  FMUL.FTZ R31, R109, R155 ;  /* 0x0000009b6d1f7220 */ /* 0x000fe40000410000 */
[C---:B------:R-:W-:Y:S02]  /*7ee0*/  FMUL.FTZ R104, R3.reuse, R104 ;  /* 0x0000006803687220 */ /* 0x040fe40000410000 */
[C---:B------:R-:W-:Y:S02]  /*7ef0*/  FMUL.FTZ R105, R3.reuse, R105 ;  /* 0x0000006903697220 */ /* 0x040fe40000410000 */
[--C-:B--2---:R-:W-:Y:S02]  /*7f00*/  FFMA.FTZ R0, R32, c[0x0][0x2d0], -R160.reuse ;  /* 0x0000b40020007a23 */ /* 0x104fe400000108a0 */
[----:B------:R-:W-:Y:S02]  /*7f10*/  FMUL.FTZ R32, R3, R136 ;  /* 0x0000008803207220 */ /* 0x000fe40000410000 */
[----:B------:R2:W-:Y:S01]  /*7f20*/  MUFU.EX2 R239, R0 ;  /* 0x0000000000ef7308 */ /* 0x0005e20000000800 */
[-C--:B-1----:R-:W-:Y:S05]  /*7f30*/  HMMA.16816.F32.BF16 R4, R120, R20.reuse, R4 ;  /* 0x000000147804723c */ /* 0x082fea0000041804 */
[----:B--2---:R-:W-:Y:S02]  /*7f40*/  FFMA.FTZ R0, R33, c[0x0][0x2d0], -R160 ;  /* 0x0000b40021007a23 */ /* 0x004fe400000108a0 */
[----:B------:R-:W-:Y:S02]  /*7f50*/  FMUL.FTZ R33, R3, R137 ;  /* 0x0000008903217220 */ /* 0x000fe40000410000 */
[----:B------:R1:W-:Y:S03]  /*7f60*/  MUFU.EX2 R240, R0 ;  /* 0x0000000000f07308 */ /* 0x0003e60000000800 */
[--C-:B-1----:R-:W-:Y:S07]  /*7f70*/  FFMA.FTZ R0, R34, c[0x0][0x2d0], -R161.reuse ;  /* 0x0000b40022007a23 */ /* 0x102fee00000108a1 */
[----:B------:R1:W-:Y:S02]  /*7f80*/  MUFU.EX2 R236, R0 ;  /* 0x0000000000ec7308 */ /* 0x0003e40000000800 */
[--C-:B-1----:R-:W-:Y:S08]  /*7f90*/  FFMA.FTZ R0, R35, c[0x0][0x2d0], -R161.reuse ;  /* 0x0000b40023007a23 */ /* 0x102ff000000108a1 */
[----:B------:R1:W-:Y:S02]  /*7fa0*/  MUFU.EX2 R237, R0 ;  /* 0x0000000000ed7308 */ /* 0x0003e40000000800 */
[----:B-1----:R-:W-:Y:S02]  /*7fb0*/  FFMA.FTZ R0, R24, c[0x0][0x2d0], -R114 ;  /* 0x0000b40018007a23 */ /* 0x002fe40000010872 */
[----:B------:R-:W-:Y:S06]  /*7fc0*/  FFMA.FTZ R24, R48, c[0x0][0x2d0], -R160 ;  /* 0x0000b40030187a23 */ /* 0x000fec00000108a0 */
[----:B------:R1:W-:Y:S01]  /*7fd0*/  MUFU.EX2 R227, R0 ;  /* 0x0000000000e37308 */ /* 0x0003e20000000800 */
[C---:B------:R-:W-:Y:S09]  /*7fe0*/  FMUL.FTZ R48, R110.reuse, R144 ;  /* 0x000000906e307220 */ /* 0x040ff20000410000 */
[----:B------:R2:W-:Y:S01]  /*7ff0*/  MUFU.EX2 R222, R24 ;  /* 0x0000001800de7308 */ /* 0x0005e20000000800 */
[----:B-1----:R-:W-:Y:S02]  /*8000*/  FFMA.FTZ R0, R25, c[0x0][0x2d0], -R114 ;  /* 0x0000b40019007a23 */ /* 0x002fe40000010872 */
[----:B------:R-:W-:Y:S07]  /*8010*/  FMUL.FTZ R25, R3, R149 ;  /* 0x0000009503197220 */ /* 0x000fee0000410000 */
[----:B------:R1:W-:Y:S01]  /*8020*/  MUFU.EX2 R233, R0 ;  /* 0x0000000000e97308 */ /* 0x0003e20000000800 */
[----:B--2---:R-:W-:Y:S02]  /*8030*/  FFMA.FTZ R24, R49, c[0x0][0x2d0], -R160 ;  /* 0x0000b40031187a23 */ /* 0x004fe400000108a0 */
[----:B------:R-:W-:Y:S07]  /*8040*/  FMUL.FTZ R49, R110, R145 ;  /* 0x000000916e317220 */ /* 0x000fee0000410000 */
[----:B------:R2:W3:Y:S01]  /*8050*/  MUFU.EX2 R221, R24 ;  /* 0x0000001800dd7308 */ /* 0x0004e20000000800 */
[----:B-1----:R-:W-:Y:S02]  /*8060*/  FFMA.FTZ R0, R28, c[0x0][0x2d0], -R114 ;  /* 0x0000b4001c007a23 */ /* 0x002fe40000010872 */
[----:B------:R-:W-:Y:S07]  /*8070*/  FMUL.FTZ R28, R110, R152 ;  /* 0x000000986e1c7220 */ /* 0x000fee0000410000 */
[----:B------:R1:W-:Y:S01]  /*8080*/  MUFU.EX2 R232, R0 ;  /* 0x0000000000e87308 */ /* 0x0003e20000000800 */
[----:B--2---:R-:W-:Y:S01]  /*8090*/  FFMA.FTZ R24, R50, c[0x0][0x2d0], -R161 ;  /* 0x0000b40032187a23 */ /* 0x004fe200000108a1 */
[----:B---3--:R-:W-:Y:S01]  /*80a0*/  F2FP.BF16.PACK_AB R42, R221, R222 ;  /* 0x000000dedd2a723e */ /* 0x008fe200000010ff */
[----:B------:R-:W-:Y:S07]  /*80b0*/  FMUL.FTZ R50, R109, R146 ;  /* 0x000000926d327220 */ /* 0x000fee0000410000 */
[----:B------:R2:W-:Y:S01]  /*80c0*/  MUFU.EX2 R218, R24 ;  /* 0x0000001800da7308 */ /* 0x0005e20000000800 */
[----:B-1----:R-:W-:Y:S02]  /*80d0*/  FADD.FTZ R0, -R2, R115 ;  /* 0x0000007302007221 */ /* 0x002fe40000010100 */
[----:B------:R-:W-:Y:S02]  /*80e0*/  FFMA.FTZ R115, R80, c[0x0][0x2d0], -R160 ;  /* 0x0000b40050737a23 */ /* 0x000fe400000108a0 */
[----:B------:R-:W-:Y:S02]  /*80f0*/  FMUL.FTZ R0, R0, c[0x0][0x2d0] ;  /* 0x0000b40000007a20 */ /* 0x000fe40000410000 */
[----:B------:R-:W-:Y:S02]  /*8100*/  FFMA.FTZ R80, R72, c[0x0][0x2d0], -R114 ;  /* 0x0000b40048507a23 */ /* 0x000fe40000010872 */
[----:B------:R-:W-:Y:S02]  /*8110*/  FFMA.FTZ R72, R63, c[0x0][0x2d0], -R108 ;  /* 0x0000b4003f487a23 */ /* 0x000fe4000001086c */
[--C-:B--2---:R-:W-:Y:S01]  /*8120*/  FFMA.FTZ R24, R51, c[0x0][0x2d0], -R161.reuse ;  /* 0x0000b40033187a23 */ /* 0x104fe200000108a1 */
[----:B------:R-:W1:Y:S01]  /*8130*/  MUFU.EX2 R0, R0 ;  /* 0x0000000000007308 */ /* 0x000e620000000800 */
[----:B------:R-:W-:Y:S02]  /*8140*/  FMUL.FTZ R51, R109, R147 ;  /* 0x000000936d337220 */ /* 0x000fe40000410000 */
[----:B------:R-:W-:Y:S07]  /*8150*/  LDSM.16.MT88.4 R144, [R193+0x2000] ;  /* 0x00200000c190783b */ /* 0x000fee0000004200 */
[----:B------:R2:W3:Y:S01]  /*8160*/  MUFU.EX2 R219, R24 ;  /* 0x0000001800db7308 */ /* 0x0004e20000000800 */
[C---:B-1----:R-:W-:Y:S02]  /*8170*/  FMUL.FTZ R10, R0.reuse, R118 ;  /* 0x00000076000a7220 */ /* 0x042fe40000410000 */
[C---:B------:R-:W-:Y:S02]  /*8180*/  FMUL.FTZ R11, R0.reuse, R119 ;  /* 0x00000077000b7220 */ /* 0x040fe40000410000 */
[----:B------:R-:W1:Y:S01]  /*8190*/  LDSM.16.MT88.4 R116, [R193] ;  /* 0x00000000c174783b */ /* 0x000e620000004200 */
[C---:B------:R-:W-:Y:S02]  /*81a0*/  FMUL.FTZ R14, R0.reuse, R126 ;  /* 0x0000007e000e7220 */ /* 0x040fe40000410000 */
[----:B------:R-:W-:Y:S02]  /*81b0*/  FMUL.FTZ R15, R0, R127 ;  /* 0x0000007f000f7220 */ /* 0x000fe40000410000 */
[C---:B------:R-:W-:Y:S03]  /*81c0*/  HMMA.16816.F32.BF16 R8, R156.reuse, R20, R8 ;  /* 0x000000149c08723c */ /* 0x040fe60000041808 */
[----:B------:R-:W4:Y:S01]  /*81d0*/  LDSM.16.MT88.4 R124, [R191] ;  /* 0x00000000bf7c783b */ /* 0x000f220000004200 */
[--C-:B--2---:R-:W-:Y:S01]  /*81e0*/  FFMA.FTZ R24, R40, c[0x0][0x2d0], -R114.reuse ;  /* 0x0000b40028187a23 */ /* 0x104fe20000010872 */
[----:B---3--:R-:W-:Y:S01]  /*81f0*/  F2FP.BF16.PACK_AB R43, R219, R218 ;  /* 0x000000dadb2b723e */ /* 0x008fe200000010ff */
[--C-:B------:R-:W-:Y:S01]  /*8200*/  FFMA.FTZ R40, R54, c[0x0][0x2d0], -R161.reuse ;  /* 0x0000b40036287a23 */ /* 0x100fe200000108a1 */
[----:B------:R-:W-:Y:S01]  /*8210*/  F2FP.BF16.PACK_AB R54, R240, R239 ;  /* 0x000000eff036723e */ /* 0x000fe200000010ff */
[-C--:B------:R-:W-:Y:S01]  /*8220*/  HMMA.16816.F32.BF16 R12, R156, R22.reuse, R12 ;  /* 0x000000169c0c723c */ /* 0x080fe2000004180c */
[----:B------:R2:W-:Y:S03]  /*8230*/  MUFU.EX2 R217, R24 ;  /* 0x0000001800d97308 */ /* 0x0005e60000000800 */
[--C-:B------:R-:W-:Y:S02]  /*8240*/  FFMA.FTZ R20, R39, c[0x0][0x2d0], -R161.reuse ;  /* 0x0000b40027147a23 */ /* 0x100fe400000108a1 */
[----:B------:R-:W-:Y:S02]  /*8250*/  FMUL.FTZ R21, R110, R133 ;  /* 0x000000856e157220 */ /* 0x000fe40000410000 */
[C---:B------:R-:W-:Y:S03]  /*8260*/  HMMA.16816.F32.BF16 R16, R120.reuse, R22, R16 ;  /* 0x000000167810723c */ /* 0x040fe60000041810 */
[----:B------:R3:W-:Y:S01]  /*8270*/  MUFU.EX2 R183, R40 ;  /* 0x0000002800b77308 */ /* 0x0007e20000000800 */
[C---:B------:R-:W-:Y:S02]  /*8280*/  FMUL.FTZ R34, R0.reuse, R138 ;  /* 0x0000008a00227220 */ /* 0x040fe40000410000 */
[C---:B------:R-:W-:Y:S02]  /*8290*/  FMUL.FTZ R35, R0.reuse, R139 ;  /* 0x0000008b00237220 */ /* 0x040fe40000410000 */
[C---:B------:R-:W-:Y:S04]  /*82a0*/  FMUL.FTZ R22, R109.reuse, R134 ;  /* 0x000000866d167220 */ /* 0x040fe80000410000 */
[----:B------:R-:W-:Y:S01]  /*82b0*/  FMUL.FTZ R23, R109, R135 ;  /* 0x000000876d177220 */ /* 0x000fe20000410000 */
[----:B------:R5:W-:Y:S01]  /*82c0*/  MUFU.EX2 R223, R20 ;  /* 0x0000001400df7308 */ /* 0x000be20000000800 */
[C---:B------:R-:W-:Y:S02]  /*82d0*/  FMUL.FTZ R38, R0.reuse, R142 ;  /* 0x0000008e00267220 */ /* 0x040fe40000410000 */
[C---:B------:R-:W-:Y:S02]  /*82e0*/  FMUL.FTZ R39, R0.reuse, R143 ;  /* 0x0000008f00277220 */ /* 0x040fe40000410000 */
[----:B--2---:R-:W-:Y:S02]  /*82f0*/  FFMA.FTZ R24, R41, c[0x0][0x2d0], -R114 ;  /* 0x0000b40029187a23 */ /* 0x004fe40000010872 */
[C---:B------:R-:W-:Y:S02]  /*8300*/  FMUL.FTZ R90, R0.reuse, R90 ;  /* 0x0000005a005a7220 */ /* 0x040fe40000410000 */
[C---:B------:R-:W-:Y:S01]  /*8310*/  FMUL.FTZ R91, R0.reuse, R91 ;  /* 0x0000005b005b7220 */ /* 0x040fe20000410000 */
[----:B------:R2:W-:Y:S01]  /*8320*/  MUFU.EX2 R216, R24 ;  /* 0x0000001800d87308 */ /* 0x0005e20000000800 */
[C---:B------:R-:W-:Y:S02]  /*8330*/  FMUL.FTZ R94, R0.reuse, R94 ;  /* 0x0000005e005e7220 */ /* 0x040fe40000410000 */
[C---:B------:R-:W-:Y:S02]  /*8340*/  FMUL.FTZ R95, R0.reuse, R95 ;  /* 0x0000005f005f7220 */ /* 0x040fe40000410000 */
[----:B---3--:R-:W-:Y:S02]  /*8350*/  FFMA.FTZ R40, R65, c[0x0][0x2d0], -R160 ;  /* 0x0000b40041287a23 */ /* 0x008fe400000108a0 */
[--C-:B------:R-:W-:Y:S01]  /*8360*/  FFMA.FTZ R41, R55, c[0x0][0x2d0], -R161.reuse ;  /* 0x0000b40037297a23 */ /* 0x100fe200000108a1 */
[----:B------:R-:W-:Y:S01]  /*8370*/  F2FP.BF16.PACK_AB R55, R237, R236 ;  /* 0x000000eced37723e */ /* 0x000fe200000010ff */
[C---:B------:R-:W-:Y:S01]  /*8380*/  FMUL.FTZ R27, R0.reuse, R151 ;  /* 0x00000097001b7220 */ /* 0x040fe20000410000 */
[----:B------:R3:W-:Y:S01]  /*8390*/  MUFU.EX2 R177, R40 ;  /* 0x0000002800b17308 */ /* 0x0007e20000000800 */
[C---:B------:R-:W-:Y:S02]  /*83a0*/  FMUL.FTZ R106, R0.reuse, R106 ;  /* 0x0000006a006a7220 */ /* 0x040fe40000410000 */
[----:B------:R-:W-:Y:S02]  /*83b0*/  FMUL.FTZ R107, R0, R107 ;  /* 0x0000006b006b7220 */ /* 0x000fe40000410000 */
[----:B-----5:R-:W-:Y:S05]  /*83c0*/  FMUL.FTZ R20, R110, R132 ;  /* 0x000000846e147220 */ /* 0x020fea0000410000 */
[----:B------:R5:W-:Y:S02]  /*83d0*/  MUFU.EX2 R184, R41 ;  /* 0x0000002900b87308 */ /* 0x000be40000000800 */
[-C--:B-1----:R-:W-:Y:S03]  /*83e0*/  HMMA.16816.F32.BF16 R20, R120, R116.reuse, R20 ;  /* 0x000000747814723c */ /* 0x082fe60000041814 */
[----:B--2---:R-:W-:Y:S02]  /*83f0*/  FFMA.FTZ R24, R44, c[0x0][0x2d0], -R114 ;  /* 0x0000b4002c187a23 */ /* 0x004fe40000010872 */
[----:B------:R-:W-:Y:S03]  /*8400*/  FFMA.FTZ R44, R64, c[0x0][0x2d0], -R160 ;  /* 0x0000b400402c7a23 */ /* 0x000fe600000108a0 */
[C---:B------:R-:W-:Y:S01]  /*8410*/  HMMA.16816.F32.BF16 R32, R156.reuse, R116, R32 ;  /* 0x000000749c20723c */ /* 0x040fe20000041820 */
[----:B------:R1:W-:Y:S03]  /*8420*/  MUFU.EX2 R212, R24 ;  /* 0x0000001800d47308 */ /* 0x0003e60000000800 */
[--C-:B---3--:R-:W-:Y:S04]  /*8430*/  FFMA.FTZ R40, R66, c[0x0][0x2d0], -R161.reuse ;  /* 0x0000b40042287a23 */ /* 0x108fe800000108a1 */
[-C--:B------:R-:W-:Y:S03]  /*8440*/  HMMA.16816.F32.BF16 R36, R156, R118.reuse, R36 ;  /* 0x000000769c24723c */ /* 0x080fe60000041824 */
[----:B------:R2:W-:Y:S01]  /*8450*/  MUFU.EX2 R176, R40 ;  /* 0x0000002800b07308 */ /* 0x0005e20000000800 */
[--C-:B-----5:R-:W-:Y:S04]  /*8460*/  FFMA.FTZ R41, R70, c[0x0][0x2d0], -R161.reuse ;  /* 0x0000b40046297a23 */ /* 0x120fe800000108a1 */
[C---:B------:R-:W-:Y:S01]  /*8470*/  HMMA.16816.F32.BF16 R48, R120.reuse, R118, R48 ;  /* 0x000000767830723c */ /* 0x040fe20000041830 */
[----:B------:R-:W3:Y:S04]  /*8480*/  LDSM.16.MT88.4 R116, [R192] ;  /* 0x00000000c074783b */ /* 0x000ee80000004200 */
[----:B------:R5:W3:Y:S03]  /*8490*/  MUFU.EX2 R132, R26 ;  /* 0x0000001a00847308 */ /* 0x000ae60000000800 */
[-C--:B----4-:R-:W-:Y:S04]  /*84a0*/  HMMA.16816.F32.BF16 R84, R120, R124.reuse, R84 ;  /* 0x0000007c7854723c */ /* 0x090fe80000041854 */
[----:B-1----:R-:W-:Y:S02]  /*84b0*/  FFMA.FTZ R24, R45, c[0x0][0x2d0], -R114 ;  /* 0x0000b4002d187a23 */ /* 0x002fe40000010872 */
[--C-:B------:R-:W-:Y:S01]  /*84c0*/  FFMA.FTZ R45, R68, c[0x0][0x2d0], -R160.reuse ;  /* 0x0000b400442d7a23 */ /* 0x100fe200000108a0 */
[----:B------:R1:W-:Y:S01]  /*84d0*/  MUFU.EX2 R179, R44 ;  /* 0x0000002c00b37308 */ /* 0x0003e20000000800 */
[C---:B------:R-:W-:Y:S04]  /*84e0*/  HMMA.16816.F32.BF16 R88, R156.reuse, R124, R88 ;  /* 0x0000007c9c58723c */ /* 0x040fe80000041858 */
[----:B--2---:R-:W-:Y:S02]  /*84f0*/  FFMA.FTZ R40, R67, c[0x0][0x2d0], -R161 ;  /* 0x0000b40043287a23 */ /* 0x004fe400000108a1 */
[----:B------:R-:W-:Y:S02]  /*8500*/  LDSM.16.MT88.4 R64, [R192+0x800] ;  /* 0x00080000c040783b */ /* 0x000fe40000004200 */
[-C--:B------:R-:W-:Y:S01]  /*8510*/  HMMA.16816.F32.BF16 R92, R156, R126.reuse, R92 ;  /* 0x0000007e9c5c723c */ /* 0x080fe2000004185c */
[----:B------:R2:W-:Y:S03]  /*8520*/  MUFU.EX2 R214, R24 ;  /* 0x0000001800d67308 */ /* 0x0005e60000000800 */
[C---:B-----5:R-:W-:Y:S02]  /*8530*/  FMUL.FTZ R26, R0.reuse, R150 ;  /* 0x00000096001a7220 */ /* 0x060fe40000410000 */
[----:B------:R-:W-:Y:S02]  /*8540*/  FFMA.FTZ R0, R0, R211, R165 ;  /* 0x000000d300007223 */ /* 0x000fe400000100a5 */
[C---:B------:R-:W-:Y:S01]  /*8550*/  HMMA.16816.F32.BF16 R96, R120.reuse, R126, R96 ;  /* 0x0000007e7860723c */ /* 0x040fe20000041860 */
[----:B------:R-:W4:Y:S02]  /*8560*/  LDSM.16.MT88.4 R124, [R190+0x800] ;  /* 0x00080000be7c783b */ /* 0x000f240000004200 */
[----:B------:R5:W-:Y:S01]  /*8570*/  MUFU.EX2 R175, R40 ;  /* 0x0000002800af7308 */ /* 0x000be20000000800 */
[----:B-1----:R-:W-:Y:S04]  /*8580*/  FFMA.FTZ R44, R110, R207, R167 ;  /* 0x000000cf6e2c7223 */ /* 0x002fe800000100a7 */
[-C--:B---3--:R-:W-:Y:S05]  /*8590*/  HMMA.16816.F32.BF16 R100, R120, R116.reuse, R100 ;  /* 0x000000747864723c */ /* 0x088fea0000041864 */
[----:B------:R1:W3:Y:S03]  /*85a0*/  MUFU.EX2 R174, R45 ;  /* 0x0000002d00ae7308 */ /* 0x0002e60000000800 */
[C---:B------:R-:W-:Y:S04]  /*85b0*/  HMMA.16816.F32.BF16 R104, R156.reuse, R116, R104 ;  /* 0x000000749c68723c */ /* 0x040fe80000041868 */
[----:B--2---:R-:W-:Y:S01]  /*85c0*/  FFMA.FTZ R24, R52, c[0x0][0x2d0], -R160 ;  /* 0x0000b40034187a23 */ /* 0x004fe200000108a0 */
[----:B------:R-:W-:Y:S02]  /*85d0*/  F2FP.BF16.PACK_AB R52, R235, R231 ;  /* 0x000000e7eb34723e */ /* 0x000fe400000010ff */
[----:B------:R-:W-:Y:S01]  /*85e0*/  F2FP.BF16.PACK_AB R116, R233, R227 ;  /* 0x000000e3e974723e */ /* 0x000fe200000010ff */
[----:B------:R2:W-:Y:S01]  /*85f0*/  MUFU.EX2 R215, R24 ;  /* 0x0000001800d77308 */ /* 0x0005e20000000800 */
[----:B------:R-:W-:Y:S03]  /*8600*/  F2FP.BF16.PACK_AB R117, R182, R132 ;  /* 0x00000084b675723e */ /* 0x000fe600000010ff */
[----:B-----5:R-:W-:Y:S06]  /*8610*/  FFMA.FTZ R40, R56, c[0x0][0x2d0], -R114 ;  /* 0x0000b40038287a23 */ /* 0x020fec0000010872 */
[----:B------:R5:W-:Y:S01]  /*8620*/  MUFU.EX2 R168, R40 ;  /* 0x0000002800a87308 */ /* 0x000be20000000800 */
[----:B-1----:R-:W-:Y:S01]  /*8630*/  FFMA.FTZ R45, R71, c[0x0][0x2d0], -R161 ;  /* 0x0000b400472d7a23 */ /* 0x002fe200000108a1 */
[----:B---3--:R-:W-:Y:S01]  /*8640*/  F2FP.BF16.PACK_AB R152, R171, R174 ;  /* 0x000000aeab98723e */ /* 0x008fe200000010ff */
[----:B------:R-:W-:Y:S01]  /*8650*/  LDSM.16.MT88.4 R68, [R193+0x1000] ;  /* 0x00100000c144783b */ /* 0x000fe20000004200 */
[--C-:B--2---:R-:W-:Y:S01]  /*8660*/  FFMA.FTZ R24, R53, c[0x0][0x2d0], -R160.reuse ;  /* 0x0000b40035187a23 */ /* 0x104fe200000108a0 */
[----:B------:R-:W-:Y:S01]  /*8670*/  F2FP.BF16.PACK_AB R53, R238, R229 ;  /* 0x000000e5ee35723e */ /* 0x000fe200000010ff */
[----:B------:R-:W-:Y:S04]  /*8680*/  FFMA.FTZ R160, R81, c[0x0][0x2d0], -R160 ;  /* 0x0000b40051a07a23 */ /* 0x000fe800000108a0 */
[----:B------:R1:W-:Y:S01]  /*8690*/  MUFU.EX2 R213, R24 ;  /* 0x0000001800d57308 */ /* 0x0003e20000000800 */
[----:B------:R-:W-:Y:S02]  /*86a0*/  FFMA.FTZ R81, R73, c[0x0][0x2d0], -R114 ;  /* 0x0000b40049517a23 */ /* 0x000fe40000010872 */
[----:B------:R-:W-:Y:S02]  /*86b0*/  FFMA.FTZ R73, R109, R208, R162 ;  /* 0x000000d06d497223 */ /* 0x000fe400000100a2 */
[----:B-----5:R-:W-:Y:S05]  /*86c0*/  FFMA.FTZ R40, R57, c[0x0][0x2d0], -R114 ;  /* 0x0000b40039287a23 */ /* 0x020fea0000010872 */
[----:B------:R2:W-:Y:S10]  /*86d0*/  MUFU.EX2 R169, R40 ;  /* 0x0000002800a97308 */ /* 0x0005f40000000800 */
[----:B------:R3:W-:Y:S01]  /*86e0*/  MUFU.EX2 R162, R41 ;  /* 0x0000002900a27308 */ /* 0x0007e20000000800 */
[C---:B-1----:R-:W-:Y:S02]  /*86f0*/  FMUL.FTZ R24, R3.reuse, R148 ;  /* 0x0000009403187220 */ /* 0x042fe40000410000 */
[----:B------:R-:W-:Y:S04]  /*8700*/  FFMA.FTZ R3, R3, R209, R166 ;  /* 0x000000d103037223 */ /* 0x000fe800000100a6 */
[----:B------:R-:W-:Y:S01]  /*8710*/  FADD.FTZ R3, R186, R3 ;  /* 0x00000003ba037221 */ /* 0x000fe20000010000 */
[-C--:B------:R-:W-:Y:S02]  /*8720*/  HMMA.16816.F32.BF16 R24, R156, R118.reuse, R24 ;  /* 0x000000769c18723c */ /* 0x080fe40000041818 */
[----:B------:R-:W-:Y:S01]  /*8730*/  MUFU.EX2 R158, R115 ;  /* 0x00000073009e7308 */ /* 0x000fe20000000800 */
[----:B--2---:R-:W-:Y:S02]  /*8740*/  FFMA.FTZ R40, R60, c[0x0][0x2d0], -R114 ;  /* 0x0000b4003c287a23 */ /* 0x004fe40000010872 */
[----:B------:R-:W-:Y:S03]  /*8750*/  FFMA.FTZ R60, R58, c[0x0][0x2d0], -R108 ;  /* 0x0000b4003a3c7a23 */ /* 0x000fe6000001086c */
[----:B------:R-:W-:Y:S01]  /*8760*/  HMMA.16816.F32.BF16 R28, R120, R118, R28 ;  /* 0x00000076781c723c */ /* 0x000fe2000004181c */
[----:B------:R-:W1:Y:S03]  /*8770*/  LDSM.16.MT88.4 R120, [R191+0x800] ;  /* 0x00080000bf78783b */ /* 0x000e660000004200 */
[----:B------:R-:W-:Y:S01]  /*8780*/  MUFU.EX2 R110, R60 ;  /* 0x0000003c006e7308 */ /* 0x000fe20000000800 */
[----:B---3--:R-:W-:Y:S02]  /*8790*/  F2FP.BF16.PACK_AB R41, R223, R224 ;  /* 0x000000e0df29723e */ /* 0x008fe400000010ff */
[----:B------:R-:W-:Y:S01]  /*87a0*/  F2FP.BF16.PACK_AB R118, R228, R232 ;  /* 0x000000e8e476723e */ /* 0x000fe200000010ff */
[-C--:B----4-:R-:W-:Y:S05]  /*87b0*/  HMMA.16816.F32.BF16 R4, R52, R124.reuse, R4 ;  /* 0x0000007c3404723c */ /* 0x090fea0000041804 */
[----:B------:R-:W-:Y:S01]  /*87c0*/  F2FP.BF16.PACK_AB R119, R178, R180 ;  /* 0x000000b4b277723e */ /* 0x000fe200000010ff */
[----:B------:R2:W-:Y:S06]  /*87d0*/  MUFU.EX2 R170, R40 ;  /* 0x0000002800aa7308 */ /* 0x0005ec0000000800 */
[C---:B------:R-:W-:Y:S04]  /*87e0*/  HMMA.16816.F32.BF16 R8, R116.reuse, R124, R8 ;  /* 0x0000007c7408723c */ /* 0x040fe80000041808 */
[----:B------:R3:W4:Y:S04]  /*87f0*/  MUFU.EX2 R159, R45 ;  /* 0x0000002d009f7308 */ /* 0x0007280000000800 */
[-C--:B------:R-:W-:Y:S06]  /*8800*/  HMMA.16816.F32.BF16 R12, R116, R126.reuse, R12 ;  /* 0x0000007e740c723c */ /* 0x080fec000004180c */
[----:B------:R-:W5:Y:S02]  /*8810*/  MUFU.EX2 R156, R160 ;  /* 0x000000a0009c7308 */ /* 0x000f640000000800 */
[C---:B------:R-:W-:Y:S04]  /*8820*/  HMMA.16816.F32.BF16 R16, R52.reuse, R126, R16 ;  /* 0x0000007e3410723c */ /* 0x040fe80000041810 */
[--C-:B--2---:R-:W-:Y:S02]  /*8830*/  FFMA.FTZ R40, R61, c[0x0][0x2d0], -R114.reuse ;  /* 0x0000b4003d287a23 */ /* 0x104fe40000010872 */
[----:B------:R-:W-:Y:S02]  /*8840*/  FFMA.FTZ R61, R82, c[0x0][0x2d0], -R161 ;  /* 0x0000b400523d7a23 */ /* 0x000fe400000108a1 */
[-C--:B------:R-:W-:Y:S01]  /*8850*/  HMMA.16816.F32.BF16 R20, R52, R128.reuse, R20 ;  /* 0x000000803414723c */ /* 0x080fe20000041814 */
[----:B------:R2:W-:Y:S03]  /*8860*/  MUFU.EX2 R172, R40 ;  /* 0x0000002800ac7308 */ /* 0x0005e60000000800 */
[----:B---3--:R-:W-:Y:S01]  /*8870*/  F2FP.BF16.PACK_AB R45, R163, R164 ;  /* 0x000000a4a32d723e */ /* 0x008fe200000010ff */
[----:B------:R-:W-:Y:S01]  /*8880*/  FFMA.FTZ R82, R76, c[0x0][0x2d0], -R114 ;  /* 0x0000b4004c527a23 */ /* 0x000fe20000010872 */
[----:B----4-:R-:W-:Y:S01]  /*8890*/  F2FP.BF16.PACK_AB R153, R159, R162 ;  /* 0x000000a29f99723e */ /* 0x010fe200000010ff */
[----:B------:R-:W-:Y:S01]  /*88a0*/  FFMA.FTZ R76, R74, c[0x0][0x2d0], -R108 ;  /* 0x0000b4004a4c7a23 */ /* 0x000fe2000001086c */
[C---:B------:R-:W-:Y:S03]  /*88b0*/  HMMA.16816.F32.BF16 R32, R116.reuse, R128, R32 ;  /* 0x000000807420723c */ /* 0x040fe60000041820 */
[----:B------:R-:W-:Y:S01]  /*88c0*/  MUFU.EX2 R115, R61 ;  /* 0x0000003d00737308 */ /* 0x000fe20000000800 */
[----:B------:R-:W-:Y:S01]  /*88d0*/  FADD.FTZ R74, R173, R44 ;  /* 0x0000002cad4a7221 */ /* 0x000fe20000010000 */
[----:B------:R-:W-:Y:S01]  /*88e0*/  F2FP.BF16.PACK_AB R44, R216, R217 ;  /* 0x000000d9d82c723e */ /* 0x000fe200000010ff */
[----:B------:R-:W-:Y:S01]  /*88f0*/  FFMA.FTZ R114, R77, c[0x0][0x2d0], -R114 ;  /* 0x0000b4004d727a23 */ /* 0x000fe20000010872 */
[----:B-----5:R-:W-:Y:S01]  /*8900*/  F2FP.BF16.PACK_AB R154, R156, R158 ;  /* 0x0000009e9c9a723e */ /* 0x020fe200000010ff */
[-C--:B------:R-:W-:Y:S05]  /*8910*/  HMMA.16816.F32.BF16 R36, R116, R130.reuse, R36 ;  /* 0x000000827424723c */ /* 0x080fea0000041824 */
[----:B------:R-:W-:Y:S03]  /*8920*/  MUFU.EX2 R77, R72 ;  /* 0x00000048004d7308 */ /* 0x000fe60000000800 */
[C---:B------:R-:W-:Y:S01]  /*8930*/  HMMA.16816.F32.BF16 R48, R52.reuse, R130, R48 ;  /* 0x000000823430723c */ /* 0x040fe20000041830 */
[----:B------:R-:W-:Y:S03]  /*8940*/  LDSM.16.MT88.4 R128, [R190+0x2000] ;  /* 0x00200000be80783b */ /* 0x000fe60000004200 */
[--C-:B--2---:R-:W-:Y:S01]  /*8950*/  FFMA.FTZ R40, R46, c[0x0][0x2d0], -R108.reuse ;  /* 0x0000b4002e287a23 */ /* 0x104fe2000001086c */
[----:B------:R-:W-:Y:S02]  /*8960*/  F2FP.BF16.PACK_AB R46, R214, R212 ;  /* 0x000000d4d62e723e */ /* 0x000fe400000010ff */
[----:B------:R-:W-:Y:S01]  /*8970*/  MUFU.EX2 R72, R80 ;  /* 0x0000005000487308 */ /* 0x000fe20000000800 */
[-C--:B-1----:R-:W-:Y:S08]  /*8980*/  HMMA.16816.F32.BF16 R84, R52, R120.reuse, R84 ;  /* 0x000000783454723c */ /* 0x082ff00000041854 */
[C---:B------:R-:W-:Y:S01]  /*8990*/  HMMA.16816.F32.BF16 R88, R116.reuse, R120, R88 ;  /* 0x000000787458723c */ /* 0x040fe20000041858 */
[----:B------:R1:W-:Y:S07]  /*89a0*/  MUFU.EX2 R161, R40 ;  /* 0x0000002800a17308 */ /* 0x0003ee0000000800 */
[-C--:B------:R-:W-:Y:S08]  /*89b0*/  HMMA.16816.F32.BF16 R92, R116, R122.reuse, R92 ;  /* 0x0000007a745c723c */ /* 0x080ff0000004185c */
[C---:B------:R-:W-:Y:S01]  /*89c0*/  HMMA.16816.F32.BF16 R96, R52.reuse, R122, R96 ;  /* 0x0000007a3460723c */ /* 0x040fe20000041860 */
[----:B------:R-:W2:Y:S07]  /*89d0*/  LDSM.16.MT88.4 R120, [R190+0x1000] ;  /* 0x00100000be78783b */ /* 0x000eae0000004200 */
[-C--:B------:R-:W-:Y:S04]  /*89e0*/  HMMA.16816.F32.BF16 R100, R52, R64.reuse, R100 ;  /* 0x000000403464723c */ /* 0x080fe80000041864 */
[--C-:B-1----:R-:W-:Y:S04]  /*89f0*/  FFMA.FTZ R40, R47, c[0x0][0x2d0], -R108.reuse ;  /* 0x0000b4002f287a23 */ /* 0x102fe8000001086c */
[C---:B------:R-:W-:Y:S01]  /*8a00*/  HMMA.16816.F32.BF16 R104, R116.reuse, R64, R104 ;  /* 0x000000407468723c */ /* 0x040fe20000041868 */
[----:B------:R1:W3:Y:S06]  /*8a10*/  MUFU.EX2 R157, R40 ;  /* 0x00000028009d7308 */ /* 0x0002ec0000000800 */
[--C-:B------:R-:W-:Y:S01]  /*8a20*/  FFMA.FTZ R64, R59, c[0x0][0x2d0], -R108.reuse ;  /* 0x0000b4003b407a23 */ /* 0x100fe2000001086c */
[-C--:B------:R-:W-:Y:S01]  /*8a30*/  HMMA.16816.F32.BF16 R24, R116, R66.reuse, R24 ;  /* 0x000000427418723c */ /* 0x080fe20000041818 */
[----:B------:R-:W4:Y:S02]  /*8a40*/  LDSM.16.MT88.4 R56, [R191+0x1000] ;  /* 0x00100000bf38783b */ /* 0x000f240000004200 */
[----:B------:R-:W-:Y:S01]  /*8a50*/  MUFU.EX2 R109, R64 ;  /* 0x00000040006d7308 */ /* 0x000fe20000000800 */
[--C-:B------:R-:W-:Y:S02]  /*8a60*/  FFMA.FTZ R65, R62, c[0x0][0x2d0], -R108.reuse ;  /* 0x0000b4003e417a23 */ /* 0x100fe4000001086c */
[----:B------:R-:W-:Y:S02]  /*8a70*/  FFMA.FTZ R108, R79, c[0x0][0x2d0], -R108 ;  /* 0x0000b4004f6c7a23 */ /* 0x000fe4000001086c */
[----:B------:R-:W-:Y:S01]  /*8a80*/  HMMA.16816.F32.BF16 R28, R52, R66, R28 ;  /* 0x00000042341c723c */ /* 0x000fe2000004181c */
[----:B------:R-:W5:Y:S04]  /*8a90*/  LDSM.16.MT88.4 R52, [R192+0x1000] ;  /* 0x00100000c034783b */ /* 0x000f680000004200 */
[----:B------:R4:W-:Y:S01]  /*8aa0*/  MUFU.EX2 R79, R65 ;  /* 0x00000041004f7308 */ /* 0x0009e20000000800 */
[----:B-1----:R-:W-:Y:S03]  /*8ab0*/  F2FP.BF16.PACK_AB R40, R225, R226 ;  /* 0x000000e2e128723e */ /* 0x002fe600000010ff */
[----:B------:R-:W1:Y:S03]  /*8ac0*/  LDSM.16.MT88.4 R60, [R190+0x1800] ;  /* 0x00180000be3c783b */ /* 0x000e660000004200 */
[----:B---3--:R-:W-:Y:S01]  /*8ad0*/  F2FP.BF16.PACK_AB R47, R157, R161 ;  /* 0x000000a19d2f723e */ /* 0x008fe200000010ff */
[-C--:B--2---:R-:W-:Y:S08]  /*8ae0*/  HMMA.16816.F32.BF16 R4, R40, R120.reuse, R4 ;  /* 0x000000782804723c */ /* 0x084ff00000041804 */
[C---:B------:R-:W-:Y:S01]  /*8af0*/  HMMA.16816.F32.BF16 R8, R44.reuse, R120, R8 ;  /* 0x000000782c08723c */ /* 0x040fe20000041808 */
[----:B----4-:R-:W-:Y:S07]  /*8b00*/  LDSM.16.MT88.4 R64, [R191+0x1800] ;  /* 0x00180000bf40783b */ /* 0x010fee0000004200 */
[-C--:B------:R-:W-:Y:S08]  /*8b10*/  HMMA.16816.F32.BF16 R12, R44, R122.reuse, R12 ;  /* 0x0000007a2c0c723c */ /* 0x080ff0000004180c */
[C---:B------:R-:W-:Y:S08]  /*8b20*/  HMMA.16816.F32.BF16 R16, R40.reuse, R122, R16 ;  /* 0x0000007a2810723c */ /* 0x040ff00000041810 */
[-C--:B------:R-:W-:Y:S08]  /*8b30*/  HMMA.16816.F32.BF16 R20, R40, R68.reuse, R20 ;  /* 0x000000442814723c */ /* 0x080ff00000041814 */
[C---:B------:R-:W-:Y:S07]  /*8b40*/  HMMA.16816.F32.BF16 R32, R44.reuse, R68, R32 ;  /* 0x000000442c20723c */ /* 0x040fee0000041820 */
[----:B------:R-:W-:Y:S01]  /*8b50*/  FADD.FTZ R69, R187, R3 ;  /* 0x00000003bb457221 */ /* 0x000fe20000010000 */
[-C--:B------:R-:W-:Y:S08]  /*8b60*/  HMMA.16816.F32.BF16 R36, R44, R70.reuse, R36 ;  /* 0x000000462c24723c */ /* 0x080ff00000041824 */
[C---:B------:R-:W-:Y:S01]  /*8b70*/  HMMA.16816.F32.BF16 R48, R40.reuse, R70, R48 ;  /* 0x000000462830723c */ /* 0x040fe20000041830 */
[----:B------:R-:W2:Y:S07]  /*8b80*/  MUFU.EX2 R71, R81 ;  /* 0x0000005100477308 */ /* 0x000eae0000000800 */
[-C--:B------:R-:W-:Y:S08]  /*8b90*/  HMMA.16816.F32.BF16 R84, R40, R56.reuse, R84 ;  /* 0x000000382854723c */ /* 0x080ff00000041854 */
[C---:B------:R-:W-:Y:S08]  /*8ba0*/  HMMA.16816.F32.BF16 R88, R44.reuse, R56, R88 ;  /* 0x000000382c58723c */ /* 0x040ff00000041858 */
[-C--:B------:R-:W-:Y:S04]  /*8bb0*/  HMMA.16816.F32.BF16 R92, R44, R58.reuse, R92 ;  /* 0x0000003a2c5c723c */ /* 0x080fe8000004185c */
[----:B--2---:R-:W-:Y:S04]  /*8bc0*/  F2FP.BF16.PACK_AB R148, R71, R72 ;  /* 0x000000484794723e */ /* 0x004fe800000010ff */
[C---:B------:R-:W-:Y:S01]  /*8bd0*/  HMMA.16816.F32.BF16 R96, R40.reuse, R58, R96 ;  /* 0x0000003a2860723c */ /* 0x040fe20000041860 */
[----:B------:R-:W2:Y:S07]  /*8be0*/  LDSM.16.MT88.4 R56, [R193+0x1800] ;  /* 0x00180000c138783b */ /* 0x000eae0000004200 */
[-C--:B-----5:R-:W-:Y:S08]  /*8bf0*/  HMMA.16816.F32.BF16 R100, R40, R52.reuse, R100 ;  /* 0x000000342864723c */ /* 0x0a0ff00000041864 */
[C---:B------:R-:W-:Y:S08]  /*8c00*/  HMMA.16816.F32.BF16 R104, R44.reuse, R52, R104 ;  /* 0x000000342c68723c */ /* 0x040ff00000041868 */
[-C--:B------:R-:W-:Y:S07]  /*8c10*/  HMMA.16816.F32.BF16 R24, R44, R54.reuse, R24 ;  /* 0x000000362c18723c */ /* 0x080fee0000041818 */
[----:B------:R-:W-:Y:S01]  /*8c20*/  F2FP.BF16.PACK_AB R46, R172, R170 ;  /* 0x000000aaac2e723e */ /* 0x000fe200000010ff */
[----:B------:R-:W-:Y:S01]  /*8c30*/  HMMA.16816.F32.BF16 R28, R40, R54, R28 ;  /* 0x00000036281c723c */ /* 0x000fe2000004181c */
[----:B------:R-:W3:Y:S03]  /*8c40*/  LDSM.16.MT88.4 R52, [R192+0x1800] ;  /* 0x00180000c034783b */ /* 0x000ee60000004200 */
[----:B------:R-:W-:Y:S01]  /*8c50*/  FADD.FTZ R44, R203, R73 ;  /* 0x00000049cb2c7221 */ /* 0x000fe20000010000 */
[----:B------:R-:W-:Y:S01]  /*8c60*/  F2FP.BF16.PACK_AB R47, R77, R79 ;  /* 0x0000004f4d2f723e */ /* 0x000fe200000010ff */
[----:B------:R-:W-:Y:S01]  /*8c70*/  FADD.FTZ R45, R181, R0 ;  /* 0x00000000b52d7221 */ /* 0x000fe20000010000 */
[----:B------:R-:W-:Y:S01]  /*8c80*/  F2FP.BF16.PACK_AB R40, R213, R215 ;  /* 0x000000d7d528723e */ /* 0x000fe200000010ff */
[----:B------:R-:W-:Y:S01]  /*8c90*/  FADD.FTZ R70, R198, R44 ;  /* 0x0000002cc6467221 */ /* 0x000fe20000010000 */
[----:B------:R-:W-:Y:S01]  /*8ca0*/  F2FP.BF16.PACK_AB R41, R184, R183 ;  /* 0x000000b7b829723e */ /* 0x000fe200000010ff */
[----:B------:R-:W4:Y:S02]  /*8cb0*/  MUFU.EX2 R73, R83 ;  /* 0x0000005300497308 */ /* 0x000f240000000800 */
[----:B------:R-:W-:Y:S01]  /*8cc0*/  F2FP.BF16.PACK_AB R42, R177, R179 ;  /* 0x000000b3b12a723e */ /* 0x000fe200000010ff */
[----:B------:R-:W-:Y:S01]  /*8cd0*/  FADD.FTZ R68, R185, R45 ;  /* 0x0000002db9447221 */ /* 0x000fe20000010000 */
[----:B------:R-:W-:Y:S01]  /*8ce0*/  F2FP.BF16.PACK_AB R43, R175, R176 ;  /* 0x000000b0af2b723e */ /* 0x000fe200000010ff */
[----:B------:R-:W-:Y:S01]  /*8cf0*/  FADD.FTZ R0, R204, R74 ;  /* 0x0000004acc007221 */ /* 0x000fe20000010000 */
[----:B------:R-:W-:Y:S02]  /*8d00*/  F2FP.BF16.PACK_AB R44, R169, R168 ;  /* 0x000000a8a92c723e */ /* 0x000fe400000010ff */
[----:B------:R-:W-:Y:S01]  /*8d10*/  F2FP.BF16.PACK_AB R45, R109, R110 ;  /* 0x0000006e6d2d723e */ /* 0x000fe200000010ff */
[----:B------:R-:W-:Y:S02]  /*8d20*/  FADD.FTZ R3, R210, R0 ;  /* 0x00000000d2037221 */ /* 0x000fe40000010000 */
[-C--:B-1----:R-:W-:Y:S03]  /*8d30*/  HMMA.16816.F32.BF16 R4, R40, R60.reuse, R4 ;  /* 0x0000003c2804723c */ /* 0x082fe60000041804 */
[----:B------:R-:W-:Y:S02]  /*8d40*/  FADD.FTZ R0, R234, R70 ;  /* 0x00000046ea007221 */ /* 0x000fe40000010000 */
[----:B------:R-:W-:Y:S03]  /*8d50*/  FADD.FTZ R3, R231, R3 ;  /* 0x00000003e7037221 */ /* 0x000fe60000010000 */
[C---:B------:R-:W-:Y:S01]  /*8d60*/  HMMA.16816.F32.BF16 R8, R44.reuse, R60, R8 ;  /* 0x0000003c2c08723c */ /* 0x040fe20000041808 */
[----:B------:R1:W-:Y:S03]  /*8d70*/  MUFU.EX2 R61, R114 ;  /* 0x00000072003d7308 */ /* 0x0003e60000000800 */
[----:B----4-:R-:W-:Y:S04]  /*8d80*/  F2FP.BF16.PACK_AB R155, R73, R115 ;  /* 0x00000073499b723e */ /* 0x010fe800000010ff */
[-C--:B------:R-:W-:Y:S03]  /*8d90*/  HMMA.16816.F32.BF16 R12, R44, R62.reuse, R12 ;  /* 0x0000003e2c0c723c */ /* 0x080fe6000004180c */
[----:B------:R-:W-:Y:S05]  /*8da0*/  MUFU.EX2 R60, R76 ;  /* 0x0000004c003c7308 */ /* 0x000fea0000000800 */
[C---:B------:R-:W-:Y:S05]  /*8db0*/  HMMA.16816.F32.BF16 R16, R40.reuse, R62, R16 ;  /* 0x0000003e2810723c */ /* 0x040fea0000041810 */
[----:B------:R-:W4:Y:S03]  /*8dc0*/  MUFU.EX2 R62, R82 ;  /* 0x00000052003e7308 */ /* 0x000f260000000800 */
[-C--:B--2---:R-:W-:Y:S04]  /*8dd0*/  HMMA.16816.F32.BF16 R20, R40, R56.reuse, R20 ;  /* 0x000000382814723c */ /* 0x084fe80000041814 */
[----:B-1----:R-:W-:Y:S04]  /*8de0*/  MOV R114, R111 ;  /* 0x0000006f00727202 */ /* 0x002fe80000000f00 */
[C---:B------:R-:W-:Y:S01]  /*8df0*/  HMMA.16816.F32.BF16 R32, R44.reuse, R56, R32 ;  /* 0x000000382c20723c */ /* 0x040fe20000041820 */
[----:B------:R-:W-:Y:S06]  /*8e00*/  MUFU.EX2 R57, R108 ;  /* 0x0000006c00397308 */ /* 0x000fec0000000800 */
[----:B------:R-:W-:Y:S01]  /*8e10*/  FADD.FTZ R56, R229, R0 ;  /* 0x00000000e5387221 */ /* 0x000fe20000010000 */
[-C--:B------:R-:W-:Y:S04]  /*8e20*/  HMMA.16816.F32.BF16 R36, R44, R58.reuse, R36 ;  /* 0x0000003a2c24723c */ /* 0x080fe80000041824 */
[----:B------:R-:W-:Y:S01]  /*8e30*/  FADD.FTZ R0, R235, R3 ;  /* 0x00000003eb007221 */ /* 0x000fe20000010000 */
[----:B----4-:R-:W-:Y:S03]  /*8e40*/  F2FP.BF16.PACK_AB R150, R61, R62 ;  /* 0x0000003e3d96723e */ /* 0x010fe600000010ff */
[C---:B------:R-:W-:Y:S01]  /*8e50*/  HMMA.16816.F32.BF16 R48, R40.reuse, R58, R48 ;  /* 0x0000003a2830723c */ /* 0x040fe20000041830 */
[----:B------:R-:W1:Y:S03]  /*8e60*/  MUFU.EX2 R59, R75 ;  /* 0x0000004b003b7308 */ /* 0x000e660000000800 */
[----:B------:R-:W-:Y:S04]  /*8e70*/  FADD.FTZ R0, R239, R0 ;  /* 0x00000000ef007221 */ /* 0x000fe80000010000 */
[-C--:B------:R-:W-:Y:S03]  /*8e80*/  HMMA.16816.F32.BF16 R84, R40, R64.reuse, R84 ;  /* 0x000000402854723c */ /* 0x080fe60000041854 */
[----:B------:R-:W2:Y:S05]  /*8e90*/  MUFU.EX2 R58, R78 ;  /* 0x0000004e003a7308 */ /* 0x000eaa0000000800 */
[C---:B------:R-:W-:Y:S08]  /*8ea0*/  HMMA.16816.F32.BF16 R88, R44.reuse, R64, R88 ;  /* 0x000000402c58723c */ /* 0x040ff00000041858 */
[-C--:B------:R-:W-:Y:S04]  /*8eb0*/  HMMA.16816.F32.BF16 R92, R44, R66.reuse, R92 ;  /* 0x000000422c5c723c */ /* 0x080fe8000004185c */
[----:B-1----:R-:W-:Y:S04]  /*8ec0*/  F2FP.BF16.PACK_AB R149, R59, R60 ;  /* 0x0000003c3b95723e */ /* 0x002fe800000010ff */
[C---:B------:R-:W-:Y:S04]  /*8ed0*/  HMMA.16816.F32.BF16 R96, R40.reuse, R66, R96 ;  /* 0x000000422860723c */ /* 0x040fe80000041860 */
[----:B--2---:R-:W-:Y:S04]  /*8ee0*/  F2FP.BF16.PACK_AB R151, R57, R58 ;  /* 0x0000003a3997723e */ /* 0x004fe800000010ff */
[-C--:B---3--:R-:W-:Y:S08]  /*8ef0*/  HMMA.16816.F32.BF16 R100, R40, R52.reuse, R100 ;  /* 0x000000342864723c */ /* 0x088ff00000041864 */
[C---:B------:R-:W-:Y:S07]  /*8f00*/  HMMA.16816.F32.BF16 R104, R44.reuse, R52, R104 ;  /* 0x000000342c68723c */ /* 0x040fee0000041868 */
[----:B------:R-:W-:Y:S01]  /*8f10*/  FADD.FTZ R52, R220, R68 ;  /* 0x00000044dc347221 */ /* 0x000fe20000010000 */
[-C--:B------:R-:W-:Y:S01]  /*8f20*/  HMMA.16816.F32.BF16 R24, R44, R54.reuse, R24 ;  /* 0x000000362c18723c */ /* 0x080fe20000041818 */
[----:B------:R-:W1:Y:S03]  /*8f30*/  LDSM.16.MT88.4 R44, [R191+0x2000] ;  /* 0x00200000bf2c783b */ /* 0x000e660000004200 */
[----:B------:R-:W-:Y:S04]  /*8f40*/  FADD.FTZ R53, R230, R69 ;  /* 0x00000045e6357221 */ /* 0x000fe80000010000 */
[----:B------:R-:W-:Y:S07]  /*8f50*/  HMMA.16816.F32.BF16 R28, R40, R54, R28 ;  /* 0x00000036281c723c */ /* 0x000fee000004181c */
[----:B------:R-:W-:Y:S01]  /*8f60*/  FADD.FTZ R40, R132, R52 ;  /* 0x0000003484287221 */ /* 0x000fe20000010000 */
[-C--:B------:R-:W-:Y:S01]  /*8f70*/  HMMA.16816.F32.BF16 R120, R152, R128.reuse, R4 ;  /* 0x000000809878723c */ /* 0x080fe20000041804 */
[----:B------:R-:W2:Y:S04]  /*8f80*/  LDSM.16.MT88.4 R4, [R192+0x2000] ;  /* 0x00200000c004783b */ /* 0x000ea80000004200 */
[----:B------:R-:W-:Y:S02]  /*8f90*/  FADD.FTZ R41, R227, R53 ;  /* 0x00000035e3297221 */ /* 0x000fe40000010000 */
[----:B------:R-:W-:Y:S01]  /*8fa0*/  FADD.FTZ R3, R182, R40 ;  /* 0x00000028b6037221 */ /* 0x000fe20000010000 */
        /* <DEDUP_REMOVED lines=26> */
[-C--:B-1----:R-:W-:Y:S03]  /*9150*/  HMMA.16816.F32.BF16 R84, R152, R44.reuse, R84 ;  /* 0x0000002c9854723c */ /* 0x082fe60000041854 */
        /* <DEDUP_REMOVED lines=17> */
[----:B------:R-:W-:Y:S01]  /*9270*/  FADD.FTZ R9, R109, R3 ;  /* 0x000000036d097221 */ /* 0x000fe20000010000 */
[----:B------:R-:W-:Y:S01]  /*9280*/  MOV R109, R112 ;  /* 0x00000070006d7202 */ /* 0x000fe20000000f00 */
        /* <DEDUP_REMOVED lines=12> */
[----:B------:R-:W-:Y:S01]  /*9350*/  FADD.FTZ R3, R162, R9 ;  /* 0x00000009a2037221 */ /* 0x000fe20000010000 */
[-C--:B------:R-:W-:Y:S03]  /*9360*/  MOV R9, R2.reuse ;  /* 0x0000000200097202 */ /* 0x080fe60000000f00 */
        /* <DEDUP_REMOVED lines=11> */
[----:B------:R-:W-:Y:S01]  /*9420*/  IADD3 R0, R202, -0x1, RZ ;  /* 0xffffffffca007810 */ /* 0x000fe20007ffe0ff */
[----:B------:R-:W-:Y:S02]  /*9430*/  FADD.FTZ R207, R156, R4 ;  /* 0x000000049ccf7221 */ /* 0x000fe40000010000 */
[----:B------:R-:W-:Y:S01]  /*9440*/  FADD.FTZ R208, R73, R6 ;  /* 0x0000000649d07221 */ /* 0x000fe20000010000 */
[----:B------:R-:W-:Y:S01]  /*9450*/  MOV R202, R0 ;  /* 0x0000000000ca7202 */ /* 0x000fe20000000f00 */
[----:B------:R-:W-:Y:S01]  /*9460*/  FADD.FTZ R209, R61, R5 ;  /* 0x000000053dd17221 */ /* 0x000fe20000010000 */
[----:B------:R-:W-:Y:S01]  /*9470*/  MOV R0, R113 ;  /* 0x0000007100007202 */ /* 0x000fe20000000f00 */
[----:B------:R-:W-:Y:S01]  /*9480*/  FADD.FTZ R211, R57, R3 ;  /* 0x0000000339d37221 */ /* 0x000fe20000010000 */
[----:B------:R-:W-:-:S05]  /*9490*/  @P1 BRA `(.L_x_88) ;  /* 0xffffcd5000001947 */ /* 0x000fca000383ffff */
.L_x_81:
[----:B------:R-:W-:Y:S05]  /*94a0*/  BRA.DIV ~URZ, `(.L_x_89) ;  /* 0x00005fa27f007947 */ /* 0x000fea000b800000 */
[----:B------:R-:W1:Y:S04]  /*94b0*/  SHFL.BFLY PT, R0, R207, 0x2, 0x1f ;  /* 0x0c401f00cf007f89 */ /* 0x000e6800000e0000 */
[----:B------:R-:W2:Y:S04]  /*94c0*/  SHFL.BFLY PT, R2, R208, 0x2, 0x1f ;  /* 0x0c401f00d0027f89 */ /* 0x000ea800000e0000 */
[----:B------:R-:W3:Y:S04]  /*94d0*/  SHFL.BFLY PT, R3, R209, 0x2, 0x1f ;  /* 0x0c401f00d1037f89 */ /* 0x000ee800000e0000 */
[----:B------:R-:W4:Y:S01]  /*94e0*/  SHFL.BFLY PT, R7, R211, 0x2, 0x1f ;  /* 0x0c401f00d3077f89 */ /* 0x000f2200000e0000 */
[----:B-1----:R-:W-:-:S02]  /*94f0*/  FADD.FTZ R0, R0, R207 ;  /* 0x000000cf00007221 */ /* 0x002fc40000010000 */
[----:B--2---:R-:W-:-:S03]  /*9500*/  FADD.FTZ R2, R2, R208 ;  /* 0x000000d002027221 */ /* 0x004fc60000010000 */
[----:B------:R-:W1:Y:S01]  /*9510*/  SHFL.BFLY PT, R4, R0, 0x1, 0x1f ;  /* 0x0c201f0000047f89 */ /* 0x000e6200000e0000 */
[----:B---3--:R-:W-:-:S03]  /*9520*/  FADD.FTZ R3, R3, R209 ;  /* 0x000000d103037221 */ /* 0x008fc60000010000 */
[----:B------:R-:W2:Y:S01]  /*9530*/  SHFL.BFLY PT, R5, R2, 0x1, 0x1f ;  /* 0x0c201f0002057f89 */ /* 0x000ea200000e0000 */
[----:B----4-:R-:W-:-:S03]  /*9540*/  FADD.FTZ R7, R7, R211 ;  /* 0x000000d307077221 */ /* 0x010fc60000010000 */
[----:B------:R-:W3:Y:S04]  /*9550*/  SHFL.BFLY PT, R6, R3, 0x1, 0x1f ;  /* 0x0c201f0003067f89 */ /* 0x000ee800000e0000 */
[----:B------:R4:W4:Y:S01]  /*9560*/  SHFL.BFLY PT, R8, R7, 0x1, 0x1f ;  /* 0x0c201f0007087f89 */ /* 0x00092200000e0000 */
[----:B-1----:R-:W-:Y:S02]  /*9570*/  FADD.FTZ R4, R0, R4 ;  /* 0x0000000400047221 */ /* 0x002fe40000010000 */
[----:B--2---:R-:W-:Y:S02]  /*9580*/  FADD.FTZ R5, R2, R5 ;  /* 0x0000000502057221 */ /* 0x004fe40000010000 */
[----:B---3--:R-:W-:Y:S02]  /*9590*/  FADD.FTZ R6, R3, R6 ;  /* 0x0000000603067221 */ /* 0x008fe40000010000 */
.L_x_179:
[----:B------:R-:W-:Y:S01]  /*95a0*/  FSETP.NE.FTZ.AND P3, PT, R4, RZ, PT ;  /* 0x000000ff0400720b */ /* 0x000fe20003f75000 */
[----:B------:R-:W-:Y:S01]  /*95b0*/  CS2R R2, SRZ ;  /* 0x0000000000027805 */ /* 0x000fe2000001ff00 */
[----:B------:R-:W-:-:S02]  /*95c0*/  MOV R0, RZ ;  /* 0x000000ff00007202 */ /* 0x000fc40000000f00 */
[----:B------:R-:W-:Y:S02]  /*95d0*/  FSETP.NE.FTZ.AND P2, PT, R5, RZ, PT ;  /* 0x000000ff0500720b */ /* 0x000fe40003f55000 */
[----:B------:R-:W-:Y:S02]  /*95e0*/  FSETP.NE.FTZ.AND P1, PT, R6, RZ, PT ;  /* 0x000000ff0600720b */ /* 0x000fe40003f35000 */
[----:B------:R-:W-:Y:S02]  /*95f0*/  MOV R24, 0xff800000 ;  /* 0xff80000000187802 */ /* 0x000fe40000000f00 */
[----:B------:R-:W-:Y:S02]  /*9600*/  MOV R22, 0xff800000 ;  /* 0xff80000000167802 */ /* 0x000fe40000000f00 */
[----:B------:R-:W-:Y:S01]  /*9610*/  MOV R23, 0xff800000 ;  /* 0xff80000000177802 */ /* 0x000fe20000000f00 */
[----:B------:R-:W1:Y:S01]  /*9620*/  @P3 MUFU.RCP R0, R4 ;  /* 0x0000000400003308 */ /* 0x000e620000001000 */
[----:B------:R-:W-:-:S05]  /*9630*/  MOV R19, 0xff800000 ;  /* 0xff80000000137802 */ /* 0x000fca0000000f00 */
[----:B------:R-:W-:Y:S02]  /*9640*/  @P1 MOV R11, 0x3f317218 ;  /* 0x3f317218000b1802 */ /* 0x000fe40000000f00 */
[----:B------:R2:W-:Y:S01]  /*9650*/  @P3 MUFU.LG2 R10, R4 ;  /* 0x00000004000a3308 */ /* 0x0005e20000000c00 */
[----:B-1----:R-:W-:-:S07]  /*9660*/  FMUL.FTZ R64, R0, R120 ;  /* 0x0000007800407220 */ /* 0x002fce0000410000 */
[----:B------:R-:W-:Y:S01]  /*9670*/  @P2 MUFU.RCP R3, R5 ;  /* 0x0000000500032308 */ /* 0x000fe20000001000 */
[C---:B------:R-:W-:Y:S02]  /*9680*/  FMUL.FTZ R65, R0.reuse, R121 ;  /* 0x0000007900417220 */ /* 0x040fe40000410000 */
[C---:B------:R-:W-:Y:S02]  /*9690*/  FMUL.FTZ R66, R0.reuse, R128 ;  /* 0x0000008000427220 */ /* 0x040fe40000410000 */
[----:B------:R-:W-:Y:S02]  /*96a0*/  FMUL.FTZ R67, R0, R129 ;  /* 0x0000008100437220 */ /* 0x000fe40000410000 */
[----:B--2-4-:R-:W-:Y:S01]  /*96b0*/  FADD.FTZ R4, R8, R7 ;  /* 0x0000000708047221 */ /* 0x014fe20000010000 */
[----:B------:R-:W-:Y:S01]  /*96c0*/  @P1 MUFU.RCP R2, R6 ;  /* 0x0000000600021308 */ /* 0x000fe20000001000 */
[C---:B------:R-:W-:Y:S02]  /*96d0*/  FMUL.FTZ R68, R0.reuse, R132 ;  /* 0x0000008400447220 */ /* 0x040fe40000410000 */
[----:B------:R-:W-:Y:S01]  /*96e0*/  FMUL.FTZ R69, R0, R133 ;  /* 0x0000008500457220 */ /* 0x000fe20000410000 */
[----:B------:R-:W-:Y:S01]  /*96f0*/  FSETP.NE.FTZ.AND P0, PT, R4, RZ, PT ;  /* 0x000000ff0400720b */ /* 0x000fe20003f15000 */
[----:B------:R-:W-:-:S02]  /*9700*/  FMUL.FTZ R70, R0, R144 ;  /* 0x0000009000467220 */ /* 0x000fc40000410000 */
[C---:B------:R-:W-:Y:S01]  /*9710*/  FMUL.FTZ R71, R0.reuse, R145 ;  /* 0x0000009100477220 */ /* 0x040fe20000410000 */
[----:B------:R1:W2:Y:S01]  /*9720*/  @P2 MUFU.LG2 R7, R5 ;  /* 0x0000000500072308 */ /* 0x0002a20000000c00 */
        /* <DEDUP_REMOVED lines=8> */
[----:B-1----:R-:W-:Y:S01]  /*97b0*/  @P2 MOV R5, 0x3f317218 ;  /* 0x3f31721800052802 */ /* 0x002fe20000000f00 */
[----:B------:R-:W1:Y:S01]  /*97c0*/  @P1 MUFU.LG2 R0, R6 ;  /* 0x0000000600001308 */ /* 0x000e620000000c00 */
[----:B--2---:R-:W-:Y:S02]  /*97d0*/  @P2 FMUL.FTZ R8, R7, 0.69314718246459960938 ;  /* 0x3f31721807082820 */ /* 0x004fe40000410000 */
[C---:B------:R-:W-:Y:S02]  /*97e0*/  FMUL.FTZ R96, R3.reuse, R86 ;  /* 0x0000005603607220 */ /* 0x040fe40000410000 */
[----:B------:R-:W-:-:S02]  /*97f0*/  FMUL.FTZ R97, R3, R87 ;  /* 0x0000005703617220 */ /* 0x000fc40000410000 */
[C---:B------:R-:W-:Y:S02]  /*9800*/  FMUL.FTZ R78, R3.reuse, R122 ;  /* 0x0000007a034e7220 */ /* 0x040fe40000410000 */
[C---:B------:R-:W-:Y:S02]  /*9810*/  FMUL.FTZ R79, R3.reuse, R123 ;  /* 0x0000007b034f7220 */ /* 0x040fe40000410000 */
[C---:B------:R-:W-:Y:S02]  /*9820*/  FMUL.FTZ R80, R3.reuse, R130 ;  /* 0x0000008203507220 */ /* 0x040fe40000410000 */
[C---:B------:R-:W-:Y:S02]  /*9830*/  FMUL.FTZ R81, R3.reuse, R131 ;  /* 0x0000008303517220 */ /* 0x040fe40000410000 */
[C---:B------:R-:W-:Y:S02]  /*9840*/  FMUL.FTZ R82, R3.reuse, R134 ;  /* 0x0000008603527220 */ /* 0x040fe40000410000 */
[----:B-1----:R-:W-:Y:S01]  /*9850*/  @P1 FMUL.FTZ R7, R0, 0.69314718246459960938 ;  /* 0x3f31721800071820 */ /* 0x002fe20000410000 */
[----:B------:R-:W-:Y:S01]  /*9860*/  MOV R0, RZ ;  /* 0x000000ff00007202 */ /* 0x000fe20000000f00 */
[----:B------:R-:W-:-:S02]  /*9870*/  FMUL.FTZ R83, R3, R135 ;  /* 0x0000008703537220 */ /* 0x000fc40000410000 */
[C---:B------:R-:W-:Y:S02]  /*9880*/  FMUL.FTZ R84, R3.reuse, R146 ;  /* 0x0000009203547220 */ /* 0x040fe40000410000 */
[C---:B------:R-:W-:Y:S01]  /*9890*/  FMUL.FTZ R85, R3.reuse, R147 ;  /* 0x0000009303557220 */ /* 0x040fe20000410000 */
[----:B------:R-:W1:Y:S01]  /*98a0*/  @P0 MUFU.RCP R0, R4 ;  /* 0x0000000400000308 */ /* 0x000e620000001000 */
[C---:B------:R-:W-:Y:S02]  /*98b0*/  FMUL.FTZ R86, R3.reuse, R98 ;  /* 0x0000006203567220 */ /* 0x040fe40000410000 */
[C---:B------:R-:W-:Y:S02]  /*98c0*/  FMUL.FTZ R87, R3.reuse, R99 ;  /* 0x0000006303577220 */ /* 0x040fe40000410000 */
[C---:B------:R-:W-:Y:S02]  /*98d0*/  FMUL.FTZ R76, R3.reuse, R102 ;  /* 0x00000066034c7220 */ /* 0x040fe40000410000 */
[----:B------:R-:W-:-:S02]  /*98e0*/  FMUL.FTZ R77, R3, R103 ;  /* 0x00000067034d7220 */ /* 0x000fc40000410000 */
[C---:B------:R-:W-:Y:S02]  /*98f0*/  FMUL.FTZ R62, R3.reuse, R154 ;  /* 0x0000009a033e7220 */ /* 0x040fe40000410000 */
[----:B------:R-:W-:Y:S01]  /*9900*/  FMUL.FTZ R63, R3, R155 ;  /* 0x0000009b033f7220 */ /* 0x000fe20000410000 */
[----:B------:R-:W-:Y:S01]  /*9910*/  @P3 MOV R3, 0x3f317218 ;  /* 0x3f31721800033802 */ /* 0x000fe20000000f00 */
        /* <DEDUP_REMOVED lines=16> */
[----:B------:R2:W3:Y:S01]  /*9a20*/  @P0 MUFU.LG2 R2, R4 ;  /* 0x0000000400020308 */ /* 0x0004e20000000c00 */
[----:B------:R-:W-:Y:S02]  /*9a30*/  @P3 FMUL.FTZ R6, R3, c[0x0][0x2d0] ;  /* 0x0000b40003063a20 */ /* 0x000fe40000410000 */
[----:B------:R-:W-:Y:S02]  /*9a40*/  @P1 FMUL.FTZ R3, R11, c[0x0][0x2d0] ;  /* 0x0000b4000b031a20 */ /* 0x000fe40000410000 */
[----:B------:R-:W-:Y:S02]  /*9a50*/  @P3 FMUL.FTZ R10, R10, 0.69314718246459960938 ;  /* 0x3f3172180a0a3820 */ /* 0x000fe40000410000 */
[----:B------:R-:W-:Y:S01]  /*9a60*/  @P1 FFMA.FTZ R24, R3, R111, R7 ;  /* 0x0000006f03181223 */ /* 0x000fe20000010007 */
[----:B------:R-:W-:Y:S01]  /*9a70*/  @P0 MOV R3, 0x3f317218 ;  /* 0x3f31721800030802 */ /* 0x000fe20000000f00 */
[----:B------:R-:W-:Y:S02]  /*9a80*/  @P2 FMUL.FTZ R5, R5, c[0x0][0x2d0] ;  /* 0x0000b40005052a20 */ /* 0x000fe40000410000 */
[----:B-1----:R-:W-:-:S02]  /*9a90*/  FMUL.FTZ R30, R0, R118 ;  /* 0x00000076001e7220 */ /* 0x002fc40000410000 */
[----:B------:R-:W-:Y:S02]  /*9aa0*/  @P0 FMUL.FTZ R3, R3, c[0x0][0x2d0] ;  /* 0x0000b40003030a20 */ /* 0x000fe40000410000 */
[----:B------:R-:W-:Y:S01]  /*9ab0*/  FMUL.FTZ R31, R0, R119 ;  /* 0x00000077001f7220 */ /* 0x000fe20000410000 */
[----:B--2---:R-:W-:Y:S01]  /*9ac0*/  MOV R4, 0x1 ;  /* 0x0000000100047802 */ /* 0x004fe20000000f00 */
[----:B---3--:R-:W-:Y:S02]  /*9ad0*/  @P0 FMUL.FTZ R2, R2, 0.69314718246459960938 ;  /* 0x3f31721802020820 */ /* 0x008fe40000410000 */
        /* <DEDUP_REMOVED lines=13> */
[----:B------:R-:W-:Y:S01]  /*9bb0*/  FMUL.FTZ R29, R0, R151 ;  /* 0x00000097001d7220 */ /* 0x000fe20000410000 */
[----:B------:R-:W-:Y:S01]  /*9bc0*/  PRMT R0, R4, 0x7610, R0 ;  /* 0x0000761004007816 */ /* 0x000fe20000000000 */
[----:B------:R-:W-:-:S02]  /*9bd0*/  @P3 FFMA.FTZ R22, R6, R113, R10 ;  /* 0x0000007106163223 */ /* 0x000fc4000001000a */
[----:B------:R-:W-:Y:S02]  /*9be0*/  @P2 FFMA.FTZ R23, R5, R112, R8 ;  /* 0x0000007005172223 */ /* 0x000fe40000010008 */
[----:B------:R-:W-:Y:S02]  /*9bf0*/  @P0 FFMA.FTZ R19, R3, R9, R2 ;  /* 0x0000000903130223 */ /* 0x000fe40000010002 */
.L_x_48:
[----:B------:R1:W5:Y:S04]  /*9c00*/  LDL R6, [R1] ;  /* 0x0000000001067983 */ /* 0x0003680000100800 */
[----:B------:R-:W2:Y:S01]  /*9c10*/  S2R R2, SR_TID.X ;  /* 0x0000000000027919 */ /* 0x000ea20000002100 */
[----:B------:R-:W-:Y:S01]  /*9c20*/  BSSY B0, `(.L_x_90) ;  /* 0x0000011000007945 */ /* 0x000fe20003800000 */
[----:B--2---:R-:W-:-:S13]  /*9c30*/  LOP3.LUT P0, RZ, R2, 0x7f, RZ, 0xc0, !PT ;  /* 0x0000007f02ff7812 */ /* 0x004fda000780c0ff */
[----:B------:R-:W-:Y:S05]  /*9c40*/  @P0 BRA `(.L_x_91) ;  /* 0x000000e000000947 */ /* 0x000fea0003800000 */
[----:B-1----:R-:W1:Y:S01]  /*9c50*/  S2R R4, SR_LANEID ;  /* 0x0000000000047919 */ /* 0x002e620000000000 */
[----:B------:R-:W-:Y:S01]  /*9c60*/  VOTEU.ANY UR4, UPT, PT ;  /* 0x0000000000047886 */ /* 0x000fe200038e0100 */
[----:B------:R-:W-:Y:S01]  /*9c70*/  IMAD.MOV.U32 R5, RZ, RZ, c[0x0][0x564] ;  /* 0x00015900ff057624 */ /* 0x000fe200078e00ff */
[----:B------:R-:W1:Y:S08]  /*9c80*/  FLO.U32 R3, UR4 ;  /* 0x0000000400037d00 */ /* 0x000e7000080e0000 */
[----:B------:R-:W2:Y:S01]  /*9c90*/  POPC R2, UR4 ;  /* 0x0000000400027d09 */ /* 0x000ea20008000000 */
[----:B-1----:R-:W-:Y:S01]  /*9ca0*/  ISETP.EQ.U32.AND P0, PT, R3, R4, PT ;  /* 0x000000040300720c */ /* 0x002fe20003f02070 */
[----:B------:R-:W-:-:S12]  /*9cb0*/  IMAD.MOV.U32 R4, RZ, RZ, c[0x0][0x560] ;  /* 0x00015800ff047624 */ /* 0x000fd800078e00ff */
[----:B--2---:R1:W2:Y:S04]  /*9cc0*/  @P0 ATOMG.E.ADD.STRONG.GPU PT, R2, [R4.64], R2 ;  /* 0x00000002040209a8 */ /* 0x0042a800081ee1c6 */
[----:B-1----:R-:W1:Y:S04]  /*9cd0*/  S2R R4, SR_LTMASK ;  /* 0x0000000000047919 */ /* 0x002e680000003900 */
[----:B--2---:R1:W2:Y:S02]  /*9ce0*/  SHFL.IDX PT, R3, R2, R3, 0x1f ;  /* 0x00001f0302037589 */ /* 0x0042a400000e0000 */
[----:B-1----:R-:W-:-:S06]  /*9cf0*/  LOP3.LUT R2, R4, UR4, RZ, 0xc0, !PT ;  /* 0x0000000404027c12 */ /* 0x002fcc000f8ec0ff */
[----:B------:R-:W2:Y:S02]  /*9d00*/  POPC R2, R2 ;  /* 0x0000000200027309 */ /* 0x000ea40000000000 */
[----:B--2--5:R-:W-:-:S05]  /*9d10*/  IADD3 R6, R3, c[0x0][0xc], R2 ;  /* 0x0000030003067a10 */ /* 0x024fca0007ffe002 */
[----:B------:R1:W-:Y:S02]  /*9d20*/  STL [R1], R6 ;  /* 0x0000000601007387 */ /* 0x0003e40000100800 */
.L_x_91:
[----:B-1----:R-:W-:Y:S05]  /*9d30*/  BSYNC B0 ;  /* 0x0000000000007941 */ /* 0x002fea0003800000 */
.L_x_90:
[----:B------:R-:W-:Y:S01]  /*9d40*/  PRMT R0, R0, 0x9910, RZ ;  /* 0x0000991000007816 */ /* 0x000fe200000000ff */
[----:B------:R-:W-:Y:S01]  /*9d50*/  BSSY B1, `(.L_x_92) ;  /* 0x00002f2000017945 */ /* 0x000fe20003800000 */
[----:B-----5:R-:W-:Y:S02]  /*9d60*/  IMAD.MOV.U32 R88, RZ, RZ, R6 ;  /* 0x000000ffff587224 */ /* 0x020fe400078e0006 */
[----:B------:R-:W-:-:S13]  /*9d70*/  ISETP.NE.AND P0, PT, R0, RZ, PT ;  /* 0x000000ff0000720c */ /* 0x000fda0003f05270 */
[----:B------:R-:W-:Y:S05]  /*9d80*/  @!P0 BRA `(.L_x_93) ;  /* 0x000022a000008947 */ /* 0x000fea0003800000 */
[----:B------:R-:W2:Y:S04]  /*9d90*/  LDL R6, [R1+0x48] ;  /* 0x0000480001067983 */ /* 0x000ea80000100800 */
[----:B------:R-:W3:Y:S04]  /*9da0*/  LDL R5, [R1+0x58] ;  /* 0x0000580001057983 */ /* 0x000ee80000100800 */
[----:B------:R-:W4:Y:S04]  /*9db0*/  LDL R9, [R1+0x7c] ;  /* 0x00007c0001097983 */ /* 0x000f280000100800 */
[----:B------:R-:W4:Y:S01]  /*9dc0*/  LDL R8, [R1+0x78] ;  /* 0x0000780001087983 */ /* 0x000f220000100800 */
[----:B------:R-:W-:Y:S01]  /*9dd0*/  WARPSYNC 0xffffffff ;  /* 0xffffffff00007948 */ /* 0x000fe20003800000 */
[----:B------:R-:W-:-:S02]  /*9de0*/  F2FP.BF16.PACK_AB R0, R65, R64 ;  /* 0x000000404100723e */ /* 0x000fc400000010ff */
[----:B------:R-:W-:Y:S01]  /*9df0*/  BAR.SYNC.DEFER_BLOCKING 0x1, 0x80 ;  /* 0x0042000000007b1d */ /* 0x000fe20000010000 */
[----:B------:R-:W-:Y:S02]  /*9e00*/  F2FP.BF16.PACK_AB R3, R79, R78 ;  /* 0x0000004e4f03723e */ /* 0x000fe400000010ff */
[----:B------:R-:W-:-:S03]  /*9e10*/  F2FP.BF16.PACK_AB R2, R67, R66 ;  /* 0x000000424302723e */ /* 0x000fc600000010ff */
[----:B------:R-:W4:Y:S01]  /*9e20*/  LDL R7, [R1+0x4c] ;  /* 0x00004c0001077983 */ /* 0x000f220000100800 */
[----:B------:R-:W-:-:S03]  /*9e30*/  F2FP.BF16.PACK_AB R4, R45, R44 ;  /* 0x0000002c2d04723e */ /* 0x000fc600000010ff */
[----:B------:R-:W4:Y:S04]  /*9e40*/  LDL R13, [R1+0x50] ;  /* 0x00005000010d7983 */ /* 0x000f280000100800 */
[----:B------:R-:W4:Y:S04]  /*9e50*/  LDL R12, [R1+0x80] ;  /* 0x00008000010c7983 */ /* 0x000f280000100800 */
[----:B------:R-:W4:Y:S04]  /*9e60*/  LDL R10, [R1+0x84] ;  /* 0x00008400010a7983 */ /* 0x000f280000100800 */
[----:B--2---:R1:W-:Y:S04]  /*9e70*/  STS [R6], R0 ;  /* 0x0000000006007388 */ /* 0x0043e80000000800 */
[----:B------:R2:W-:Y:S04]  /*9e80*/  STS [R6+0x400], R3 ;  /* 0x0004000306007388 */ /* 0x0005e80000000800 */
[----:B---3--:R3:W-:Y:S01]  /*9e90*/  STS [R5], R2 ;  /* 0x0000000205007388 */ /* 0x0087e20000000800 */
[----:B-1----:R-:W-:-:S02]  /*9ea0*/  F2FP.BF16.PACK_AB R0, R81, R80 ;  /* 0x000000505100723e */ /* 0x002fc400000010ff */
[----:B--2---:R-:W-:-:S03]  /*9eb0*/  F2FP.BF16.PACK_AB R3, R43, R42 ;  /* 0x0000002a2b03723e */ /* 0x004fc600000010ff */
[----:B------:R1:W-:Y:S01]  /*9ec0*/  STS [R5+0x400], R0 ;  /* 0x0004000005007388 */ /* 0x0003e20000000800 */
[----:B---3--:R-:W-:-:S03]  /*9ed0*/  F2FP.BF16.PACK_AB R2, R31, R30 ;  /* 0x0000001e1f02723e */ /* 0x008fc600000010ff */
[----:B------:R-:W-:Y:S04]  /*9ee0*/  STS [R6+0x2000], R3 ;  /* 0x0020000306007388 */ /* 0x000fe80000000800 */
[----:B------:R2:W-:Y:S01]  /*9ef0*/  STS [R6+0x2400], R2 ;  /* 0x0024000206007388 */ /* 0x0005e20000000800 */
[----:B-1----:R-:W-:-:S03]  /*9f00*/  F2FP.BF16.PACK_AB R0, R33, R32 ;  /* 0x000000202100723e */ /* 0x002fc600000010ff */
[----:B--2---:R-:W2:Y:S01]  /*9f10*/  LDL R6, [R1+0x54] ;  /* 0x0000540001067983 */ /* 0x004ea20000100800 */
[----:B------:R-:W-:Y:S02]  /*9f20*/  F2FP.BF16.PACK_AB R3, R69, R68 ;  /* 0x000000444503723e */ /* 0x000fe400000010ff */
[----:B------:R-:W-:Y:S01]  /*9f30*/  F2FP.BF16.PACK_AB R2, R83, R82 ;  /* 0x000000525302723e */ /* 0x000fe200000010ff */
[----:B------:R1:W-:Y:S04]  /*9f40*/  STS [R5+0x2000], R0 ;  /* 0x0020000005007388 */ /* 0x0003e80000000800 */
[----:B------:R3:W-:Y:S04]  /*9f50*/  STS [R5+0x2400], R4 ;  /* 0x0024000405007388 */ /* 0x0007e80000000800 */
[----:B----4-:R4:W-:Y:S04]  /*9f60*/  STS [R9], R3 ;  /* 0x0000000309007388 */ /* 0x0109e80000000800 */
[----:B------:R4:W-:Y:S04]  /*9f70*/  STS [R9+0x400], R2 ;  /* 0x0004000209007388 */ /* 0x0009e80000000800 */
[----:B------:R-:W2:Y:S01]  /*9f80*/  LDL.LU R11, [R1+0x30] ;  /* 0x00003000010b7983 */ /* 0x000ea20000300800 */
[----:B-1----:R-:W-:-:S02]  /*9f90*/  F2FP.BF16.PACK_AB R0, R71, R70 ;  /* 0x000000464700723e */ /* 0x002fc400000010ff */
[----:B---3--:R-:W-:-:S03]  /*9fa0*/  F2FP.BF16.PACK_AB R4, R35, R34 ;  /* 0x000000222304723e */ /* 0x008fc600000010ff */
[----:B------:R1:W-:Y:S01]  /*9fb0*/  STS [R8], R0 ;  /* 0x0000000008007388 */ /* 0x0003e20000000800 */
[----:B------:R-:W-:Y:S02]  /*9fc0*/  F2FP.BF16.PACK_AB R5, R57, R56 ;  /* 0x000000383905723e */ /* 0x000fe400000010ff */
[----:B----4-:R-:W-:Y:S02]  /*9fd0*/  F2FP.BF16.PACK_AB R3, R85, R84 ;  /* 0x000000545503723e */ /* 0x010fe400000010ff */
[----:B------:R-:W-:-:S03]  /*9fe0*/  F2FP.BF16.PACK_AB R2, R47, R46 ;  /* 0x0000002e2f02723e */ /* 0x000fc600000010ff */
[----:B------:R-:W-:Y:S04]  /*9ff0*/  STS [R8+0x400], R3 ;  /* 0x0004000308007388 */ /* 0x000fe80000000800 */
[----:B------:R-:W-:Y:S04]  /*a000*/  STS [R9+0x2000], R4 ;  /* 0x0020000409007388 */ /* 0x000fe80000000800 */
[----:B------:R3:W-:Y:S01]  /*a010*/  STS [R9+0x2400], R2 ;  /* 0x0024000209007388 */ /* 0x0007e20000000800 */
[----:B-1----:R-:W-:-:S03]  /*a020*/  F2FP.BF16.PACK_AB R0, R37, R36 ;  /* 0x000000242500723e */ /* 0x002fc600000010ff */
[----:B---3--:R-:W3:Y:S01]  /*a030*/  LDL.LU R9, [R1+0x34] ;  /* 0x0000340001097983 */ /* 0x008ee20000300800 */
[----:B------:R-:W-:Y:S02]  /*a040*/  F2FP.BF16.PACK_AB R4, R61, R60 ;  /* 0x0000003c3d04723e */ /* 0x000fe400000010ff */
[----:B------:R-:W-:Y:S01]  /*a050*/  F2FP.BF16.PACK_AB R3, R97, R96 ;  /* 0x000000606103723e */ /* 0x000fe200000010ff */
[----:B------:R1:W-:Y:S01]  /*a060*/  STS [R8+0x2000], R0 ;  /* 0x0020000008007388 */ /* 0x0003e20000000800 */
[----:B------:R-:W-:-:S03]  /*a070*/  F2FP.BF16.PACK_AB R2, R75, R74 ;  /* 0x0000004a4b02723e */ /* 0x000fc600000010ff */
[----:B------:R4:W-:Y:S04]  /*a080*/  STS [R8+0x2400], R5 ;  /* 0x0024000508007388 */ /* 0x0009e80000000800 */
[----:B------:R4:W-:Y:S04]  /*a090*/  STS [R7], R4 ;  /* 0x0000000407007388 */ /* 0x0009e80000000800 */
[----:B------:R4:W-:Y:S01]  /*a0a0*/  STS [R7+0x400], R3 ;  /* 0x0004000307007388 */ /* 0x0009e20000000800 */
[----:B-1----:R-:W-:Y:S02]  /*a0b0*/  F2FP.BF16.PACK_AB R0, R87, R86 ;  /* 0x000000565700723e */ /* 0x002fe400000010ff */
[----:B------:R-:W-:-:S02]  /*a0c0*/  ISETP.NE.U32.AND P3, PT, RZ, c[0x0][0x508], PT ;  /* 0x00014200ff007a0c */ /* 0x000fc40003f65070 */
[----:B------:R-:W-:Y:S01]  /*a0d0*/  ISETP.NE.U32.AND P2, PT, RZ, c[0x0][0x500], PT ;  /* 0x00014000ff007a0c */ /* 0x000fe20003f45070 */
[----:B----4-:R-:W4:Y:S01]  /*a0e0*/  LDL.LU R8, [R1+0x3c] ;  /* 0x00003c0001087983 */ /* 0x010f220000300800 */
[----:B------:R-:W-:Y:S02]  /*a0f0*/  F2FP.BF16.PACK_AB R4, R53, R52 ;  /* 0x000000343504723e */ /* 0x000fe400000010ff */
[----:B------:R-:W-:Y:S02]  /*a100*/  F2FP.BF16.PACK_AB R3, R55, R54 ;  /* 0x000000363703723e */ /* 0x000fe400000010ff */
[----:B------:R-:W-:Y:S02]  /*a110*/  ISETP.NE.AND.EX P3, PT, RZ, c[0x0][0x50c], PT, P3 ;  /* 0x00014300ff007a0c */ /* 0x000fe40003f65330 */
[----:B------:R-:W-:Y:S01]  /*a120*/  ISETP.NE.AND.EX P2, PT, RZ, c[0x0][0x504], PT, P2 ;  /* 0x00014100ff007a0c */ /* 0x000fe20003f45320 */
[----:B--2---:R1:W-:Y:S04]  /*a130*/  STS [R6], R2 ;  /* 0x0000000206007388 */ /* 0x0043e80000000800 */
[----:B------:R2:W-:Y:S04]  /*a140*/  STS [R6+0x400], R0 ;  /* 0x0004000006007388 */ /* 0x0005e80000000800 */
[----:B------:R2:W-:Y:S04]  /*a150*/  STS [R7+0x2000], R4 ;  /* 0x0020000407007388 */ /* 0x0005e80000000800 */
[----:B------:R2:W-:Y:S01]  /*a160*/  STS [R7+0x2400], R3 ;  /* 0x0024000307007388 */ /* 0x0005e20000000800 */
[----:B-1----:R-:W-:-:S02]  /*a170*/  F2FP.BF16.PACK_AB R2, R49, R48 ;  /* 0x000000303102723e */ /* 0x002fc400000010ff */
[----:B--2---:R-:W-:-:S03]  /*a180*/  F2FP.BF16.PACK_AB R0, R51, R50 ;  /* 0x000000323300723e */ /* 0x004fc600000010ff */
[----:B------:R-:W-:Y:S04]  /*a190*/  STS [R6+0x2000], R2 ;  /* 0x0020000206007388 */ /* 0x000fe80000000800 */
[----:B------:R1:W-:Y:S01]  /*a1a0*/  STS [R6+0x2400], R0 ;  /* 0x0024000006007388 */ /* 0x0003e20000000800 */
[----:B------:R-:W-:Y:S02]  /*a1b0*/  F2FP.BF16.PACK_AB R4, R77, R76 ;  /* 0x0000004c4d04723e */ /* 0x000fe400000010ff */
[----:B------:R-:W-:Y:S02]  /*a1c0*/  F2FP.BF16.PACK_AB R3, R59, R58 ;  /* 0x0000003a3b03723e */ /* 0x000fe400000010ff */
[----:B-1----:R-:W-:Y:S02]  /*a1d0*/  F2FP.BF16.PACK_AB R0, R73, R72 ;  /* 0x000000484900723e */ /* 0x002fe400000010ff */
[----:B------:R-:W-:-:S03]  /*a1e0*/  F2FP.BF16.PACK_AB R2, R63, R62 ;  /* 0x0000003e3f02723e */ /* 0x000fc600000010ff */
[----:B------:R1:W-:Y:S04]  /*a1f0*/  STS [R13], R0 ;  /* 0x000000000d007388 */ /* 0x0003e80000000800 */
[----:B------:R-:W-:Y:S04]  /*a200*/  STS [R13+0x400], R4 ;  /* 0x000400040d007388 */ /* 0x000fe80000000800 */
[----:B------:R2:W-:Y:S04]  /*a210*/  STS [R12], R3 ;  /* 0x000000030c007388 */ /* 0x0005e80000000800 */
[----:B------:R3:W-:Y:S01]  /*a220*/  STS [R10+0x400], R2 ;  /* 0x000400020a007388 */ /* 0x0007e20000000800 */
[----:B-1----:R-:W-:-:S05]  /*a230*/  F2FP.BF16.PACK_AB R0, R39, R38 ;  /* 0x000000262700723e */ /* 0x002fca00000010ff */
[----:B------:R1:W-:Y:S01]  /*a240*/  STS [R13+0x2000], R0 ;  /* 0x002000000d007388 */ /* 0x0003e20000000800 */
[----:B--2---:R-:W-:Y:S02]  /*a250*/  F2FP.BF16.PACK_AB R3, R29, R28 ;  /* 0x0000001c1d03723e */ /* 0x004fe400000010ff */
[----:B---3--:R-:W-:-:S05]  /*a260*/  F2FP.BF16.PACK_AB R2, R41, R40 ;  /* 0x000000282902723e */ /* 0x008fca00000010ff */
[----:B------:R2:W-:Y:S01]  /*a270*/  STS [R13+0x2400], R2 ;  /* 0x002400020d007388 */ /* 0x0005e20000000800 */
[----:B-1----:R-:W-:-:S05]  /*a280*/  F2FP.BF16.PACK_AB R0, R27, R26 ;  /* 0x0000001a1b00723e */ /* 0x002fca00000010ff */
[----:B------:R-:W-:Y:S04]  /*a290*/  STS [R12+0x2000], R0 ;  /* 0x002000000c007388 */ /* 0x000fe80000000800 */
[----:B------:R1:W-:Y:S04]  /*a2a0*/  STS [R10+0x2400], R3 ;  /* 0x002400030a007388 */ /* 0x0003e80000000800 */
[----:B------:R-:W-:Y:S01]  /*a2b0*/  BAR.SYNC.DEFER_BLOCKING 0x1, 0x80 ;  /* 0x0042000000007b1d */ /* 0x000fe20000010000 */
[C---:B------:R-:W-:Y:S02]  /*a2c0*/  @P3 IADD3 R6, P0, R11.reuse, c[0x0][0x508], RZ ;  /* 0x000142000b063a10 */ /* 0x040fe40007f1e0ff */
[----:B------:R-:W-:Y:S01]  /*a2d0*/  IADD3 R4, P1, R11, c[0x0][0x500], RZ ;  /* 0x000140000b047a10 */ /* 0x000fe20007f3e0ff */
[----:B------:R-:W-:Y:S01]  /*a2e0*/  IMAD.MOV.U32 R11, RZ, RZ, c[0x0][0x388] ;  /* 0x0000e200ff0b7624 */ /* 0x000fe200078e00ff */
[C---:B------:R-:W-:Y:S01]  /*a2f0*/  @P3 IADD3.X R7, R9.reuse, c[0x0][0x50c], RZ, P0, !PT ;  /* 0x0001430009073a10 */ /* 0x040fe200007fe4ff */
[----:B--2---:R-:W-:Y:S01]  /*a300*/  IMAD.MOV.U32 R2, RZ, RZ, RZ ;  /* 0x000000ffff027224 */ /* 0x004fe200078e00ff */
[----:B------:R-:W-:-:S03]  /*a310*/  IADD3.X R5, R9, c[0x0][0x504], RZ, P1, !PT ;  /* 0x0001410009057a10 */ /* 0x000fc60000ffe4ff */
[----:B------:R2:W5:Y:S04]  /*a320*/  @P3 LDG.E R11, [R6.64] ;  /* 0x00000006060b3981 */ /* 0x000568000c1e1900 */
[----:B------:R2:W5:Y:S01]  /*a330*/  @P2 LDG.E R2, [R4.64] ;  /* 0x0000000604022981 */ /* 0x000562000c1e1900 */
[----:B----4-:R-:W-:-:S04]  /*a340*/  ISETP.NE.AND P0, PT, R8, RZ, PT ;  /* 0x000000ff0800720c */ /* 0x010fc80003f05270 */
[----:B-1----:R-:W-:Y:S01]  /*a350*/  SEL R3, R8, c[0x0][0x3d4], P0 ;  /* 0x0000f50008037a07 */ /* 0x002fe20000000000 */
[----:B------:R-:W-:Y:S05]  /*a360*/  @P3 BRA `(.L_x_94) ;  /* 0x0000004000003947 */ /* 0x000fea0003800000 */
[----:B------:R-:W-:Y:S05]  /*a370*/  @!P2 BRA `(.L_x_94) ;  /* 0x000000300000a947 */ /* 0x000fea0003800000 */
[----:B------:R1:W3:Y:S04]  /*a380*/  LDG.E R0, [R4.64] ;  /* 0x0000000604007981 */ /* 0x0002e8000c1e1900 */
[----:B-12---:R-:W3:Y:S02]  /*a390*/  LDG.E R4, [R4.64+0x4] ;  /* 0x0000040604047981 */ /* 0x006ee4000c1e1900 */
[----:B---3-5:R-:W-:Y:S02]  /*a3a0*/  IADD3 R11, -R0, R4, RZ ;  /* 0x00000004000b7210 */ /* 0x028fe40007ffe1ff */
.L_x_94:
[----:B------:R-:W3:Y:S04]  /*a3b0*/  LDL.LU R8, [R1+0x10] ;  /* 0x0000100001087983 */ /* 0x000ee80000300800 */
[----:B------:R-:W4:Y:S04]  /*a3c0*/  LDL R10, [R1+0x90] ;  /* 0x00009000010a7983 */ /* 0x000f280000100800 */
[----:B--2---:R-:W2:Y:S04]  /*a3d0*/  LDL.LU R7, [R1+0x40] ;  /* 0x0000400001077983 */ /* 0x004ea80000300800 */
[----:B------:R-:W4:Y:S04]  /*a3e0*/  LDL.LU R6, [R1+0x8] ;  /* 0x0000080001067983 */ /* 0x000f280000300800 */
[----:B------:R-:W4:Y:S04]  /*a3f0*/  LDL R25, [R1+0x4] ;  /* 0x0000040001197983 */ /* 0x000f280000100800 */
[----:B------:R-:W4:Y:S04]  /*a400*/  LDL R18, [R1+0x44] ;  /* 0x0000440001127983 */ /* 0x000f280000100800 */
[----:B------:R-:W4:Y:S01]  /*a410*/  LDL R90, [R1+0x8c] ;  /* 0x00008c00015a7983 */ /* 0x000f220000100800 */
[----:B------:R-:W-:Y:S01]  /*a420*/  IMAD.MOV.U32 R9, RZ, RZ, 0x368 ;  /* 0x00000368ff097424 */ /* 0x000fe200078e00ff */
[----:B------:R-:W-:-:S04]  /*a430*/  ISETP.GT.AND P3, PT, R3, 0x1, PT ;  /* 0x000000010300780c */ /* 0x000fc80003f64270 */
[----:B------:R-:W-:-:S04]  /*a440*/  SEL R9, R9, 0x328, P3 ;  /* 0x0000032809097807 */ /* 0x000fc80001800000 */
[----:B------:R-:W1:Y:S08]  /*a450*/  LDC.64 R4, c[0x0][R9+0x170] ;  /* 0x00005c0009047b82 */ /* 0x000e700000000a00 */
[----:B------:R-:W1:Y:S08]  /*a460*/  LDC.64 R12, c[0x0][R9+0x168] ;  /* 0x00005a00090c7b82 */ /* 0x000e700000000a00 */
[----:B------:R1:W1:Y:S08]  /*a470*/  LDC.64 R14, c[0x0][R9+0x178] ;  /* 0x00005e00090e7b82 */ /* 0x0002700000000a00 */
[----:B------:R1:W1:Y:S01]  /*a480*/  LDC.64 R20, c[0x0][R9+0x160] ;  /* 0x0000580009147b82 */ /* 0x0002620000000a00 */
[----:B------:R-:W-:Y:S01]  /*a490*/  ISETP.NE.U32.AND P0, PT, RZ, c[0x0][0x500], PT ;  /* 0x00014000ff007a0c */ /* 0x000fe20003f05070 */
[----:B------:R-:W-:-:S03]  /*a4a0*/  IMAD.MOV.U32 R0, RZ, RZ, c[0x0][0x4e8] ;  /* 0x00013a00ff007624 */ /* 0x000fc600078e00ff */
[----:B------:R-:W-:Y:S02]  /*a4b0*/  ISETP.NE.AND.EX P0, PT, RZ, c[0x0][0x504], PT, P0 ;  /* 0x00014100ff007a0c */ /* 0x000fe40003f05300 */
[----:B------:R-:W-:Y:S01]  /*a4c0*/  ISETP.NE.AND P2, PT, R0, 0x1, PT ;  /* 0x000000010000780c */ /* 0x000fe20003f45270 */
[----:B------:R-:W1:Y:S02]  /*a4d0*/  S2R R91, SR_TID.X ;  /* 0x00000000005b7919 */ /* 0x000e640000002100 */
[----:B-1----:R-:W-:-:S04]  /*a4e0*/  SHF.R.S32.HI R89, RZ, 0x1f, R91 ;  /* 0x0000001fff597819 */ /* 0x002fc8000001145b */
[----:B------:R-:W-:-:S04]  /*a4f0*/  LEA.HI R89, R89, R91, RZ, 0x5 ;  /* 0x0000005b59597211 */ /* 0x000fc800078f28ff */
[----:B------:R-:W-:-:S05]  /*a500*/  LOP3.LUT R89, R89, 0xffffffe0, RZ, 0xc0, !PT ;  /* 0xffffffe059597812 */ /* 0x000fca00078ec0ff */
[----:B------:R-:W-:Y:S01]  /*a510*/  IMAD.IADD R89, R91, 0x1, -R89 ;  /* 0x000000015b597824 */ /* 0x000fe200078e0a59 */
[----:B---3--:R-:W-:-:S05]  /*a520*/  SEL R8, R8, RZ, !P0 ;  /* 0x000000ff08087207 */ /* 0x008fca0004000000 */
[----:B------:R-:W-:Y:S01]  /*a530*/  IMAD R0, R5, R8, RZ ;  /* 0x0000000805007224 */ /* 0x000fe200078e02ff */
[----:B--2---:R-:W-:Y:S02]  /*a540*/  SEL R3, R7, RZ, !P0 ;  /* 0x000000ff07037207 */ /* 0x004fe40004000000 */
[----:B----4-:R-:W-:Y:S01]  /*a550*/  LOP3.LUT R16, R6, 0xffff, RZ, 0xc0, !PT ;  /* 0x0000ffff06107812 */ /* 0x010fe200078ec0ff */
[----:B------:R-:W-:Y:S02]  /*a560*/  IMAD R17, R25, 0x80, R10 ;  /* 0x0000008019117824 */ /* 0x000fe400078e020a */
[----:B------:R-:W-:Y:S02]  /*a570*/  IMAD R10, R4, R3, R0 ;  /* 0x00000003040a7224 */ /* 0x000fe400078e0200 */
[----:B------:R-:W-:-:S04]  /*a580*/  @P2 IMAD.HI.U32 R3, R17, c[0x0][0x4ec], RZ ;  /* 0x00013b0011032a27 */ /* 0x000fc800078e00ff */
[----:B------:R-:W-:-:S04]  /*a590*/  IMAD.WIDE.U32 R4, R4, R8, RZ ;  /* 0x0000000804047225 */ /* 0x000fc800078e00ff */
[----:B------:R-:W-:-:S04]  /*a5a0*/  IMAD.WIDE.U32 R6, R12, R16, RZ ;  /* 0x000000100c067225 */ /* 0x000fc800078e00ff */
[----:B------:R-:W-:Y:S01]  /*a5b0*/  IMAD.MOV.U32 R0, RZ, RZ, R17 ;  /* 0x000000ffff007224 */ /* 0x000fe200078e0011 */
[----:B------:R-:W-:Y:S01]  /*a5c0*/  @P2 SHF.R.U32.HI R0, RZ, c[0x0][0x4f0], R3 ;  /* 0x00013c00ff002a19 */ /* 0x000fe20000011603 */
[----:B------:R-:W-:Y:S01]  /*a5d0*/  IMAD R9, R13, R16, RZ ;  /* 0x000000100d097224 */ /* 0x000fe200078e02ff */
[----:B------:R-:W-:Y:S01]  /*a5e0*/  SEL R3, R18, RZ, P3 ;  /* 0x000000ff12037207 */ /* 0x000fe20001800000 */
[----:B------:R-:W-:Y:S01]  /*a5f0*/  IMAD.IADD R10, R5, 0x1, R10 ;  /* 0x00000001050a7824 */ /* 0x000fe200078e020a */
[--C-:B-----5:R-:W-:Y:S01]  /*a600*/  IADD3 R12, P1, P0, R4, R6, R2.reuse ;  /* 0x00000006040c7210 */ /* 0x120fe2000783e002 */
[----:B------:R-:W-:Y:S01]  /*a610*/  IMAD.IADD R6, R7, 0x1, R9 ;  /* 0x0000000107067824 */ /* 0x000fe200078e0209 */
[----:B------:R-:W-:Y:S01]  /*a620*/  SHF.R.S32.HI R18, RZ, 0x1f, R2 ;  /* 0x0000001fff127819 */ /* 0x000fe20000011402 */
[----:B------:R-:W-:Y:S02]  /*a630*/  IMAD.MOV R7, RZ, RZ, -R0 ;  /* 0x000000ffff077224 */ /* 0x000fe400078e0a00 */
[----:B------:R-:W-:-:S02]  /*a640*/  IMAD R9, R15, R3, RZ ;  /* 0x000000030f097224 */ /* 0x000fc400078e02ff */
[----:B------:R-:W-:Y:S01]  /*a650*/  IMAD.WIDE.U32 R4, R14, R3, RZ ;  /* 0x000000030e047225 */ /* 0x000fe200078e00ff */
[----:B------:R-:W-:-:S03]  /*a660*/  IADD3.X R10, R10, R6, R18, P1, P0 ;  /* 0x000000060a0a7210 */ /* 0x000fc60000fe0412 */
[----:B------:R-:W-:Y:S01]  /*a670*/  IMAD R6, R7, c[0x0][0x4e8], R17 ;  /* 0x00013a0007067a24 */ /* 0x000fe200078e0211 */
[----:B------:R-:W-:Y:S01]  /*a680*/  IADD3 R4, P1, P0, R0, R12, R4 ;  /* 0x0000000c00047210 */ /* 0x000fe2000783e004 */
[----:B------:R-:W-:Y:S01]  /*a690*/  IMAD.IADD R9, R5, 0x1, R9 ;  /* 0x0000000105097824 */ /* 0x000fe200078e0209 */
[----:B------:R-:W-:Y:S01]  /*a6a0*/  SHF.R.S32.HI R3, RZ, 0x1f, R0 ;  /* 0x0000001fff037819 */ /* 0x000fe20000011400 */
[----:B------:R-:W-:Y:S01]  /*a6b0*/  IMAD R0, R21, R6, RZ ;  /* 0x0000000615007224 */ /* 0x000fe200078e02ff */
[----:B------:R-:W-:Y:S02]  /*a6c0*/  SHF.R.S32.HI R7, RZ, 0x1f, R6 ;  /* 0x0000001fff077819 */ /* 0x000fe40000011406 */
[----:B------:R-:W-:Y:S01]  /*a6d0*/  IADD3.X R5, R3, R10, R9, P1, P0 ;  /* 0x0000000a03057210 */ /* 0x000fe20000fe0409 */
[----:B------:R-:W-:Y:S02]  /*a6e0*/  IMAD.MOV.U32 R3, RZ, RZ, c[0x0][0x4a8] ;  /* 0x00012a00ff037624 */ /* 0x000fe400078e00ff */
[----:B------:R-:W-:-:S02]  /*a6f0*/  IMAD R0, R20, R7, R0 ;  /* 0x0000000714007224 */ /* 0x000fc400078e0200 */
[----:B------:R-:W-:Y:S01]  /*a700*/  IMAD.WIDE.U32 R6, R20, R6, R4 ;  /* 0x0000000614067225 */ /* 0x000fe200078e0004 */
[----:B------:R-:W-:-:S03]  /*a710*/  SEL R4, R3, c[0x0][0x450], P3 ;  /* 0x0001140003047a07 */ /* 0x000fc60001800000 */
[----:B------:R-:W-:Y:S01]  /*a720*/  IMAD.MOV.U32 R5, RZ, RZ, c[0x0][0x4ac] ;  /* 0x00012b00ff057624 */ /* 0x000fe200078e00ff */
[----:B------:R-:W-:Y:S01]  /*a730*/  LEA R4, P0, R6, R4, 0x2 ;  /* 0x0000000406047211 */ /* 0x000fe200078010ff */
[----:B------:R-:W-:-:S03]  /*a740*/  IMAD.IADD R3, R7, 0x1, R0 ;  /* 0x0000000107037824 */ /* 0x000fc600078e0200 */
[----:B------:R-:W-:-:S04]  /*a750*/  SEL R5, R5, c[0x0][0x454], P3 ;  /* 0x0001150005057a07 */ /* 0x000fc80001800000 */
[----:B------:R-:W-:Y:S01]  /*a760*/  LEA.HI.X R3, R6, R5, R3, 0x2, P0 ;  /* 0x0000000506037211 */ /* 0x000fe200000f1403 */
[----:B------:R-:W-:Y:S01]  /*a770*/  IMAD R0, R11, c[0x0][0x4e8], RZ ;  /* 0x00013a000b007a24 */ /* 0x000fe200078e02ff */
[----:B------:R-:W-:Y:S04]  /*a780*/  SHFL.IDX PT, R12, R4, RZ, 0x1c1f ;  /* 0x001c1fff040c7589 */ /* 0x000fe800000e0000 */
[----:B------:R-:W1:Y:S04]  /*a790*/  SHFL.IDX PT, R13, R3, RZ, 0x1c1f ;  /* 0x001c1fff030d7589 */ /* 0x000e6800000e0000 */
[----:B------:R-:W-:Y:S04]  /*a7a0*/  SHFL.IDX PT, R10, R4, 0x1, 0x1c1f ;  /* 0x003c1f00040a7f89 */ /* 0x000fe800000e0000 */
[----:B------:R-:W2:Y:S04]  /*a7b0*/  SHFL.IDX PT, R11, R3, 0x1, 0x1c1f ;  /* 0x003c1f00030b7f89 */ /* 0x000ea800000e0000 */
[----:B------:R-:W-:Y:S04]  /*a7c0*/  SHFL.IDX PT, R6, R4, 0x2, 0x1c1f ;  /* 0x005c1f0004067f89 */ /* 0x000fe800000e0000 */
[----:B------:R-:W3:Y:S04]  /*a7d0*/  SHFL.IDX PT, R7, R3, 0x2, 0x1c1f ;  /* 0x005c1f0003077f89 */ /* 0x000ee800000e0000 */
[----:B------:R4:W-:Y:S04]  /*a7e0*/  SHFL.IDX PT, R5, R3, 0x3, 0x1c1f ;  /* 0x007c1f0003057f89 */ /* 0x0009e800000e0000 */
[----:B------:R-:W1:Y:S01]  /*a7f0*/  SHFL.IDX PT, R4, R4, 0x3, 0x1c1f ;  /* 0x007c1f0004047f89 */ /* 0x000e6200000e0000 */
[----:B------:R-:W-:Y:S01]  /*a800*/  LOP3.LUT P0, RZ, R89, 0x3, RZ, 0xc0, !PT ;  /* 0x0000000359ff7812 */ /* 0x000fe2000780c0ff */
[----:B----4-:R-:W-:-:S05]  /*a810*/  IMAD R3, R25, 0x80, R90 ;  /* 0x0000008019037824 */ /* 0x010fca00078e025a */
[C---:B------:R-:W-:Y:S02]  /*a820*/  IADD3 R15, R3.reuse, 0x8, RZ ;  /* 0x00000008030f7810 */ /* 0x040fe40007ffe0ff */
[C---:B------:R-:W-:Y:S02]  /*a830*/  IADD3 R14, R3.reuse, 0x40, RZ ;  /* 0x00000040030e7810 */ /* 0x040fe40007ffe0ff */
[C---:B------:R-:W-:Y:S02]  /*a840*/  IADD3 R9, R3.reuse, 0x48, RZ ;  /* 0x0000004803097810 */ /* 0x040fe40007ffe0ff */
[-C--:B------:R-:W-:Y:S02]  /*a850*/  ISETP.GE.OR P5, PT, R3, R0.reuse, P0 ;  /* 0x000000000300720c */ /* 0x080fe400007a6670 */
[-C--:B------:R-:W-:Y:S02]  /*a860*/  ISETP.GE.OR P4, PT, R15, R0.reuse, P0 ;  /* 0x000000000f00720c */ /* 0x080fe40000786670 */
[----:B------:R-:W-:-:S02]  /*a870*/  ISETP.GE.OR P1, PT, R14, R0, P0 ;  /* 0x000000000e00720c */ /* 0x000fc40000726670 */
[----:B------:R-:W-:-:S07]  /*a880*/  ISETP.GE.OR P0, PT, R9, R0, P0 ;  /* 0x000000000900720c */ /* 0x000fce0000706670 */
[----:B-1----:R1:W-:Y:S01]  /*a890*/  @!P5 ST.E [R12.64], R22 ;  /* 0x000000160c00d985 */ /* 0x0023e2000c101906 */
[----:B------:R-:W-:-:S03]  /*a8a0*/  ISETP.GE.AND P5, PT, R9, R0, PT ;  /* 0x000000000900720c */ /* 0x000fc60003fa6270 */
[----:B--2---:R1:W-:Y:S01]  /*a8b0*/  @!P4 ST.E [R10.64], R23 ;  /* 0x000000170a00c985 */ /* 0x0043e2000c101906 */
[----:B------:R-:W-:-:S03]  /*a8c0*/  ISETP.GE.AND P4, PT, R14, R0, PT ;  /* 0x000000000e00720c */ /* 0x000fc60003f86270 */
[----:B---3--:R1:W-:Y:S01]  /*a8d0*/  @!P1 ST.E [R6.64], R24 ;  /* 0x0000001806009985 */ /* 0x0083e2000c101906 */
[----:B------:R-:W-:-:S03]  /*a8e0*/  ISETP.GE.AND P1, PT, R3, R0, PT ;  /* 0x000000000300720c */ /* 0x000fc60003f26270 */
[----:B------:R1:W-:Y:S01]  /*a8f0*/  @!P0 ST.E [R4.64], R19 ;  /* 0x0000001304008985 */ /* 0x0003e2000c101906 */
[----:B------:R-:W-:Y:S01]  /*a900*/  ISETP.GE.AND P0, PT, R15, R0, PT ;  /* 0x000000000f00720c */ /* 0x000fe20003f06270 */
[----:B------:R-:W-:Y:S05]  /*a910*/  @P3 BRA `(.L_x_95) ;  /* 0x0000077000003947 */ /* 0x000fea0003800000 */
[----:B------:R-:W-:Y:S01]  /*a920*/  IMAD R3, R18, c[0x0][0x3a0], RZ ;  /* 0x0000e80012037a24 */ /* 0x000fe200078e02ff */
[----:B-1----:R-:W-:Y:S01]  /*a930*/  LEA R6, R206, R242, 0x4 ;  /* 0x000000f2ce067211 */ /* 0x002fe200078e20ff */
[C---:B------:R-:W-:Y:S01]  /*a940*/  IMAD.WIDE.U32 R4, R2.reuse, c[0x0][0x3a0], RZ ;  /* 0x0000e80002047a25 */ /* 0x040fe200078e00ff */
[----:B------:R-:W-:Y:S01]  /*a950*/  SHF.R.S32.HI R7, RZ, 0x1f, R8 ;  /* 0x0000001fff077819 */ /* 0x000fe20000011408 */
[----:B------:R1:W2:Y:S01]  /*a960*/  LDS.128 R12, [R200+0x80] ;  /* 0x00008000c80c7984 */ /* 0x0002a20000000c00 */
[----:B------:R-:W-:Y:S01]  /*a970*/  LEA R6, R25, R6, 0x7 ;  /* 0x0000000619067211 */ /* 0x000fe200078e38ff */
[----:B------:R-:W-:Y:S02]  /*a980*/  IMAD R2, R2, c[0x0][0x3a4], R3 ;  /* 0x0000e90002027a24 */ /* 0x000fe400078e0203 */
[----:B------:R1:W3:Y:S03]  /*a990*/  LDS.128 R20, [R200+0x1080] ;  /* 0x00108000c8147984 */ /* 0x0002e60000000c00 */
[----:B------:R-:W-:Y:S01]  /*a9a0*/  IADD3 R3, R5, R2, RZ ;  /* 0x0000000205037210 */ /* 0x000fe20007ffe0ff */
[----:B------:R1:W4:Y:S01]  /*a9b0*/  LDS.128 R24, [R200+0x1880] ;  /* 0x00188000c8187984 */ /* 0x0003220000000c00 */
[----:B------:R-:W-:-:S03]  /*a9c0*/  MOV R2, R4 ;  /* 0x0000000400027202 */ /* 0x000fc60000000f00 */
[----:B------:R1:W1:Y:S02]  /*a9d0*/  LDS.128 R28, [R200+0x2080] ;  /* 0x00208000c81c7984 */ /* 0x0002640000000c00 */
[----:B------:R-:W-:Y:S01]  /*a9e0*/  IMAD.WIDE.U32 R4, R16, c[0x0][0x3e8], R2 ;  /* 0x0000fa0010047a25 */ /* 0x000fe200078e0002 */
[----:B------:R-:W-:Y:S01]  /*a9f0*/  MOV R2, R6 ;  /* 0x0000000600027202 */ /* 0x000fe20000000f00 */
[----:B------:R1:W1:Y:S02]  /*aa00*/  LDS.128 R32, [R200+0x2880] ;  /* 0x00288000c8207984 */ /* 0x0002640000000c00 */
[----:B------:R-:W-:Y:S02]  /*aa10*/  IMAD R3, R7, c[0x0][0x3f0], RZ ;  /* 0x0000fc0007037a24 */ /* 0x000fe400078e02ff */
[----:B------:R-:W-:Y:S01]  /*aa20*/  @P2 IMAD.HI.U32 R7, R6, c[0x0][0x4ec], RZ ;  /* 0x00013b0006072a27 */ /* 0x000fe200078e00ff */
[----:B------:R1:W1:Y:S03]  /*aa30*/  LDS.128 R36, [R200+0x3080] ;  /* 0x00308000c8247984 */ /* 0x0002660000000c00 */
[----:B------:R-:W-:Y:S01]  /*aa40*/  IMAD R5, R16, c[0x0][0x3ec], R5 ;  /* 0x0000fb0010057a24 */ /* 0x000fe200078e0205 */
[----:B------:R1:W1:Y:S01]  /*aa50*/  LDS.128 R40, [R200+0x3880] ;  /* 0x00388000c8287984 */ /* 0x0002620000000c00 */
[----:B------:R-:W-:Y:S01]  /*aa60*/  @P2 SHF.R.U32.HI R2, RZ, c[0x0][0x4f0], R7 ;  /* 0x00013c00ff022a19 */ /* 0x000fe20000011607 */
[C---:B------:R-:W-:Y:S01]  /*aa70*/  IMAD R9, R8.reuse, c[0x0][0x3f4], R3 ;  /* 0x0000fd0008097a24 */ /* 0x040fe200078e0203 */
[----:B------:R-:W-:Y:S01]  /*aa80*/  ISETP.GE.AND P2, PT, R205, c[0x0][0x3c8], PT ;  /* 0x0000f200cd007a0c */ /* 0x000fe20003f46270 */
[----:B------:R1:W1:Y:S01]  /*aa90*/  LDS.128 R16, [R200+0x880] ;  /* 0x00088000c8107984 */ /* 0x0002620000000c00 */
[----:B------:R-:W-:Y:S01]  /*aaa0*/  IMAD.WIDE.U32 R4, R8, c[0x0][0x3f0], R4 ;  /* 0x0000fc0008047a25 */ /* 0x000fe200078e0004 */
[----:B------:R-:W-:-:S02]  /*aab0*/  SHF.R.S32.HI R7, RZ, 0x1f, R2 ;  /* 0x0000001fff077819 */ /* 0x000fc40000011402 */
[C---:B------:R-:W-:Y:S02]  /*aac0*/  IADD3 R3, -R2.reuse, RZ, RZ ;  /* 0x000000ff02037210 */ /* 0x040fe40007ffe1ff */
[----:B------:R-:W-:Y:S01]  /*aad0*/  IADD3 R5, R5, R9, RZ ;  /* 0x0000000905057210 */ /* 0x000fe20007ffe0ff */
[----:B------:R-:W-:Y:S02]  /*aae0*/  IMAD R7, R7, c[0x0][0x3e0], RZ ;  /* 0x0000f80007077a24 */ /* 0x000fe400078e02ff */
[----:B------:R-:W-:Y:S02]  /*aaf0*/  IMAD R6, R3, c[0x0][0x4e8], R6 ;  /* 0x00013a0003067a24 */ /* 0x000fe400078e0206 */
[C---:B------:R-:W-:Y:S02]  /*ab00*/  IMAD R7, R2.reuse, c[0x0][0x3e4], R7 ;  /* 0x0000f90002077a24 */ /* 0x040fe400078e0207 */
[----:B------:R-:W-:Y:S01]  /*ab10*/  IMAD.WIDE.U32 R2, R2, c[0x0][0x3e0], R4 ;  /* 0x0000f80002027a25 */ /* 0x000fe200078e0004 */
[----:B------:R-:W-:-:S04]  /*ab20*/  SHF.R.S32.HI R4, RZ, 0x1f, R6 ;  /* 0x0000001fff047819 */ /* 0x000fc80000011406 */
[----:B------:R-:W-:Y:S01]  /*ab30*/  IADD3 R3, R3, R7, RZ ;  /* 0x0000000703037210 */ /* 0x000fe20007ffe0ff */
[----:B------:R-:W-:-:S04]  /*ab40*/  IMAD R4, R4, c[0x0][0x3d8], RZ ;  /* 0x0000f60004047a24 */ /* 0x000fc800078e02ff */
[----:B------:R-:W-:-:S04]  /*ab50*/  IMAD.WIDE.U32 R2, R6, c[0x0][0x3d8], R2 ;  /* 0x0000f60006027a25 */ /* 0x000fc800078e0002 */
[----:B------:R-:W-:Y:S01]  /*ab60*/  IMAD R4, R6, c[0x0][0x3dc], R4 ;  /* 0x0000f70006047a24 */ /* 0x000fe200078e0204 */
[----:B------:R-:W-:-:S04]  /*ab70*/  LEA R6, P0, R2, c[0x0][0x380], 0x1 ;  /* 0x0000e00002067a11 */ /* 0x000fc800078008ff */
[----:B------:R-:W-:-:S04]  /*ab80*/  IADD3 R3, R3, R4, RZ ;  /* 0x0000000403037210 */ /* 0x000fc80007ffe0ff */
[----:B------:R-:W-:Y:S01]  /*ab90*/  LEA.HI.X R5, R2, c[0x0][0x384], R3, 0x1, P0 ;  /* 0x0000e10002057a11 */ /* 0x000fe200000f0c03 */
[----:B------:R-:W-:Y:S05]  /*aba0*/  BRA.DIV ~URZ, `(.L_x_96) ;  /* 0x00004b327f007947 */ /* 0x000fea000b800000 */
[----:B--234-:R2:W3:Y:S02]  /*abb0*/  SHFL.IDX PT, R7, R5, RZ, 0x181f ;  /* 0x00181fff05077589 */ /* 0x01c4e400000e0000 */
.L_x_180:
[----:B------:R-:W-:Y:S05]  /*abc0*/  BRA.DIV ~URZ, `(.L_x_97) ;  /* 0x00004b827f007947 */ /* 0x000fea000b800000 */
[----:B------:R4:W2:Y:S02]  /*abd0*/  SHFL.IDX PT, R2, R6, RZ, 0x181f ;  /* 0x00181fff06027589 */ /* 0x0008a400000e0000 */
.L_x_181:
[----:B------:R-:W5:Y:S01]  /*abe0*/  LDL.LU R3, [R1+0x4] ;  /* 0x0000040001037983 */ /* 0x000f620000300800 */
[----:B------:R-:W-:Y:S01]  /*abf0*/  SHF.R.S32.HI R8, RZ, 0x1f, R205 ;  /* 0x0000001fff087819 */ /* 0x000fe200000114cd */
[----:B-----5:R-:W-:-:S05]  /*ac00*/  IMAD R4, R3, 0x80, R242 ;  /* 0x0000008003047824 */ /* 0x020fca00078e02f2 */
[----:B------:R-:W-:-:S13]  /*ac10*/  ISETP.GE.OR P1, PT, R4, R0, P2 ;  /* 0x000000000400720c */ /* 0x000fda0001726670 */
[----:B--2---:R-:W-:-:S04]  /*ac20*/  @!P1 LEA R2, P0, R205, R2, 0x1 ;  /* 0x00000002cd029211 */ /* 0x004fc800078008ff */
[----:B---3--:R-:W-:-:S05]  /*ac30*/  @!P1 LEA.HI.X R3, R205, R7, R8, 0x1, P0 ;  /* 0x00000007cd039211 */ /* 0x008fca00000f0c08 */
[----:B------:R2:W-:Y:S01]  /*ac40*/  @!P1 ST.E.128 [R2.64], R12 ;  /* 0x0000000c02009985 */ /* 0x0005e2000c101d06 */
[----:B------:R-:W-:Y:S05]  /*ac50*/  BRA.DIV ~URZ, `(.L_x_98) ;  /* 0x00004b627f007947 */ /* 0x000fea000b800000 */
[----:B------:R3:W2:Y:S04]  /*ac60*/  SHFL.IDX PT, R7, R5, 0x1, 0x181f ;  /* 0x00381f0005077f89 */ /* 0x0006a800000e0000 */
[----:B--2---:R3:W2:Y:S02]  /*ac70*/  SHFL.IDX PT, R2, R6, 0x1, 0x181f ;  /* 0x00381f0006027f89 */ /* 0x0046a400000e0000 */
.L_x_182:
[----:B------:R-:W-:Y:S02]  /*ac80*/  IADD3 R3, R4, 0x10, RZ ;  /* 0x0000001004037810 */ /* 0x000fe40007ffe0ff */
[----:B------:R-:W-:Y:S02]  /*ac90*/  SHF.R.S32.HI R8, RZ, 0x1f, R205 ;  /* 0x0000001fff087819 */ /* 0x000fe400000114cd */
[----:B------:R-:W-:-:S13]  /*aca0*/  ISETP.GE.OR P1, PT, R3, R0, P2 ;  /* 0x000000000300720c */ /* 0x000fda0001726670 */
[----:B--2---:R-:W-:-:S04]  /*acb0*/  @!P1 LEA R2, P0, R205, R2, 0x1 ;  /* 0x00000002cd029211 */ /* 0x004fc800078008ff */
[----:B------:R-:W-:-:S05]  /*acc0*/  @!P1 LEA.HI.X R3, R205, R7, R8, 0x1, P0 ;  /* 0x00000007cd039211 */ /* 0x000fca00000f0c08 */
[----:B-1----:R1:W-:Y:S01]  /*acd0*/  @!P1 ST.E.128 [R2.64], R16 ;  /* 0x0000001002009985 */ /* 0x0023e2000c101d06 */
[----:B------:R-:W-:Y:S05]  /*ace0*/  BRA.DIV ~URZ, `(.L_x_99) ;  /* 0x00004ba27f007947 */ /* 0x000fea000b800000 */
[----:B------:R2:W1:Y:S02]  /*acf0*/  SHFL.IDX PT, R7, R5, 0x2, 0x181f ;  /* 0x00581f0005077f89 */ /* 0x00046400000e0000 */
.L_x_183:
[----:B------:R-:W-:Y:S05]  /*ad00*/  BRA.DIV ~URZ, `(.L_x_100) ;  /* 0x00004bf27f007947 */ /* 0x000fea000b800000 */
[----:B-1----:R1:W2:Y:S02]  /*ad10*/  SHFL.IDX PT, R2, R6, 0x2, 0x181f ;  /* 0x00581f0006027f89 */ /* 0x0022a400000e0000 */
.L_x_184:
[----:B------:R-:W-:Y:S02]  /*ad20*/  IADD3 R3, R4, 0x20, RZ ;  /* 0x0000002004037810 */ /* 0x000fe40007ffe0ff */
[----:B------:R-:W-:Y:S02]  /*ad30*/  SHF.R.S32.HI R8, RZ, 0x1f, R205 ;  /* 0x0000001fff087819 */ /* 0x000fe400000114cd */
[----:B------:R-:W-:-:S13]  /*ad40*/  ISETP.GE.OR P1, PT, R3, R0, P2 ;  /* 0x000000000300720c */ /* 0x000fda0001726670 */
[----:B--2---:R-:W-:-:S04]  /*ad50*/  @!P1 LEA R2, P0, R205, R2, 0x1 ;  /* 0x00000002cd029211 */ /* 0x004fc800078008ff */
[----:B------:R-:W-:-:S05]  /*ad60*/  @!P1 LEA.HI.X R3, R205, R7, R8, 0x1, P0 ;  /* 0x00000007cd039211 */ /* 0x000fca00000f0c08 */
[----:B------:R2:W-:Y:S01]  /*ad70*/  @!P1 ST.E.128 [R2.64], R20 ;  /* 0x0000001402009985 */ /* 0x0005e2000c101d06 */
[----:B------:R-:W-:Y:S05]  /*ad80*/  BRA.DIV ~URZ, `(.L_x_101) ;  /* 0x00004be27f007947 */ /* 0x000fea000b800000 */
[----:B------:R1:W2:Y:S04]  /*ad90*/  SHFL.IDX PT, R7, R5, 0x3, 0x181f ;  /* 0x00781f0005077f89 */ /* 0x0002a800000e0000 */
[----:B--2---:R1:W2:Y:S02]  /*ada0*/  SHFL.IDX PT, R2, R6, 0x3, 0x181f ;  /* 0x00781f0006027f89 */ /* 0x0042a400000e0000 */
.L_x_185:
[----:B------:R-:W-:Y:S02]  /*adb0*/  IADD3 R3, R4, 0x30, RZ ;  /* 0x0000003004037810 */ /* 0x000fe40007ffe0ff */
[----:B------:R-:W-:Y:S02]  /*adc0*/  SHF.R.S32.HI R8, RZ, 0x1f, R205 ;  /* 0x0000001fff087819 */ /* 0x000fe400000114cd */
[----:B------:R-:W-:-:S13]  /*add0*/  ISETP.GE.OR P1, PT, R3, R0, P2 ;  /* 0x000000000300720c */ /* 0x000fda0001726670 */
[----:B--2---:R-:W-:-:S04]  /*ade0*/  @!P1 LEA R2, P0, R205, R2, 0x1 ;  /* 0x00000002cd029211 */ /* 0x004fc800078008ff */
[----:B------:R-:W-:-:S05]  /*adf0*/  @!P1 LEA.HI.X R3, R205, R7, R8, 0x1, P0 ;  /* 0x00000007cd039211 */ /* 0x000fca00000f0c08 */
[----:B------:R2:W-:Y:S01]  /*ae00*/  @!P1 ST.E.128 [R2.64], R24 ;  /* 0x0000001802009985 */ /* 0x0005e2000c101d06 */
[----:B------:R-:W-:Y:S05]  /*ae10*/  BRA.DIV ~URZ, `(.L_x_102) ;  /* 0x00004c227f007947 */ /* 0x000fea000b800000 */
[----:B------:R1:W2:Y:S02]  /*ae20*/  SHFL.IDX PT, R7, R5, 0x4, 0x181f ;  /* 0x00981f0005077f89 */ /* 0x0002a400000e0000 */
.L_x_186:
[----:B------:R-:W-:Y:S05]  /*ae30*/  BRA.DIV ~URZ, `(.L_x_103) ;  /* 0x00004c727f007947 */ /* 0x000fea000b800000 */
[----:B--2---:R2:W1:Y:S02]  /*ae40*/  SHFL.IDX PT, R2, R6, 0x4, 0x181f ;  /* 0x00981f0006027f89 */ /* 0x00446400000e0000 */
.L_x_187:
[----:B------:R-:W-:Y:S02]  /*ae50*/  IADD3 R3, R4, 0x40, RZ ;  /* 0x0000004004037810 */ /* 0x000fe40007ffe0ff */
[----:B------:R-:W-:Y:S02]  /*ae60*/  SHF.R.S32.HI R8, RZ, 0x1f, R205 ;  /* 0x0000001fff087819 */ /* 0x000fe400000114cd */
[----:B------:R-:W-:-:S13]  /*ae70*/  ISETP.GE.OR P1, PT, R3, R0, P2 ;  /* 0x000000000300720c */ /* 0x000fda0001726670 */
[----:B-1----:R-:W-:-:S04]  /*ae80*/  @!P1 LEA R2, P0, R205, R2, 0x1 ;  /* 0x00000002cd029211 */ /* 0x002fc800078008ff */
[----:B------:R-:W-:-:S05]  /*ae90*/  @!P1 LEA.HI.X R3, R205, R7, R8, 0x1, P0 ;  /* 0x00000007cd039211 */ /* 0x000fca00000f0c08 */
[----:B------:R1:W-:Y:S01]  /*aea0*/  @!P1 ST.E.128 [R2.64], R28 ;  /* 0x0000001c02009985 */ /* 0x0003e2000c101d06 */
[----:B------:R-:W-:Y:S05]  /*aeb0*/  BRA.DIV ~URZ, `(.L_x_104) ;  /* 0x00004c627f007947 */ /* 0x000fea000b800000 */
[----:B------:R1:W2:Y:S04]  /*aec0*/  SHFL.IDX PT, R7, R5, 0x5, 0x181f ;  /* 0x00b81f0005077f89 */ /* 0x0002a800000e0000 */
[----:B-1----:R1:W3:Y:S02]  /*aed0*/  SHFL.IDX PT, R2, R6, 0x5, 0x181f ;  /* 0x00b81f0006027f89 */ /* 0x0022e400000e0000 */
.L_x_188:
[----:B------:R-:W-:Y:S02]  /*aee0*/  IADD3 R3, R4, 0x50, RZ ;  /* 0x0000005004037810 */ /* 0x000fe40007ffe0ff */
[----:B------:R-:W-:Y:S02]  /*aef0*/  SHF.R.S32.HI R8, RZ, 0x1f, R205 ;  /* 0x0000001fff087819 */ /* 0x000fe400000114cd */
[----:B------:R-:W-:-:S13]  /*af00*/  ISETP.GE.OR P1, PT, R3, R0, P2 ;  /* 0x000000000300720c */ /* 0x000fda0001726670 */
[----:B---3--:R-:W-:-:S04]  /*af10*/  @!P1 LEA R2, P0, R205, R2, 0x1 ;  /* 0x00000002cd029211 */ /* 0x008fc800078008ff */
[----:B--2---:R-:W-:-:S05]  /*af20*/  @!P1 LEA.HI.X R3, R205, R7, R8, 0x1, P0 ;  /* 0x00000007cd039211 */ /* 0x004fca00000f0c08 */
[----:B------:R2:W-:Y:S01]  /*af30*/  @!P1 ST.E.128 [R2.64], R32 ;  /* 0x0000002002009985 */ /* 0x0005e2000c101d06 */
[----:B------:R-:W-:Y:S05]  /*af40*/  BRA.DIV ~URZ, `(.L_x_105) ;  /* 0x00004ca27f007947 */ /* 0x000fea000b800000 */
[----:B------:R3:W1:Y:S02]  /*af50*/  SHFL.IDX PT, R7, R5, 0x6, 0x181f ;  /* 0x00d81f0005077f89 */ /* 0x00066400000e0000 */
.L_x_189:
[----:B------:R-:W-:Y:S05]  /*af60*/  BRA.DIV ~URZ, `(.L_x_106) ;  /* 0x00004cf27f007947 */ /* 0x000fea000b800000 */
[----:B--2---:R2:W3:Y:S02]  /*af70*/  SHFL.IDX PT, R2, R6, 0x6, 0x181f ;  /* 0x00d81f0006027f89 */ /* 0x0044e400000e0000 */
.L_x_190:
[----:B------:R-:W-:Y:S02]  /*af80*/  IADD3 R3, R4, 0x60, RZ ;  /* 0x0000006004037810 */ /* 0x000fe40007ffe0ff */
[----:B------:R-:W-:Y:S02]  /*af90*/  SHF.R.S32.HI R8, RZ, 0x1f, R205 ;  /* 0x0000001fff087819 */ /* 0x000fe400000114cd */
[----:B------:R-:W-:-:S13]  /*afa0*/  ISETP.GE.OR P1, PT, R3, R0, P2 ;  /* 0x000000000300720c */ /* 0x000fda0001726670 */
[----:B---3--:R-:W-:-:S04]  /*afb0*/  @!P1 LEA R2, P0, R205, R2, 0x1 ;  /* 0x00000002cd029211 */ /* 0x008fc800078008ff */
[----:B-1----:R-:W-:-:S05]  /*afc0*/  @!P1 LEA.HI.X R3, R205, R7, R8, 0x1, P0 ;  /* 0x00000007cd039211 */ /* 0x002fca00000f0c08 */
[----:B------:R1:W-:Y:S01]  /*afd0*/  @!P1 ST.E.128 [R2.64], R36 ;  /* 0x0000002402009985 */ /* 0x0003e2000c101d06 */
[----:B------:R-:W-:Y:S05]  /*afe0*/  BRA.DIV ~URZ, `(.L_x_107) ;  /* 0x00004ce27f007947 */ /* 0x000fea000b800000 */
[----:B------:R-:W3:Y:S04]  /*aff0*/  SHFL.IDX PT, R5, R5, 0x7, 0x181f ;  /* 0x00f81f0005057f89 */ /* 0x000ee800000e0000 */
[----:B-1----:R1:W2:Y:S02]  /*b000*/  SHFL.IDX PT, R3, R6, 0x7, 0x181f ;  /* 0x00f81f0006037f89 */ /* 0x0022a400000e0000 */
.L_x_191:
[----:B------:R-:W-:-:S04]  /*b010*/  IADD3 R2, R4, 0x70, RZ ;  /* 0x0000007004027810 */ /* 0x000fc80007ffe0ff */
[----:B------:R-:W-:-:S13]  /*b020*/  ISETP.GE.OR P2, PT, R2, R0, P2 ;  /* 0x000000000200720c */ /* 0x000fda0001746670 */
[----:B------:R-:W-:Y:S05]  /*b030*/  @P2 BRA `(.L_x_108) ;  /* 0x00001c3000002947 */ /* 0x000fea0003800000 */
[----:B-12-4-:R-:W-:Y:S02]  /*b040*/  SHF.R.S32.HI R6, RZ, 0x1f, R205 ;  /* 0x0000001fff067819 */ /* 0x016fe400000114cd */
[----:B------:R-:W-:-:S04]  /*b050*/  LEA R2, P0, R205, R3, 0x1 ;  /* 0x00000003cd027211 */ /* 0x000fc800078008ff */
[----:B---3--:R-:W-:-:S05]  /*b060*/  LEA.HI.X R3, R205, R5, R6, 0x1, P0 ;  /* 0x00000005cd037211 */ /* 0x008fca00000f0c06 */
[----:B------:R1:W-:Y:S01]  /*b070*/  ST.E.128 [R2.64], R40 ;  /* 0x0000002802007985 */ /* 0x0003e2000c101d06 */
[----:B------:R-:W-:Y:S05]  /*b080*/  BRA `(.L_x_108) ;  /* 0x00001be000007947 */ /* 0x000fea0003800000 */
.L_x_95:
[----:B-1----:R-:W2:Y:S01]  /*b090*/  LDL.LU R6, [R1+0x44] ;  /* 0x0000440001067983 */ /* 0x002ea20000300800 */
[----:B------:R-:W-:Y:S02]  /*b0a0*/  IMAD R0, R18, c[0x0][0x408], RZ ;  /* 0x0001020012007a24 */ /* 0x000fe400078e02ff */
[----:B------:R-:W-:-:S04]  /*b0b0*/  IMAD.WIDE.U32 R4, R2, c[0x0][0x408], RZ ;  /* 0x0001020002047a25 */ /* 0x000fc800078e00ff */
[----:B------:R-:W-:Y:S01]  /*b0c0*/  IMAD R2, R2, c[0x0][0x40c], R0 ;  /* 0x0001030002027a24 */ /* 0x000fe200078e0200 */
[----:B------:R-:W-:-:S04]  /*b0d0*/  SHF.R.S32.HI R0, RZ, 0x1f, R8 ;  /* 0x0000001fff007819 */ /* 0x000fc80000011408 */
[----:B------:R-:W-:Y:S01]  /*b0e0*/  IADD3 R3, R5, R2, RZ ;  /* 0x0000000205037210 */ /* 0x000fe20007ffe0ff */
[----:B------:R-:W-:Y:S01]  /*b0f0*/  IMAD R0, R0, c[0x0][0x440], RZ ;  /* 0x0001100000007a24 */ /* 0x000fe200078e02ff */
[----:B------:R-:W-:Y:S01]  /*b100*/  MOV R2, R4 ;  /* 0x0000000400027202 */ /* 0x000fe20000000f00 */
[----:B------:R-:W-:-:S04]  /*b110*/  @P2 IMAD.HI.U32 R5, R17, c[0x0][0x4ec], RZ ;  /* 0x00013b0011052a27 */ /* 0x000fc800078e00ff */
[----:B------:R-:W-:-:S04]  /*b120*/  IMAD.WIDE.U32 R2, R16, c[0x0][0x438], R2 ;  /* 0x00010e0010027a25 */ /* 0x000fc800078e0002 */
[----:B------:R-:W-:Y:S02]  /*b130*/  IMAD R3, R16, c[0x0][0x43c], R3 ;  /* 0x00010f0010037a24 */ /* 0x000fe400078e0203 */
[C---:B------:R-:W-:Y:S01]  /*b140*/  IMAD R4, R8.reuse, c[0x0][0x444], R0 ;  /* 0x0001110008047a24 */ /* 0x040fe200078e0200 */
[----:B------:R-:W-:Y:S01]  /*b150*/  MOV R0, R17 ;  /* 0x0000001100007202 */ /* 0x000fe20000000f00 */
[----:B------:R-:W-:Y:S01]  /*b160*/  IMAD.WIDE.U32 R2, R8, c[0x0][0x440], R2 ;  /* 0x0001100008027a25 */ /* 0x000fe200078e0002 */
[----:B------:R-:W-:-:S04]  /*b170*/  @P2 SHF.R.U32.HI R0, RZ, c[0x0][0x4f0], R5 ;  /* 0x00013c00ff002a19 */ /* 0x000fc80000011605 */
[----:B------:R-:W-:Y:S02]  /*b180*/  IADD3 R3, R3, R4, RZ ;  /* 0x0000000403037210 */ /* 0x000fe40007ffe0ff */
[----:B------:R-:W-:Y:S02]  /*b190*/  SHF.R.S32.HI R5, RZ, 0x1f, R0 ;  /* 0x0000001fff057819 */ /* 0x000fe40000011400 */
[----:B------:R-:W-:-:S03]  /*b1a0*/  IADD3 R4, -R0, RZ, RZ ;  /* 0x000000ff00047210 */ /* 0x000fc60007ffe1ff */
[----:B------:R-:W-:Y:S02]  /*b1b0*/  IMAD R5, R5, c[0x0][0x430], RZ ;  /* 0x00010c0005057a24 */ /* 0x000fe400078e02ff */
[----:B------:R-:W-:Y:S02]  /*b1c0*/  IMAD R4, R4, c[0x0][0x4e8], R17 ;  /* 0x00013a0004047a24 */ /* 0x000fe400078e0211 */
[----:B------:R-:W-:Y:S02]  /*b1d0*/  IMAD R5, R0, c[0x0][0x434], R5 ;  /* 0x00010d0000057a24 */ /* 0x000fe400078e0205 */
[----:B--2---:R-:W-:-:S04]  /*b1e0*/  IMAD.WIDE.U32 R2, R6, c[0x0][0x448], R2 ;  /* 0x0001120006027a25 */ /* 0x004fc800078e0002 */
[----:B------:R-:W-:-:S04]  /*b1f0*/  IMAD R3, R6, c[0x0][0x44c], R3 ;  /* 0x0001130006037a24 */ /* 0x000fc800078e0203 */
        /* <DEDUP_REMOVED lines=10> */
[----:B------:R1:W2:Y:S02]  /*b2a0*/  SHFL.IDX PT, R4, R5, RZ, 0x1c1f ;  /* 0x001c1fff05047589 */ /* 0x0002a400000e0000 */
.L_x_192:
[----:B------:R-:W-:Y:S05]  /*b2b0*/  BRA.DIV ~URZ, `(.L_x_110) ;  /* 0x00004b527f007947 */ /* 0x000fea000b800000 */
[----:B------:R3:W4:Y:S02]  /*b2c0*/  SHFL.IDX PT, R0, R12, RZ, 0x1c1f ;  /* 0x001c1fff0c007589 */ /* 0x00072400000e0000 */
.L_x_193:
[----:B------:R-:W-:Y:S01]  /*b2d0*/  BSSY B0, `(.L_x_111) ;  /* 0x0000032000007945 */ /* 0x000fe20003800000 */
[----:B------:R-:W-:Y:S05]  /*b2e0*/  @P1 BRA `(.L_x_112) ;  /* 0x0000030000001947 */ /* 0x000fea0003800000 */
[----:B------:R-:W5:Y:S04]  /*b2f0*/  LDL R6, [R1+0x38] ;  /* 0x0000380001067983 */ /* 0x000f680000100800 */
[----:B---3--:R-:W3:Y:S04]  /*b300*/  LDL R8, [R1+0x2c] ;  /* 0x00002c0001087983 */ /* 0x008ee80000100800 */
[----:B----4-:R-:W4:Y:S04]  /*b310*/  LDL R21, [R1+0x28] ;  /* 0x0000280001157983 */ /* 0x010f280000100800 */
[----:B--2---:R-:W2:Y:S04]  /*b320*/  LDL R19, [R1+0x24] ;  /* 0x0000240001137983 */ /* 0x004ea80000100800 */
[----:B------:R-:W2:Y:S04]  /*b330*/  LDL R9, [R1+0x74] ;  /* 0x0000740001097983 */ /* 0x000ea80000100800 */
        /* <DEDUP_REMOVED lines=9> */
[----:B------:R-:W2:Y:S01]  /*b3d0*/  LDL R11, [R1+0x5c] ;  /* 0x00005c00010b7983 */ /* 0x000ea20000100800 */
[----:B-----5:R-:W-:-:S02]  /*b3e0*/  ISETP.GE.AND P3, PT, R6, c[0x0][0x3c8], PT ;  /* 0x0000f20006007a0c */ /* 0x020fc40003f66270 */
[----:B---3--:R-:W-:Y:S02]  /*b3f0*/  ISETP.GE.AND P1, PT, R8, c[0x0][0x3c8], PT ;  /* 0x0000f20008007a0c */ /* 0x008fe40003f26270 */
[----:B----4-:R-:W-:-:S09]  /*b400*/  ISETP.GE.AND P6, PT, R21, c[0x0][0x3c8], PT ;  /* 0x0000f20015007a0c */ /* 0x010fd20003fc6270 */
[----:B------:R-:W-:Y:S02]  /*b410*/  @!P3 IMAD.MOV.U32 R2, RZ, RZ, R0 ;  /* 0x000000ffff02b224 */ /* 0x000fe400078e0000 */
[----:B------:R-:W-:-:S04]  /*b420*/  @!P3 IMAD.MOV.U32 R3, RZ, RZ, R4 ;  /* 0x000000ffff03b224 */ /* 0x000fc800078e0004 */
[----:B------:R-:W-:Y:S01]  /*b430*/  @!P3 IMAD.WIDE R6, R6, 0x4, R2 ;  /* 0x000000040606b825 */ /* 0x000fe200078e0202 */
[----:B------:R-:W-:-:S04]  /*b440*/  @!P1 LEA R2, P2, R8, R0, 0x2 ;  /* 0x0000000008029211 */ /* 0x000fc800078410ff */
[----:B------:R3:W-:Y:S01]  /*b450*/  @!P3 ST.E.64 [R6.64], R64 ;  /* 0x000000400600b985 */ /* 0x0007e2000c101b06 */
[----:B--2---:R-:W-:Y:S02]  /*b460*/  ISETP.GE.AND P3, PT, R19, c[0x0][0x3c8], PT ;  /* 0x0000f20013007a0c */ /* 0x004fe40003f66270 */
[----:B------:R-:W-:Y:S02]  /*b470*/  @!P1 LEA.HI.X R3, R8, R4, R9, 0x2, P2 ;  /* 0x0000000408039211 */ /* 0x000fe400010f1409 */
[----:B------:R-:W-:-:S03]  /*b480*/  @!P6 LEA R8, P2, R21, R0, 0x2 ;  /* 0x000000001508e211 */ /* 0x000fc600078410ff */
[----:B------:R2:W-:Y:S01]  /*b490*/  @!P1 ST.E.64 [R2.64], R66 ;  /* 0x0000004202009985 */ /* 0x0005e2000c101b06 */
[----:B------:R-:W-:Y:S02]  /*b4a0*/  ISETP.GE.AND P1, PT, R17, c[0x0][0x3c8], PT ;  /* 0x0000f20011007a0c */ /* 0x000fe40003f26270 */
[----:B------:R-:W-:-:S05]  /*b4b0*/  @!P6 LEA.HI.X R9, R21, R4, R22, 0x2, P2 ;  /* 0x000000041509e211 */ /* 0x000fca00010f1416 */
[----:B------:R4:W-:Y:S01]  /*b4c0*/  @!P6 ST.E.64 [R8.64], R68 ;  /* 0x000000440800e985 */ /* 0x0009e2000c101b06 */
[----:B------:R-:W-:Y:S02]  /*b4d0*/  ISETP.GE.AND P6, PT, R15, c[0x0][0x3c8], PT ;  /* 0x0000f2000f007a0c */ /* 0x000fe40003fc6270 */
[----:B---3--:R-:W-:-:S04]  /*b4e0*/  @!P3 LEA R6, P2, R19, R0, 0x2 ;  /* 0x000000001306b211 */ /* 0x008fc800078410ff */
[----:B------:R-:W-:Y:S02]  /*b4f0*/  @!P3 LEA.HI.X R7, R19, R4, R20, 0x2, P2 ;  /* 0x000000041307b211 */ /* 0x000fe400010f1414 */
[----:B--2---:R-:W-:-:S03]  /*b500*/  @!P1 LEA R2, P2, R17, R0, 0x2 ;  /* 0x0000000011029211 */ /* 0x004fc600078410ff */
[----:B------:R2:W-:Y:S01]  /*b510*/  @!P3 ST.E.64 [R6.64], R70 ;  /* 0x000000460600b985 */ /* 0x0005e2000c101b06 */
[----:B------:R-:W-:Y:S02]  /*b520*/  ISETP.GE.AND P3, PT, R13, c[0x0][0x3c8], PT ;  /* 0x0000f2000d007a0c */ /* 0x000fe40003f66270 */
[----:B------:R-:W-:Y:S02]  /*b530*/  @!P1 LEA.HI.X R3, R17, R4, R18, 0x2, P2 ;  /* 0x0000000411039211 */ /* 0x000fe400010f1412 */
[----:B------:R-:W-:-:S03]  /*b540*/  ISETP.GE.AND P2, PT, R10, c[0x0][0x3c8], PT ;  /* 0x0000f2000a007a0c */ /* 0x000fc60003f46270 */
[----:B------:R3:W-:Y:S01]  /*b550*/  @!P1 ST.E.64 [R2.64], R60 ;  /* 0x0000003c02009985 */ /* 0x0007e2000c101b06 */
[----:B----4-:R-:W-:-:S04]  /*b560*/  @!P6 LEA R8, P1, R15, R0, 0x2 ;  /* 0x000000000f08e211 */ /* 0x010fc800078210ff */
[----:B------:R-:W-:Y:S02]  /*b570*/  @!P6 LEA.HI.X R9, R15, R4, R16, 0x2, P1 ;  /* 0x000000040f09e211 */ /* 0x000fe400008f1410 */
[----:B--2---:R-:W-:-:S04]  /*b580*/  @!P3 LEA R6, P1, R13, R0, 0x2 ;  /* 0x000000000d06b211 */ /* 0x004fc800078210ff */
[----:B------:R-:W-:Y:S02]  /*b590*/  @!P3 LEA.HI.X R7, R13, R4, R14, 0x2, P1 ;  /* 0x000000040d07b211 */ /* 0x000fe400008f140e */
[C---:B---3--:R-:W-:Y:S01]  /*b5a0*/  @!P2 LEA R2, P1, R10.reuse, R0, 0x2 ;  /* 0x000000000a02a211 */ /* 0x048fe200078210ff */
[----:B------:R2:W-:Y:S03]  /*b5b0*/  @!P6 ST.E.64 [R8.64], R74 ;  /* 0x0000004a0800e985 */ /* 0x0005e6000c101b06 */
[----:B------:R-:W-:Y:S01]  /*b5c0*/  @!P2 LEA.HI.X R3, R10, R4, R11, 0x2, P1 ;  /* 0x000000040a03a211 */ /* 0x000fe200008f140b */
[----:B------:R2:W-:Y:S04]  /*b5d0*/  @!P3 ST.E.64 [R6.64], R72 ;  /* 0x000000480600b985 */ /* 0x0005e8000c101b06 */
[----:B------:R2:W-:Y:S04]  /*b5e0*/  @!P2 ST.E.64 [R2.64], R58 ;  /* 0x0000003a0200a985 */ /* 0x0005e8000c101b06 */
.L_x_112:
[----:B------:R-:W-:Y:S05]  /*b5f0*/  BSYNC B0 ;  /* 0x0000000000007941 */ /* 0x000fea0003800000 */
.L_x_111:
[----:B------:R-:W-:Y:S05]  /*b600*/  BRA.DIV ~URZ, `(.L_x_113) ;  /* 0x000048727f007947 */ /* 0x000fea000b800000 */
[----:B--2---:R2:W1:Y:S04]  /*b610*/  SHFL.IDX PT, R4, R5, 0x1, 0x1c1f ;  /* 0x003c1f0005047f89 */ /* 0x00446800000e0000 */
[----:B----4-:R2:W4:Y:S02]  /*b620*/  SHFL.IDX PT, R0, R12, 0x1, 0x1c1f ;  /* 0x003c1f000c007f89 */ /* 0x01052400000e0000 */
.L_x_194:
[----:B------:R-:W-:Y:S01]  /*b630*/  BSSY B0, `(.L_x_114) ;  /* 0x0000032000007945 */ /* 0x000fe20003800000 */
[----:B------:R-:W-:Y:S05]  /*b640*/  @P0 BRA `(.L_x_115) ;  /* 0x0000030000000947 */ /* 0x000fea0003800000 */
[----:B------:R-:W5:Y:S04]  /*b650*/  LDL R23, [R1+0x38] ;  /* 0x0000380001177983 */ /* 0x000f680000100800 */
[----:B--2---:R-:W2:Y:S04]  /*b660*/  LDL R21, [R1+0x2c] ;  /* 0x00002c0001157983 */ /* 0x004ea80000100800 */
[----:B---3--:R-:W3:Y:S04]  /*b670*/  LDL R19, [R1+0x28] ;  /* 0x0000280001137983 */ /* 0x008ee80000100800 */
[----:B----4-:R-:W4:Y:S04]  /*b680*/  LDL R10, [R1+0x24] ;  /* 0x00002400010a7983 */ /* 0x010f280000100800 */
[----:B------:R-:W4:Y:S04]  /*b690*/  LDL R22, [R1+0x74] ;  /* 0x0000740001167983 */ /* 0x000f280000100800 */
        /* <DEDUP_REMOVED lines=9> */
[----:B------:R-:W4:Y:S01]  /*b730*/  LDL R14, [R1+0x5c] ;  /* 0x00005c00010e7983 */ /* 0x000f220000100800 */
[----:B-----5:R-:W-:-:S02]  /*b740*/  ISETP.GE.AND P2, PT, R23, c[0x0][0x3c8], PT ;  /* 0x0000f20017007a0c */ /* 0x020fc40003f46270 */
[----:B--2---:R-:W-:Y:S02]  /*b750*/  ISETP.GE.AND P6, PT, R21, c[0x0][0x3c8], PT ;  /* 0x0000f20015007a0c */ /* 0x004fe40003fc6270 */
[----:B---3--:R-:W-:-:S09]  /*b760*/  ISETP.GE.AND P1, PT, R19, c[0x0][0x3c8], PT ;  /* 0x0000f20013007a0c */ /* 0x008fd20003f26270 */
[----:B------:R-:W-:Y:S02]  /*b770*/  @!P2 IMAD.MOV.U32 R6, RZ, RZ, R0 ;  /* 0x000000ffff06a224 */ /* 0x000fe400078e0000 */
[----:B-1----:R-:W-:Y:S01]  /*b780*/  @!P2 IMAD.MOV.U32 R7, RZ, RZ, R4 ;  /* 0x000000ffff07a224 */ /* 0x002fe200078e0004 */
[----:B----4-:R-:W-:Y:S02]  /*b790*/  ISETP.GE.AND P0, PT, R10, c[0x0][0x3c8], PT ;  /* 0x0000f2000a007a0c */ /* 0x010fe40003f06270 */
[----:B------:R-:W-:Y:S01]  /*b7a0*/  @!P6 LEA R2, P3, R21, R0, 0x2 ;  /* 0x000000001502e211 */ /* 0x000fe200078610ff */
[----:B------:R-:W-:-:S03]  /*b7b0*/  @!P2 IMAD.WIDE R6, R23, 0x4, R6 ;  /* 0x000000041706a825 */ /* 0x000fc600078e0206 */
[----:B------:R-:W-:Y:S02]  /*b7c0*/  @!P6 LEA.HI.X R3, R21, R4, R22, 0x2, P3 ;  /* 0x000000041503e211 */ /* 0x000fe400018f1416 */
[----:B------:R1:W-:Y:S01]  /*b7d0*/  @!P2 ST.E.64 [R6.64], R78 ;  /* 0x0000004e0600a985 */ /* 0x0003e2000c101b06 */
[----:B------:R-:W-:-:S03]  /*b7e0*/  ISETP.GE.AND P3, PT, R8, c[0x0][0x3c8], PT ;  /* 0x0000f20008007a0c */ /* 0x000fc60003f66270 */
[----:B------:R2:W-:Y:S01]  /*b7f0*/  @!P6 ST.E.64 [R2.64], R80 ;  /* 0x000000500200e985 */ /* 0x0005e2000c101b06 */
[----:B-1----:R-:W-:-:S04]  /*b800*/  @!P1 LEA R6, P2, R19, R0, 0x2 ;  /* 0x0000000013069211 */ /* 0x002fc800078410ff */
[----:B------:R-:W-:Y:S02]  /*b810*/  @!P1 LEA.HI.X R7, R19, R4, R20, 0x2, P2 ;  /* 0x0000000413079211 */ /* 0x000fe400010f1414 */
[C---:B--2---:R-:W-:Y:S02]  /*b820*/  @!P0 LEA R2, P6, R10.reuse, R0, 0x2 ;  /* 0x000000000a028211 */ /* 0x044fe400078c10ff */
[----:B------:R-:W-:Y:S01]  /*b830*/  ISETP.GE.AND P2, PT, R17, c[0x0][0x3c8], PT ;  /* 0x0000f20011007a0c */ /* 0x000fe20003f46270 */
[----:B------:R1:W-:Y:S01]  /*b840*/  @!P1 ST.E.64 [R6.64], R82 ;  /* 0x0000005206009985 */ /* 0x0003e2000c101b06 */
[----:B------:R-:W-:Y:S02]  /*b850*/  @!P0 LEA.HI.X R3, R10, R4, R11, 0x2, P6 ;  /* 0x000000040a038211 */ /* 0x000fe400030f140b */
[----:B------:R-:W-:Y:S02]  /*b860*/  ISETP.GE.AND P1, PT, R15, c[0x0][0x3c8], PT ;  /* 0x0000f2000f007a0c */ /* 0x000fe40003f26270 */
[----:B------:R-:W-:Y:S01]  /*b870*/  @!P3 LEA R10, P6, R8, R0, 0x2 ;  /* 0x00000000080ab211 */ /* 0x000fe200078c10ff */
[----:B------:R2:W-:Y:S01]  /*b880*/  @!P0 ST.E.64 [R2.64], R84 ;  /* 0x0000005402008985 */ /* 0x0005e2000c101b06 */
[----:B------:R-:W-:-:S02]  /*b890*/  ISETP.GE.AND P0, PT, R13, c[0x0][0x3c8], PT ;  /* 0x0000f2000d007a0c */ /* 0x000fc40003f06270 */
[----:B------:R-:W-:-:S03]  /*b8a0*/  @!P3 LEA.HI.X R11, R8, R4, R9, 0x2, P6 ;  /* 0x00000004080bb211 */ /* 0x000fc600030f1409 */
[----:B------:R-:W-:-:S04]  /*b8b0*/  @!P2 LEA R8, P6, R17, R0, 0x2 ;  /* 0x000000001108a211 */ /* 0x000fc800078c10ff */
[----:B------:R-:W-:Y:S01]  /*b8c0*/  @!P2 LEA.HI.X R9, R17, R4, R18, 0x2, P6 ;  /* 0x000000041109a211 */ /* 0x000fe200030f1412 */
[----:B------:R3:W-:Y:S01]  /*b8d0*/  @!P3 ST.E.64 [R10.64], R96 ;  /* 0x000000600a00b985 */ /* 0x0007e2000c101b06 */
[----:B-1----:R-:W-:-:S04]  /*b8e0*/  @!P1 LEA R6, P6, R15, R0, 0x2 ;  /* 0x000000000f069211 */ /* 0x002fc800078c10ff */
[----:B------:R-:W-:Y:S02]  /*b8f0*/  @!P1 LEA.HI.X R7, R15, R4, R16, 0x2, P6 ;  /* 0x000000040f079211 */ /* 0x000fe400030f1410 */
[C---:B--2---:R-:W-:Y:S01]  /*b900*/  @!P0 LEA R2, P6, R13.reuse, R0, 0x2 ;  /* 0x000000000d028211 */ /* 0x044fe200078c10ff */
[----:B------:R3:W-:Y:S03]  /*b910*/  @!P2 ST.E.64 [R8.64], R86 ;  /* 0x000000560800a985 */ /* 0x0007e6000c101b06 */
[----:B------:R-:W-:Y:S01]  /*b920*/  @!P0 LEA.HI.X R3, R13, R4, R14, 0x2, P6 ;  /* 0x000000040d038211 */ /* 0x000fe200030f140e */
[----:B------:R3:W-:Y:S04]  /*b930*/  @!P1 ST.E.64 [R6.64], R76 ;  /* 0x0000004c06009985 */ /* 0x0007e8000c101b06 */
[----:B------:R3:W-:Y:S04]  /*b940*/  @!P0 ST.E.64 [R2.64], R62 ;  /* 0x0000003e02008985 */ /* 0x0007e8000c101b06 */
.L_x_115:
[----:B------:R-:W-:Y:S05]  /*b950*/  BSYNC B0 ;  /* 0x0000000000007941 */ /* 0x000fea0003800000 */
.L_x_114:
[----:B------:R-:W-:Y:S05]  /*b960*/  BRA.DIV ~URZ, `(.L_x_116) ;  /* 0x000045e27f007947 */ /* 0x000fea000b800000 */
[----:B-1----:R1:W2:Y:S02]  /*b970*/  SHFL.IDX PT, R4, R5, 0x2, 0x1c1f ;  /* 0x005c1f0005047f89 */ /* 0x0022a400000e0000 */
.L_x_195:
[----:B------:R-:W-:Y:S05]  /*b980*/  BRA.DIV ~URZ, `(.L_x_117) ;  /* 0x000046327f007947 */ /* 0x000fea000b800000 */
[----:B----4-:R4:W1:Y:S02]  /*b990*/  SHFL.IDX PT, R0, R12, 0x2, 0x1c1f ;  /* 0x005c1f000c007f89 */ /* 0x01086400000e0000 */
.L_x_196:
[----:B------:R-:W-:Y:S01]  /*b9a0*/  BSSY B0, `(.L_x_118) ;  /* 0x0000032000007945 */ /* 0x000fe20003800000 */
[----:B------:R-:W-:Y:S05]  /*b9b0*/  @P4 BRA `(.L_x_119) ;  /* 0x0000030000004947 */ /* 0x000fea0003800000 */
[----:B---3--:R-:W3:Y:S04]  /*b9c0*/  LDL R8, [R1+0x38] ;  /* 0x0000380001087983 */ /* 0x008ee80000100800 */
[----:B------:R-:W5:Y:S04]  /*b9d0*/  LDL R23, [R1+0x2c] ;  /* 0x00002c0001177983 */ /* 0x000f680000100800 */
        /* <DEDUP_REMOVED lines=13> */
[----:B---3--:R-:W-:-:S02]  /*bab0*/  ISETP.GE.AND P3, PT, R8, c[0x0][0x3c8], PT ;  /* 0x0000f20008007a0c */ /* 0x008fc40003f66270 */
[----:B-----5:R-:W-:Y:S02]  /*bac0*/  ISETP.GE.AND P1, PT, R23, c[0x0][0x3c8], PT ;  /* 0x0000f20017007a0c */ /* 0x020fe40003f26270 */
[----:B----4-:R-:W-:Y:S02]  /*bad0*/  ISETP.GE.AND P0, PT, R21, c[0x0][0x3c8], PT ;  /* 0x0000f20015007a0c */ /* 0x010fe40003f06270 */
[----:B--2---:R-:W-:-:S07]  /*bae0*/  ISETP.GE.AND P4, PT, R10, c[0x0][0x3c8], PT ;  /* 0x0000f2000a007a0c */ /* 0x004fce0003f86270 */
[----:B-1----:R-:W-:Y:S02]  /*baf0*/  @!P3 IMAD.MOV.U32 R6, RZ, RZ, R0 ;  /* 0x000000ffff06b224 */ /* 0x002fe400078e0000 */
[----:B------:R-:W-:Y:S01]  /*bb00*/  @!P3 IMAD.MOV.U32 R7, RZ, RZ, R4 ;  /* 0x000000ffff07b224 */ /* 0x000fe200078e0004 */
[----:B------:R-:W-:-:S03]  /*bb10*/  @!P1 LEA R2, P6, R23, R0, 0x2 ;  /* 0x0000000017029211 */ /* 0x000fc600078c10ff */
[----:B------:R-:W-:Y:S01]  /*bb20*/  @!P3 IMAD.WIDE R8, R8, 0x4, R6 ;  /* 0x000000040808b825 */ /* 0x000fe200078e0206 */
[----:B------:R-:W-:Y:S02]  /*bb30*/  @!P0 LEA R6, P2, R21, R0, 0x2 ;  /* 0x0000000015068211 */ /* 0x000fe400078410ff */
[-C--:B------:R-:W-:Y:S02]  /*bb40*/  @!P1 LEA.HI.X R3, R23, R4.reuse, R24, 0x2, P6 ;  /* 0x0000000417039211 */ /* 0x080fe400030f1418 */
[----:B------:R-:W-:Y:S01]  /*bb50*/  @!P3 ST.E.64 [R8.64], R42 ;  /* 0x0000002a0800b985 */ /* 0x000fe2000c101b06 */
[----:B------:R-:W-:Y:S02]  /*bb60*/  ISETP.GE.AND P3, PT, R19, c[0x0][0x3c8], PT ;  /* 0x0000f20013007a0c */ /* 0x000fe40003f66270 */
[----:B------:R-:W-:Y:S02]  /*bb70*/  @!P0 LEA.HI.X R7, R21, R4, R22, 0x2, P2 ;  /* 0x0000000415078211 */ /* 0x000fe400010f1416 */
[----:B------:R-:W-:Y:S01]  /*bb80*/  ISETP.GE.AND P2, PT, R17, c[0x0][0x3c8], PT ;  /* 0x0000f20011007a0c */ /* 0x000fe20003f46270 */
[----:B------:R1:W-:Y:S01]  /*bb90*/  @!P1 ST.E.64 [R2.64], R32 ;  /* 0x0000002002009985 */ /* 0x0003e2000c101b06 */
[----:B------:R-:W-:-:S03]  /*bba0*/  ISETP.GE.AND P1, PT, R15, c[0x0][0x3c8], PT ;  /* 0x0000f2000f007a0c */ /* 0x000fc60003f26270 */
[----:B------:R2:W-:Y:S01]  /*bbb0*/  @!P0 ST.E.64 [R6.64], R34 ;  /* 0x0000002206008985 */ /* 0x0005e2000c101b06 */
[----:B------:R-:W-:Y:S02]  /*bbc0*/  ISETP.GE.AND P0, PT, R13, c[0x0][0x3c8], PT ;  /* 0x0000f2000d007a0c */ /* 0x000fe40003f06270 */
[----:B-1----:R-:W-:-:S04]  /*bbd0*/  @!P4 LEA R2, P6, R10, R0, 0x2 ;  /* 0x000000000a02c211 */ /* 0x002fc800078c10ff */
[----:B------:R-:W-:Y:S02]  /*bbe0*/  @!P4 LEA.HI.X R3, R10, R4, R11, 0x2, P6 ;  /* 0x000000040a03c211 */ /* 0x000fe400030f140b */
[----:B------:R-:W-:-:S03]  /*bbf0*/  @!P3 LEA R10, P6, R19, R0, 0x2 ;  /* 0x00000000130ab211 */ /* 0x000fc600078c10ff */
[----:B------:R1:W-:Y:S01]  /*bc00*/  @!P4 ST.E.64 [R2.64], R36 ;  /* 0x000000240200c985 */ /* 0x0003e2000c101b06 */
[----:B------:R-:W-:Y:S02]  /*bc10*/  @!P2 LEA R8, P4, R17, R0, 0x2 ;  /* 0x000000001108a211 */ /* 0x000fe400078810ff */
[----:B------:R-:W-:Y:S02]  /*bc20*/  @!P3 LEA.HI.X R11, R19, R4, R20, 0x2, P6 ;  /* 0x00000004130bb211 */ /* 0x000fe400030f1414 */
[----:B--2---:R-:W-:Y:S02]  /*bc30*/  @!P1 LEA R6, P6, R15, R0, 0x2 ;  /* 0x000000000f069211 */ /* 0x004fe400078c10ff */
[-C--:B------:R-:W-:Y:S02]  /*bc40*/  @!P2 LEA.HI.X R9, R17, R4.reuse, R18, 0x2, P4 ;  /* 0x000000041109a211 */ /* 0x080fe400020f1412 */
[----:B------:R-:W-:Y:S01]  /*bc50*/  @!P1 LEA.HI.X R7, R15, R4, R16, 0x2, P6 ;  /* 0x000000040f079211 */ /* 0x000fe200030f1410 */
[----:B------:R2:W-:Y:S04]  /*bc60*/  @!P3 ST.E.64 [R10.64], R52 ;  /* 0x000000340a00b985 */ /* 0x0005e8000c101b06 */
[----:B------:R2:W-:Y:S04]  /*bc70*/  @!P2 ST.E.64 [R8.64], R48 ;  /* 0x000000300800a985 */ /* 0x0005e8000c101b06 */
[----:B------:R2:W-:Y:S01]  /*bc80*/  @!P1 ST.E.64 [R6.64], R38 ;  /* 0x0000002606009985 */ /* 0x0005e2000c101b06 */
[----:B-1----:R-:W-:-:S04]  /*bc90*/  @!P0 LEA R2, P4, R13, R0, 0x2 ;  /* 0x000000000d028211 */ /* 0x002fc800078810ff */
[----:B------:R-:W-:-:S05]  /*bca0*/  @!P0 LEA.HI.X R3, R13, R4, R14, 0x2, P4 ;  /* 0x000000040d038211 */ /* 0x000fca00020f140e */
[----:B------:R2:W-:Y:S04]  /*bcb0*/  @!P0 ST.E.64 [R2.64], R26 ;  /* 0x0000001a02008985 */ /* 0x0005e8000c101b06 */
.L_x_119:
[----:B------:R-:W-:Y:S05]  /*bcc0*/  BSYNC B0 ;  /* 0x0000000000007941 */ /* 0x000fea0003800000 */
.L_x_118:
[----:B------:R-:W-:Y:S05]  /*bcd0*/  BRA.DIV ~URZ, `(.L_x_120) ;  /* 0x000043527f007947 */ /* 0x000fea000b800000 */
[----:B--2---:R2:W3:Y:S04]  /*bce0*/  SHFL.IDX PT, R4, R5, 0x3, 0x1c1f ;  /* 0x007c1f0005047f89 */ /* 0x0044e800000e0000 */
[----:B-1----:R2:W1:Y:S02]  /*bcf0*/  SHFL.IDX PT, R0, R12, 0x3, 0x1c1f ;  /* 0x007c1f000c007f89 */ /* 0x00246400000e0000 */
.L_x_197:
[----:B------:R-:W-:Y:S05]  /*bd00*/  @P5 BRA `(.L_x_108) ;  /* 0x00000f6000005947 */ /* 0x000fea0003800000 */
[----:B---3--:R-:W3:Y:S04]  /*bd10*/  LDL R6, [R1+0x38] ;  /* 0x0000380001067983 */ /* 0x008ee80000100800 */
[----:B------:R-:W5:Y:S04]  /*bd20*/  LDL R10, [R1+0x2c] ;  /* 0x00002c00010a7983 */ /* 0x000f680000100800 */
[----:B--2---:R-:W2:Y:S04]  /*bd30*/  LDL R8, [R1+0x28] ;  /* 0x0000280001087983 */ /* 0x004ea80000100800 */
        /* <DEDUP_REMOVED lines=11> */
[----:B---3--:R-:W-:-:S02]  /*bdf0*/  ISETP.GE.AND P0, PT, R6, c[0x0][0x3c8], PT ;  /* 0x0000f20006007a0c */ /* 0x008fc40003f06270 */
[----:B-----5:R-:W-:Y:S02]  /*be00*/  ISETP.GE.AND P4, PT, R10, c[0x0][0x3c8], PT ;  /* 0x0000f2000a007a0c */ /* 0x020fe40003f86270 */
[----:B--2---:R-:W-:-:S09]  /*be10*/  ISETP.GE.AND P5, PT, R8, c[0x0][0x3c8], PT ;  /* 0x0000f20008007a0c */ /* 0x004fd20003fa6270 */
[----:B-1----:R-:W-:Y:S02]  /*be20*/  @!P0 IMAD.MOV.U32 R2, RZ, RZ, R0 ;  /* 0x000000ffff028224 */ /* 0x002fe400078e0000 */
[----:B------:R-:W-:-:S04]  /*be30*/  @!P0 IMAD.MOV.U32 R3, RZ, RZ, R4 ;  /* 0x000000ffff038224 */ /* 0x000fc800078e0004 */
[----:B------:R-:W-:Y:S01]  /*be40*/  @!P0 IMAD.WIDE R2, R6, 0x4, R2 ;  /* 0x0000000406028825 */ /* 0x000fe200078e0202 */
[----:B----4-:R-:W-:-:S04]  /*be50*/  ISETP.GE.AND P3, PT, R18, c[0x0][0x3c8], PT ;  /* 0x0000f20012007a0c */ /* 0x010fc80003f66270 */
[----:B------:R1:W-:Y:S01]  /*be60*/  @!P0 ST.E.64 [R2.64], R30 ;  /* 0x0000001e02008985 */ /* 0x0003e2000c101b06 */
[----:B------:R-:W-:Y:S02]  /*be70*/  @!P4 LEA R6, P0, R10, R0, 0x2 ;  /* 0x000000000a06c211 */ /* 0x000fe400078010ff */
[----:B------:R-:W-:Y:S02]  /*be80*/  ISETP.GE.AND P2, PT, R16, c[0x0][0x3c8], PT ;  /* 0x0000f20010007a0c */ /* 0x000fe40003f46270 */
[----:B------:R-:W-:Y:S02]  /*be90*/  ISETP.GE.AND P1, PT, R14, c[0x0][0x3c8], PT ;  /* 0x0000f2000e007a0c */ /* 0x000fe40003f26270 */
[----:B------:R-:W-:Y:S02]  /*bea0*/  @!P4 LEA.HI.X R7, R10, R4, R11, 0x2, P0 ;  /* 0x000000040a07c211 */ /* 0x000fe400000f140b */
[----:B------:R-:W-:-:S03]  /*beb0*/  ISETP.GE.AND P0, PT, R12, c[0x0][0x3c8], PT ;  /* 0x0000f2000c007a0c */ /* 0x000fc60003f06270 */
[----:B------:R2:W-:Y:S01]  /*bec0*/  @!P4 ST.E.64 [R6.64], R44 ;  /* 0x0000002c0600c985 */ /* 0x0005e2000c101b06 */
[----:B------:R-:W-:-:S04]  /*bed0*/  @!P3 LEA R10, P4, R18, R0, 0x2 ;  /* 0x00000000120ab211 */ /* 0x000fc800078810ff */
[----:B------:R-:W-:Y:S02]  /*bee0*/  @!P3 LEA.HI.X R11, R18, R4, R19, 0x2, P4 ;  /* 0x00000004120bb211 */ /* 0x000fe400020f1413 */
[----:B-1----:R-:W-:-:S04]  /*bef0*/  @!P5 LEA R2, P6, R8, R0, 0x2 ;  /* 0x000000000802d211 */ /* 0x002fc800078c10ff */
[----:B------:R-:W-:Y:S02]  /*bf00*/  @!P5 LEA.HI.X R3, R8, R4, R9, 0x2, P6 ;  /* 0x000000040803d211 */ /* 0x000fe400030f1409 */
[----:B------:R-:W-:-:S03]  /*bf10*/  @!P2 LEA R8, P6, R16, R0, 0x2 ;  /* 0x000000001008a211 */ /* 0x000fc600078c10ff */
[----:B------:R1:W-:Y:S01]  /*bf20*/  @!P5 ST.E.64 [R2.64], R46 ;  /* 0x0000002e0200d985 */ /* 0x0003e2000c101b06 */
        /* <DEDUP_REMOVED lines=8> */
[----:B------:R2:W-:Y:S01]  /*bfb0*/  @!P0 ST.E.64 [R2.64], R40 ;  /* 0x0000002802008985 */ /* 0x0005e2000c101b06 */
[----:B------:R-:W-:-:S13]  /*bfc0*/  ISETP.GE.AND P0, PT, R5, c[0x0][0x3c8], PT ;  /* 0x0000f20005007a0c */ /* 0x000fda0003f06270 */
[----:B------:R-:W-:Y:S05]  /*bfd0*/  @P0 BRA `(.L_x_108) ;  /* 0x00000c9000000947 */ /* 0x000fea0003800000 */
[----:B------:R-:W3:Y:S01]  /*bfe0*/  LDL R12, [R1+0x5c] ;  /* 0x00005c00010c7983 */ /* 0x000ee20000100800 */
[----:B--2---:R-:W-:-:S04]  /*bff0*/  LEA R2, P0, R5, R0, 0x2 ;  /* 0x0000000005027211 */ /* 0x004fc800078010ff */
[----:B---3--:R-:W-:-:S05]  /*c000*/  LEA.HI.X R3, R5, R4, R12, 0x2, P0 ;  /* 0x0000000405037211 */ /* 0x008fca00000f140c */
[----:B------:R1:W-:Y:S01]  /*c010*/  ST.E.64 [R2.64], R28 ;  /* 0x0000001c02007985 */ /* 0x0003e2000c101b06 */
[----:B------:R-:W-:Y:S05]  /*c020*/  BRA `(.L_x_108) ;  /* 0x00000c4000007947 */ /* 0x000fea0003800000 */
.L_x_93:
[----:B------:R-:W2:Y:S04]  /*c030*/  LDL.LU R4, [R1+0x30] ;  /* 0x0000300001047983 */ /* 0x000ea80000300800 */
[----:B------:R-:W3:Y:S01]  /*c040*/  LDL.LU R6, [R1+0x34] ;  /* 0x0000340001067983 */ /* 0x000ee20000300800 */
[----:B------:R-:W-:Y:S02]  /*c050*/  ISETP.NE.U32.AND P1, PT, RZ, c[0x0][0x508], PT ;  /* 0x00014200ff007a0c */ /* 0x000fe40003f25070 */
[----:B------:R-:W-:Y:S01]  /*c060*/  ISETP.NE.U32.AND P3, PT, RZ, c[0x0][0x500], PT ;  /* 0x00014000ff007a0c */ /* 0x000fe20003f65070 */
[----:B------:R-:W4:Y:S01]  /*c070*/  LDL.LU R0, [R1+0x3c] ;  /* 0x00003c0001007983 */ /* 0x000f220000300800 */
[----:B------:R-:W-:Y:S01]  /*c080*/  ISETP.NE.AND.EX P1, PT, RZ, c[0x0][0x50c], PT, P1 ;  /* 0x00014300ff007a0c */ /* 0x000fe20003f25310 */
[----:B------:R-:W-:Y:S01]  /*c090*/  IMAD.MOV.U32 R8, RZ, RZ, RZ ;  /* 0x000000ffff087224 */ /* 0x000fe200078e00ff */
[----:B------:R-:W-:Y:S01]  /*c0a0*/  ISETP.NE.AND.EX P3, PT, RZ, c[0x0][0x504], PT, P3 ;  /* 0x00014100ff007a0c */ /* 0x000fe20003f65330 */
[----:B------:R-:W-:Y:S01]  /*c0b0*/  IMAD.MOV.U32 R20, RZ, RZ, c[0x0][0x388] ;  /* 0x0000e200ff147624 */ /* 0x000fe200078e00ff */
[----:B--2---:R-:W-:-:S09]  /*c0c0*/  IADD3 R2, P2, R4, c[0x0][0x500], RZ ;  /* 0x0001400004027a10 */ /* 0x004fd20007f5e0ff */
[----:B------:R-:W-:Y:S02]  /*c0d0*/  @P1 IADD3 R4, P0, R4, c[0x0][0x508], RZ ;  /* 0x0001420004041a10 */ /* 0x000fe40007f1e0ff */
[C---:B---3--:R-:W-:Y:S02]  /*c0e0*/  IADD3.X R3, R6.reuse, c[0x0][0x504], RZ, P2, !PT ;  /* 0x0001410006037a10 */ /* 0x048fe400017fe4ff */
[----:B------:R-:W-:-:S03]  /*c0f0*/  @P1 IADD3.X R5, R6, c[0x0][0x50c], RZ, P0, !PT ;  /* 0x0001430006051a10 */ /* 0x000fc600007fe4ff */
[----:B------:R1:W5:Y:S04]  /*c100*/  @P3 LDG.E R8, [R2.64] ;  /* 0x0000000602083981 */ /* 0x000368000c1e1900 */
[----:B------:R1:W5:Y:S01]  /*c110*/  @P1 LDG.E R20, [R4.64] ;  /* 0x0000000604141981 */ /* 0x000362000c1e1900 */
[----:B----4-:R-:W-:-:S04]  /*c120*/  ISETP.NE.AND P0, PT, R0, RZ, PT ;  /* 0x000000ff0000720c */ /* 0x010fc80003f05270 */
[----:B------:R-:W-:Y:S01]  /*c130*/  SEL R19, R0, c[0x0][0x3d4], P0 ;  /* 0x0000f50000137a07 */ /* 0x000fe20000000000 */
[----:B------:R-:W-:Y:S05]  /*c140*/  @P1 BRA `(.L_x_121) ;  /* 0x0000004000001947 */ /* 0x000fea0003800000 */
[----:B------:R-:W-:Y:S05]  /*c150*/  @!P3 BRA `(.L_x_121) ;  /* 0x000000300000b947 */ /* 0x000fea0003800000 */
[----:B------:R2:W3:Y:S04]  /*c160*/  LDG.E R0, [R2.64] ;  /* 0x0000000602007981 */ /* 0x0004e8000c1e1900 */
[----:B-12---:R-:W3:Y:S02]  /*c170*/  LDG.E R2, [R2.64+0x4] ;  /* 0x0000040602027981 */ /* 0x006ee4000c1e1900 */
[----:B---3-5:R-:W-:Y:S02]  /*c180*/  IADD3 R20, -R0, R2, RZ ;  /* 0x0000000200147210 */ /* 0x028fe40007ffe1ff */
.L_x_121:
[----:B-1----:R-:W2:Y:S04]  /*c190*/  LDL.LU R4, [R1+0x8] ;  /* 0x0000080001047983 */ /* 0x002ea80000300800 */
[----:B------:R-:W3:Y:S04]  /*c1a0*/  LDL.LU R2, [R1+0x10] ;  /* 0x0000100001027983 */ /* 0x000ee80000300800 */
[----:B------:R-:W4:Y:S01]  /*c1b0*/  LDL.LU R0, [R1+0x40] ;  /* 0x0000400001007983 */ /* 0x000f220000300800 */
[----:B------:R-:W-:Y:S01]  /*c1c0*/  BSSY B0, `(.L_x_122) ;  /* 0x0000039000007945 */ /* 0x000fe20003800000 */
[----:B-----5:R-:W-:-:S02]  /*c1d0*/  SHF.R.S32.HI R18, RZ, 0x1f, R8 ;  /* 0x0000001fff127819 */ /* 0x020fc40000011408 */
[----:B------:R-:W1:Y:S02]  /*c1e0*/  S2R R3, SR_TID.X ;  /* 0x0000000000037919 */ /* 0x000e640000002100 */
[----:B-1----:R-:W-:Y:S02]  /*c1f0*/  ISETP.GT.AND P0, PT, R3, 0x7f, PT ;  /* 0x0000007f0300780c */ /* 0x002fe40003f04270 */
[----:B--2---:R-:W-:Y:S02]  /*c200*/  LOP3.LUT R14, R4, 0xffff, RZ, 0xc0, !PT ;  /* 0x0000ffff040e7812 */ /* 0x004fe400078ec0ff */
[----:B---3--:R-:W-:Y:S02]  /*c210*/  SEL R15, R2, RZ, !P3 ;  /* 0x000000ff020f7207 */ /* 0x008fe40005800000 */
[----:B----4-:R-:W-:-:S07]  /*c220*/  SEL R21, R0, RZ, !P3 ;  /* 0x000000ff00157207 */ /* 0x010fce0005800000 */
[----:B------:R-:W-:Y:S05]  /*c230*/  @P0 BRA `(.L_x_123) ;  /* 0x0000031000000947 */ /* 0x000fea0003800000 */
[----:B------:R-:W2:Y:S01]  /*c240*/  LDL R2, [R1+0x4] ;  /* 0x0000040001027983 */ /* 0x000ea20000100800 */
[----:B------:R-:W-:Y:S01]  /*c250*/  IMAD R0, R20, c[0x0][0x4e8], RZ ;  /* 0x00013a0014007a24 */ /* 0x000fe200078e02ff */
[----:B--2---:R-:W-:-:S04]  /*c260*/  LEA R9, R2, R3, 0x7 ;  /* 0x0000000302097211 */ /* 0x004fc800078e38ff */
[----:B------:R-:W-:-:S13]  /*c270*/  ISETP.GE.AND P0, PT, R9, R0, PT ;  /* 0x000000000900720c */ /* 0x000fda0003f06270 */
[----:B------:R-:W-:Y:S05]  /*c280*/  @P0 BRA `(.L_x_123) ;  /* 0x000002c000000947 */ /* 0x000fea0003800000 */
[----:B------:R-:W2:Y:S01]  /*c290*/  LDL.LU R22, [R1+0x44] ;  /* 0x0000440001167983 */ /* 0x000ea20000300800 */
[----:B------:R-:W-:Y:S01]  /*c2a0*/  IMAD.MOV.U32 R0, RZ, RZ, 0x368 ;  /* 0x00000368ff007424 */ /* 0x000fe200078e00ff */
[----:B------:R-:W-:-:S04]  /*c2b0*/  ISETP.GT.AND P2, PT, R19, 0x1, PT ;  /* 0x000000011300780c */ /* 0x000fc80003f44270 */
[----:B------:R-:W-:-:S04]  /*c2c0*/  SEL R0, R0, 0x328, P2 ;  /* 0x0000032800007807 */ /* 0x000fc80001000000 */
[----:B------:R1:W3:Y:S08]  /*c2d0*/  LDC.64 R6, c[0x0][R0+0x170] ;  /* 0x00005c0000067b82 */ /* 0x0002f00000000a00 */
[----:B------:R1:W4:Y:S08]  /*c2e0*/  LDC.64 R4, c[0x0][R0+0x168] ;  /* 0x00005a0000047b82 */ /* 0x0003300000000a00 */
[----:B------:R1:W5:Y:S08]  /*c2f0*/  LDC.64 R12, c[0x0][R0+0x178] ;  /* 0x00005e00000c7b82 */ /* 0x0003700000000a00 */
[----:B------:R1:W2:Y:S02]  /*c300*/  LDC.64 R10, c[0x0][R0+0x160] ;  /* 0x00005800000a7b82 */ /* 0x0002a40000000a00 */
[----:B-1----:R-:W-:-:S02]  /*c310*/  IMAD.MOV.U32 R0, RZ, RZ, c[0x0][0x4e8] ;  /* 0x00013a00ff007624 */ /* 0x002fc400078e00ff */
[-C--:B---3--:R-:W-:Y:S02]  /*c320*/  IMAD R7, R7, R15.reuse, RZ ;  /* 0x0000000f07077224 */ /* 0x088fe400078e02ff */
[----:B------:R-:W-:Y:S01]  /*c330*/  IMAD.WIDE.U32 R2, R6, R15, RZ ;  /* 0x0000000f06027225 */ /* 0x000fe200078e00ff */
[----:B------:R-:W-:Y:S02]  /*c340*/  ISETP.NE.AND P0, PT, R0, 0x1, PT ;  /* 0x000000010000780c */ /* 0x000fe40003f05270 */
[----:B------:R-:W-:Y:S01]  /*c350*/  MOV R0, R9 ;  /* 0x0000000900007202 */ /* 0x000fe20000000f00 */
[----:B------:R-:W-:Y:S02]  /*c360*/  IMAD R7, R6, R21, R7 ;  /* 0x0000001506077224 */ /* 0x000fe400078e0207 */
[-C--:B----4-:R-:W-:Y:S02]  /*c370*/  IMAD R16, R5, R14.reuse, RZ ;  /* 0x0000000e05107224 */ /* 0x090fe400078e02ff */
[----:B------:R-:W-:Y:S01]  /*c380*/  IMAD.WIDE.U32 R4, R4, R14, RZ ;  /* 0x0000000e04047225 */ /* 0x000fe200078e00ff */
[----:B------:R-:W-:-:S03]  /*c390*/  IADD3 R3, R3, R7, RZ ;  /* 0x0000000703037210 */ /* 0x000fc60007ffe0ff */
[----:B------:R-:W-:Y:S02]  /*c3a0*/  IMAD.IADD R16, R5, 0x1, R16 ;  /* 0x0000000105107824 */ /* 0x000fe400078e0210 */
[----:B------:R-:W-:-:S05]  /*c3b0*/  @P0 IMAD.HI.U32 R17, R9, c[0x0][0x4ec], RZ ;  /* 0x00013b0009110a27 */ /* 0x000fca00078e00ff */
[----:B------:R-:W-:Y:S02]  /*c3c0*/  @P0 SHF.R.U32.HI R0, RZ, c[0x0][0x4f0], R17 ;  /* 0x00013c00ff000a19 */ /* 0x000fe40000011611 */
[----:B------:R-:W-:-:S03]  /*c3d0*/  IADD3 R17, P1, P0, R2, R4, R8 ;  /* 0x0000000402117210 */ /* 0x000fc6000783e008 */
[----:B------:R-:W-:-:S04]  /*c3e0*/  IMAD.MOV R2, RZ, RZ, -R0 ;  /* 0x000000ffff027224 */ /* 0x000fc800078e0a00 */
[----:B------:R-:W-:Y:S01]  /*c3f0*/  IMAD R2, R2, c[0x0][0x4e8], R9 ;  /* 0x00013a0002027a24 */ /* 0x000fe200078e0209 */
[----:B------:R-:W-:Y:S02]  /*c400*/  IADD3.X R9, R3, R16, R18, P1, P0 ;  /* 0x0000001003097210 */ /* 0x000fe40000fe0412 */
[----:B------:R-:W-:Y:S02]  /*c410*/  SHF.R.S32.HI R3, RZ, 0x1f, R0 ;  /* 0x0000001fff037819 */ /* 0x000fe40000011400 */
[----:B--2---:R-:W-:-:S05]  /*c420*/  SEL R6, R22, RZ, P2 ;  /* 0x000000ff16067207 */ /* 0x004fca0001000000 */
[-C--:B-----5:R-:W-:Y:S02]  /*c430*/  IMAD R7, R13, R6.reuse, RZ ;  /* 0x000000060d077224 */ /* 0x0a0fe400078e02ff */
[----:B------:R-:W-:Y:S01]  /*c440*/  IMAD.WIDE.U32 R4, R12, R6, RZ ;  /* 0x000000060c047225 */ /* 0x000fe200078e00ff */
[----:B------:R-:W-:-:S04]  /*c450*/  SHF.R.S32.HI R6, RZ, 0x1f, R2 ;  /* 0x0000001fff067819 */ /* 0x000fc80000011402 */
[----:B------:R-:W-:Y:S01]  /*c460*/  IADD3 R5, R5, R7, RZ ;  /* 0x0000000705057210 */ /* 0x000fe20007ffe0ff */
[----:B------:R-:W-:Y:S01]  /*c470*/  IMAD.MOV.U32 R7, RZ, RZ, c[0x0][0x4a8] ;  /* 0x00012a00ff077624 */ /* 0x000fe200078e00ff */
[----:B------:R-:W-:Y:S01]  /*c480*/  IADD3 R4, P1, P0, R0, R17, R4 ;  /* 0x0000001100047210 */ /* 0x000fe2000783e004 */
[----:B------:R-:W-:-:S03]  /*c490*/  IMAD R0, R11, R2, RZ ;  /* 0x000000020b007224 */ /* 0x000fc600078e02ff */
[----:B------:R-:W-:Y:S01]  /*c4a0*/  IADD3.X R5, R3, R9, R5, P1, P0 ;  /* 0x0000000903057210 */ /* 0x000fe20000fe0405 */
[----:B------:R-:W-:-:S04]  /*c4b0*/  IMAD R0, R10, R6, R0 ;  /* 0x000000060a007224 */ /* 0x000fc800078e0200 */
[----:B------:R-:W-:Y:S01]  /*c4c0*/  IMAD.WIDE.U32 R2, R10, R2, R4 ;  /* 0x000000020a027225 */ /* 0x000fe200078e0004 */
[----:B------:R-:W-:Y:S02]  /*c4d0*/  MOV R5, c[0x0][0x4ac] ;  /* 0x00012b0000057a02 */ /* 0x000fe40000000f00 */
[----:B------:R-:W-:Y:S01]  /*c4e0*/  SEL R4, R7, c[0x0][0x450], P2 ;  /* 0x0001140007047a07 */ /* 0x000fe20001000000 */
[----:B------:R-:W-:Y:S01]  /*c4f0*/  IMAD.IADD R0, R3, 0x1, R0 ;  /* 0x0000000103007824 */ /* 0x000fe200078e0200 */
[----:B------:R-:W-:Y:S02]  /*c500*/  SEL R5, R5, c[0x0][0x454], P2 ;  /* 0x0001150005057a07 */ /* 0x000fe40001000000 */
[----:B------:R-:W-:-:S04]  /*c510*/  LEA R4, P0, R2, R4, 0x2 ;  /* 0x0000000402047211 */ /* 0x000fc800078010ff */
[----:B------:R-:W-:Y:S02]  /*c520*/  LEA.HI.X R5, R2, R5, R0, 0x2, P0 ;  /* 0x0000000502057211 */ /* 0x000fe400000f1400 */
[----:B------:R-:W-:-:S05]  /*c530*/  MOV R0, 0xff800000 ;  /* 0xff80000000007802 */ /* 0x000fca0000000f00 */
[----:B------:R1:W-:Y:S02]  /*c540*/  STG.E [R4.64], R0 ;  /* 0x0000000004007986 */ /* 0x0003e4000c101906 */
.L_x_123:
[----:B------:R-:W-:Y:S05]  /*c550*/  BSYNC B0 ;  /* 0x0000000000007941 */ /* 0x000fea0003800000 */
.L_x_122:
[----:B------:R-:W-:-:S13]  /*c560*/  ISETP.GT.AND P0, PT, R19, 0x1, PT ;  /* 0x000000011300780c */ /* 0x000fda0003f04270 */
[----:B------:R-:W-:Y:S05]  /*c570*/  @P0 BRA `(.L_x_108) ;  /* 0x000006f000000947 */ /* 0x000fea0003800000 */
[----:B-1----:R-:W2:Y:S01]  /*c580*/  LDL R5, [R1+0x4] ;  /* 0x0000040001057983 */ /* 0x002ea20000100800 */
[----:B------:R-:W-:Y:S01]  /*c590*/  MOV R2, c[0x0][0x4e8] ;  /* 0x00013a0000027a02 */ /* 0x000fe20000000f00 */
[----:B------:R-:W-:Y:S01]  /*c5a0*/  IMAD R0, R18, c[0x0][0x3a0], RZ ;  /* 0x0000e80012007a24 */ /* 0x000fe200078e02ff */
[----:B------:R-:W-:Y:S02]  /*c5b0*/  LEA R4, R206, R242, 0x4 ;  /* 0x000000f2ce047211 */ /* 0x000fe400078e20ff */
[----:B------:R-:W-:Y:S01]  /*c5c0*/  ISETP.NE.AND P0, PT, R2, 0x1, PT ;  /* 0x000000010200780c */ /* 0x000fe20003f05270 */
[----:B------:R-:W-:-:S04]  /*c5d0*/  IMAD.WIDE.U32 R2, R8, c[0x0][0x3a0], RZ ;  /* 0x0000e80008027a25 */ /* 0x000fc800078e00ff */
[----:B------:R-:W-:-:S05]  /*c5e0*/  IMAD R0, R8, c[0x0][0x3a4], R0 ;  /* 0x0000e90008007a24 */ /* 0x000fca00078e0200 */
[----:B------:R-:W-:-:S05]  /*c5f0*/  IADD3 R3, R3, R0, RZ ;  /* 0x0000000003037210 */ /* 0x000fca0007ffe0ff */
[----:B------:R-:W-:-:S04]  /*c600*/  IMAD.WIDE.U32 R2, R14, c[0x0][0x3e8], R2 ;  /* 0x0000fa000e027a25 */ /* 0x000fc800078e0002 */
[----:B------:R-:W-:-:S04]  /*c610*/  IMAD R3, R14, c[0x0][0x3ec], R3 ;  /* 0x0000fb000e037a24 */ /* 0x000fc800078e0203 */
[----:B------:R-:W-:Y:S01]  /*c620*/  IMAD.WIDE.U32 R2, R15, c[0x0][0x3f0], R2 ;  /* 0x0000fc000f027a25 */ /* 0x000fe200078e0002 */
[----:B--2---:R-:W-:-:S03]  /*c630*/  LEA R4, R5, R4, 0x7 ;  /* 0x0000000405047211 */ /* 0x004fc600078e38ff */
[----:B------:R-:W-:Y:S01]  /*c640*/  IMAD R5, R21, c[0x0][0x3f0], RZ ;  /* 0x0000fc0015057a24 */ /* 0x000fe200078e02ff */
[----:B------:R-:W-:Y:S01]  /*c650*/  MOV R0, R4 ;  /* 0x0000000400007202 */ /* 0x000fe20000000f00 */
[----:B------:R-:W-:-:S04]  /*c660*/  @P0 IMAD.HI.U32 R6, R4, c[0x0][0x4ec], RZ ;  /* 0x00013b0004060a27 */ /* 0x000fc800078e00ff */
[----:B------:R-:W-:Y:S01]  /*c670*/  IMAD R7, R15, c[0x0][0x3f4], R5 ;  /* 0x0000fd000f077a24 */ /* 0x000fe200078e0205 */
[----:B------:R-:W-:Y:S02]  /*c680*/  @P0 SHF.R.U32.HI R0, RZ, c[0x0][0x4f0], R6 ;  /* 0x00013c00ff000a19 */ /* 0x000fe40000011606 */
[----:B------:R-:W-:Y:S02]  /*c690*/  ISETP.GE.AND P0, PT, R205, c[0x0][0x3c8], PT ;  /* 0x0000f200cd007a0c */ /* 0x000fe40003f06270 */
[----:B------:R-:W-:Y:S02]  /*c6a0*/  SHF.R.S32.HI R6, RZ, 0x1f, R0 ;  /* 0x0000001fff067819 */ /* 0x000fe40000011400 */
[----:B------:R-:W-:Y:S02]  /*c6b0*/  IADD3 R5, -R0, RZ, RZ ;  /* 0x000000ff00057210 */ /* 0x000fe40007ffe1ff */
[----:B------:R-:W-:Y:S01]  /*c6c0*/  IADD3 R3, R3, R7, RZ ;  /* 0x0000000703037210 */ /* 0x000fe20007ffe0ff */
[----:B------:R-:W-:-:S02]  /*c6d0*/  IMAD R6, R6, c[0x0][0x3e0], RZ ;  /* 0x0000f80006067a24 */ /* 0x000fc400078e02ff */
        /* <DEDUP_REMOVED lines=13> */
.L_x_198:
[----:B------:R-:W-:Y:S05]  /*c7b0*/  BRA.DIV ~URZ, `(.L_x_125) ;  /* 0x000039b27f007947 */ /* 0x000fea000b800000 */
[----:B------:R3:W4:Y:S02]  /*c7c0*/  SHFL.IDX PT, R2, R6, RZ, 0x181f ;  /* 0x00181fff06027589 */ /* 0x00072400000e0000 */
.L_x_199:
[----:B------:R-:W5:Y:S01]  /*c7d0*/  LDL.LU R0, [R1+0x4] ;  /* 0x0000040001007983 */ /* 0x000f620000300800 */
[----:B------:R-:W-:Y:S01]  /*c7e0*/  IMAD R4, R20, c[0x0][0x4e8], RZ ;  /* 0x00013a0014047a24 */ /* 0x000fe200078e02ff */
[----:B------:R-:W-:Y:S01]  /*c7f0*/  SHF.R.S32.HI R8, RZ, 0x1f, R205 ;  /* 0x0000001fff087819 */ /* 0x000fe200000114cd */
[----:B-----5:R-:W-:-:S05]  /*c800*/  IMAD R0, R0, 0x80, R242 ;  /* 0x0000008000007824 */ /* 0x020fca00078e02f2 */
[----:B------:R-:W-:-:S13]  /*c810*/  ISETP.GE.OR P2, PT, R0, R4, P0 ;  /* 0x000000040000720c */ /* 0x000fda0000746670 */
[----:B----4-:R-:W-:-:S04]  /*c820*/  @!P2 LEA R2, P1, R205, R2, 0x1 ;  /* 0x00000002cd02a211 */ /* 0x010fc800078208ff */
[----:B--2---:R-:W-:-:S05]  /*c830*/  @!P2 LEA.HI.X R3, R205, R7, R8, 0x1, P1 ;  /* 0x00000007cd03a211 */ /* 0x004fca00008f0c08 */
[----:B------:R2:W-:Y:S01]  /*c840*/  @!P2 ST.E.128 [R2.64], RZ ;  /* 0x000000ff0200a985 */ /* 0x0005e2000c101d06 */
[----:B------:R-:W-:Y:S05]  /*c850*/  BRA.DIV ~URZ, `(.L_x_126) ;  /* 0x000039827f007947 */ /* 0x000fea000b800000 */
[----:B------:R4:W1:Y:S04]  /*c860*/  SHFL.IDX PT, R7, R5, 0x1, 0x181f ;  /* 0x00381f0005077f89 */ /* 0x00086800000e0000 */
[----:B--2---:R4:W2:Y:S02]  /*c870*/  SHFL.IDX PT, R2, R6, 0x1, 0x181f ;  /* 0x00381f0006027f89 */ /* 0x0048a400000e0000 */
.L_x_200:
[----:B------:R-:W-:Y:S02]  /*c880*/  IADD3 R3, R0, 0x10, RZ ;  /* 0x0000001000037810 */ /* 0x000fe40007ffe0ff */
[----:B------:R-:W-:Y:S02]  /*c890*/  SHF.R.S32.HI R8, RZ, 0x1f, R205 ;  /* 0x0000001fff087819 */ /* 0x000fe400000114cd */
[----:B------:R-:W-:-:S13]  /*c8a0*/  ISETP.GE.OR P2, PT, R3, R4, P0 ;  /* 0x000000040300720c */ /* 0x000fda0000746670 */
[----:B--2---:R-:W-:-:S04]  /*c8b0*/  @!P2 LEA R2, P1, R205, R2, 0x1 ;  /* 0x00000002cd02a211 */ /* 0x004fc800078208ff */
[----:B-1----:R-:W-:-:S05]  /*c8c0*/  @!P2 LEA.HI.X R3, R205, R7, R8, 0x1, P1 ;  /* 0x00000007cd03a211 */ /* 0x002fca00008f0c08 */
[----:B------:R1:W-:Y:S01]  /*c8d0*/  @!P2 ST.E.128 [R2.64], RZ ;  /* 0x000000ff0200a985 */ /* 0x0003e2000c101d06 */
[----:B------:R-:W-:Y:S05]  /*c8e0*/  BRA.DIV ~URZ, `(.L_x_127) ;  /* 0x000039c27f007947 */ /* 0x000fea000b800000 */
[----:B------:R2:W1:Y:S02]  /*c8f0*/  SHFL.IDX PT, R7, R5, 0x2, 0x181f ;  /* 0x00581f0005077f89 */ /* 0x00046400000e0000 */
.L_x_201:
[----:B------:R-:W-:Y:S05]  /*c900*/  BRA.DIV ~URZ, `(.L_x_128) ;  /* 0x00003a127f007947 */ /* 0x000fea000b800000 */
[----:B-1----:R1:W2:Y:S02]  /*c910*/  SHFL.IDX PT, R2, R6, 0x2, 0x181f ;  /* 0x00581f0006027f89 */ /* 0x0022a400000e0000 */
.L_x_202:
[----:B------:R-:W-:Y:S02]  /*c920*/  IADD3 R3, R0, 0x20, RZ ;  /* 0x0000002000037810 */ /* 0x000fe40007ffe0ff */
[----:B------:R-:W-:Y:S02]  /*c930*/  SHF.R.S32.HI R8, RZ, 0x1f, R205 ;  /* 0x0000001fff087819 */ /* 0x000fe400000114cd */
[----:B------:R-:W-:-:S13]  /*c940*/  ISETP.GE.OR P2, PT, R3, R4, P0 ;  /* 0x000000040300720c */ /* 0x000fda0000746670 */
[----:B--2---:R-:W-:-:S04]  /*c950*/  @!P2 LEA R2, P1, R205, R2, 0x1 ;  /* 0x00000002cd02a211 */ /* 0x004fc800078208ff */
[----:B------:R-:W-:-:S05]  /*c960*/  @!P2 LEA.HI.X R3, R205, R7, R8, 0x1, P1 ;  /* 0x00000007cd03a211 */ /* 0x000fca00008f0c08 */
[----:B------:R2:W-:Y:S01]  /*c970*/  @!P2 ST.E.128 [R2.64], RZ ;  /* 0x000000ff0200a985 */ /* 0x0005e2000c101d06 */
[----:B------:R-:W-:Y:S05]  /*c980*/  BRA.DIV ~URZ, `(.L_x_129) ;  /* 0x00003a027f007947 */ /* 0x000fea000b800000 */
[----:B------:R1:W2:Y:S04]  /*c990*/  SHFL.IDX PT, R7, R5, 0x3, 0x181f ;  /* 0x00781f0005077f89 */ /* 0x0002a800000e0000 */
[----:B--2---:R1:W2:Y:S02]  /*c9a0*/  SHFL.IDX PT, R2, R6, 0x3, 0x181f ;  /* 0x00781f0006027f89 */ /* 0x0042a400000e0000 */
.L_x_203:
[----:B------:R-:W-:Y:S02]  /*c9b0*/  IADD3 R3, R0, 0x30, RZ ;  /* 0x0000003000037810 */ /* 0x000fe40007ffe0ff */
[----:B------:R-:W-:Y:S02]  /*c9c0*/  SHF.R.S32.HI R8, RZ, 0x1f, R205 ;  /* 0x0000001fff087819 */ /* 0x000fe400000114cd */
[----:B------:R-:W-:-:S13]  /*c9d0*/  ISETP.GE.OR P2, PT, R3, R4, P0 ;  /* 0x000000040300720c */ /* 0x000fda0000746670 */
[----:B--2---:R-:W-:-:S04]  /*c9e0*/  @!P2 LEA R2, P1, R205, R2, 0x1 ;  /* 0x00000002cd02a211 */ /* 0x004fc800078208ff */
[----:B------:R-:W-:-:S05]  /*c9f0*/  @!P2 LEA.HI.X R3, R205, R7, R8, 0x1, P1 ;  /* 0x00000007cd03a211 */ /* 0x000fca00008f0c08 */
[----:B------:R2:W-:Y:S01]  /*ca00*/  @!P2 ST.E.128 [R2.64], RZ ;  /* 0x000000ff0200a985 */ /* 0x0005e2000c101d06 */
[----:B------:R-:W-:Y:S05]  /*ca10*/  BRA.DIV ~URZ, `(.L_x_130) ;  /* 0x00003a427f007947 */ /* 0x000fea000b800000 */
[----:B------:R1:W2:Y:S02]  /*ca20*/  SHFL.IDX PT, R7, R5, 0x4, 0x181f ;  /* 0x00981f0005077f89 */ /* 0x0002a400000e0000 */
.L_x_204:
[----:B------:R-:W-:Y:S05]  /*ca30*/  BRA.DIV ~URZ, `(.L_x_131) ;  /* 0x00003a927f007947 */ /* 0x000fea000b800000 */
[----:B--2---:R2:W1:Y:S02]  /*ca40*/  SHFL.IDX PT, R2, R6, 0x4, 0x181f ;  /* 0x00981f0006027f89 */ /* 0x00446400000e0000 */
.L_x_205:
[----:B------:R-:W-:Y:S02]  /*ca50*/  IADD3 R3, R0, 0x40, RZ ;  /* 0x0000004000037810 */ /* 0x000fe40007ffe0ff */
[----:B------:R-:W-:Y:S02]  /*ca60*/  SHF.R.S32.HI R8, RZ, 0x1f, R205 ;  /* 0x0000001fff087819 */ /* 0x000fe400000114cd */
[----:B------:R-:W-:-:S13]  /*ca70*/  ISETP.GE.OR P2, PT, R3, R4, P0 ;  /* 0x000000040300720c */ /* 0x000fda0000746670 */
[----:B-1----:R-:W-:-:S04]  /*ca80*/  @!P2 LEA R2, P1, R205, R2, 0x1 ;  /* 0x00000002cd02a211 */ /* 0x002fc800078208ff */
[----:B------:R-:W-:-:S05]  /*ca90*/  @!P2 LEA.HI.X R3, R205, R7, R8, 0x1, P1 ;  /* 0x00000007cd03a211 */ /* 0x000fca00008f0c08 */
[----:B------:R1:W-:Y:S01]  /*caa0*/  @!P2 ST.E.128 [R2.64], RZ ;  /* 0x000000ff0200a985 */ /* 0x0003e2000c101d06 */
[----:B------:R-:W-:Y:S05]  /*cab0*/  BRA.DIV ~URZ, `(.L_x_132) ;  /* 0x00003a827f007947 */ /* 0x000fea000b800000 */
[----:B------:R1:W2:Y:S04]  /*cac0*/  SHFL.IDX PT, R7, R5, 0x5, 0x181f ;  /* 0x00b81f0005077f89 */ /* 0x0002a800000e0000 */
[----:B-1----:R1:W3:Y:S02]  /*cad0*/  SHFL.IDX PT, R2, R6, 0x5, 0x181f ;  /* 0x00b81f0006027f89 */ /* 0x0022e400000e0000 */
.L_x_206:
[----:B------:R-:W-:Y:S02]  /*cae0*/  IADD3 R3, R0, 0x50, RZ ;  /* 0x0000005000037810 */ /* 0x000fe40007ffe0ff */
[----:B------:R-:W-:Y:S02]  /*caf0*/  SHF.R.S32.HI R8, RZ, 0x1f, R205 ;  /* 0x0000001fff087819 */ /* 0x000fe400000114cd */
[----:B------:R-:W-:-:S13]  /*cb00*/  ISETP.GE.OR P2, PT, R3, R4, P0 ;  /* 0x000000040300720c */ /* 0x000fda0000746670 */
[----:B---3--:R-:W-:-:S04]  /*cb10*/  @!P2 LEA R2, P1, R205, R2, 0x1 ;  /* 0x00000002cd02a211 */ /* 0x008fc800078208ff */
[----:B--2---:R-:W-:-:S05]  /*cb20*/  @!P2 LEA.HI.X R3, R205, R7, R8, 0x1, P1 ;  /* 0x00000007cd03a211 */ /* 0x004fca00008f0c08 */
[----:B------:R2:W-:Y:S01]  /*cb30*/  @!P2 ST.E.128 [R2.64], RZ ;  /* 0x000000ff0200a985 */ /* 0x0005e2000c101d06 */
[----:B------:R-:W-:Y:S05]  /*cb40*/  BRA.DIV ~URZ, `(.L_x_133) ;  /* 0x00003ac27f007947 */ /* 0x000fea000b800000 */
[----:B------:R3:W1:Y:S02]  /*cb50*/  SHFL.IDX PT, R7, R5, 0x6, 0x181f ;  /* 0x00d81f0005077f89 */ /* 0x00066400000e0000 */
.L_x_207:
[----:B------:R-:W-:Y:S05]  /*cb60*/  BRA.DIV ~URZ, `(.L_x_134) ;  /* 0x00003b127f007947 */ /* 0x000fea000b800000 */
[----:B--2---:R2:W3:Y:S02]  /*cb70*/  SHFL.IDX PT, R2, R6, 0x6, 0x181f ;  /* 0x00d81f0006027f89 */ /* 0x0044e400000e0000 */
.L_x_208:
[----:B------:R-:W-:Y:S02]  /*cb80*/  IADD3 R3, R0, 0x60, RZ ;  /* 0x0000006000037810 */ /* 0x000fe40007ffe0ff */
[----:B------:R-:W-:Y:S02]  /*cb90*/  SHF.R.S32.HI R8, RZ, 0x1f, R205 ;  /* 0x0000001fff087819 */ /* 0x000fe400000114cd */
[----:B------:R-:W-:-:S13]  /*cba0*/  ISETP.GE.OR P2, PT, R3, R4, P0 ;  /* 0x000000040300720c */ /* 0x000fda0000746670 */
[----:B---3--:R-:W-:-:S04]  /*cbb0*/  @!P2 LEA R2, P1, R205, R2, 0x1 ;  /* 0x00000002cd02a211 */ /* 0x008fc800078208ff */
[----:B-1----:R-:W-:-:S05]  /*cbc0*/  @!P2 LEA.HI.X R3, R205, R7, R8, 0x1, P1 ;  /* 0x00000007cd03a211 */ /* 0x002fca00008f0c08 */
[----:B------:R1:W-:Y:S01]  /*cbd0*/  @!P2 ST.E.128 [R2.64], RZ ;  /* 0x000000ff0200a985 */ /* 0x0003e2000c101d06 */
[----:B------:R-:W-:Y:S05]  /*cbe0*/  BRA.DIV ~URZ, `(.L_x_135) ;  /* 0x00003b027f007947 */ /* 0x000fea000b800000 */
[----:B----4-:R-:W3:Y:S04]  /*cbf0*/  SHFL.IDX PT, R5, R5, 0x7, 0x181f ;  /* 0x00f81f0005057f89 */ /* 0x010ee800000e0000 */
[----:B-1----:R1:W4:Y:S02]  /*cc00*/  SHFL.IDX PT, R2, R6, 0x7, 0x181f ;  /* 0x00f81f0006027f89 */ /* 0x00232400000e0000 */
.L_x_209:
[----:B------:R-:W-:Y:S02]  /*cc10*/  IADD3 R0, R0, 0x70, RZ ;  /* 0x0000007000007810 */ /* 0x000fe40007ffe0ff */
[----:B-12---:R-:W-:Y:S02]  /*cc20*/  SHF.R.S32.HI R6, RZ, 0x1f, R205 ;  /* 0x0000001fff067819 */ /* 0x006fe400000114cd */
[----:B------:R-:W-:-:S13]  /*cc30*/  ISETP.GE.OR P1, PT, R0, R4, P0 ;  /* 0x000000040000720c */ /* 0x000fda0000726670 */
[----:B----4-:R-:W-:-:S04]  /*cc40*/  @!P1 LEA R2, P0, R205, R2, 0x1 ;  /* 0x00000002cd029211 */ /* 0x010fc800078008ff */
[----:B---3--:R-:W-:-:S05]  /*cc50*/  @!P1 LEA.HI.X R3, R205, R5, R6, 0x1, P0 ;  /* 0x00000005cd039211 */ /* 0x008fca00000f0c06 */
[----:B------:R1:W-:Y:S04]  /*cc60*/  @!P1 ST.E.128 [R2.64], RZ ;  /* 0x000000ff02009985 */ /* 0x0003e8000c101d06 */
.L_x_108:
[----:B------:R-:W-:Y:S05]  /*cc70*/  BSYNC B1 ;  /* 0x0000000000017941 */ /* 0x000fea0003800000 */
.L_x_92:
[----:B-1----:R-:W5:Y:S02]  /*cc80*/  LDL R0, [R1+0x88] ;  /* 0x0000880001007983 */ /* 0x002f640000100800 */
[----:B-----5:R-:W-:-:S13]  /*cc90*/  ISETP.NE.AND P0, PT, R0, RZ, PT ;  /* 0x000000ff0000720c */ /* 0x020fda0003f05270 */
[----:B------:R-:W-:Y:S01]  /*cca0*/  @P0 WARPSYNC 0xffffffff ;  /* 0xffffffff00000948 */ /* 0x000fe20003800000 */
[----:B------:R-:W-:Y:S06]  /*ccb0*/  @P0 BAR.SYNC.DEFER_BLOCKING 0x5, 0x80 ;  /* 0x0142000000000b1d */ /* 0x000fec0000010000 */
[----:B--234-:R-:W1:Y:S04]  /*ccc0*/  @P0 LDS.128 R4, [0x9100] ;  /* 0x00910000ff040984 */ /* 0x01ce680000000c00 */
[----:B-1----:R1:W-:Y:S04]  /*ccd0*/  @P0 STL.64 [R1], R4 ;  /* 0x0000000401000387 */ /* 0x0023e80000100a00 */
[----:B------:R1:W-:Y:S04]  /*cce0*/  @P0 STL.64 [R1+0x8], R6 ;  /* 0x0000080601000387 */ /* 0x0003e80000100a00 */
[----:B------:R-:W-:Y:S06]  /*ccf0*/  @P0 BAR.ARV 0x4, 0x80 ;  /* 0x0102000000000b1d */ /* 0x000fec0000002000 */
[----:B------:R-:W-:Y:S05]  /*cd00*/  @P0 BRA `(.L_x_136) ;  /* 0x00000b9000000947 */ /* 0x000fea0003800000 */
[----:B------:R-:W2:Y:S01]  /*cd10*/  S2R R0, SR_TID.X ;  /* 0x0000000000007919 */ /* 0x000ea20000002100 */
[----:B-1----:R-:W-:Y:S01]  /*cd20*/  IMAD.MOV.U32 R7, RZ, RZ, RZ ;  /* 0x000000ffff077224 */ /* 0x002fe200078e00ff */
[----:B--2---:R-:W-:-:S04]  /*cd30*/  LOP3.LUT R13, R0, 0x1f, RZ, 0xc0, !PT ;  /* 0x0000001f000d7812 */ /* 0x004fc800078ec0ff */
[----:B------:R-:W-:Y:S01]  /*cd40*/  ISETP.NE.AND P5, PT, R13, 0x1f, PT ;  /* 0x0000001f0d00780c */ /* 0x000fe20003fa5270 */
[----:B------:R-:W-:Y:S10]  /*cd50*/  BRA.DIV ~URZ, `(.L_x_137) ;  /* 0x00003a627f007947 */ /* 0x000ff4000b800000 */
[----:B------:R1:W2:Y:S02]  /*cd60*/  SHFL.IDX PT, R9, R88, RZ, 0x1f ;  /* 0x00001fff58097589 */ /* 0x0002a400000e0000 */
.L_x_210:
[----:B------:R-:W-:Y:S05]  /*cd70*/  BRA.DIV ~URZ, `(.L_x_138) ;  /* 0x00003ab27f007947 */ /* 0x000fea000b800000 */
[----:B------:R3:W4:Y:S02]  /*cd80*/  SHFL.IDX PT, R8, R88, 0x1, 0x1f ;  /* 0x00201f0058087f89 */ /* 0x00072400000e0000 */
.L_x_211:
[----:B------:R-:W5:Y:S01]  /*cd90*/  LDL R0, [R1+0xc] ;  /* 0x00000c0001007983 */ /* 0x000f620000100800 */
[----:B------:R-:W-:Y:S02]  /*cda0*/  IMAD.MOV.U32 R6, RZ, RZ, RZ ;  /* 0x000000ffff067224 */ /* 0x000fe400078e00ff */
[----:B-----5:R-:W-:-:S05]  /*cdb0*/  IMAD.IADD R0, R0, 0x1, R13 ;  /* 0x0000000100007824 */ /* 0x020fca00078e020d */
[----:B------:R-:W-:-:S13]  /*cdc0*/  ISETP.GE.OR P0, PT, R0, c[0x0][0x53c], !P5 ;  /* 0x00014f0000007a0c */ /* 0x000fda0006f06670 */
[----:B------:R-:W-:Y:S01]  /*cdd0*/  @!P0 IMAD.MOV.U32 R2, RZ, RZ, 0x4 ;  /* 0x00000004ff028424 */ /* 0x000fe200078e00ff */
[----:B------:R-:W-:-:S03]  /*cde0*/  @!P0 MOV R3, 0x4 ;  /* 0x0000000400038802 */ /* 0x000fc60000000f00 */
[----:B------:R-:W-:-:S04]  /*cdf0*/  @!P0 IMAD.WIDE R4, R0, R2, c[0x0][0x580] ;  /* 0x0001600000048625 */ /* 0x000fc800078e0202 */
[----:B------:R-:W-:Y:S01]  /*ce00*/  @!P0 IMAD.WIDE R2, R0, R3, c[0x0][0x578] ;  /* 0x00015e0000028625 */ /* 0x000fe200078e0203 */
[----:B------:R-:W5:Y:S04]  /*ce10*/  @!P0 LDG.E R6, [R4.64] ;  /* 0x0000000604068981 */ /* 0x000f68000c1e1900 */
[----:B------:R-:W5:Y:S01]  /*ce20*/  @!P0 LDG.E R7, [R2.64] ;  /* 0x0000000602078981 */ /* 0x000f62000c1e1900 */
[C---:B------:R-:W-:Y:S02]  /*ce30*/  ISETP.GE.U32.AND P4, PT, R13.reuse, 0x10, PT ;  /* 0x000000100d00780c */ /* 0x040fe40003f86070 */
[C---:B------:R-:W-:Y:S02]  /*ce40*/  ISETP.GE.U32.AND P3, PT, R13.reuse, 0x8, PT ;  /* 0x000000080d00780c */ /* 0x040fe40003f66070 */
[----:B------:R-:W-:-:S02]  /*ce50*/  ISETP.GE.U32.AND P2, PT, R13, 0x4, PT ;  /* 0x000000040d00780c */ /* 0x000fc40003f46070 */
[C---:B------:R-:W-:Y:S02]  /*ce60*/  ISETP.GE.U32.AND P1, PT, R13.reuse, 0x2, PT ;  /* 0x000000020d00780c */ /* 0x040fe40003f26070 */
[----:B------:R-:W-:Y:S02]  /*ce70*/  ISETP.NE.AND P0, PT, R13, RZ, PT ;  /* 0x000000ff0d00720c */ /* 0x000fe40003f05270 */
[----:B------:R-:W-:Y:S01]  /*ce80*/  MOV R10, RZ ;  /* 0x000000ff000a7202 */ /* 0x000fe20000000f00 */
[----:B-----5:R-:W-:Y:S01]  /*ce90*/  IMAD R0, R7, R6, RZ ;  /* 0x0000000607007224 */ /* 0x020fe200078e02ff */
[----:B------:R-:W-:Y:S07]  /*cea0*/  BRA.DIV ~URZ, `(.L_x_139) ;  /* 0x000039f27f007947 */ /* 0x000fee000b800000 */
[----:B------:R1:W3:Y:S02]  /*ceb0*/  SHFL.UP PT, R4, R0, 0x1, RZ ;  /* 0x0420000000047989 */ /* 0x0002e400000e00ff */
.L_x_212:
[----:B---3--:R-:W-:-:S04]  /*cec0*/  SEL R4, R4, RZ, P0 ;  /* 0x000000ff04047207 */ /* 0x008fc80000000000 */
        /* <DEDUP_REMOVED lines=14> */
[----:B------:R1:W3:Y:S02]  /*cfb0*/  SHFL.IDX PT, R0, R4, 0x1f, 0x1f ;  /* 0x03e01f0004007f89 */ /* 0x0002e400000e0000 */
.L_x_213:
[----:B---3--:R-:W-:Y:S01]  /*cfc0*/  IMAD R0, R0, c[0x0][0x538], RZ ;  /* 0x00014e0000007a24 */ /* 0x008fe200078e02ff */
[----:B------:R-:W-:Y:S04]  /*cfd0*/  BSSY B1, `(.L_x_141) ;  /* 0x0000083000017945 */ /* 0x000fe80003800000 */
[----:B----4-:R-:W-:-:S04]  /*cfe0*/  IADD3 R8, R0, R8, RZ ;  /* 0x0000000800087210 */ /* 0x010fc80007ffe0ff */
[----:B--2---:R-:W-:-:S13]  /*cff0*/  ISETP.GT.AND P6, PT, R8, R9, PT ;  /* 0x000000090800720c */ /* 0x004fda0003fc4270 */
[----:B------:R-:W-:Y:S05]  /*d000*/  @P6 BRA `(.L_x_142) ;  /* 0x0000025000006947 */ /* 0x000fea0003800000 */
.L_x_146:
[----:B------:R-:W2:Y:S02]  /*d010*/  LDL.LU R0, [R1+0xc] ;  /* 0x00000c0001007983 */ /* 0x000ea40000300800 */
[----:B--2---:R-:W-:-:S04]  /*d020*/  IADD3 R0, R0, 0x1f, RZ ;  /* 0x0000001f00007810 */ /* 0x004fc80007ffe0ff */
[----:B------:R-:W-:-:S13]  /*d030*/  ISETP.GE.AND P6, PT, R0, c[0x0][0x53c], PT ;  /* 0x00014f0000007a0c */ /* 0x000fda0003fc6270 */
[----:B------:R-:W-:Y:S05]  /*d040*/  @P6 BRA `(.L_x_143) ;  /* 0x0000076000006947 */ /* 0x000fea0003800000 */
[----:B------:R2:W-:Y:S01]  /*d050*/  STL [R1+0xc], R0 ;  /* 0x00000c0001007387 */ /* 0x0005e20000100800 */
[----:B------:R-:W-:Y:S01]  /*d060*/  CS2R R6, SRZ ;  /* 0x0000000000067805 */ /* 0x000fe2000001ff00 */
[----:B--2---:R-:W-:-:S04]  /*d070*/  IADD3 R0, R0, R13, RZ ;  /* 0x0000000d00007210 */ /* 0x004fc80007ffe0ff */
[----:B------:R-:W-:-:S13]  /*d080*/  ISETP.GE.OR P6, PT, R0, c[0x0][0x53c], !P5 ;  /* 0x00014f0000007a0c */ /* 0x000fda0006fc6670 */
[----:B------:R-:W-:Y:S02]  /*d090*/  @!P6 MOV R2, 0x4 ;  /* 0x000000040002e802 */ /* 0x000fe40000000f00 */
[----:B------:R-:W-:-:S03]  /*d0a0*/  @!P6 MOV R3, 0x4 ;  /* 0x000000040003e802 */ /* 0x000fc60000000f00 */
[----:B-1----:R-:W-:-:S04]  /*d0b0*/  @!P6 IMAD.WIDE R4, R0, R2, c[0x0][0x580] ;  /* 0x000160000004e625 */ /* 0x002fc800078e0202 */
[----:B------:R-:W-:Y:S01]  /*d0c0*/  @!P6 IMAD.WIDE R2, R0, R3, c[0x0][0x578] ;  /* 0x00015e000002e625 */ /* 0x000fe200078e0203 */
[----:B------:R-:W2:Y:S04]  /*d0d0*/  @!P6 LDG.E R6, [R4.64] ;  /* 0x000000060406e981 */ /* 0x000ea8000c1e1900 */
[----:B------:R-:W2:Y:S02]  /*d0e0*/  @!P6 LDG.E R7, [R2.64] ;  /* 0x000000060207e981 */ /* 0x000ea4000c1e1900 */
[----:B--2---:R-:W-:Y:S01]  /*d0f0*/  IMAD R0, R7, R6, RZ ;  /* 0x0000000607007224 */ /* 0x004fe200078e02ff */
[----:B------:R-:W-:Y:S05]  /*d100*/  BRA.DIV ~URZ, `(.L_x_144) ;  /* 0x000039827f007947 */ /* 0x000fea000b800000 */
[----:B------:R1:W2:Y:S02]  /*d110*/  SHFL.UP PT, R2, R0, 0x1, RZ ;  /* 0x0420000000027989 */ /* 0x0002a400000e00ff */
.L_x_214:
        /* <DEDUP_REMOVED lines=16> */
.L_x_215:
[----:B--2---:R-:W-:-:S05]  /*d220*/  IMAD R0, R0, c[0x0][0x538], RZ ;  /* 0x00014e0000007a24 */ /* 0x004fca00078e02ff */
[----:B------:R-:W-:-:S04]  /*d230*/  IADD3 R8, R0, R8, RZ ;  /* 0x0000000800087210 */ /* 0x000fc80007ffe0ff */
[----:B------:R-:W-:-:S13]  /*d240*/  ISETP.GT.AND P6, PT, R8, R9, PT ;  /* 0x000000090800720c */ /* 0x000fda0003fc4270 */
[----:B-1----:R-:W-:Y:S05]  /*d250*/  @!P6 BRA `(.L_x_146) ;  /* 0xfffffdb00000e947 */ /* 0x002fea000383ffff */
.L_x_142:
[----:B------:R-:W-:-:S05]  /*d260*/  IADD3 R8, -R0, R8, RZ ;  /* 0x0000000800087210 */ /* 0x000fca0007ffe1ff */
[----:B------:R-:W-:-:S05]  /*d270*/  IMAD R0, R4, c[0x0][0x538], R8 ;  /* 0x00014e0004007a24 */ /* 0x000fca00078e0208 */
[----:B------:R-:W-:Y:S01]  /*d280*/  ISETP.GT.AND P0, PT, R0, R9, PT ;  /* 0x000000090000720c */ /* 0x000fe20003f04270 */
[----:B------:R-:W-:-:S12]  /*d290*/  BRA.DIV ~URZ, `(.L_x_147) ;  /* 0x000039f27f007947 */ /* 0x000fd8000b800000 */
[----:B------:R-:W-:-:S04]  /*d2a0*/  VOTE.ANY R0, PT, !P0 ;  /* 0x0000000000007806 */ /* 0x000fc800040e0100 */
.L_x_216:
[----:B------:R2:W3:Y:S01]  /*d2b0*/  POPC R11, R0 ;  /* 0x00000000000b7309 */ /* 0x0004e20000000000 */
[----:B------:R-:W-:Y:S05]  /*d2c0*/  BRA.DIV ~URZ, `(.L_x_148) ;  /* 0x00003a027f007947 */ /* 0x000fea000b800000 */
[----:B---3--:R3:W4:Y:S04]  /*d2d0*/  SHFL.IDX PT, R6, R6, R11, 0x1f ;  /* 0x00001f0b06067589 */ /* 0x00872800000e0000 */
[----:B------:R3:W1:Y:S02]  /*d2e0*/  SHFL.IDX PT, R7, R7, R11, 0x1f ;  /* 0x00001f0b07077589 */ /* 0x00066400000e0000 */
.L_x_217:
[----:B------:R-:W-:Y:S01]  /*d2f0*/  ISETP.NE.AND P0, PT, R0, RZ, PT ;  /* 0x000000ff0000720c */ /* 0x000fe20003f05270 */
[----:B------:R-:W-:-:S12]  /*d300*/  BSSY B0, `(.L_x_149) ;  /* 0x0000005000007945 */ /* 0x000fd80003800000 */
[----:B------:R-:W-:Y:S05]  /*d310*/  @!P0 BRA `(.L_x_150) ;  /* 0x0000003000008947 */ /* 0x000fea0003800000 */
[----:B--2---:R-:W-:Y:S01]  /*d320*/  IADD3 R0, R11, -0x1, RZ ;  /* 0xffffffff0b007810 */ /* 0x004fe20007ffe0ff */
[----:B------:R-:W-:Y:S05]  /*d330*/  BRA.DIV ~URZ, `(.L_x_151) ;  /* 0x00003a627f007947 */ /* 0x000fea000b800000 */
[----:B------:R2:W3:Y:S02]  /*d340*/  SHFL.IDX PT, R10, R4, R0, 0x1f ;  /* 0x00001f00040a7589 */ /* 0x0004e400000e0000 */
.L_x_150:
[----:B------:R-:W-:Y:S05]  /*d350*/  BSYNC B0 ;  /* 0x0000000000007941 */ /* 0x000fea0003800000 */
.L_x_149:
[----:B---3--:R-:W-:Y:S01]  /*d360*/  IMAD R5, R10, c[0x0][0x538], R8 ;  /* 0x00014e000a057a24 */ /* 0x008fe200078e0208 */
[----:B-12-4-:R-:W-:Y:S02]  /*d370*/  IABS R4, R6 ;  /* 0x0000000600047213 */ /* 0x016fe40000000000 */
[----:B------:R-:W-:Y:S01]  /*d380*/  IABS R0, R7 ;  /* 0x0000000700007213 */ /* 0x000fe20000000000 */
[----:B------:R-:W-:Y:S01]  /*d390*/  IMAD.IADD R10, R9, 0x1, -R5 ;  /* 0x00000001090a7824 */ /* 0x000fe200078e0a05 */
[----:B------:R1:W-:Y:S01]  /*d3a0*/  STL [R1], R5 ;  /* 0x0000000501007387 */ /* 0x0003e20000100800 */
[----:B------:R-:W2:Y:S03]  /*d3b0*/  I2F.RP R2, R4 ;  /* 0x0000000400027306 */ /* 0x000ea60000209400 */
[----:B------:R-:W3:Y:S05]  /*d3c0*/  LDL.LU R14, [R1+0xc] ;  /* 0x00000c00010e7983 */ /* 0x000eea0000300800 */
[----:B--2---:R-:W2:Y:S02]  /*d3d0*/  MUFU.RCP R2, R2 ;  /* 0x0000000200027308 */ /* 0x004ea40000001000 */
[----:B--2---:R-:W-:-:S06]  /*d3e0*/  IADD3 R2, R2, 0xffffffe, RZ ;  /* 0x0ffffffe02027810 */ /* 0x004fcc0007ffe0ff */
[----:B------:R-:W2:Y:S01]  /*d3f0*/  F2I.FTZ.U32.TRUNC.NTZ R3, R2 ;  /* 0x0000000200037305 */ /* 0x000ea2000021f000 */
[----:B-1----:R-:W-:Y:S01]  /*d400*/  IMAD.MOV.U32 R5, RZ, RZ, R0 ;  /* 0x000000ffff057224 */ /* 0x002fe200078e0000 */
[----:B------:R-:W-:Y:S02]  /*d410*/  IABS R0, R6 ;  /* 0x0000000600007213 */ /* 0x000fe40000000000 */
[----:B------:R-:W-:-:S04]  /*d420*/  IABS R9, R10 ;  /* 0x0000000a00097213 */ /* 0x000fc80000000000 */
[----:B------:R-:W1:Y:S01]  /*d430*/  I2F.RP R12, R5 ;  /* 0x00000005000c7306 */ /* 0x000e620000209400 */
[----:B--2---:R-:W-:-:S04]  /*d440*/  IMAD.MOV R2, RZ, RZ, -R3 ;  /* 0x000000ffff027224 */ /* 0x004fc800078e0a03 */
[----:B------:R-:W-:Y:S01]  /*d450*/  IMAD R8, R2, R4, RZ ;  /* 0x0000000402087224 */ /* 0x000fe200078e02ff */
[----:B------:R-:W-:Y:S01]  /*d460*/  MOV R2, RZ ;  /* 0x000000ff00027202 */ /* 0x000fe20000000f00 */
[----:B------:R-:W-:-:S04]  /*d470*/  IMAD.MOV R0, RZ, RZ, -R0 ;  /* 0x000000ffff007224 */ /* 0x000fc800078e0a00 */
[----:B------:R-:W-:-:S04]  /*d480*/  IMAD.HI.U32 R8, R3, R8, R2 ;  /* 0x0000000803087227 */ /* 0x000fc800078e0002 */
[----:B------:R-:W-:Y:S02]  /*d490*/  IMAD.MOV.U32 R2, RZ, RZ, R9 ;  /* 0x000000ffff027224 */ /* 0x000fe400078e0009 */
[----:B------:R-:W-:Y:S02]  /*d4a0*/  IMAD.MOV.U32 R3, RZ, RZ, R0 ;  /* 0x000000ffff037224 */ /* 0x000fe400078e0000 */
[----:B------:R-:W-:-:S04]  /*d4b0*/  IMAD.HI.U32 R0, R8, R2, RZ ;  /* 0x0000000208007227 */ /* 0x000fc800078e00ff */
[----:B------:R-:W-:Y:S02]  /*d4c0*/  IMAD R2, R0, R3, R2 ;  /* 0x0000000300027224 */ /* 0x000fe400078e0202 */
[----:B-1----:R-:W1:Y:S03]  /*d4d0*/  MUFU.RCP R3, R12 ;  /* 0x0000000c00037308 */ /* 0x002e660000001000 */
[----:B------:R-:W-:Y:S02]  /*d4e0*/  ISETP.GT.U32.AND P1, PT, R4, R2, PT ;  /* 0x000000020400720c */ /* 0x000fe40003f24070 */
[----:B-1----:R-:W-:-:S11]  /*d4f0*/  IADD3 R3, R3, 0xffffffe, RZ ;  /* 0x0ffffffe03037810 */ /* 0x002fd60007ffe0ff */
[-C--:B------:R-:W-:Y:S01]  /*d500*/  @!P1 IADD3 R2, R2, -R4.reuse, RZ ;  /* 0x8000000402029210 */ /* 0x080fe20007ffe0ff */
[----:B------:R-:W1:Y:S03]  /*d510*/  F2I.FTZ.U32.TRUNC.NTZ R3, R3 ;  /* 0x0000000300037305 */ /* 0x000e66000021f000 */
[----:B------:R-:W-:Y:S02]  /*d520*/  ISETP.GE.U32.AND P2, PT, R2, R4, PT ;  /* 0x000000040200720c */ /* 0x000fe40003f46070 */
[----:B------:R-:W-:Y:S02]  /*d530*/  LOP3.LUT R2, R10, R6, RZ, 0x3c, !PT ;  /* 0x000000060a027212 */ /* 0x000fe400078e3cff */
[----:B------:R-:W-:Y:S02]  /*d540*/  @!P1 IADD3 R0, R0, 0x1, RZ ;  /* 0x0000000100009810 */ /* 0x000fe40007ffe0ff */
[----:B------:R-:W-:-:S02]  /*d550*/  ISETP.GE.AND P0, PT, R2, RZ, PT ;  /* 0x000000ff0200720c */ /* 0x000fc40003f06270 */
[----:B------:R-:W-:-:S05]  /*d560*/  ISETP.NE.AND P1, PT, R6, RZ, PT ;  /* 0x000000ff0600720c */ /* 0x000fca0003f25270 */
[----:B------:R-:W-:Y:S01]  /*d570*/  @P2 IADD3 R0, R0, 0x1, RZ ;  /* 0x0000000100002810 */ /* 0x000fe20007ffe0ff */
[----:B-1----:R-:W-:-:S04]  /*d580*/  IMAD.MOV R2, RZ, RZ, -R3 ;  /* 0x000000ffff027224 */ /* 0x002fc800078e0a03 */
[----:B------:R-:W-:Y:S01]  /*d590*/  IMAD.MOV.U32 R4, RZ, RZ, R2 ;  /* 0x000000ffff047224 */ /* 0x000fe200078e0002 */
[----:B------:R-:W-:Y:S01]  /*d5a0*/  IABS R2, R7 ;  /* 0x0000000700027213 */ /* 0x000fe20000000000 */
[----:B------:R-:W-:Y:S01]  /*d5b0*/  @!P0 IMAD.MOV R0, RZ, RZ, -R0 ;  /* 0x000000ffff008224 */ /* 0x000fe200078e0a00 */
[----:B------:R-:W-:Y:S01]  /*d5c0*/  @!P1 LOP3.LUT R0, RZ, R6, RZ, 0x33, !PT ;  /* 0x00000006ff009212 */ /* 0x000fe200078e33ff */
[----:B------:R-:W-:Y:S01]  /*d5d0*/  IMAD R4, R4, R5, RZ ;  /* 0x0000000504047224 */ /* 0x000fe200078e02ff */
[----:B------:R-:W-:Y:S01]  /*d5e0*/  IADD3 R8, RZ, -R2, RZ ;  /* 0x80000002ff087210 */ /* 0x000fe20007ffe0ff */
[----:B------:R-:W-:Y:S01]  /*d5f0*/  IMAD.MOV.U32 R2, RZ, RZ, RZ ;  /* 0x000000ffff027224 */ /* 0x000fe200078e00ff */
[----:B------:R-:W-:-:S03]  /*d600*/  IABS R9, R0 ;  /* 0x0000000000097213 */ /* 0x000fc60000000000 */
[----:B------:R-:W-:Y:S01]  /*d610*/  IMAD.HI.U32 R2, R3, R4, R2 ;  /* 0x0000000403027227 */ /* 0x000fe200078e0002 */
[----:B------:R-:W-:-:S03]  /*d620*/  MOV R4, R8 ;  /* 0x0000000800047202 */ /* 0x000fc60000000f00 */
[----:B------:R-:W-:-:S04]  /*d630*/  IMAD.MOV.U32 R3, RZ, RZ, R9 ;  /* 0x000000ffff037224 */ /* 0x000fc800078e0009 */
[----:B------:R-:W-:-:S04]  /*d640*/  IMAD.HI.U32 R2, R2, R3, RZ ;  /* 0x0000000302027227 */ /* 0x000fc800078e00ff */
[----:B------:R-:W-:-:S05]  /*d650*/  IMAD R3, R2, R4, R3 ;  /* 0x0000000402037224 */ /* 0x000fca00078e0203 */
[----:B------:R-:W-:-:S13]  /*d660*/  ISETP.GT.U32.AND P1, PT, R5, R3, PT ;  /* 0x000000030500720c */ /* 0x000fda0003f24070 */
[----:B------:R-:W-:-:S05]  /*d670*/  @!P1 IMAD.IADD R3, R3, 0x1, -R5 ;  /* 0x0000000103039824 */ /* 0x000fca00078e0a05 */
[----:B------:R-:W-:Y:S02]  /*d680*/  ISETP.GE.U32.AND P2, PT, R3, R5, PT ;  /* 0x000000050300720c */ /* 0x000fe40003f46070 */
[----:B------:R-:W-:Y:S02]  /*d690*/  LOP3.LUT R3, R0, R7, RZ, 0x3c, !PT ;  /* 0x0000000700037212 */ /* 0x000fe400078e3cff */
[----:B------:R-:W-:Y:S02]  /*d6a0*/  @!P1 IADD3 R2, R2, 0x1, RZ ;  /* 0x0000000102029810 */ /* 0x000fe40007ffe0ff */
[----:B------:R-:W-:Y:S02]  /*d6b0*/  ISETP.GE.AND P0, PT, R3, RZ, PT ;  /* 0x000000ff0300720c */ /* 0x000fe40003f06270 */
[----:B------:R-:W-:-:S05]  /*d6c0*/  ISETP.NE.AND P1, PT, R7, RZ, PT ;  /* 0x000000ff0700720c */ /* 0x000fca0003f25270 */
[----:B------:R-:W-:-:S06]  /*d6d0*/  @P2 IADD3 R2, R2, 0x1, RZ ;  /* 0x0000000102022810 */ /* 0x000fcc0007ffe0ff */
[----:B------:R-:W-:Y:S02]  /*d6e0*/  @!P0 IMAD.MOV R2, RZ, RZ, -R2 ;  /* 0x000000ffff028224 */ /* 0x000fe400078e0a02 */
[----:B------:R-:W-:-:S04]  /*d6f0*/  @!P1 LOP3.LUT R2, RZ, R7, RZ, 0x33, !PT ;  /* 0x00000007ff029212 */ /* 0x000fc800078e33ff */
[----:B------:R-:W-:Y:S01]  /*d700*/  IADD3 R3, -R2, RZ, RZ ;  /* 0x000000ff02037210 */ /* 0x000fe20007ffe1ff */
[----:B------:R-:W-:Y:S02]  /*d710*/  IMAD R6, R0, R6, RZ ;  /* 0x0000000600067224 */ /* 0x000fe400078e02ff */
[C---:B------:R-:W-:Y:S02]  /*d720*/  IMAD R2, R7.reuse, 0x1000000, R2 ;  /* 0x0100000007027824 */ /* 0x040fe400078e0202 */
[----:B------:R-:W-:Y:S01]  /*d730*/  IMAD R0, R7, R3, R0 ;  /* 0x0000000307007224 */ /* 0x000fe200078e0200 */
[----:B------:R-:W-:-:S03]  /*d740*/  IADD3 R3, R10, -R6, RZ ;  /* 0x800000060a037210 */ /* 0x000fc60007ffe0ff */
[----:B------:R-:W-:-:S05]  /*d750*/  IMAD R0, R0, 0x10000, R2 ;  /* 0x0001000000007824 */ /* 0x000fca00078e0202 */
[----:B------:R1:W-:Y:S01]  /*d760*/  STL [R1+0x8], R0 ;  /* 0x0000080001007387 */ /* 0x0003e20000100800 */
[----:B---3--:R-:W-:-:S05]  /*d770*/  IMAD.IADD R14, R11, 0x1, R14 ;  /* 0x000000010b0e7824 */ /* 0x008fca00078e020e */
[----:B------:R1:W-:Y:S04]  /*d780*/  STL [R1+0xc], R14 ;  /* 0x00000c0e01007387 */ /* 0x0003e80000100800 */
[----:B------:R1:W-:Y:S01]  /*d790*/  STL [R1+0x4], R3 ;  /* 0x0000040301007387 */ /* 0x0003e20000100800 */
[----:B------:R-:W-:Y:S05]  /*d7a0*/  BRA `(.L_x_152) ;  /* 0x0000005000007947 */ /* 0x000fea0003800000 */
.L_x_143:
[----:B------:R-:W-:Y:S01]  /*d7b0*/  MOV R0, c[0x0][0x53c] ;  /* 0x00014f0000007a02 */ /* 0x000fe20000000f00 */
[----:B------:R2:W-:Y:S04]  /*d7c0*/  STL [R1], R9 ;  /* 0x0000000901007387 */ /* 0x0005e80000100800 */
[----:B------:R2:W-:Y:S04]  /*d7d0*/  STL [R1+0x4], RZ ;  /* 0x000004ff01007387 */ /* 0x0005e80000100800 */
[----:B------:R2:W-:Y:S04]  /*d7e0*/  STL [R1+0x8], RZ ;  /* 0x000008ff01007387 */ /* 0x0005e80000100800 */
[----:B------:R2:W-:Y:S02]  /*d7f0*/  STL [R1+0xc], R0 ;  /* 0x00000c0001007387 */ /* 0x0005e40000100800 */
.L_x_152:
[----:B------:R-:W-:Y:S05]  /*d800*/  BSYNC B1 ;  /* 0x0000000000017941 */ /* 0x000fea0003800000 */
.L_x_141:
[----:B-1----:R-:W3:Y:S04]  /*d810*/  LDL R4, [R1] ;  /* 0x0000000001047983 */ /* 0x002ee80000100800 */
[----:B------:R-:W3:Y:S04]  /*d820*/  LDL R5, [R1+0x4] ;  /* 0x0000040001057983 */ /* 0x000ee80000100800 */
[----:B------:R-:W3:Y:S04]  /*d830*/  LDL R6, [R1+0x8] ;  /* 0x0000080001067983 */ /* 0x000ee80000100800 */
[----:B------:R-:W3:Y:S01]  /*d840*/  LDL R7, [R1+0xc] ;  /* 0x00000c0001077983 */ /* 0x000ee20000100800 */
[----:B------:R-:W-:Y:S03]  /*d850*/  WARPSYNC 0xffffffff ;  /* 0xffffffff00007948 */ /* 0x000fe60003800000 */
[----:B------:R-:W-:Y:S01]  /*d860*/  BAR.SYNC.DEFER_BLOCKING 0x4, 0x80 ;  /* 0x0102000000007b1d */ /* 0x000fe20000010000 */
[----:B------:R-:W-:-:S13]  /*d870*/  ISETP.NE.AND P0, PT, R13, RZ, PT ;  /* 0x000000ff0d00720c */ /* 0x000fda0003f05270 */
[----:B---3--:R1:W-:Y:S04]  /*d880*/  @!P0 STS.128 [0x9100], R4 ;  /* 0x00910004ff008388 */ /* 0x0083e80000000c00 */
[----:B------:R-:W-:Y:S06]  /*d890*/  BAR.ARV 0x5, 0x80 ;  /* 0x0142000000007b1d */ /* 0x000fec0000002000 */
.L_x_136:
[----:B--2---:R-:W2:Y:S02]  /*d8a0*/  LDL R0, [R1+0xc] ;  /* 0x00000c0001007983 */ /* 0x004ea40000100800 */
[----:B--2---:R-:W-:-:S13]  /*d8b0*/  ISETP.GE.AND P0, PT, R0, c[0x0][0x53c], PT ;  /* 0x00014f0000007a0c */ /* 0x004fda0003f06270 */
[----:B-1----:R-:W-:Y:S01]  /*d8c0*/  @P0 CALL.REL.NOINC `(.L_x_153) ;  /* 0x0000001000000944 */ /* 0x002fe20003c00000 */
[----:B------:R-:W-:Y:S05]  /*d8d0*/  BRA `(.L_x_154) ;  /* 0xffff3ce000007947 */ /* 0x000fea000383ffff */
.L_x_153:
[----:B------:R-:W-:Y:S05]  /*d8e0*/  EXIT ;  /* 0x000000000000794d */ /* 0x000fea0003800000 */
.L_x_34:
[----:B------:R-:W-:Y:S01]  /*d8f0*/  IMAD.MOV.U32 R0, RZ, RZ, R5 ;  /* 0x000000ffff007224 */ /* 0x000fe200078e0005 */
[----:B------:R-:W-:Y:S02]  /*d900*/  MOV R2, 0x1 ;  /* 0x0000000100027802 */ /* 0x000fe40000000f00 */
[----:B------:R-:W-:Y:S02]  /*d910*/  MOV R3, 0xd930 ;  /* 0x0000d93000037802 */ /* 0x000fe40000000f00 */
[----:B------:R-:W-:Y:S05]  /*d920*/  CALL.REL.NOINC `($__internal_2_$__cuda_sm70_shflsync_up_p) ;  /* 0x0000359000007944 */ /* 0x000fea0003c00000 */
[----:B------:R-:W-:Y:S01]  /*d930*/  MOV R0, R4 ;  /* 0x0000000400007202 */ /* 0x000fe20000000f00 */
[----:B------:R-:W-:Y:S05]  /*d940*/  BRA `(.L_x_155) ;  /* 0xffff2b2000007947 */ /* 0x000fea000383ffff */
.L_x_35:
[----:B------:R-:W-:Y:S01]  /*d950*/  IMAD.MOV.U32 R0, RZ, RZ, R5 ;  /* 0x000000ffff007224 */ /* 0x000fe200078e0005 */
[----:B------:R-:W-:Y:S02]  /*d960*/  MOV R2, 0x2 ;  /* 0x0000000200027802 */ /* 0x000fe40000000f00 */
[----:B------:R-:W-:Y:S02]  /*d970*/  MOV R3, 0xd990 ;  /* 0x0000d99000037802 */ /* 0x000fe40000000f00 */
[----:B------:R-:W-:Y:S05]  /*d980*/  CALL.REL.NOINC `($__internal_2_$__cuda_sm70_shflsync_up_p) ;  /* 0x0000353000007944 */ /* 0x000fea0003c00000 */
[----:B------:R-:W-:Y:S01]  /*d990*/  SEL R0, R4, RZ, P4 ;  /* 0x000000ff04007207 */ /* 0x000fe20002000000 */
[----:B------:R-:W-:Y:S01]  /*d9a0*/  IMAD.MOV.U32 R2, RZ, RZ, 0x4 ;  /* 0x00000004ff027424 */ /* 0x000fe200078e00ff */
[----:B------:R-:W-:-:S03]  /*d9b0*/  MOV R3, 0xd9e0 ;  /* 0x0000d9e000037802 */ /* 0x000fc60000000f00 */
[----:B------:R-:W-:Y:S02]  /*d9c0*/  IMAD.IADD R0, R5, 0x1, R0 ;  /* 0x0000000105007824 */ /* 0x000fe400078e0200 */
        /* <DEDUP_REMOVED lines=13> */
[----:B------:R-:W-:Y:S02]  /*daa0*/  MOV R3, 0x1f ;  /* 0x0000001f00037802 */ /* 0x000fe40000000f00 */
[----:B------:R-:W-:Y:S01]  /*dab0*/  MOV R2, 0xdaf0 ;  /* 0x0000daf000027802 */ /* 0x000fe20000000f00 */
[----:B------:R-:W-:-:S04]  /*dac0*/  IMAD.IADD R4, R0, 0x1, R4 ;  /* 0x0000000100047824 */ /* 0x000fc800078e0204 */
[----:B------:R-:W-:Y:S02]  /*dad0*/  IMAD.MOV.U32 R204, RZ, RZ, R4 ;  /* 0x000000ffffcc7224 */ /* 0x000fe400078e0004 */
[----:B------:R-:W-:Y:S05]  /*dae0*/  CALL.REL.NOINC `($__internal_1_$__cuda_sm70_shflsync_idx_p) ;  /* 0x0000338000007944 */ /* 0x000fea0003c00000 */
[----:B------:R-:W-:Y:S01]  /*daf0*/  MOV R0, R203 ;  /* 0x000000cb00007202 */ /* 0x000fe20000000f00 */
[----:B------:R-:W-:Y:S05]  /*db00*/  BRA `(.L_x_156) ;  /* 0xffff2a6000007947 */ /* 0x000fea000383ffff */
.L_x_37:
[----:B------:R-:W-:Y:S02]  /*db10*/  SEL R0, RZ, 0x1, P0 ;  /* 0x00000001ff007807 */ /* 0x000fe40000000000 */
[----:B------:R-:W-:Y:S02]  /*db20*/  MOV R2, 0xdb40 ;  /* 0x0000db4000027802 */ /* 0x000fe40000000f00 */
[----:B------:R-:W-:Y:S05]  /*db30*/  CALL.REL.NOINC `($__internal_3_$__cuda_sm70_votesync_ballot) ;  /* 0x000033f000007944 */ /* 0x000fea0003c00000 */
[----:B------:R-:W-:Y:S05]  /*db40*/  BRA `(.L_x_157) ;  /* 0xffff2ab000007947 */ /* 0x000fea000383ffff */
.L_x_38:
[----:B------:R-:W-:Y:S01]  /*db50*/  IMAD.MOV.U32 R204, RZ, RZ, R8 ;  /* 0x000000ffffcc7224 */ /* 0x000fe200078e0008 */
[----:B--2---:R-:W-:Y:S01]  /*db60*/  MOV R203, R13 ;  /* 0x0000000d00cb7202 */ /* 0x004fe20000000f00 */
[----:B------:R-:W-:Y:S01]  /*db70*/  IMAD.MOV.U32 R3, RZ, RZ, 0x1f ;  /* 0x0000001fff037424 */ /* 0x000fe200078e00ff */
[----:B------:R-:W-:Y:S02]  /*db80*/  MOV R2, 0xdba0 ;  /* 0x0000dba000027802 */ /* 0x000fe40000000f00 */
[----:B-1----:R-:W-:Y:S05]  /*db90*/  CALL.REL.NOINC `($__internal_1_$__cuda_sm70_shflsync_idx_p) ;  /* 0x000032d000007944 */ /* 0x002fea0003c00000 */
[----:B------:R-:W-:Y:S01]  /*dba0*/  IMAD.MOV.U32 R11, RZ, RZ, R203 ;  /* 0x000000ffff0b7224 */ /* 0x000fe200078e00cb */
[----:B------:R-:W-:Y:S01]  /*dbb0*/  MOV R204, R7 ;  /* 0x0000000700cc7202 */ /* 0x000fe20000000f00 */
[----:B------:R-:W-:Y:S01]  /*dbc0*/  IMAD.MOV.U32 R6, RZ, RZ, RZ ;  /* 0x000000ffff067224 */ /* 0x000fe200078e00ff */
[----:B------:R-:W-:Y:S01]  /*dbd0*/  MOV R203, R13 ;  /* 0x0000000d00cb7202 */ /* 0x000fe20000000f00 */
[----:B------:R-:W-:Y:S01]  /*dbe0*/  IMAD.MOV.U32 R3, RZ, RZ, 0x1f ;  /* 0x0000001fff037424 */ /* 0x000fe200078e00ff */
[----:B------:R-:W-:-:S02]  /*dbf0*/  MOV R2, 0xdc10 ;  /* 0x0000dc1000027802 */ /* 0x000fc40000000f00 */
[----:B------:R-:W-:Y:S05]  /*dc00*/  CALL.REL.NOINC `($__internal_1_$__cuda_sm70_shflsync_idx_p) ;  /* 0x0000326000007944 */ /* 0x000fea0003c00000 */
[----:B------:R-:W-:Y:S01]  /*dc10*/  MOV R10, R203 ;  /* 0x000000cb000a7202 */ /* 0x000fe20000000f00 */
[----:B------:R-:W-:Y:S05]  /*dc20*/  BRA `(.L_x_158) ;  /* 0xffff2a2000007947 */ /* 0x000fea000383ffff */
.L_x_41:
[----:B------:R-:W-:Y:S01]  /*dc30*/  IMAD.MOV.U32 R204, RZ, RZ, R4 ;  /* 0x000000ffffcc7224 */ /* 0x000fe200078e0004 */
[----:B------:R-:W-:-:S02]  /*dc40*/  MOV R3, 0x1f ;  /* 0x0000001f00037802 */ /* 0x000fc40000000f00 */
[----:B------:R-:W-:Y:S02]  /*dc50*/  MOV R2, 0xdc70 ;  /* 0x0000dc7000027802 */ /* 0x000fe40000000f00 */
[----:B-1234-:R-:W-:Y:S05]  /*dc60*/  CALL.REL.NOINC `($__internal_1_$__cuda_sm70_shflsync_idx_p) ;  /* 0x0000320000007944 */ /* 0x01efea0003c00000 */
[----:B------:R-:W-:Y:S01]  /*dc70*/  MOV R6, R203 ;  /* 0x000000cb00067202 */ /* 0x000fe20000000f00 */
[----:B------:R-:W-:Y:S05]  /*dc80*/  BRA `(.L_x_40) ;  /* 0xffff2a2000007947 */ /* 0x000fea000383ffff */
.L_x_49:
[----:B------:R-:W-:Y:S01]  /*dc90*/  IMAD.MOV.U32 R204, RZ, RZ, R5 ;  /* 0x000000ffffcc7224 */ /* 0x000fe200078e0005 */
[----:B------:R-:W-:Y:S01]  /*dca0*/  MOV R203, RZ ;  /* 0x000000ff00cb7202 */ /* 0x000fe20000000f00 */
[----:B------:R-:W-:Y:S01]  /*dcb0*/  IMAD.MOV.U32 R3, RZ, RZ, 0x181f ;  /* 0x0000181fff037424 */ /* 0x000fe200078e00ff */
[----:B------:R-:W-:Y:S02]  /*dcc0*/  MOV R2, 0xdce0 ;  /* 0x0000dce000027802 */ /* 0x000fe40000000f00 */
[----:B-----5:R-:W-:Y:S05]  /*dcd0*/  CALL.REL.NOINC `($__internal_1_$__cuda_sm70_shflsync_idx_p) ;  /* 0x0000319000007944 */ /* 0x020fea0003c00000 */
[----:B------:R-:W-:Y:S01]  /*dce0*/  MOV R7, R203 ;  /* 0x000000cb00077202 */ /* 0x000fe20000000f00 */
[----:B------:R-:W-:Y:S05]  /*dcf0*/  BRA `(.L_x_159) ;  /* 0xffff446000007947 */ /* 0x000fea000383ffff */
.L_x_50:
[----:B------:R-:W-:Y:S01]  /*dd00*/  IMAD.MOV.U32 R204, RZ, RZ, R6 ;  /* 0x000000ffffcc7224 */ /* 0x000fe200078e0006 */
[----:B------:R-:W-:Y:S01]  /*dd10*/  MOV R203, RZ ;  /* 0x000000ff00cb7202 */ /* 0x000fe20000000f00 */
[----:B------:R-:W-:Y:S01]  /*dd20*/  IMAD.MOV.U32 R3, RZ, RZ, 0x181f ;  /* 0x0000181fff037424 */ /* 0x000fe200078e00ff */
[----:B------:R-:W-:Y:S02]  /*dd30*/  MOV R2, 0xdd50 ;  /* 0x0000dd5000027802 */ /* 0x000fe40000000f00 */
[----:B-12--5:R-:W-:Y:S05]  /*dd40*/  CALL.REL.NOINC `($__internal_1_$__cuda_sm70_shflsync_idx_p) ;  /* 0x0000312000007944 */ /* 0x026fea0003c00000 */
[----:B------:R-:W-:Y:S01]  /*dd50*/  MOV R2, R203 ;  /* 0x000000cb00027202 */ /* 0x000fe20000000f00 */
[----:B------:R-:W-:Y:S05]  /*dd60*/  BRA `(.L_x_160) ;  /* 0xffff441000007947 */ /* 0x000fea000383ffff */
.L_x_53:
[----:B------:R-:W-:Y:S01]  /*dd70*/  IMAD.MOV.U32 R204, RZ, RZ, R5 ;  /* 0x000000ffffcc7224 */ /* 0x000fe200078e0005 */
[----:B------:R-:W-:Y:S01]  /*dd80*/  MOV R203, 0x1 ;  /* 0x0000000100cb7802 */ /* 0x000fe20000000f00 */
[----:B--2---:R-:W-:Y:S01]  /*dd90*/  IMAD.MOV.U32 R3, RZ, RZ, 0x181f ;  /* 0x0000181fff037424 */ /* 0x004fe200078e00ff */
[----:B----4-:R-:W-:-:S02]  /*dda0*/  MOV R2, 0xddc0 ;  /* 0x0000ddc000027802 */ /* 0x010fc40000000f00 */
[----:B-1---5:R-:W-:Y:S05]  /*ddb0*/  CALL.REL.NOINC `($__internal_1_$__cuda_sm70_shflsync_idx_p) ;  /* 0x000030b000007944 */ /* 0x022fea0003c00000 */
[----:B------:R-:W-:Y:S01]  /*ddc0*/  IMAD.MOV.U32 R7, RZ, RZ, R203 ;  /* 0x000000ffff077224 */ /* 0x000fe200078e00cb */
[----:B------:R-:W-:Y:S01]  /*ddd0*/  MOV R203, 0x1 ;  /* 0x0000000100cb7802 */ /* 0x000fe20000000f00 */
[----:B------:R-:W-:Y:S01]  /*dde0*/  IMAD.MOV.U32 R204, RZ, RZ, R6 ;  /* 0x000000ffffcc7224 */ /* 0x000fe200078e0006 */
[----:B------:R-:W-:-:S02]  /*ddf0*/  MOV R3, 0x181f ;  /* 0x0000181f00037802 */ /* 0x000fc40000000f00 */
[----:B------:R-:W-:Y:S02]  /*de00*/  MOV R2, 0xde20 ;  /* 0x0000de2000027802 */ /* 0x000fe40000000f00 */
[----:B------:R-:W-:Y:S05]  /*de10*/  CALL.REL.NOINC `($__internal_1_$__cuda_sm70_shflsync_idx_p) ;  /* 0x0000305000007944 */ /* 0x000fea0003c00000 */
[----:B------:R-:W-:Y:S01]  /*de20*/  MOV R2, R203 ;  /* 0x000000cb00027202 */ /* 0x000fe20000000f00 */
[----:B------:R-:W-:Y:S05]  /*de30*/  BRA `(.L_x_161) ;  /* 0xffff445000007947 */ /* 0x000fea000383ffff */
.L_x_56:
[----:B------:R-:W-:Y:S01]  /*de40*/  IMAD.MOV.U32 R204, RZ, RZ, R5 ;  /* 0x000000ffffcc7224 */ /* 0x000fe200078e0005 */
[----:B------:R-:W-:Y:S01]  /*de50*/  MOV R203, 0x2 ;  /* 0x0000000200cb7802 */ /* 0x000fe20000000f00 */
[----:B---3--:R-:W-:Y:S01]  /*de60*/  IMAD.MOV.U32 R3, RZ, RZ, 0x181f ;  /* 0x0000181fff037424 */ /* 0x008fe200078e00ff */
[----:B----4-:R-:W-:Y:S02]  /*de70*/  MOV R2, 0xde90 ;  /* 0x0000de9000027802 */ /* 0x010fe40000000f00 */
[----:B-12--5:R-:W-:Y:S05]  /*de80*/  CALL.REL.NOINC `($__internal_1_$__cuda_sm70_shflsync_idx_p) ;  /* 0x00002fe000007944 */ /* 0x026fea0003c00000 */
[----:B------:R-:W-:Y:S01]  /*de90*/  MOV R7, R203 ;  /* 0x000000cb00077202 */ /* 0x000fe20000000f00 */
[----:B------:R-:W-:Y:S05]  /*dea0*/  BRA `(.L_x_162) ;  /* 0xffff44c000007947 */ /* 0x000fea000383ffff */
.L_x_57:
[----:B------:R-:W-:Y:S01]  /*deb0*/  IMAD.MOV.U32 R204, RZ, RZ, R6 ;  /* 0x000000ffffcc7224 */ /* 0x000fe200078e0006 */
[----:B------:R-:W-:Y:S01]  /*dec0*/  MOV R203, 0x2 ;  /* 0x0000000200cb7802 */ /* 0x000fe20000000f00 */
[----:B------:R-:W-:Y:S01]  /*ded0*/  IMAD.MOV.U32 R3, RZ, RZ, 0x181f ;  /* 0x0000181fff037424 */ /* 0x000fe200078e00ff */
[----:B----4-:R-:W-:Y:S02]  /*dee0*/  MOV R2, 0xdf00 ;  /* 0x0000df0000027802 */ /* 0x010fe40000000f00 */
[----:B-123-5:R-:W-:Y:S05]  /*def0*/  CALL.REL.NOINC `($__internal_1_$__cuda_sm70_shflsync_idx_p) ;  /* 0x00002f7000007944 */ /* 0x02efea0003c00000 */
[----:B------:R-:W-:Y:S01]  /*df00*/  MOV R2, R203 ;  /* 0x000000cb00027202 */ /* 0x000fe20000000f00 */
[----:B------:R-:W-:Y:S05]  /*df10*/  BRA `(.L_x_163) ;  /* 0xffff447000007947 */ /* 0x000fea000383ffff */
.L_x_60:
[----:B------:R-:W-:Y:S01]  /*df20*/  IMAD.MOV.U32 R204, RZ, RZ, R5 ;  /* 0x000000ffffcc7224 */ /* 0x000fe200078e0005 */
[----:B------:R-:W-:Y:S01]  /*df30*/  MOV R203, 0x3 ;  /* 0x0000000300cb7802 */ /* 0x000fe20000000f00 */
[----:B-1----:R-:W-:Y:S01]  /*df40*/  IMAD.MOV.U32 R3, RZ, RZ, 0x181f ;  /* 0x0000181fff037424 */ /* 0x002fe200078e00ff */
[----:B--2---:R-:W-:-:S02]  /*df50*/  MOV R2, 0xdf70 ;  /* 0x0000df7000027802 */ /* 0x004fc40000000f00 */
[----:B---345:R-:W-:Y:S05]  /*df60*/  CALL.REL.NOINC `($__internal_1_$__cuda_sm70_shflsync_idx_p) ;  /* 0x00002f0000007944 */ /* 0x038fea0003c00000 */
        /* <DEDUP_REMOVED lines=8> */
.L_x_63:
[----:B------:R-:W-:Y:S01]  /*dff0*/  IMAD.MOV.U32 R204, RZ, RZ, R5 ;  /* 0x000000ffffcc7224 */ /* 0x000fe200078e0005 */
[----:B------:R-:W-:Y:S01]  /*e000*/  MOV R203, 0x4 ;  /* 0x0000000400cb7802 */ /* 0x000fe20000000f00 */
[----:B--2---:R-:W-:Y:S01]  /*e010*/  IMAD.MOV.U32 R3, RZ, RZ, 0x181f ;  /* 0x0000181fff037424 */ /* 0x004fe200078e00ff */
[----:B------:R-:W-:Y:S02]  /*e020*/  MOV R2, 0xe040 ;  /* 0x0000e04000027802 */ /* 0x000fe40000000f00 */
[----:B-1-345:R-:W-:Y:S05]  /*e030*/  CALL.REL.NOINC `($__internal_1_$__cuda_sm70_shflsync_idx_p) ;  /* 0x00002e3000007944 */ /* 0x03afea0003c00000 */
[----:B------:R-:W-:Y:S01]  /*e040*/  MOV R7, R203 ;  /* 0x000000cb00077202 */ /* 0x000fe20000000f00 */
[----:B------:R-:W-:Y:S05]  /*e050*/  BRA `(.L_x_165) ;  /* 0xffff450000007947 */ /* 0x000fea000383ffff */
.L_x_64:
[----:B------:R-:W-:Y:S01]  /*e060*/  IMAD.MOV.U32 R204, RZ, RZ, R6 ;  /* 0x000000ffffcc7224 */ /* 0x000fe200078e0006 */
[----:B------:R-:W-:Y:S01]  /*e070*/  MOV R203, 0x4 ;  /* 0x0000000400cb7802 */ /* 0x000fe20000000f00 */
[----:B--2---:R-:W-:Y:S01]  /*e080*/  IMAD.MOV.U32 R3, RZ, RZ, 0x181f ;  /* 0x0000181fff037424 */ /* 0x004fe200078e00ff */
[----:B------:R-:W-:Y:S02]  /*e090*/  MOV R2, 0xe0b0 ;  /* 0x0000e0b000027802 */ /* 0x000fe40000000f00 */
[----:B-1-345:R-:W-:Y:S05]  /*e0a0*/  CALL.REL.NOINC `($__internal_1_$__cuda_sm70_shflsync_idx_p) ;  /* 0x00002dc000007944 */ /* 0x03afea0003c00000 */
[----:B------:R-:W-:Y:S01]  /*e0b0*/  MOV R2, R203 ;  /* 0x000000cb00027202 */ /* 0x000fe20000000f00 */
[----:B------:R-:W-:Y:S05]  /*e0c0*/  BRA `(.L_x_166) ;  /* 0xffff44b000007947 */ /* 0x000fea000383ffff */
.L_x_67:
[----:B------:R-:W-:Y:S01]  /*e0d0*/  IMAD.MOV.U32 R204, RZ, RZ, R5 ;  /* 0x000000ffffcc7224 */ /* 0x000fe200078e0005 */
[----:B------:R-:W-:Y:S01]  /*e0e0*/  MOV R203, 0x5 ;  /* 0x0000000500cb7802 */ /* 0x000fe20000000f00 */
[----:B-1----:R-:W-:Y:S01]  /*e0f0*/  IMAD.MOV.U32 R3, RZ, RZ, 0x181f ;  /* 0x0000181fff037424 */ /* 0x002fe200078e00ff */
[----:B---3--:R-:W-:-:S02]  /*e100*/  MOV R2, 0xe120 ;  /* 0x0000e12000027802 */ /* 0x008fc40000000f00 */
[----:B--2-45:R-:W-:Y:S05]  /*e110*/  CALL.REL.NOINC `($__internal_1_$__cuda_sm70_shflsync_idx_p) ;  /* 0x00002d5000007944 */ /* 0x034fea0003c00000 */
        /* <DEDUP_REMOVED lines=8> */
.L_x_70:
[----:B------:R-:W-:Y:S01]  /*e1a0*/  IMAD.MOV.U32 R204, RZ, RZ, R5 ;  /* 0x000000ffffcc7224 */ /* 0x000fe200078e0005 */
[----:B------:R-:W-:Y:S01]  /*e1b0*/  MOV R203, 0x6 ;  /* 0x0000000600cb7802 */ /* 0x000fe20000000f00 */
[----:B--2---:R-:W-:Y:S01]  /*e1c0*/  IMAD.MOV.U32 R3, RZ, RZ, 0x181f ;  /* 0x0000181fff037424 */ /* 0x004fe200078e00ff */
[----:B---3--:R-:W-:Y:S02]  /*e1d0*/  MOV R2, 0xe1f0 ;  /* 0x0000e1f000027802 */ /* 0x008fe40000000f00 */
[----:B-1--45:R-:W-:Y:S05]  /*e1e0*/  CALL.REL.NOINC `($__internal_1_$__cuda_sm70_shflsync_idx_p) ;  /* 0x00002c8000007944 */ /* 0x032fea0003c00000 */
[----:B------:R-:W-:Y:S01]  /*e1f0*/  MOV R7, R203 ;  /* 0x000000cb00077202 */ /* 0x000fe20000000f00 */
[----:B------:R-:W-:Y:S05]  /*e200*/  BRA `(.L_x_168) ;  /* 0xffff454000007947 */ /* 0x000fea000383ffff */
.L_x_71:
[----:B------:R-:W-:Y:S01]  /*e210*/  IMAD.MOV.U32 R204, RZ, RZ, R6 ;  /* 0x000000ffffcc7224 */ /* 0x000fe200078e0006 */
[----:B------:R-:W-:Y:S01]  /*e220*/  MOV R203, 0x6 ;  /* 0x0000000600cb7802 */ /* 0x000fe20000000f00 */
[----:B------:R-:W-:Y:S01]  /*e230*/  IMAD.MOV.U32 R3, RZ, RZ, 0x181f ;  /* 0x0000181fff037424 */ /* 0x000fe200078e00ff */
[----:B---3--:R-:W-:Y:S02]  /*e240*/  MOV R2, 0xe260 ;  /* 0x0000e26000027802 */ /* 0x008fe40000000f00 */
[----:B-12-45:R-:W-:Y:S05]  /*e250*/  CALL.REL.NOINC `($__internal_1_$__cuda_sm70_shflsync_idx_p) ;  /* 0x00002c1000007944 */ /* 0x036fea0003c00000 */
[----:B------:R-:W-:Y:S01]  /*e260*/  MOV R2, R203 ;  /* 0x000000cb00027202 */ /* 0x000fe20000000f00 */
[----:B------:R-:W-:Y:S05]  /*e270*/  BRA `(.L_x_169) ;  /* 0xffff44f000007947 */ /* 0x000fea000383ffff */
.L_x_74:
        /* <DEDUP_REMOVED lines=13> */
.L_x_77:
[----:B------:R-:W-:Y:S01]  /*e350*/  IMAD.MOV.U32 R204, RZ, RZ, R4 ;  /* 0x000000ffffcc7224 */ /* 0x000fe200078e0004 */
[----:B------:R-:W-:Y:S01]  /*e360*/  MOV R203, RZ ;  /* 0x000000ff00cb7202 */ /* 0x000fe20000000f00 */
[----:B------:R-:W-:Y:S01]  /*e370*/  IMAD.MOV.U32 R3, RZ, RZ, 0x181f ;  /* 0x0000181fff037424 */ /* 0x000fe200078e00ff */
[----:B------:R-:W-:Y:S02]  /*e380*/  MOV R2, 0xe3a0 ;  /* 0x0000e3a000027802 */ /* 0x000fe40000000f00 */
[----:B------:R-:W-:Y:S05]  /*e390*/  CALL.REL.NOINC `($__internal_1_$__cuda_sm70_shflsync_idx_p) ;  /* 0x00002ad000007944 */ /* 0x000fea0003c00000 */
[----:B------:R-:W-:Y:S01]  /*e3a0*/  MOV R7, R203 ;  /* 0x000000cb00077202 */ /* 0x000fe20000000f00 */
[----:B------:R-:W-:Y:S05]  /*e3b0*/  BRA `(.L_x_171) ;  /* 0xffff56f000007947 */ /* 0x000fea000383ffff */
.L_x_78:
[----:B------:R-:W-:Y:S01]  /*e3c0*/  IMAD.MOV.U32 R204, RZ, RZ, R0 ;  /* 0x000000ffffcc7224 */ /* 0x000fe200078e0000 */
[----:B------:R-:W-:Y:S01]  /*e3d0*/  MOV R203, RZ ;  /* 0x000000ff00cb7202 */ /* 0x000fe20000000f00 */
[----:B------:R-:W-:Y:S01]  /*e3e0*/  IMAD.MOV.U32 R3, RZ, RZ, 0x181f ;  /* 0x0000181fff037424 */ /* 0x000fe200078e00ff */
[----:B------:R-:W-:Y:S02]  /*e3f0*/  MOV R2, 0xe410 ;  /* 0x0000e41000027802 */ /* 0x000fe40000000f00 */
[----:B-12---:R-:W-:Y:S05]  /*e400*/  CALL.REL.NOINC `($__internal_1_$__cuda_sm70_shflsync_idx_p) ;  /* 0x00002a6000007944 */ /* 0x006fea0003c00000 */
[----:B------:R-:W-:Y:S01]  /*e410*/  ISETP.GE.AND P1, PT, R205, c[0x0][0x1d4], PT ;  /* 0x00007500cd007a0c */ /* 0x000fe20003f26270 */
[----:B------:R-:W-:Y:S01]  /*e420*/  IMAD.MOV.U32 R204, RZ, RZ, R4 ;  /* 0x000000ffffcc7224 */ /* 0x000fe200078e0004 */
[----:B------:R-:W-:Y:S01]  /*e430*/  IADD3 R2, P2, R203, R23, RZ ;  /* 0x00000017cb027210 */ /* 0x000fe20007f5e0ff */
[----:B------:R-:W-:Y:S01]  /*e440*/  IMAD.MOV.U32 R203, RZ, RZ, 0x1 ;  /* 0x00000001ffcb7424 */ /* 0x000fe200078e00ff */
[----:B------:R-:W-:-:S03]  /*e450*/  SEL R5, RZ, 0x10, P1 ;  /* 0x00000010ff057807 */ /* 0x000fc60000800000 */
[----:B------:R-:W-:-:S06]  /*e460*/  IMAD.X R3, R7, 0x1, R20, P2 ;  /* 0x0000000107037824 */ /* 0x000fcc00010e0614 */
[----:B------:R-:W-:Y:S01]  /*e470*/  @!PT LDS RZ, [RZ] ;  /* 0x00000000fffff984 */ /* 0x000fe20000000800 */
[----:B------:R-:W-:Y:S01]  /*e480*/  @!PT LDS RZ, [RZ] ;  /* 0x00000000fffff984 */ /* 0x000fe20000000800 */
[----:B------:R-:W-:Y:S01]  /*e490*/  @!PT LDS RZ, [RZ] ;  /* 0x00000000fffff984 */ /* 0x000fe20000000800 */
[----:B------:R1:W-:Y:S02]  /*e4a0*/  LDGSTS.E.BYPASS.LTC128B.128 [R200+0x2900], [R2.64], !P1 ;  /* 0x0290000002c87fae */ /* 0x0003e4000c901d46 */
[----:B-1----:R-:W-:Y:S01]  /*e4b0*/  IMAD.MOV.U32 R3, RZ, RZ, 0x181f ;  /* 0x0000181fff037424 */ /* 0x002fe200078e00ff */
[----:B------:R-:W-:Y:S02]  /*e4c0*/  MOV R2, 0xe4e0 ;  /* 0x0000e4e000027802 */ /* 0x000fe40000000f00 */
[----:B------:R-:W-:Y:S05]  /*e4d0*/  CALL.REL.NOINC `($__internal_1_$__cuda_sm70_shflsync_idx_p) ;  /* 0x0000299000007944 */ /* 0x000fea0003c00000 */
[----:B------:R-:W-:Y:S01]  /*e4e0*/  IMAD.MOV.U32 R7, RZ, RZ, R203 ;  /* 0x000000ffff077224 */ /* 0x000fe200078e00cb */
[----:B------:R-:W-:Y:S01]  /*e4f0*/  MOV R203, 0x1 ;  /* 0x0000000100cb7802 */ /* 0x000fe20000000f00 */
[----:B------:R-:W-:Y:S01]  /*e500*/  IMAD.MOV.U32 R204, RZ, RZ, R0 ;  /* 0x000000ffffcc7224 */ /* 0x000fe200078e0000 */
[----:B------:R-:W-:Y:S02]  /*e510*/  MOV R3, 0x181f ;  /* 0x0000181f00037802 */ /* 0x000fe40000000f00 */
[----:B------:R-:W-:Y:S02]  /*e520*/  MOV R2, 0xe540 ;  /* 0x0000e54000027802 */ /* 0x000fe40000000f00 */
[----:B------:R-:W-:Y:S05]  /*e530*/  CALL.REL.NOINC `($__internal_1_$__cuda_sm70_shflsync_idx_p) ;  /* 0x0000293000007944 */ /* 0x000fea0003c00000 */
[C---:B------:R-:W-:Y:S01]  /*e540*/  IADD3 R2, -R5.reuse, 0x10, RZ ;  /* 0x0000001005027810 */ /* 0x040fe20007ffe1ff */
[----:B------:R-:W-:Y:S01]  /*e550*/  IMAD.MOV.U32 R204, RZ, RZ, R4 ;  /* 0x000000ffffcc7224 */ /* 0x000fe200078e0004 */
[----:B------:R-:W-:-:S02]  /*e560*/  ISETP.NE.U32.AND P3, PT, R5, RZ, PT ;  /* 0x000000ff0500720c */ /* 0x000fc40003f65070 */
[----:B------:R-:W-:-:S04]  /*e570*/  LOP3.LUT R2, R2, 0xf, RZ, 0xc0, !PT ;  /* 0x0000000f02027812 */ /* 0x000fc800078ec0ff */
[----:B------:R-:W-:Y:S01]  /*e580*/  IADD3 R2, P2, P1, R2, R203, R23 ;  /* 0x000000cb02027210 */ /* 0x000fe2000795e017 */
[----:B------:R-:W-:-:S03]  /*e590*/  IMAD.MOV.U32 R203, RZ, RZ, 0x2 ;  /* 0x00000002ffcb7424 */ /* 0x000fc600078e00ff */
[----:B------:R-:W-:-:S05]  /*e5a0*/  IADD3.X R3, RZ, R7, R20, P2, P1 ;  /* 0x00000007ff037210 */ /* 0x000fca00017e2414 */
[----:B------:R-:W-:Y:S01]  /*e5b0*/  @!PT LDS RZ, [RZ] ;  /* 0x00000000fffff984 */ /* 0x000fe20000000800 */
[----:B------:R-:W-:Y:S01]  /*e5c0*/  @!PT LDS RZ, [RZ] ;  /* 0x00000000fffff984 */ /* 0x000fe20000000800 */
[----:B------:R-:W-:Y:S01]  /*e5d0*/  @!PT LDS RZ, [RZ] ;  /* 0x00000000fffff984 */ /* 0x000fe20000000800 */
[----:B------:R1:W-:Y:S02]  /*e5e0*/  LDGSTS.E.BYPASS.LTC128B.128.ZFILL [R200+0x3100], [R2.64], P3 ;  /* 0x0310000002c87fae */ /* 0x0003e40009941d46 */
        /* <DEDUP_REMOVED lines=49> */
[----:B------:R-:W-:Y:S01]  /*e900*/  MOV R0, R203 ;  /* 0x000000cb00007202 */ /* 0x000fe20000000f00 */
[----:B------:R-:W-:Y:S05]  /*e910*/  BRA `(.L_x_172) ;  /* 0xffff531000007947 */ /* 0x000fea000383ffff */
.L_x_79:
[----:B------:R-:W-:Y:S01]  /*e920*/  IMAD.MOV.U32 R108, RZ, RZ, R0 ;  /* 0x000000ffff6c7224 */ /* 0x000fe200078e0000 */
[----:B------:R-:W-:-:S02]  /*e930*/  MOV R3, 0x2 ;  /* 0x0000000200037802 */ /* 0x000fc40000000f00 */
[----:B------:R-:W-:Y:S02]  /*e940*/  MOV R2, 0xe960 ;  /* 0x0000e96000027802 */ /* 0x000fe40000000f00 */
[----:B------:R-:W-:Y:S05]  /*e950*/  CALL.REL.NOINC `($__internal_0_$__cuda_sm70_shflsync_bfly_p) ;  /* 0x000024b000007944 */ /* 0x000fea0003c00000 */
[----:B------:R-:W-:Y:S01]  /*e960*/  MOV R2, R157 ;  /* 0x0000009d00027202 */ /* 0x000fe20000000f00 */
[----:B------:R-:W-:Y:S05]  /*e970*/  BRA `(.L_x_173) ;  /* 0xffff5ea000007947 */ /* 0x000fea000383ffff */
.L_x_80:
[----:B------:R-:W-:Y:S01]  /*e980*/  IMAD.MOV.U32 R108, RZ, RZ, R4 ;  /* 0x000000ffff6c7224 */ /* 0x000fe200078e0004 */
[----:B------:R-:W-:Y:S02]  /*e990*/  MOV R3, 0x1 ;  /* 0x0000000100037802 */ /* 0x000fe40000000f00 */
[----:B------:R-:W-:Y:S02]  /*e9a0*/  MOV R2, 0xe9c0 ;  /* 0x0000e9c000027802 */ /* 0x000fe40000000f00 */
[----:B-1----:R-:W-:Y:S05]  /*e9b0*/  CALL.REL.NOINC `($__internal_0_$__cuda_sm70_shflsync_bfly_p) ;  /* 0x0000245000007944 */ /* 0x002fea0003c00000 */
[----:B------:R-:W-:Y:S01]  /*e9c0*/  FMNMX.FTZ R113, R4, R157, !PT ;  /* 0x0000009d04717209 */ /* 0x000fe20007810000 */
[----:B------:R-:W-:Y:S01]  /*e9d0*/  IMAD.MOV.U32 R108, RZ, RZ, R5 ;  /* 0x000000ffff6c7224 */ /* 0x000fe200078e0005 */
[----:B------:R-:W-:Y:S01]  /*e9e0*/  MOV R2, 0xea10 ;  /* 0x0000ea1000027802 */ /* 0x000fe20000000f00 */
[----:B------:R-:W-:Y:S02]  /*e9f0*/  IMAD.MOV.U32 R3, RZ, RZ, 0x2 ;  /* 0x00000002ff037424 */ /* 0x000fe400078e00ff */
[----:B------:R-:W-:Y:S05]  /*ea00*/  CALL.REL.NOINC `($__internal_0_$__cuda_sm70_shflsync_bfly_p) ;  /* 0x0000240000007944 */ /* 0x000fea0003c00000 */
[----:B------:R-:W-:Y:S01]  /*ea10*/  FMNMX.FTZ R5, R5, R157, !PT ;  /* 0x0000009d05057209 */ /* 0x000fe20007810000 */
[----:B------:R-:W-:Y:S01]  /*ea20*/  IMAD.MOV.U32 R3, RZ, RZ, 0x1 ;  /* 0x00000001ff037424 */ /* 0x000fe200078e00ff */
[----:B------:R-:W-:-:S03]  /*ea30*/  MOV R2, 0xea60 ;  /* 0x0000ea6000027802 */ /* 0x000fc60000000f00 */
[----:B------:R-:W-:Y:S02]  /*ea40*/  IMAD.MOV.U32 R108, RZ, RZ, R5 ;  /* 0x000000ffff6c7224 */ /* 0x000fe400078e0005 */
[----:B------:R-:W-:Y:S05]  /*ea50*/  CALL.REL.NOINC `($__internal_0_$__cuda_sm70_shflsync_bfly_p) ;  /* 0x000023b000007944 */ /* 0x000fea0003c00000 */
        /* <DEDUP_REMOVED lines=20> */
[----:B------:R-:W-:Y:S01]  /*eba0*/  MOV R80, R157 ;  /* 0x0000009d00507202 */ /* 0x000fe20000000f00 */
[----:B------:R-:W-:Y:S05]  /*ebb0*/  BRA `(.L_x_174) ;  /* 0xffff5d5000007947 */ /* 0x000fea000383ffff */
.L_x_82:
[----:B--234-:R-:W-:Y:S01]  /*ebc0*/  MOV R203, RZ ;  /* 0x000000ff00cb7202 */ /* 0x01cfe20000000f00 */
[----:B------:R-:W-:Y:S01]  /*ebd0*/  IMAD.MOV.U32 R204, RZ, RZ, R56 ;  /* 0x000000ffffcc7224 */ /* 0x000fe200078e0038 */
[----:B------:R-:W-:Y:S01]  /*ebe0*/  MOV R2, 0xec10 ;  /* 0x0000ec1000027802 */ /* 0x000fe20000000f00 */
[----:B------:R-:W-:Y:S02]  /*ebf0*/  IMAD.MOV.U32 R3, RZ, RZ, 0x181f ;  /* 0x0000181fff037424 */ /* 0x000fe400078e00ff */
[----:B-1----:R-:W-:Y:S05]  /*ec00*/  CALL.REL.NOINC `($__internal_1_$__cuda_sm70_shflsync_idx_p) ;  /* 0x0000226000007944 */ /* 0x002fea0003c00000 */
[----:B------:R-:W-:Y:S01]  /*ec10*/  MOV R58, R203 ;  /* 0x000000cb003a7202 */ /* 0x000fe20000000f00 */
[----:B------:R-:W-:-:S05]  /*ec20*/  BRA `(.L_x_175) ;  /* 0xffff788000007947 */ /* 0x000fca000383ffff */
.L_x_85:
[----:B------:R-:W-:Y:S01]  /*ec30*/  MOV R203, RZ ;  /* 0x000000ff00cb7202 */ /* 0x000fe20000000f00 */
[----:B------:R-:W-:Y:S01]  /*ec40*/  IMAD.MOV.U32 R204, RZ, RZ, R110 ;  /* 0x000000ffffcc7224 */ /* 0x000fe200078e006e */
[----:B------:R-:W-:Y:S01]  /*ec50*/  MOV R2, 0xec80 ;  /* 0x0000ec8000027802 */ /* 0x000fe20000000f00 */
[----:B------:R-:W-:Y:S02]  /*ec60*/  IMAD.MOV.U32 R3, RZ, RZ, 0x181f ;  /* 0x0000181fff037424 */ /* 0x000fe400078e00ff */
[----:B------:R-:W-:Y:S05]  /*ec70*/  CALL.REL.NOINC `($__internal_1_$__cuda_sm70_shflsync_idx_p) ;  /* 0x000021f000007944 */ /* 0x000fea0003c00000 */
[----:B------:R-:W-:Y:S01]  /*ec80*/  MOV R157, R203 ;  /* 0x000000cb009d7202 */ /* 0x000fe20000000f00 */
[----:B------:R-:W-:-:S05]  /*ec90*/  BRA `(.L_x_176) ;  /* 0xffff825000007947 */ /* 0x000fca000383ffff */
.L_x_86:
[----:B------:R-:W-:Y:S01]  /*eca0*/  MOV R203, RZ ;  /* 0x000000ff00cb7202 */ /* 0x000fe20000000f00 */
[----:B------:R-:W-:Y:S01]  /*ecb0*/  IMAD.MOV.U32 R204, RZ, RZ, R108 ;  /* 0x000000ffffcc7224 */ /* 0x000fe200078e006c */
[----:B------:R-:W-:Y:S01]  /*ecc0*/  MOV R2, 0xecf0 ;  /* 0x0000ecf000027802 */ /* 0x000fe20000000f00 */
[----:B------:R-:W-:Y:S02]  /*ecd0*/  IMAD.MOV.U32 R3, RZ, RZ, 0x181f ;  /* 0x0000181fff037424 */ /* 0x000fe400078e00ff */
[----:B-12---:R-:W-:Y:S05]  /*ece0*/  CALL.REL.NOINC `($__internal_1_$__cuda_sm70_shflsync_idx_p) ;  /* 0x0000218000007944 */ /* 0x006fea0003c00000 */
[C---:B------:R-:W-:Y:S01]  /*ecf0*/  IADD3 R2, -R198.reuse, 0x10, RZ ;  /* 0x00000010c6027810 */ /* 0x040fe20007ffe1ff */
[----:B------:R-:W-:Y:S01]  /*ed00*/  IMAD.MOV.U32 R204, RZ, RZ, R110 ;  /* 0x000000ffffcc7224 */ /* 0x000fe200078e006e */
[----:B------:R-:W-:Y:S02]  /*ed10*/  ISETP.NE.U32.AND P1, PT, R198, RZ, PT ;  /* 0x000000ffc600720c */ /* 0x000fe40003f25070 */
[----:B------:R-:W-:Y:S04]  /*ed20*/  LOP3.LUT R2, R2, 0xf, RZ, 0xc0, !PT ;  /* 0x0000000f02027812 */ /* 0x000fe800078ec0ff */
[----:B------:R-:W-:Y:S01]  /*ed30*/  IADD3 R2, P3, P2, R2, R203, R164 ;  /* 0x000000cb02027210 */ /* 0x000fe20007a7e0a4 */
[----:B------:R-:W-:Y:S03]  /*ed40*/  IMAD.MOV.U32 R203, RZ, RZ, 0x1 ;  /* 0x00000001ffcb7424 */ /* 0x000fe600078e00ff */
[----:B------:R-:W-:Y:S05]  /*ed50*/  IADD3.X R3, RZ, R157, R111, P3, P2 ;  /* 0x0000009dff037210 */ /* 0x000fea0001fe446f */
[----:B------:R-:W-:Y:S01]  /*ed60*/  @!PT LDS RZ, [RZ] ;  /* 0x00000000fffff984 */ /* 0x000fe20000000800 */
[----:B------:R-:W-:Y:S01]  /*ed70*/  @!PT LDS RZ, [RZ] ;  /* 0x00000000fffff984 */ /* 0x000fe20000000800 */
[----:B------:R-:W-:Y:S01]  /*ed80*/  @!PT LDS RZ, [RZ] ;  /* 0x00000000fffff984 */ /* 0x000fe20000000800 */
[----:B------:R1:W-:Y:S02]  /*ed90*/  LDGSTS.E.BYPASS.LTC128B.128.ZFILL [R200+0x2900], [R2.64], P1 ;  /* 0x0290000002c87fae */ /* 0x0003e40008941d46 */
[----:B-1----:R-:W-:Y:S01]  /*eda0*/  MOV R2, 0xedd0 ;  /* 0x0000edd000027802 */ /* 0x002fe20000000f00 */
[----:B------:R-:W-:Y:S04]  /*edb0*/  IMAD.MOV.U32 R3, RZ, RZ, 0x181f ;  /* 0x0000181fff037424 */ /* 0x000fe800078e00ff */
[----:B------:R-:W-:Y:S05]  /*edc0*/  CALL.REL.NOINC `($__internal_1_$__cuda_sm70_shflsync_idx_p) ;  /* 0x000020a000007944 */ /* 0x000fea0003c00000 */
[----:B------:R-:W-:Y:S01]  /*edd0*/  MOV R3, 0x181f ;  /* 0x0000181f00037802 */ /* 0x000fe20000000f00 */
[----:B------:R-:W-:Y:S01]  /*ede0*/  IMAD.MOV.U32 R112, RZ, RZ, R203 ;  /* 0x000000ffff707224 */ /* 0x000fe200078e00cb */
[----:B------:R-:W-:Y:S01]  /*edf0*/  MOV R203, 0x1 ;  /* 0x0000000100cb7802 */ /* 0x000fe20000000f00 */
[----:B------:R-:W-:Y:S01]  /*ee00*/  IMAD.MOV.U32 R204, RZ, RZ, R108 ;  /* 0x000000ffffcc7224 */ /* 0x000fe200078e006c */
[----:B------:R-:W-:Y:S02]  /*ee10*/  MOV R2, 0xee30 ;  /* 0x0000ee3000027802 */ /* 0x000fe40000000f00 */
[----:B------:R-:W-:Y:S05]  /*ee20*/  CALL.REL.NOINC `($__internal_1_$__cuda_sm70_shflsync_idx_p) ;  /* 0x0000204000007944 */ /* 0x000fea0003c00000 */
        /* <DEDUP_REMOVED lines=60> */
[----:B------:R-:W-:Y:S01]  /*f1f0*/  MOV R108, R203 ;  /* 0x000000cb006c7202 */ /* 0x000fe20000000f00 */
[----:B------:R-:W-:-:S05]  /*f200*/  BRA `(.L_x_177) ;  /* 0xffff7e7000007947 */ /* 0x000fca000383ffff */
.L_x_87:
[----:B------:R-:W-:Y:S02]  /*f210*/  MOV R3, 0x2 ;  /* 0x0000000200037802 */ /* 0x000fe40000000f00 */
[----:B------:R-:W-:Y:S02]  /*f220*/  MOV R2, 0xf240 ;  /* 0x0000f24000027802 */ /* 0x000fe40000000f00 */
[----:B------:R-:W-:Y:S05]  /*f230*/  CALL.REL.NOINC `($__internal_0_$__cuda_sm70_shflsync_bfly_p) ;  /* 0x00001bd000007944 */ /* 0x000fea0003c00000 */
[----:B------:R-:W-:Y:S01]  /*f240*/  FMNMX.FTZ R108, R108, R157, !PT ;  /* 0x0000009d6c6c7209 */ /* 0x000fe20007810000 */
[----:B------:R-:W-:Y:S01]  /*f250*/  IMAD.MOV.U32 R3, RZ, RZ, 0x1 ;  /* 0x00000001ff037424 */ /* 0x000fe200078e00ff */
[----:B------:R-:W-:Y:S02]  /*f260*/  MOV R2, 0xf280 ;  /* 0x0000f28000027802 */ /* 0x000fe40000000f00 */
[----:B------:R-:W-:Y:S05]  /*f270*/  CALL.REL.NOINC `($__internal_0_$__cuda_sm70_shflsync_bfly_p) ;  /* 0x00001b9000007944 */ /* 0x000fea0003c00000 */
[----:B------:R-:W-:Y:S01]  /*f280*/  IMAD.MOV.U32 R3, RZ, RZ, 0x2 ;  /* 0x00000002ff037424 */ /* 0x000fe200078e00ff */
[----:B------:R-:W-:Y:S01]  /*f290*/  FMNMX.FTZ R113, R108, R157, !PT ;  /* 0x0000009d6c717209 */ /* 0x000fe20007810000 */
[----:B------:R-:W-:Y:S01]  /*f2a0*/  IMAD.MOV.U32 R108, RZ, RZ, R110 ;  /* 0x000000ffff6c7224 */ /* 0x000fe200078e006e */
        /* <DEDUP_REMOVED lines=24> */
[----:B------:R-:W-:Y:S01]  /*f430*/  MOV R2, R157 ;  /* 0x0000009d00027202 */ /* 0x000fe20000000f00 */
[----:B------:R-:W-:-:S05]  /*f440*/  BRA `(.L_x_178) ;  /* 0xffff82e000007947 */ /* 0x000fca000383ffff */
.L_x_89:
[----:B------:R-:W-:Y:S01]  /*f450*/  IMAD.MOV.U32 R108, RZ, RZ, R207 ;  /* 0x000000ffff6c7224 */ /* 0x000fe200078e00cf */
[----:B------:R-:W-:-:S02]  /*f460*/  MOV R3, 0x2 ;  /* 0x0000000200037802 */ /* 0x000fc40000000f00 */
[----:B------:R-:W-:Y:S02]  /*f470*/  MOV R2, 0xf490 ;  /* 0x0000f49000027802 */ /* 0x000fe40000000f00 */
[----:B------:R-:W-:Y:S05]  /*f480*/  CALL.REL.NOINC `($__internal_0_$__cuda_sm70_shflsync_bfly_p) ;  /* 0x0000198000007944 */ /* 0x000fea0003c00000 */
[----:B------:R-:W-:Y:S01]  /*f490*/  FADD.FTZ R4, R207, R157 ;  /* 0x0000009dcf047221 */ /* 0x000fe20000010000 */
[----:B------:R-:W-:Y:S02]  /*f4a0*/  MOV R3, 0x1 ;  /* 0x0000000100037802 */ /* 0x000fe40000000f00 */
[----:B------:R-:W-:Y:S02]  /*f4b0*/  MOV R2, 0xf4e0 ;  /* 0x0000f4e000027802 */ /* 0x000fe40000000f00 */
[----:B------:R-:W-:Y:S02]  /*f4c0*/  MOV R108, R4 ;  /* 0x00000004006c7202 */ /* 0x000fe40000000f00 */
[----:B------:R-:W-:Y:S05]  /*f4d0*/  CALL.REL.NOINC `($__internal_0_$__cuda_sm70_shflsync_bfly_p) ;  /* 0x0000193000007944 */ /* 0x000fea0003c00000 */
[----:B------:R-:W-:Y:S01]  /*f4e0*/  FADD.FTZ R4, R4, R157 ;  /* 0x0000009d04047221 */ /* 0x000fe20000010000 */
[----:B------:R-:W-:Y:S02]  /*f4f0*/  MOV R108, R208 ;  /* 0x000000d0006c7202 */ /* 0x000fe40000000f00 */
[----:B------:R-:W-:Y:S02]  /*f500*/  MOV R3, 0x2 ;  /* 0x0000000200037802 */ /* 0x000fe40000000f00 */
[----:B------:R-:W-:-:S02]  /*f510*/  MOV R2, 0xf530 ;  /* 0x0000f53000027802 */ /* 0x000fc40000000f00 */
[----:B------:R-:W-:Y:S05]  /*f520*/  CALL.REL.NOINC `($__internal_0_$__cuda_sm70_shflsync_bfly_p) ;  /* 0x000018e000007944 */ /* 0x000fea0003c00000 */
[----:B------:R-:W-:Y:S01]  /*f530*/  FADD.FTZ R5, R208, R157 ;  /* 0x0000009dd0057221 */ /* 0x000fe20000010000 */
[----:B------:R-:W-:-:S02]  /*f540*/  MOV R3, 0x1 ;  /* 0x0000000100037802 */ /* 0x000fc40000000f00 */
[----:B------:R-:W-:Y:S02]  /*f550*/  MOV R2, 0xf580 ;  /* 0x0000f58000027802 */ /* 0x000fe40000000f00 */
[----:B------:R-:W-:Y:S02]  /*f560*/  MOV R108, R5 ;  /* 0x00000005006c7202 */ /* 0x000fe40000000f00 */
[----:B------:R-:W-:Y:S05]  /*f570*/  CALL.REL.NOINC `($__internal_0_$__cuda_sm70_shflsync_bfly_p) ;  /* 0x0000189000007944 */ /* 0x000fea0003c00000 */
[----:B------:R-:W-:Y:S01]  /*f580*/  FADD.FTZ R5, R5, R157 ;  /* 0x0000009d05057221 */ /* 0x000fe20000010000 */
[----:B------:R-:W-:Y:S02]  /*f590*/  MOV R108, R209 ;  /* 0x000000d1006c7202 */ /* 0x000fe40000000f00 */
[----:B------:R-:W-:Y:S02]  /*f5a0*/  MOV R3, 0x2 ;  /* 0x0000000200037802 */ /* 0x000fe40000000f00 */
[----:B------:R-:W-:Y:S02]  /*f5b0*/  MOV R2, 0xf5d0 ;  /* 0x0000f5d000027802 */ /* 0x000fe40000000f00 */
[----:B------:R-:W-:Y:S05]  /*f5c0*/  CALL.REL.NOINC `($__internal_0_$__cuda_sm70_shflsync_bfly_p) ;  /* 0x0000184000007944 */ /* 0x000fea0003c00000 */
[----:B------:R-:W-:Y:S01]  /*f5d0*/  FADD.FTZ R6, R209, R157 ;  /* 0x0000009dd1067221 */ /* 0x000fe20000010000 */
[----:B------:R-:W-:Y:S02]  /*f5e0*/  MOV R3, 0x1 ;  /* 0x0000000100037802 */ /* 0x000fe40000000f00 */
[----:B------:R-:W-:-:S02]  /*f5f0*/  MOV R2, 0xf620 ;  /* 0x0000f62000027802 */ /* 0x000fc40000000f00 */
        /* <DEDUP_REMOVED lines=9> */
[----:B------:R-:W-:Y:S02]  /*f690*/  MOV R2, 0xf6c0 ;  /* 0x0000f6c000027802 */ /* 0x000fe40000000f00 */
[----:B------:R-:W-:-:S02]  /*f6a0*/  MOV R108, R7 ;  /* 0x00000007006c7202 */ /* 0x000fc40000000f00 */
[----:B------:R-:W-:Y:S05]  /*f6b0*/  CALL.REL.NOINC `($__internal_0_$__cuda_sm70_shflsync_bfly_p) ;  /* 0x0000175000007944 */ /* 0x000fea0003c00000 */
[----:B------:R-:W-:Y:S01]  /*f6c0*/  MOV R8, R157 ;  /* 0x0000009d00087202 */ /* 0x000fe20000000f00 */
[----:B------:R-:W-:Y:S05]  /*f6d0*/  BRA `(.L_x_179) ;  /* 0xffff9ec000007947 */ /* 0x000fea000383ffff */
.L_x_96:
[----:B--234-:R-:W-:Y:S01]  /*f6e0*/  IMAD.MOV.U32 R204, RZ, RZ, R5 ;  /* 0x000000ffffcc7224 */ /* 0x01cfe200078e0005 */
[----:B------:R-:W-:Y:S01]  /*f6f0*/  MOV R203, RZ ;  /* 0x000000ff00cb7202 */ /* 0x000fe20000000f00 */
[----:B------:R-:W-:Y:S01]  /*f700*/  IMAD.MOV.U32 R3, RZ, RZ, 0x181f ;  /* 0x0000181fff037424 */ /* 0x000fe200078e00ff */
[----:B------:R-:W-:-:S02]  /*f710*/  MOV R2, 0xf730 ;  /* 0x0000f73000027802 */ /* 0x000fc40000000f00 */
[----:B-1----:R-:W-:Y:S05]  /*f720*/  CALL.REL.NOINC `($__internal_1_$__cuda_sm70_shflsync_idx_p) ;  /* 0x0000174000007944 */ /* 0x002fea0003c00000 */
[----:B------:R-:W-:Y:S01]  /*f730*/  MOV R7, R203 ;  /* 0x000000cb00077202 */ /* 0x000fe20000000f00 */
[----:B------:R-:W-:Y:S05]  /*f740*/  BRA `(.L_x_180) ;  /* 0xffffb47000007947 */ /* 0x000fea000383ffff */
.L_x_97:
[----:B------:R-:W-:Y:S01]  /*f750*/  IMAD.MOV.U32 R204, RZ, RZ, R6 ;  /* 0x000000ffffcc7224 */ /* 0x000fe200078e0006 */
[----:B------:R-:W-:Y:S01]  /*f760*/  MOV R203, RZ ;  /* 0x000000ff00cb7202 */ /* 0x000fe20000000f00 */
[----:B------:R-:W-:Y:S01]  /*f770*/  IMAD.MOV.U32 R3, RZ, RZ, 0x181f ;  /* 0x0000181fff037424 */ /* 0x000fe200078e00ff */
[----:B------:R-:W-:-:S02]  /*f780*/  MOV R2, 0xf7a0 ;  /* 0x0000f7a000027802 */ /* 0x000fc40000000f00 */
[----:B-123--:R-:W-:Y:S05]  /*f790*/  CALL.REL.NOINC `($__internal_1_$__cuda_sm70_shflsync_idx_p) ;  /* 0x000016d000007944 */ /* 0x00efea0003c00000 */
[----:B------:R-:W-:Y:S01]  /*f7a0*/  MOV R2, R203 ;  /* 0x000000cb00027202 */ /* 0x000fe20000000f00 */
[----:B------:R-:W-:Y:S05]  /*f7b0*/  BRA `(.L_x_181) ;  /* 0xffffb42000007947 */ /* 0x000fea000383ffff */
.L_x_98:
[----:B------:R-:W-:Y:S01]  /*f7c0*/  IMAD.MOV.U32 R204, RZ, RZ, R5 ;  /* 0x000000ffffcc7224 */ /* 0x000fe200078e0005 */
[----:B------:R-:W-:Y:S01]  /*f7d0*/  MOV R203, 0x1 ;  /* 0x0000000100cb7802 */ /* 0x000fe20000000f00 */
[----:B--2---:R-:W-:Y:S01]  /*f7e0*/  IMAD.MOV.U32 R3, RZ, RZ, 0x181f ;  /* 0x0000181fff037424 */ /* 0x004fe200078e00ff */
[----:B------:R-:W-:-:S02]  /*f7f0*/  MOV R2, 0xf810 ;  /* 0x0000f81000027802 */ /* 0x000fc40000000f00 */
[----:B-1--4-:R-:W-:Y:S05]  /*f800*/  CALL.REL.NOINC `($__internal_1_$__cuda_sm70_shflsync_idx_p) ;  /* 0x0000166000007944 */ /* 0x012fea0003c00000 */
        /* <DEDUP_REMOVED lines=8> */
.L_x_99:
[----:B------:R-:W-:Y:S01]  /*f890*/  IMAD.MOV.U32 R204, RZ, RZ, R5 ;  /* 0x000000ffffcc7224 */ /* 0x000fe200078e0005 */
[----:B------:R-:W-:Y:S01]  /*f8a0*/  MOV R203, 0x2 ;  /* 0x0000000200cb7802 */ /* 0x000fe20000000f00 */
[----:B-1----:R-:W-:Y:S01]  /*f8b0*/  IMAD.MOV.U32 R3, RZ, RZ, 0x181f ;  /* 0x0000181fff037424 */ /* 0x002fe200078e00ff */
[----:B------:R-:W-:Y:S02]  /*f8c0*/  MOV R2, 0xf8e0 ;  /* 0x0000f8e000027802 */ /* 0x000fe40000000f00 */
[----:B---34-:R-:W-:Y:S05]  /*f8d0*/  CALL.REL.NOINC `($__internal_1_$__cuda_sm70_shflsync_idx_p) ;  /* 0x0000159000007944 */ /* 0x018fea0003c00000 */
[----:B------:R-:W-:Y:S01]  /*f8e0*/  MOV R7, R203 ;  /* 0x000000cb00077202 */ /* 0x000fe20000000f00 */
[----:B------:R-:W-:Y:S05]  /*f8f0*/  BRA `(.L_x_183) ;  /* 0xffffb40000007947 */ /* 0x000fea000383ffff */
.L_x_100:
[----:B------:R-:W-:Y:S01]  /*f900*/  IMAD.MOV.U32 R204, RZ, RZ, R6 ;  /* 0x000000ffffcc7224 */ /* 0x000fe200078e0006 */
[----:B------:R-:W-:Y:S01]  /*f910*/  MOV R203, 0x2 ;  /* 0x0000000200cb7802 */ /* 0x000fe20000000f00 */
[----:B-1----:R-:W-:Y:S01]  /*f920*/  IMAD.MOV.U32 R3, RZ, RZ, 0x181f ;  /* 0x0000181fff037424 */ /* 0x002fe200078e00ff */
[----:B------:R-:W-:Y:S02]  /*f930*/  MOV R2, 0xf950 ;  /* 0x0000f95000027802 */ /* 0x000fe40000000f00 */
[----:B--234-:R-:W-:Y:S05]  /*f940*/  CALL.REL.NOINC `($__internal_1_$__cuda_sm70_shflsync_idx_p) ;  /* 0x0000152000007944 */ /* 0x01cfea0003c00000 */
[----:B------:R-:W-:Y:S01]  /*f950*/  MOV R2, R203 ;  /* 0x000000cb00027202 */ /* 0x000fe20000000f00 */
[----:B------:R-:W-:Y:S05]  /*f960*/  BRA `(.L_x_184) ;  /* 0xffffb3b000007947 */ /* 0x000fea000383ffff */
.L_x_101:
[----:B------:R-:W-:Y:S01]  /*f970*/  IMAD.MOV.U32 R204, RZ, RZ, R5 ;  /* 0x000000ffffcc7224 */ /* 0x000fe200078e0005 */
[----:B------:R-:W-:Y:S01]  /*f980*/  MOV R203, 0x3 ;  /* 0x0000000300cb7802 */ /* 0x000fe20000000f00 */
[----:B--2---:R-:W-:Y:S01]  /*f990*/  IMAD.MOV.U32 R3, RZ, RZ, 0x181f ;  /* 0x0000181fff037424 */ /* 0x004fe200078e00ff */
[----:B------:R-:W-:-:S02]  /*f9a0*/  MOV R2, 0xf9c0 ;  /* 0x0000f9c000027802 */ /* 0x000fc40000000f00 */
[----:B-1-34-:R-:W-:Y:S05]  /*f9b0*/  CALL.REL.NOINC `($__internal_1_$__cuda_sm70_shflsync_idx_p) ;  /* 0x000014b000007944 */ /* 0x01afea0003c00000 */
        /* <DEDUP_REMOVED lines=8> */
.L_x_102:
[----:B------:R-:W-:Y:S01]  /*fa40*/  IMAD.MOV.U32 R204, RZ, RZ, R5 ;  /* 0x000000ffffcc7224 */ /* 0x000fe200078e0005 */
[----:B------:R-:W-:Y:S01]  /*fa50*/  MOV R203, 0x4 ;  /* 0x0000000400cb7802 */ /* 0x000fe20000000f00 */
[----:B--2---:R-:W-:Y:S01]  /*fa60*/  IMAD.MOV.U32 R3, RZ, RZ, 0x181f ;  /* 0x0000181fff037424 */ /* 0x004fe200078e00ff */
[----:B------:R-:W-:Y:S02]  /*fa70*/  MOV R2, 0xfa90 ;  /* 0x0000fa9000027802 */ /* 0x000fe40000000f00 */
[----:B-1-34-:R-:W-:Y:S05]  /*fa80*/  CALL.REL.NOINC `($__internal_1_$__cuda_sm70_shflsync_idx_p) ;  /* 0x000013e000007944 */ /* 0x01afea0003c00000 */
[----:B------:R-:W-:Y:S01]  /*fa90*/  MOV R7, R203 ;  /* 0x000000cb00077202 */ /* 0x000fe20000000f00 */
[----:B------:R-:W-:Y:S05]  /*faa0*/  BRA `(.L_x_186) ;  /* 0xffffb38000007947 */ /* 0x000fea000383ffff */
.L_x_103:
[----:B------:R-:W-:Y:S01]  /*fab0*/  IMAD.MOV.U32 R204, RZ, RZ, R6 ;  /* 0x000000ffffcc7224 */ /* 0x000fe200078e0006 */
[----:B------:R-:W-:Y:S01]  /*fac0*/  MOV R203, 0x4 ;  /* 0x0000000400cb7802 */ /* 0x000fe20000000f00 */
[----:B--2---:R-:W-:Y:S01]  /*fad0*/  IMAD.MOV.U32 R3, RZ, RZ, 0x181f ;  /* 0x0000181fff037424 */ /* 0x004fe200078e00ff */
[----:B------:R-:W-:Y:S02]  /*fae0*/  MOV R2, 0xfb00 ;  /* 0x0000fb0000027802 */ /* 0x000fe40000000f00 */
[----:B-1-34-:R-:W-:Y:S05]  /*faf0*/  CALL.REL.NOINC `($__internal_1_$__cuda_sm70_shflsync_idx_p) ;  /* 0x0000137000007944 */ /* 0x01afea0003c00000 */
[----:B------:R-:W-:Y:S01]  /*fb00*/  MOV R2, R203 ;  /* 0x000000cb00027202 */ /* 0x000fe20000000f00 */
[----:B------:R-:W-:Y:S05]  /*fb10*/  BRA `(.L_x_187) ;  /* 0xffffb33000007947 */ /* 0x000fea000383ffff */
.L_x_104:
[----:B------:R-:W-:Y:S01]  /*fb20*/  IMAD.MOV.U32 R204, RZ, RZ, R5 ;  /* 0x000000ffffcc7224 */ /* 0x000fe200078e0005 */
[----:B------:R-:W-:Y:S01]  /*fb30*/  MOV R203, 0x5 ;  /* 0x0000000500cb7802 */ /* 0x000fe20000000f00 */
[----:B-1----:R-:W-:Y:S01]  /*fb40*/  IMAD.MOV.U32 R3, RZ, RZ, 0x181f ;  /* 0x0000181fff037424 */ /* 0x002fe200078e00ff */
[----:B------:R-:W-:-:S02]  /*fb50*/  MOV R2, 0xfb70 ;  /* 0x0000fb7000027802 */ /* 0x000fc40000000f00 */
[----:B--234-:R-:W-:Y:S05]  /*fb60*/  CALL.REL.NOINC `($__internal_1_$__cuda_sm70_shflsync_idx_p) ;  /* 0x0000130000007944 */ /* 0x01cfea0003c00000 */
        /* <DEDUP_REMOVED lines=8> */
.L_x_105:
[----:B------:R-:W-:Y:S01]  /*fbf0*/  IMAD.MOV.U32 R204, RZ, RZ, R5 ;  /* 0x000000ffffcc7224 */ /* 0x000fe200078e0005 */
[----:B------:R-:W-:Y:S01]  /*fc00*/  MOV R203, 0x6 ;  /* 0x0000000600cb7802 */ /* 0x000fe20000000f00 */
[----:B--2---:R-:W-:Y:S01]  /*fc10*/  IMAD.MOV.U32 R3, RZ, RZ, 0x181f ;  /* 0x0000181fff037424 */ /* 0x004fe200078e00ff */
[----:B------:R-:W-:Y:S02]  /*fc20*/  MOV R2, 0xfc40 ;  /* 0x0000fc4000027802 */ /* 0x000fe40000000f00 */
[----:B-1--4-:R-:W-:Y:S05]  /*fc30*/  CALL.REL.NOINC `($__internal_1_$__cuda_sm70_shflsync_idx_p) ;  /* 0x0000123000007944 */ /* 0x012fea0003c00000 */
[----:B------:R-:W-:Y:S01]  /*fc40*/  MOV R7, R203 ;  /* 0x000000cb00077202 */ /* 0x000fe20000000f00 */
[----:B------:R-:W-:Y:S05]  /*fc50*/  BRA `(.L_x_189) ;  /* 0xffffb30000007947 */ /* 0x000fea000383ffff */
.L_x_106:
[----:B------:R-:W-:Y:S01]  /*fc60*/  IMAD.MOV.U32 R204, RZ, RZ, R6 ;  /* 0x000000ffffcc7224 */ /* 0x000fe200078e0006 */
[----:B------:R-:W-:Y:S01]  /*fc70*/  MOV R203, 0x6 ;  /* 0x0000000600cb7802 */ /* 0x000fe20000000f00 */
[----:B--2---:R-:W-:Y:S01]  /*fc80*/  IMAD.MOV.U32 R3, RZ, RZ, 0x181f ;  /* 0x0000181fff037424 */ /* 0x004fe200078e00ff */
[----:B------:R-:W-:Y:S02]  /*fc90*/  MOV R2, 0xfcb0 ;  /* 0x0000fcb000027802 */ /* 0x000fe40000000f00 */
[----:B-1-34-:R-:W-:Y:S05]  /*fca0*/  CALL.REL.NOINC `($__internal_1_$__cuda_sm70_shflsync_idx_p) ;  /* 0x000011c000007944 */ /* 0x01afea0003c00000 */
[----:B------:R-:W-:Y:S01]  /*fcb0*/  MOV R2, R203 ;  /* 0x000000cb00027202 */ /* 0x000fe20000000f00 */
[----:B------:R-:W-:Y:S05]  /*fcc0*/  BRA `(.L_x_190) ;  /* 0xffffb2b000007947 */ /* 0x000fea000383ffff */
.L_x_107:
[----:B------:R-:W-:Y:S01]  /*fcd0*/  IMAD.MOV.U32 R204, RZ, RZ, R5 ;  /* 0x000000ffffcc7224 */ /* 0x000fe200078e0005 */
[----:B------:R-:W-:Y:S01]  /*fce0*/  MOV R203, 0x7 ;  /* 0x0000000700cb7802 */ /* 0x000fe20000000f00 */
[----:B-1----:R-:W-:Y:S01]  /*fcf0*/  IMAD.MOV.U32 R3, RZ, RZ, 0x181f ;  /* 0x0000181fff037424 */ /* 0x002fe200078e00ff */
[----:B------:R-:W-:-:S02]  /*fd00*/  MOV R2, 0xfd20 ;  /* 0x0000fd2000027802 */ /* 0x000fc40000000f00 */
[----:B--2-4-:R-:W-:Y:S05]  /*fd10*/  CALL.REL.NOINC `($__internal_1_$__cuda_sm70_shflsync_idx_p) ;  /* 0x0000115000007944 */ /* 0x014fea0003c00000 */
        /* <DEDUP_REMOVED lines=8> */
.L_x_109:
[----:B------:R-:W-:Y:S01]  /*fda0*/  IMAD.MOV.U32 R204, RZ, RZ, R5 ;  /* 0x000000ffffcc7224 */ /* 0x000fe200078e0005 */
[----:B------:R-:W-:Y:S01]  /*fdb0*/  MOV R203, RZ ;  /* 0x000000ff00cb7202 */ /* 0x000fe20000000f00 */
[----:B------:R-:W-:Y:S01]  /*fdc0*/  IMAD.MOV.U32 R3, RZ, RZ, 0x1c1f ;  /* 0x00001c1fff037424 */ /* 0x000fe200078e00ff */
[----:B------:R-:W-:Y:S02]  /*fdd0*/  MOV R2, 0xfdf0 ;  /* 0x0000fdf000027802 */ /* 0x000fe40000000f00 */
[----:B------:R-:W-:Y:S05]  /*fde0*/  CALL.REL.NOINC `($__internal_1_$__cuda_sm70_shflsync_idx_p) ;  /* 0x0000108000007944 */ /* 0x000fea0003c00000 */
[----:B------:R-:W-:Y:S01]  /*fdf0*/  MOV R4, R203 ;  /* 0x000000cb00047202 */ /* 0x000fe20000000f00 */
[----:B------:R-:W-:Y:S05]  /*fe00*/  BRA `(.L_x_192) ;  /* 0xffffb4a000007947 */ /* 0x000fea000383ffff */
.L_x_110:
[----:B------:R-:W-:Y:S01]  /*fe10*/  IMAD.MOV.U32 R204, RZ, RZ, R12 ;  /* 0x000000ffffcc7224 */ /* 0x000fe200078e000c */
[----:B------:R-:W-:Y:S01]  /*fe20*/  MOV R203, RZ ;  /* 0x000000ff00cb7202 */ /* 0x000fe20000000f00 */
[----:B------:R-:W-:Y:S01]  /*fe30*/  IMAD.MOV.U32 R3, RZ, RZ, 0x1c1f ;  /* 0x00001c1fff037424 */ /* 0x000fe200078e00ff */
[----:B------:R-:W-:Y:S02]  /*fe40*/  MOV R2, 0xfe60 ;  /* 0x0000fe6000027802 */ /* 0x000fe40000000f00 */
[----:B-12---:R-:W-:Y:S05]  /*fe50*/  CALL.REL.NOINC `($__internal_1_$__cuda_sm70_shflsync_idx_p) ;  /* 0x0000101000007944 */ /* 0x006fea0003c00000 */
[----:B------:R-:W-:Y:S01]  /*fe60*/  MOV R0, R203 ;  /* 0x000000cb00007202 */ /* 0x000fe20000000f00 */
[----:B------:R-:W-:Y:S05]  /*fe70*/  BRA `(.L_x_193) ;  /* 0xffffb45000007947 */ /* 0x000fea000383ffff */
.L_x_113:
        /* <DEDUP_REMOVED lines=13> */
.L_x_116:
[----:B------:R-:W-:Y:S01]  /*ff50*/  IMAD.MOV.U32 R204, RZ, RZ, R5 ;  /* 0x000000ffffcc7224 */ /* 0x000fe200078e0005 */
[----:B------:R-:W-:Y:S01]  /*ff60*/  MOV R203, 0x2 ;  /* 0x0000000200cb7802 */ /* 0x000fe20000000f00 */
[----:B---3--:R-:W-:Y:S01]  /*ff70*/  IMAD.MOV.U32 R3, RZ, RZ, 0x1c1f ;  /* 0x00001c1fff037424 */ /* 0x008fe200078e00ff */
[----:B------:R-:W-:Y:S02]  /*ff80*/  MOV R2, 0xffa0 ;  /* 0x0000ffa000027802 */ /* 0x000fe40000000f00 */
[----:B-12-4-:R-:W-:Y:S05]  /*ff90*/  CALL.REL.NOINC `($__internal_1_$__cuda_sm70_shflsync_idx_p) ;  /* 0x00000ed000007944 */ /* 0x016fea0003c00000 */
[----:B------:R-:W-:Y:S01]  /*ffa0*/  MOV R4, R203 ;  /* 0x000000cb00047202 */ /* 0x000fe20000000f00 */
[----:B------:R-:W-:Y:S05]  /*ffb0*/  BRA `(.L_x_195) ;  /* 0xffffb9c000007947 */ /* 0x000fea000383ffff */
.L_x_117:
[----:B------:R-:W-:Y:S01]  /*ffc0*/  IMAD.MOV.U32 R204, RZ, RZ, R12 ;  /* 0x000000ffffcc7224 */ /* 0x000fe200078e000c */
[----:B------:R-:W-:Y:S01]  /*ffd0*/  MOV R203, 0x2 ;  /* 0x0000000200cb7802 */ /* 0x000fe20000000f00 */
[----:B---3--:R-:W-:Y:S01]  /*ffe0*/  IMAD.MOV.U32 R3, RZ, RZ, 0x1c1f ;  /* 0x00001c1fff037424 */ /* 0x008fe200078e00ff */
[----:B------:R-:W-:Y:S02]  /*fff0*/  MOV R2, 0x10010 ;  /* 0x0001001000027802 */ /* 0x000fe40000000f00 */
[----:B-12-4-:R-:W-:Y:S05]  /*10000*/  CALL.REL.NOINC `($__internal_1_$__cuda_sm70_shflsync_idx_p) ;  /* 0x00000e6000007944 */ /* 0x016fea0003c00000 */
[----:B------:R-:W-:Y:S01]  /*10010*/  MOV R0, R203 ;  /* 0x000000cb00007202 */ /* 0x000fe20000000f00 */
[----:B------:R-:W-:Y:S05]  /*10020*/  BRA `(.L_x_196) ;  /* 0xffffb97000007947 */ /* 0x000fea000383ffff */
.L_x_120:
[----:B------:R-:W-:Y:S01]  /*10030*/  IMAD.MOV.U32 R204, RZ, RZ, R5 ;  /* 0x000000ffffcc7224 */ /* 0x000fe200078e0005 */
[----:B------:R-:W-:Y:S01]  /*10040*/  MOV R203, 0x3 ;  /* 0x0000000300cb7802 */ /* 0x000fe20000000f00 */
[----:B--23--:R-:W-:Y:S01]  /*10050*/  IMAD.MOV.U32 R3, RZ, RZ, 0x1c1f ;  /* 0x00001c1fff037424 */ /* 0x00cfe200078e00ff */
        /* <DEDUP_REMOVED lines=10> */
.L_x_124:
[----:B------:R-:W-:Y:S01]  /*10100*/  IMAD.MOV.U32 R204, RZ, RZ, R5 ;  /* 0x000000ffffcc7224 */ /* 0x000fe200078e0005 */
[----:B------:R-:W-:Y:S01]  /*10110*/  MOV R203, RZ ;  /* 0x000000ff00cb7202 */ /* 0x000fe20000000f00 */
[----:B------:R-:W-:Y:S01]  /*10120*/  IMAD.MOV.U32 R3, RZ, RZ, 0x181f ;  /* 0x0000181fff037424 */ /* 0x000fe200078e00ff */
[----:B------:R-:W-:Y:S02]  /*10130*/  MOV R2, 0x10150 ;  /* 0x0001015000027802 */ /* 0x000fe40000000f00 */
[----:B------:R-:W-:Y:S05]  /*10140*/  CALL.REL.NOINC `($__internal_1_$__cuda_sm70_shflsync_idx_p) ;  /* 0x00000d2000007944 */ /* 0x000fea0003c00000 */
[----:B------:R-:W-:Y:S01]  /*10150*/  MOV R7, R203 ;  /* 0x000000cb00077202 */ /* 0x000fe20000000f00 */
[----:B------:R-:W-:Y:S05]  /*10160*/  BRA `(.L_x_198) ;  /* 0xffffc64000007947 */ /* 0x000fea000383ffff */
.L_x_125:
[----:B------:R-:W-:Y:S01]  /*10170*/  IMAD.MOV.U32 R204, RZ, RZ, R6 ;  /* 0x000000ffffcc7224 */ /* 0x000fe200078e0006 */
[----:B------:R-:W-:Y:S01]  /*10180*/  MOV R203, RZ ;  /* 0x000000ff00cb7202 */ /* 0x000fe20000000f00 */
[----:B------:R-:W-:Y:S01]  /*10190*/  IMAD.MOV.U32 R3, RZ, RZ, 0x181f ;  /* 0x0000181fff037424 */ /* 0x000fe200078e00ff */
[----:B------:R-:W-:Y:S02]  /*101a0*/  MOV R2, 0x101c0 ;  /* 0x000101c000027802 */ /* 0x000fe40000000f00 */
[----:B-12---:R-:W-:Y:S05]  /*101b0*/  CALL.REL.NOINC `($__internal_1_$__cuda_sm70_shflsync_idx_p) ;  /* 0x00000cb000007944 */ /* 0x006fea0003c00000 */
[----:B------:R-:W-:Y:S01]  /*101c0*/  MOV R2, R203 ;  /* 0x000000cb00027202 */ /* 0x000fe20000000f00 */
[----:B------:R-:W-:Y:S05]  /*101d0*/  BRA `(.L_x_199) ;  /* 0xffffc5f000007947 */ /* 0x000fea000383ffff */
.L_x_126:
[----:B------:R-:W-:Y:S01]  /*101e0*/  IMAD.MOV.U32 R204, RZ, RZ, R5 ;  /* 0x000000ffffcc7224 */ /* 0x000fe200078e0005 */
[----:B------:R-:W-:Y:S01]  /*101f0*/  MOV R203, 0x1 ;  /* 0x0000000100cb7802 */ /* 0x000fe20000000f00 */
[----:B--2---:R-:W-:Y:S01]  /*10200*/  IMAD.MOV.U32 R3, RZ, RZ, 0x181f ;  /* 0x0000181fff037424 */ /* 0x004fe200078e00ff */
[----:B------:R-:W-:-:S02]  /*10210*/  MOV R2, 0x10230 ;  /* 0x0001023000027802 */ /* 0x000fc40000000f00 */
[----:B-1-3--:R-:W-:Y:S05]  /*10220*/  CALL.REL.NOINC `($__internal_1_$__cuda_sm70_shflsync_idx_p) ;  /* 0x00000c4000007944 */ /* 0x00afea0003c00000 */
        /* <DEDUP_REMOVED lines=8> */
.L_x_127:
[----:B------:R-:W-:Y:S01]  /*102b0*/  IMAD.MOV.U32 R204, RZ, RZ, R5 ;  /* 0x000000ffffcc7224 */ /* 0x000fe200078e0005 */
[----:B------:R-:W-:Y:S01]  /*102c0*/  MOV R203, 0x2 ;  /* 0x0000000200cb7802 */ /* 0x000fe20000000f00 */
[----:B-1----:R-:W-:Y:S01]  /*102d0*/  IMAD.MOV.U32 R3, RZ, RZ, 0x181f ;  /* 0x0000181fff037424 */ /* 0x002fe200078e00ff */
[----:B------:R-:W-:Y:S02]  /*102e0*/  MOV R2, 0x10300 ;  /* 0x0001030000027802 */ /* 0x000fe40000000f00 */
[----:B---34-:R-:W-:Y:S05]  /*102f0*/  CALL.REL.NOINC `($__internal_1_$__cuda_sm70_shflsync_idx_p) ;  /* 0x00000b7000007944 */ /* 0x018fea0003c00000 */
[----:B------:R-:W-:Y:S01]  /*10300*/  MOV R7, R203 ;  /* 0x000000cb00077202 */ /* 0x000fe20000000f00 */
[----:B------:R-:W-:Y:S05]  /*10310*/  BRA `(.L_x_201) ;  /* 0xffffc5e000007947 */ /* 0x000fea000383ffff */
.L_x_128:
[----:B------:R-:W-:Y:S01]  /*10320*/  IMAD.MOV.U32 R204, RZ, RZ, R6 ;  /* 0x000000ffffcc7224 */ /* 0x000fe200078e0006 */
[----:B------:R-:W-:Y:S01]  /*10330*/  MOV R203, 0x2 ;  /* 0x0000000200cb7802 */ /* 0x000fe20000000f00 */
[----:B-1----:R-:W-:Y:S01]  /*10340*/  IMAD.MOV.U32 R3, RZ, RZ, 0x181f ;  /* 0x0000181fff037424 */ /* 0x002fe200078e00ff */
[----:B------:R-:W-:Y:S02]  /*10350*/  MOV R2, 0x10370 ;  /* 0x0001037000027802 */ /* 0x000fe40000000f00 */
[----:B--234-:R-:W-:Y:S05]  /*10360*/  CALL.REL.NOINC `($__internal_1_$__cuda_sm70_shflsync_idx_p) ;  /* 0x00000b0000007944 */ /* 0x01cfea0003c00000 */
[----:B------:R-:W-:Y:S01]  /*10370*/  MOV R2, R203 ;  /* 0x000000cb00027202 */ /* 0x000fe20000000f00 */
[----:B------:R-:W-:Y:S05]  /*10380*/  BRA `(.L_x_202) ;  /* 0xffffc59000007947 */ /* 0x000fea000383ffff */
.L_x_129:
        /* <DEDUP_REMOVED lines=13> */
.L_x_130:
[----:B------:R-:W-:Y:S01]  /*10460*/  IMAD.MOV.U32 R204, RZ, RZ, R5 ;  /* 0x000000ffffcc7224 */ /* 0x000fe200078e0005 */
[----:B------:R-:W-:Y:S01]  /*10470*/  MOV R203, 0x4 ;  /* 0x0000000400cb7802 */ /* 0x000fe20000000f00 */
[----:B--2---:R-:W-:Y:S01]  /*10480*/  IMAD.MOV.U32 R3, RZ, RZ, 0x181f ;  /* 0x0000181fff037424 */ /* 0x004fe200078e00ff */
[----:B------:R-:W-:Y:S02]  /*10490*/  MOV R2, 0x104b0 ;  /* 0x000104b000027802 */ /* 0x000fe40000000f00 */
[----:B-1-34-:R-:W-:Y:S05]  /*104a0*/  CALL.REL.NOINC `($__internal_1_$__cuda_sm70_shflsync_idx_p) ;  /* 0x000009c000007944 */ /* 0x01afea0003c00000 */
[----:B------:R-:W-:Y:S01]  /*104b0*/  MOV R7, R203 ;  /* 0x000000cb00077202 */ /* 0x000fe20000000f00 */
[----:B------:R-:W-:Y:S05]  /*104c0*/  BRA `(.L_x_204) ;  /* 0xffffc56000007947 */ /* 0x000fea000383ffff */
.L_x_131:
[----:B------:R-:W-:Y:S01]  /*104d0*/  IMAD.MOV.U32 R204, RZ, RZ, R6 ;  /* 0x000000ffffcc7224 */ /* 0x000fe200078e0006 */
[----:B------:R-:W-:Y:S01]  /*104e0*/  MOV R203, 0x4 ;  /* 0x0000000400cb7802 */ /* 0x000fe20000000f00 */
[----:B--2---:R-:W-:Y:S01]  /*104f0*/  IMAD.MOV.U32 R3, RZ, RZ, 0x181f ;  /* 0x0000181fff037424 */ /* 0x004fe200078e00ff */
[----:B------:R-:W-:Y:S02]  /*10500*/  MOV R2, 0x10520 ;  /* 0x0001052000027802 */ /* 0x000fe40000000f00 */
[----:B-1-34-:R-:W-:Y:S05]  /*10510*/  CALL.REL.NOINC `($__internal_1_$__cuda_sm70_shflsync_idx_p) ;  /* 0x0000095000007944 */ /* 0x01afea0003c00000 */
[----:B------:R-:W-:Y:S01]  /*10520*/  MOV R2, R203 ;  /* 0x000000cb00027202 */ /* 0x000fe20000000f00 */
[----:B------:R-:W-:Y:S05]  /*10530*/  BRA `(.L_x_205) ;  /* 0xffffc51000007947 */ /* 0x000fea000383ffff */
.L_x_132:
        /* <DEDUP_REMOVED lines=13> */
.L_x_133:
[----:B------:R-:W-:Y:S01]  /*10610*/  IMAD.MOV.U32 R204, RZ, RZ, R5 ;  /* 0x000000ffffcc7224 */ /* 0x000fe200078e0005 */
[----:B------:R-:W-:Y:S01]  /*10620*/  MOV R203, 0x6 ;  /* 0x0000000600cb7802 */ /* 0x000fe20000000f00 */
[----:B--2---:R-:W-:Y:S01]  /*10630*/  IMAD.MOV.U32 R3, RZ, RZ, 0x181f ;  /* 0x0000181fff037424 */ /* 0x004fe200078e00ff */
[----:B------:R-:W-:Y:S02]  /*10640*/  MOV R2, 0x10660 ;  /* 0x0001066000027802 */ /* 0x000fe40000000f00 */
[----:B-1--4-:R-:W-:Y:S05]  /*10650*/  CALL.REL.NOINC `($__internal_1_$__cuda_sm70_shflsync_idx_p) ;  /* 0x0000081000007944 */ /* 0x012fea0003c00000 */
[----:B------:R-:W-:Y:S01]  /*10660*/  MOV R7, R203 ;  /* 0x000000cb00077202 */ /* 0x000fe20000000f00 */
[----:B------:R-:W-:Y:S05]  /*10670*/  BRA `(.L_x_207) ;  /* 0xffffc4e000007947 */ /* 0x000fea000383ffff */
.L_x_134:
[----:B------:R-:W-:Y:S01]  /*10680*/  IMAD.MOV.U32 R204, RZ, RZ, R6 ;  /* 0x000000ffffcc7224 */ /* 0x000fe200078e0006 */
[----:B------:R-:W-:Y:S01]  /*10690*/  MOV R203, 0x6 ;  /* 0x0000000600cb7802 */ /* 0x000fe20000000f00 */
[----:B--2---:R-:W-:Y:S01]  /*106a0*/  IMAD.MOV.U32 R3, RZ, RZ, 0x181f ;  /* 0x0000181fff037424 */ /* 0x004fe200078e00ff */
[----:B------:R-:W-:Y:S02]  /*106b0*/  MOV R2, 0x106d0 ;  /* 0x000106d000027802 */ /* 0x000fe40000000f00 */
[----:B-1-34-:R-:W-:Y:S05]  /*106c0*/  CALL.REL.NOINC `($__internal_1_$__cuda_sm70_shflsync_idx_p) ;  /* 0x000007a000007944 */ /* 0x01afea0003c00000 */
[----:B------:R-:W-:Y:S01]  /*106d0*/  MOV R2, R203 ;  /* 0x000000cb00027202 */ /* 0x000fe20000000f00 */
[----:B------:R-:W-:Y:S05]  /*106e0*/  BRA `(.L_x_208) ;  /* 0xffffc49000007947 */ /* 0x000fea000383ffff */
.L_x_135:
        /* <DEDUP_REMOVED lines=13> */
.L_x_137:
[----:B------:R-:W-:Y:S01]  /*107c0*/  IMAD.MOV.U32 R204, RZ, RZ, R88 ;  /* 0x000000ffffcc7224 */ /* 0x000fe200078e0058 */
[----:B------:R-:W-:Y:S01]  /*107d0*/  MOV R203, RZ ;  /* 0x000000ff00cb7202 */ /* 0x000fe20000000f00 */
[----:B------:R-:W-:Y:S01]  /*107e0*/  IMAD.MOV.U32 R3, RZ, RZ, 0x1f ;  /* 0x0000001fff037424 */ /* 0x000fe200078e00ff */
[----:B------:R-:W-:Y:S02]  /*107f0*/  MOV R2, 0x10810 ;  /* 0x0001081000027802 */ /* 0x000fe40000000f00 */
[----:B------:R-:W-:Y:S05]  /*10800*/  CALL.REL.NOINC `($__internal_1_$__cuda_sm70_shflsync_idx_p) ;  /* 0x0000066000007944 */ /* 0x000fea0003c00000 */
[----:B------:R-:W-:Y:S01]  /*10810*/  MOV R9, R203 ;  /* 0x000000cb00097202 */ /* 0x000fe20000000f00 */
[----:B------:R-:W-:Y:S05]  /*10820*/  BRA `(.L_x_210) ;  /* 0xffffc54000007947 */ /* 0x000fea000383ffff */
.L_x_138:
[----:B------:R-:W-:Y:S01]  /*10830*/  IMAD.MOV.U32 R204, RZ, RZ, R88 ;  /* 0x000000ffffcc7224 */ /* 0x000fe200078e0058 */
[----:B------:R-:W-:Y:S01]  /*10840*/  MOV R203, 0x1 ;  /* 0x0000000100cb7802 */ /* 0x000fe20000000f00 */
[----:B------:R-:W-:Y:S01]  /*10850*/  IMAD.MOV.U32 R3, RZ, RZ, 0x1f ;  /* 0x0000001fff037424 */ /* 0x000fe200078e00ff */
[----:B------:R-:W-:Y:S02]  /*10860*/  MOV R2, 0x10880 ;  /* 0x0001088000027802 */ /* 0x000fe40000000f00 */
[----:B-12---:R-:W-:Y:S05]  /*10870*/  CALL.REL.NOINC `($__internal_1_$__cuda_sm70_shflsync_idx_p) ;  /* 0x000005f000007944 */ /* 0x006fea0003c00000 */
[----:B------:R-:W-:Y:S01]  /*10880*/  MOV R8, R203 ;  /* 0x000000cb00087202 */ /* 0x000fe20000000f00 */
[----:B------:R-:W-:Y:S05]  /*10890*/  BRA `(.L_x_211) ;  /* 0xffffc4f000007947 */ /* 0x000fea000383ffff */
.L_x_139:
[----:B------:R-:W-:Y:S02]  /*108a0*/  MOV R2, 0x1 ;  /* 0x0000000100027802 */ /* 0x000fe40000000f00 */
[----:B------:R-:W-:-:S02]  /*108b0*/  MOV R3, 0x108d0 ;  /* 0x000108d000037802 */ /* 0x000fc40000000f00 */
[----:B-1234-:R-:W-:Y:S05]  /*108c0*/  CALL.REL.NOINC `($__internal_2_$__cuda_sm70_shflsync_up_p) ;  /* 0x000005f000007944 */ /* 0x01efea0003c00000 */
[----:B------:R-:W-:Y:S05]  /*108d0*/  BRA `(.L_x_212) ;  /* 0xffffc5e000007947 */ /* 0x000fea000383ffff */
.L_x_140:
[----:B------:R-:W-:Y:S02]  /*108e0*/  MOV R2, 0x2 ;  /* 0x0000000200027802 */ /* 0x000fe40000000f00 */
[----:B------:R-:W-:-:S02]  /*108f0*/  MOV R3, 0x10910 ;  /* 0x0001091000037802 */ /* 0x000fc40000000f00 */
[----:B--2-4-:R-:W-:Y:S05]  /*10900*/  CALL.REL.NOINC `($__internal_2_$__cuda_sm70_shflsync_up_p) ;  /* 0x000005b000007944 */ /* 0x014fea0003c00000 */
        /* <DEDUP_REMOVED lines=24> */
.L_x_144:
[----:B------:R-:W-:Y:S02]  /*10a90*/  MOV R2, 0x1 ;  /* 0x0000000100027802 */ /* 0x000fe40000000f00 */
[----:B------:R-:W-:Y:S02]  /*10aa0*/  MOV R3, 0x10ac0 ;  /* 0x00010ac000037802 */ /* 0x000fe40000000f00 */
[----:B------:R-:W-:Y:S05]  /*10ab0*/  CALL.REL.NOINC `($__internal_2_$__cuda_sm70_shflsync_up_p) ;  /* 0x0000040000007944 */ /* 0x000fea0003c00000 */
[----:B------:R-:W-:Y:S01]  /*10ac0*/  MOV R2, R4 ;  /* 0x0000000400027202 */ /* 0x000fe20000000f00 */
[----:B------:R-:W-:Y:S05]  /*10ad0*/  BRA `(.L_x_214) ;  /* 0xffffc64000007947 */ /* 0x000fea000383ffff */
.L_x_145:
        /* <DEDUP_REMOVED lines=27> */
.L_x_147:
[----:B------:R-:W-:Y:S02]  /*10c90*/  SEL R0, RZ, 0x1, P0 ;  /* 0x00000001ff007807 */ /* 0x000fe40000000000 */
[----:B------:R-:W-:Y:S02]  /*10ca0*/  MOV R2, 0x10cc0 ;  /* 0x00010cc000027802 */ /* 0x000fe40000000f00 */
[----:B-1----:R-:W-:Y:S05]  /*10cb0*/  CALL.REL.NOINC `($__internal_3_$__cuda_sm70_votesync_ballot) ;  /* 0x0000027000007944 */ /* 0x002fea0003c00000 */
[----:B------:R-:W-:Y:S05]  /*10cc0*/  BRA `(.L_x_216) ;  /* 0xffffc5e000007947 */ /* 0x000fea000383ffff */
.L_x_148:
[----:B------:R-:W-:Y:S01]  /*10cd0*/  IMAD.MOV.U32 R204, RZ, RZ, R6 ;  /* 0x000000ffffcc7224 */ /* 0x000fe200078e0006 */
[----:B---3--:R-:W-:Y:S01]  /*10ce0*/  MOV R203, R11 ;  /* 0x0000000b00cb7202 */ /* 0x008fe20000000f00 */
[----:B------:R-:W-:Y:S01]  /*10cf0*/  IMAD.MOV.U32 R3, RZ, RZ, 0x1f ;  /* 0x0000001fff037424 */ /* 0x000fe200078e00ff */
[----:B------:R-:W-:Y:S02]  /*10d00*/  MOV R2, 0x10d20 ;  /* 0x00010d2000027802 */ /* 0x000fe40000000f00 */
[----:B-12---:R-:W-:Y:S05]  /*10d10*/  CALL.REL.NOINC `($__internal_1_$__cuda_sm70_shflsync_idx_p) ;  /* 0x0000015000007944 */ /* 0x006fea0003c00000 */
[----:B------:R-:W-:Y:S01]  /*10d20*/  IMAD.MOV.U32 R6, RZ, RZ, R203 ;  /* 0x000000ffff067224 */ /* 0x000fe200078e00cb */
[----:B------:R-:W-:Y:S01]  /*10d30*/  MOV R203, R11 ;  /* 0x0000000b00cb7202 */ /* 0x000fe20000000f00 */
[----:B------:R-:W-:Y:S01]  /*10d40*/  IMAD.MOV.U32 R204, RZ, RZ, R7 ;  /* 0x000000ffffcc7224 */ /* 0x000fe200078e0007 */
[----:B------:R-:W-:Y:S02]  /*10d50*/  MOV R3, 0x1f ;  /* 0x0000001f00037802 */ /* 0x000fe40000000f00 */
[----:B------:R-:W-:-:S02]  /*10d60*/  MOV R2, 0x10d80 ;  /* 0x00010d8000027802 */ /* 0x000fc40000000f00 */
[----:B------:R-:W-:Y:S05]  /*10d70*/  CALL.REL.NOINC `($__internal_1_$__cuda_sm70_shflsync_idx_p) ;  /* 0x000000f000007944 */ /* 0x000fea0003c00000 */
[----:B------:R-:W-:Y:S01]  /*10d80*/  MOV R7, R203 ;  /* 0x000000cb00077202 */ /* 0x000fe20000000f00 */
[----:B------:R-:W-:Y:S05]  /*10d90*/  BRA `(.L_x_217) ;  /* 0xffffc55000007947 */ /* 0x000fea000383ffff */
.L_x_151:
[----:B------:R-:W-:Y:S01]  /*10da0*/  IMAD.MOV.U32 R204, RZ, RZ, R4 ;  /* 0x000000ffffcc7224 */ /* 0x000fe200078e0004 */
[----:B------:R-:W-:Y:S01]  /*10db0*/  MOV R203, R0 ;  /* 0x0000000000cb7202 */ /* 0x000fe20000000f00 */
[----:B------:R-:W-:Y:S01]  /*10dc0*/  IMAD.MOV.U32 R3, RZ, RZ, 0x1f ;  /* 0x0000001fff037424 */ /* 0x000fe200078e00ff */
[----:B------:R-:W-:-:S02]  /*10dd0*/  MOV R2, 0x10df0 ;  /* 0x00010df000027802 */ /* 0x000fc40000000f00 */
[----:B-1-34-:R-:W-:Y:S05]  /*10de0*/  CALL.REL.NOINC `($__internal_1_$__cuda_sm70_shflsync_idx_p) ;  /* 0x0000008000007944 */ /* 0x01afea0003c00000 */
[----:B------:R-:W-:Y:S01]  /*10df0*/  MOV R10, R203 ;  /* 0x000000cb000a7202 */ /* 0x000fe20000000f00 */
[----:B------:R-:W-:Y:S05]  /*10e00*/  BRA `(.L_x_150) ;  /* 0xffffc54000007947 */ /* 0x000fea000383ffff */
        .weak           $__internal_0_$__cuda_sm70_shflsync_bfly_p
        .type           $__internal_0_$__cuda_sm70_shflsync_bfly_p,@function
        .size           $__internal_0_$__cuda_sm70_shflsync_bfly_p,($__internal_1_$__cuda_sm70_shflsync_idx_p - $__internal_0_$__cuda_sm70_shflsync_bfly_p)
$__internal_0_$__cuda_sm70_shflsync_bfly_p:
[----:B------:R-:W-:Y:S02]  /*10e10*/  MOV R157, 0x1f ;  /* 0x0000001f009d7802 */ /* 0x000fe40000000f00 */
[----:B------:R-:W-:-:S04]  /*10e20*/  MOV R173, 0xffffffff ;  /* 0xffffffff00ad7802 */ /* 0x000fc80000000f00 */
[----:B------:R-:W-:Y:S04]  /*10e30*/  WARPSYNC R173 ;  /* 0x000000ad00007348 */ /* 0x000fe80003800000 */
[----:B------:R1:W2:Y:S02]  /*10e40*/  SHFL.BFLY PT, R157, R108, R3, R157 ;  /* 0x0c0000036c9d7389 */ /* 0x0002a400000e009d */
[----:B-1----:R-:W-:-:S04]  /*10e50*/  MOV R3, 0x0 ;  /* 0x0000000000037802 */ /* 0x002fc80000000f00 */
[----:B--2---:R-:W-:Y:S05]  /*10e60*/  RET.REL.NODEC R2 `(_ZN7cutlass13device_kernelIN5flash19enable_sm80_to_sm89INS1_16FlashAttnFwdSm80INS1_25CollectiveMainloopFwdSm80ILi4ELi1ELb0EN4cute5tupleIJNS5_1CILi128EEENS7_ILi80EEENS7_ILi64EEEEEELi64ENS_10bfloat16_tEfNS_4arch4Sm80ELb0ELb0ELb0ELb1ELb1ELb0ELb1ELb1EEENS1_21CollectiveEpilogueFwdINS6_IJS8_SA_S9_EEENS6_IJNS7_ILi1EEESI_SI_EEESC_SE_Li128ELb1ELb1ELb1ELb0EEENS1_36VarlenDynamicPersistentTileSchedulerILi128ELi80ELi128ELi128ELb1ELb1ELb0ELb0ELb1ELb1EEEEEEEEEvNT_6ParamsE) ;  /* 0xfffef19002007950 */ /* 0x004fea0003c3ffff */
        .weak           $__internal_1_$__cuda_sm70_shflsync_idx_p
        .type           $__internal_1_$__cuda_sm70_shflsync_idx_p,@function
        .size           $__internal_1_$__cuda_sm70_shflsync_idx_p,($__internal_2_$__cuda_sm70_shflsync_up_p - $__internal_1_$__cuda_sm70_shflsync_idx_p)
$__internal_1_$__cuda_sm70_shflsync_idx_p:
[----:B------:R-:W-:-:S04]  /*10e70*/  MOV R210, 0xffffffff ;  /* 0xffffffff00d27802 */ /* 0x000fc80000000f00 */
[----:B------:R-:W-:Y:S04]  /*10e80*/  WARPSYNC R210 ;  /* 0x000000d200007348 */ /* 0x000fe80003800000 */
[----:B------:R1:W2:Y:S02]  /*10e90*/  SHFL.IDX PT, R203, R204, R203, R3 ;  /* 0x000000cbcccb7389 */ /* 0x0002a400000e0003 */
[----:B-1----:R-:W-:-:S04]  /*10ea0*/  MOV R3, 0x0 ;  /* 0x0000000000037802 */ /* 0x002fc80000000f00 */
[----:B--2---:R-:W-:Y:S05]  /*10eb0*/  RET.REL.NODEC R2 `(_ZN7cutlass13device_kernelIN5flash19enable_sm80_to_sm89INS1_16FlashAttnFwdSm80INS1_25CollectiveMainloopFwdSm80ILi4ELi1ELb0EN4cute5tupleIJNS5_1CILi128EEENS7_ILi80EEENS7_ILi64EEEEEELi64ENS_10bfloat16_tEfNS_4arch4Sm80ELb0ELb0ELb0ELb1ELb1ELb0ELb1ELb1EEENS1_21CollectiveEpilogueFwdINS6_IJS8_SA_S9_EEENS6_IJNS7_ILi1EEESI_SI_EEESC_SE_Li128ELb1ELb1ELb1ELb0EEENS1_36VarlenDynamicPersistentTileSchedulerILi128ELi80ELi128ELi128ELb1ELb1ELb0ELb0ELb1ELb1EEEEEEEEEvNT_6ParamsE) ;  /* 0xfffef14002007950 */ /* 0x004fea0003c3ffff */
        .weak           $__internal_2_$__cuda_sm70_shflsync_up_p
        .type           $__internal_2_$__cuda_sm70_shflsync_up_p,@function
        .size           $__internal_2_$__cuda_sm70_shflsync_up_p,($__internal_3_$__cuda_sm70_votesync_ballot - $__internal_2_$__cuda_sm70_shflsync_up_p)
$__internal_2_$__cuda_sm70_shflsync_up_p:
[----:B------:R-:W-:Y:S02]  /*10ec0*/  IMAD.MOV.U32 R4, RZ, RZ, RZ ;  /* 0x000000ffff047224 */ /* 0x000fe400078e00ff */
[----:B------:R-:W-:-:S04]  /*10ed0*/  IMAD.MOV.U32 R11, RZ, RZ, -0x1 ;  /* 0xffffffffff0b7424 */ /* 0x000fc800078e00ff */
[----:B------:R-:W-:Y:S04]  /*10ee0*/  WARPSYNC R11 ;  /* 0x0000000b00007348 */ /* 0x000fe80003800000 */
[----:B------:R1:W2:Y:S02]  /*10ef0*/  SHFL.UP PT, R4, R0, R2, R4 ;  /* 0x0400000200047389 */ /* 0x0002a400000e0004 */
[----:B-1----:R-:W-:Y:S02]  /*10f00*/  MOV R2, R3 ;  /* 0x0000000300027202 */ /* 0x002fe40000000f00 */
[----:B------:R-:W-:-:S04]  /*10f10*/  MOV R3, 0x0 ;  /* 0x0000000000037802 */ /* 0x000fc80000000f00 */
[----:B--2---:R-:W-:Y:S05]  /*10f20*/  RET.REL.NODEC R2 `(_ZN7cutlass13device_kernelIN5flash19enable_sm80_to_sm89INS1_16FlashAttnFwdSm80INS1_25CollectiveMainloopFwdSm80ILi4ELi1ELb0EN4cute5tupleIJNS5_1CILi128EEENS7_ILi80EEENS7_ILi64EEEEEELi64ENS_10bfloat16_tEfNS_4arch4Sm80ELb0ELb0ELb0ELb1ELb1ELb0ELb1ELb1EEENS1_21CollectiveEpilogueFwdINS6_IJS8_SA_S9_EEENS6_IJNS7_ILi1EEESI_SI_EEESC_SE_Li128ELb1ELb1ELb1ELb0EEENS1_36VarlenDynamicPersistentTileSchedulerILi128ELi80ELi128ELi128ELb1ELb1ELb0ELb0ELb1ELb1EEEEEEEEEvNT_6ParamsE) ;  /* 0xfffef0d002007950 */ /* 0x004fea0003c3ffff */
        .weak           $__internal_3_$__cuda_sm70_votesync_ballot
        .type           $__internal_3_$__cuda_sm70_votesync_ballot,@function
        .size           $__internal_3_$__cuda_sm70_votesync_ballot,(.L_x_1910 - $__internal_3_$__cuda_sm70_votesync_ballot)
$__internal_3_$__cuda_sm70_votesync_ballot:
[----:B------:R-:W-:Y:S01]  /*10f30*/  ISETP.NE.U32.AND P0, PT, R0, 0x1, PT ;  /* 0x000000010000780c */ /* 0x000fe20003f05070 */
[----:B------:R-:W-:-:S04]  /*10f40*/  IMAD.MOV.U32 R3, RZ, RZ, -0x1 ;  /* 0xffffffffff037424 */ /* 0x000fc800078e00ff */
[----:B------:R-:W-:Y:S08]  /*10f50*/  WARPSYNC R3 ;  /* 0x0000000300007348 */ /* 0x000ff00003800000 */
[----:B------:R-:W-:-:S04]  /*10f60*/  VOTE.ANY R0, PT, !P0 ;  /* 0x0000000000007806 */ /* 0x000fc800040e0100 */
[----:B------:R-:W-:Y:S01]  /*10f70*/  LOP3.LUT R0, R0, R3, RZ, 0xc0, !PT ;  /* 0x0000000300007212 */ /* 0x000fe200078ec0ff */
[----:B------:R-:W-:-:S04]  /*10f80*/  IMAD.MOV.U32 R3, RZ, RZ, 0x0 ;  /* 0x00000000ff037424 */ /* 0x000fc800078e00ff */
[----:B------:R-:W-:Y:S05]  /*10f90*/  RET.REL.NODEC R2 `(_ZN7cutlass13device_kernelIN5flash19enable_sm80_to_sm89INS1_16FlashAttnFwdSm80INS1_25CollectiveMainloopFwdSm80ILi4ELi1ELb0EN4cute5tupleIJNS5_1CILi128EEENS7_ILi80EEENS7_ILi64EEEEEELi64ENS_10bfloat16_tEfNS_4arch4Sm80ELb0ELb0ELb0ELb1ELb1ELb0ELb1ELb1EEENS1_21CollectiveEpilogueFwdINS6_IJS8_SA_S9_EEENS6_IJNS7_ILi1EEESI_SI_EEESC_SE_Li128ELb1ELb1ELb1ELb0EEENS1_36VarlenDynamicPersistentTileSchedulerILi128ELi80ELi128ELi128ELb1ELb1ELb0ELb0ELb1ELb1EEEEEEEEEvNT_6ParamsE) ;  /* 0xfffef06002007950 */ /* 0x000fea0003c3ffff */
.L_x_218:
        /* <DEDUP_REMOVED lines=14> */
.L_x_1910:


//--------------------- .text._ZN7cutlass13device_kernelIN5flash19enable_sm80_to_sm89INS1_16FlashAttnFwdSm80INS1_25CollectiveMainloopFwdSm80ILi4ELi1ELb0EN4cute5tupleIJNS5_1CILi128EEENS7_ILi80EEENS7_ILi64EEEEEELi64ENS_10bfloat16_tEfNS_4arch4Sm80ELb0ELb0ELb0ELb1ELb1ELb1ELb1ELb1EEENS1_21CollectiveEpilogueFwdINS6_IJS8_SA_S9_EEENS6_IJNS7_ILi1EEESI_SI_EEESC_SE_Li128ELb1ELb1ELb1ELb0EEENS1_36VarlenDynamicPersistentTileSchedulerILi128ELi80ELi128ELi128ELb1ELb1ELb0ELb0ELb1ELb1EEEEEEEEEvNT_6ParamsE --------------------------
	.section	.text._ZN7cutlass13device_kernelIN5flash19enable_sm80_to_sm89INS1_16FlashAttnFwdSm80INS1_25CollectiveMainloopFwdSm80ILi4ELi1ELb0EN4cute5tupleIJNS5_1CILi128EEENS7_ILi80EEENS7_ILi64EEEEEELi64ENS_10bfloat16_tEfNS_4arch4Sm80ELb0ELb0ELb0ELb1ELb1ELb1ELb1ELb1EEENS1_21CollectiveEpilogueFwdINS6_IJS8_SA_S9_EEENS6_IJNS7_ILi1EEESI_SI_EEESC_SE_Li128ELb1ELb1ELb1ELb0EEENS1_36VarlenDynamicPersistentTileSchedulerILi128ELi80ELi128ELi128ELb1ELb1ELb0ELb0ELb1ELb1EEEEEEEEEvNT_6ParamsE,"ax",@progbits
	.sectioninfo	@"SHI_REGISTERS=255"
	.align	128
.text._ZN7cutlass13device_kernelIN5flash19enable_sm80_to_sm89INS1_16FlashAttnFwdSm80INS1_25CollectiveMainloopFwdSm80ILi4ELi1ELb0EN4cute5tupleIJNS5_1CILi128EEENS7_ILi80EEENS7_ILi64EEEEEELi64ENS_10bfloat16_tEfNS_4arch4Sm80ELb0ELb0ELb0ELb1ELb1ELb1ELb1ELb1EEENS1_21CollectiveEpilogueFwdINS6_IJS8_SA_S9_EEENS6_IJNS7_ILi1EEESI_SI_EEESC_SE_Li128ELb1ELb1ELb1ELb0EEENS1_36VarlenDynamicPersistentTileSchedulerILi128ELi80ELi128ELi128ELb1ELb1ELb0ELb0ELb1ELb1EEEEEEEEEvNT_6ParamsE:
        .type           _ZN7cutlass13device_kernelIN5flash19enable_sm80_to_sm89INS1_16FlashAttnFwdSm80INS1_25CollectiveMainloopFwdSm80ILi4ELi1ELb0EN4cute5tupleIJNS5_1CILi128EEENS7_ILi80EEENS7_ILi64EEEEEELi64ENS_10bfloat16_tEfNS_4arch4Sm80ELb0ELb0ELb0ELb1ELb1ELb1ELb1ELb1EEENS1_21CollectiveEpilogueFwdINS6_IJS8_SA_S9_EEENS6_IJNS7_ILi1EEESI_SI_EEESC_SE_Li128ELb1ELb1ELb1ELb0EEENS1_36VarlenDynamicPersistentTileSchedulerILi128ELi80ELi128ELi128ELb1ELb1ELb0ELb0ELb1ELb1EEEEEEEEEvNT_6ParamsE,@function
        .size           _ZN7cutlass13device_kernelIN5flash19enable_sm80_to_sm89INS1_16FlashAttnFwdSm80INS1_25CollectiveMainloopFwdSm80ILi4ELi1ELb0EN4cute5tupleIJNS5_1CILi128EEENS7_ILi80EEENS7_ILi64EEEEEELi64ENS_10bfloat16_tEfNS_4arch4Sm80ELb0ELb0ELb0ELb1ELb1ELb1ELb1ELb1EEENS1_21CollectiveEpilogueFwdINS6_IJS8_SA_S9_EEENS6_IJNS7_ILi1EEESI_SI_EEESC_SE_Li128ELb1ELb1ELb1ELb0EEENS1_36VarlenDynamicPersistentTileSchedulerILi128ELi80ELi128ELi128ELb1ELb1ELb0ELb0ELb1ELb1EEEEEEEEEvNT_6ParamsE,(.L_x_1915 - _ZN7cutlass13device_kernelIN5flash19enable_sm80_to_sm89INS1_16FlashAttnFwdSm80INS1_25CollectiveMainloopFwdSm80ILi4ELi1ELb0EN4cute5tupleIJNS5_1CILi128EEENS7_ILi80EEENS7_ILi64EEEEEELi64ENS_10bfloat16_tEfNS_4arch4Sm80ELb0ELb0ELb0ELb1ELb1ELb1ELb1ELb1EEENS1_21CollectiveEpilogueFwdINS6_IJS8_SA_S9_EEENS6_IJNS7_ILi1EEESI_SI_EEESC_SE_Li128ELb1ELb1ELb1ELb0EEENS1_36VarlenDynamicPersistentTileSchedulerILi128ELi80ELi128ELi128ELb1ELb1ELb0ELb0ELb1ELb1EEEEEEEEEvNT_6ParamsE)
        .other          _ZN7cutlass13device_kernelIN5flash19enable_sm80_to_sm89INS1_16FlashAttnFwdSm80INS1_25CollectiveMainloopFwdSm80ILi4ELi1ELb0EN4cute5tupleIJNS5_1CILi128EEENS7_ILi80EEENS7_ILi64EEEEEELi64ENS_10bfloat16_tEfNS_4arch4Sm80ELb0ELb0ELb0ELb1ELb1ELb1ELb1ELb1EEENS1_21CollectiveEpilogueFwdINS6_IJS8_SA_S9_EEENS6_IJNS7_ILi1EEESI_SI_EEESC_SE_Li128ELb1ELb1ELb1ELb0EEENS1_36VarlenDynamicPersistentTileSchedulerILi128ELi80ELi128ELi128ELb1ELb1ELb0ELb0ELb1ELb1EEEEEEEEEvNT_6ParamsE,@"STO_CUDA_ENTRY STV_DEFAULT"
_ZN7cutlass13device_kernelIN5flash19enable_sm80_to_sm89INS1_16FlashAttnFwdSm80INS1_25CollectiveMainloopFwdSm80ILi4ELi1ELb0EN4cute5tupleIJNS5_1CILi128EEENS7_ILi80EEENS7_ILi64EEEEEELi64ENS_10bfloat16_tEfNS_4arch4Sm80ELb0ELb0ELb0ELb1ELb1ELb1ELb1ELb1EEENS1_21CollectiveEpilogueFwdINS6_IJS8_SA_S9_EEENS6_IJNS7_ILi1EEESI_SI_EEESC_SE_Li128ELb1ELb1ELb1ELb0EEENS1_36VarlenDynamicPersistentTileSchedulerILi128ELi80ELi128ELi128ELb1ELb1ELb0ELb0ELb1ELb1EEEEEEEEEvNT_6ParamsE:
        /* <DEDUP_REMOVED lines=10> */
[----:B-1----:R1:W-:Y:S04]  /*00a0*/  @P0 STL.64 [R1+0x30], R4 ;  /* 0x0000300401000387 */ /* 0x0023e80000100a00 */
        /* <DEDUP_REMOVED lines=43> */
.L_x_224:
        /* <DEDUP_REMOVED lines=17> */
.L_x_411:
        /* <DEDUP_REMOVED lines=16> */
.L_x_412:
[----:B--2---:R-:W-:-:S05]  /*0570*/  IMAD R0, R0, c[0x0][0x538], RZ ;  /* 0x00014e0000007a24 */ /* 0x004fca00078e02ff */
[----:B------:R-:W-:-:S04]  /*0580*/  IADD3 R6, R0, R6, RZ ;  /* 0x0000000600067210 */ /* 0x000fc80007ffe0ff */
[----:B------:R-:W-:-:S13]  /*0590*/  ISETP.GT.AND P0, PT, R6, UR4, PT ;  /* 0x0000000406007c0c */ /* 0x000fda000bf04270 */
[----:B-1----:R-:W-:Y:S05]  /*05a0*/  @!P0 BRA `(.L_x_224) ;  /* 0xfffffdb000008947 */ /* 0x002fea000383ffff */
.L_x_220:
[----:B------:R-:W-:-:S05]  /*05b0*/  IADD3 R12, -R0, R6, RZ ;  /* 0x00000006000c7210 */ /* 0x000fca0007ffe1ff */
[----:B------:R-:W-:-:S05]  /*05c0*/  IMAD R0, R4, c[0x0][0x538], R12 ;  /* 0x00014e0004007a24 */ /* 0x000fca00078e020c */
[----:B------:R-:W-:Y:S01]  /*05d0*/  ISETP.GT.AND P0, PT, R0, UR4, PT ;  /* 0x0000000400007c0c */ /* 0x000fe2000bf04270 */
[----:B------:R-:W-:-:S12]  /*05e0*/  BRA.DIV ~URZ, `(.L_x_225) ;  /* 0x00016db27f007947 */ /* 0x000fd8000b800000 */
[----:B------:R-:W-:-:S04]  /*05f0*/  VOTE.ANY R0, PT, !P0 ;  /* 0x0000000000007806 */ /* 0x000fc800040e0100 */
.L_x_413:
[----:B------:R1:W2:Y:S01]  /*0600*/  POPC R13, R0 ;  /* 0x00000000000d7309 */ /* 0x0002a20000000000 */
[----:B------:R-:W-:Y:S05]  /*0610*/  BRA.DIV ~URZ, `(.L_x_226) ;  /* 0x00016dc27f007947 */ /* 0x000fea000b800000 */
[----:B--2---:R2:W3:Y:S01]  /*0620*/  SHFL.IDX PT, R11, R8, R13, 0x1f ;  /* 0x00001f0d080b7589 */ /* 0x0044e200000e0000 */
[----:B------:R-:W-:-:S03]  /*0630*/  MOV R6, RZ ;  /* 0x000000ff00067202 */ /* 0x000fc60000000f00 */
[----:B------:R2:W4:Y:S04]  /*0640*/  SHFL.IDX PT, R10, R7, R13, 0x1f ;  /* 0x00001f0d070a7589 */ /* 0x00052800000e0000 */
.L_x_414:
[----:B------:R-:W-:Y:S01]  /*0650*/  ISETP.NE.AND P0, PT, R0, RZ, PT ;  /* 0x000000ff0000720c */ /* 0x000fe20003f05270 */
[----:B------:R-:W-:-:S12]  /*0660*/  BSSY B0, `(.L_x_227) ;  /* 0x0000005000007945 */ /* 0x000fd80003800000 */
[----:B------:R-:W-:Y:S05]  /*0670*/  @!P0 BRA `(.L_x_228) ;  /* 0x0000003000008947 */ /* 0x000fea0003800000 */
[----:B------:R-:W-:Y:S01]  /*0680*/  IADD3 R215, R13, -0x1, RZ ;  /* 0xffffffff0dd77810 */ /* 0x000fe20007ffe0ff */
[----:B------:R-:W-:Y:S05]  /*0690*/  BRA.DIV ~URZ, `(.L_x_229) ;  /* 0x00016e227f007947 */ /* 0x000fea000b800000 */
[----:B------:R1:W2:Y:S02]  /*06a0*/  SHFL.IDX PT, R6, R4, R215, 0x1f ;  /* 0x00001fd704067589 */ /* 0x0002a400000e0000 */
.L_x_228:
[----:B------:R-:W-:Y:S05]  /*06b0*/  BSYNC B0 ;  /* 0x0000000000007941 */ /* 0x000fea0003800000 */
.L_x_227:
[----:B-1-3--:R-:W-:Y:S01]  /*06c0*/  IABS R0, R11 ;  /* 0x0000000b00007213 */ /* 0x00afe20000000000 */
[----:B--2---:R-:W-:-:S04]  /*06d0*/  IMAD R4, R6, c[0x0][0x538], R12 ;  /* 0x00014e0006047a24 */ /* 0x004fc800078e020c */
[----:B------:R-:W-:Y:S01]  /*06e0*/  IMAD.MOV.U32 R5, RZ, RZ, R0 ;  /* 0x000000ffff057224 */ /* 0x000fe200078e0000 */
[----:B----4-:R-:W-:Y:S01]  /*06f0*/  IABS R0, R10 ;  /* 0x0000000a00007213 */ /* 0x010fe20000000000 */
[----:B------:R1:W-:Y:S01]  /*0700*/  STL [R1+0x30], R4 ;  /* 0x0000300401007387 */ /* 0x0003e20000100800 */
        /* <DEDUP_REMOVED lines=64> */
.L_x_221:
[----:B------:R-:W-:Y:S01]  /*0b10*/  MOV R0, UR4 ;  /* 0x0000000400007c02 */ /* 0x000fe20008000f00 */
[----:B------:R-:W-:Y:S04]  /*0b20*/  STL [R1+0x34], RZ ;  /* 0x000034ff01007387 */ /* 0x000fe80000100800 */
[----:B------:R-:W-:Y:S04]  /*0b30*/  STL [R1+0x38], RZ ;  /* 0x000038ff01007387 */ /* 0x000fe80000100800 */
[----:B------:R1:W-:Y:S02]  /*0b40*/  STL [R1+0x30], R0 ;  /* 0x0000300001007387 */ /* 0x0003e40000100800 */
[----:B-1----:R-:W-:-:S05]  /*0b50*/  MOV R0, c[0x0][0x53c] ;  /* 0x00014f0000007a02 */ /* 0x002fca0000000f00 */
[----:B------:R1:W-:Y:S02]  /*0b60*/  STL [R1+0x3c], R0 ;  /* 0x00003c0001007387 */ /* 0x0003e40000100800 */
.L_x_230:
[----:B-1----:R-:W2:Y:S04]  /*0b70*/  LDL R4, [R1+0x30] ;  /* 0x0000300001047983 */ /* 0x002ea80000100800 */
[----:B------:R-:W2:Y:S04]  /*0b80*/  LDL R5, [R1+0x34] ;  /* 0x0000340001057983 */ /* 0x000ea80000100800 */
[----:B------:R-:W2:Y:S04]  /*0b90*/  LDL R6, [R1+0x38] ;  /* 0x0000380001067983 */ /* 0x000ea80000100800 */
[----:B------:R-:W2:Y:S01]  /*0ba0*/  LDL R7, [R1+0x3c] ;  /* 0x00003c0001077983 */ /* 0x000ea20000100800 */
[----:B------:R-:W-:Y:S01]  /*0bb0*/  ISETP.NE.AND P0, PT, R14, RZ, PT ;  /* 0x000000ff0e00720c */ /* 0x000fe20003f05270 */
[----:B------:R-:W-:-:S12]  /*0bc0*/  WARPSYNC 0xffffffff ;  /* 0xffffffff00007948 */ /* 0x000fd80003800000 */
[----:B--2---:R1:W-:Y:S04]  /*0bd0*/  @!P0 STS.128 [0x9100], R4 ;  /* 0x00910004ff008388 */ /* 0x0043e80000000c00 */
[----:B------:R-:W-:Y:S06]  /*0be0*/  BAR.ARV 0x5, 0x80 ;  /* 0x0142000000007b1d */ /* 0x000fec0000002000 */
.L_x_219:
[----:B------:R-:W2:Y:S02]  /*0bf0*/  LDL R0, [R1+0x3c] ;  /* 0x00003c0001007983 */ /* 0x000ea40000100800 */
[----:B--2---:R-:W-:-:S13]  /*0c00*/  ISETP.GE.AND P0, PT, R0, c[0x0][0x53c], PT ;  /* 0x00014f0000007a0c */ /* 0x004fda0003f06270 */
[----:B------:R-:W-:Y:S05]  /*0c10*/  @P0 EXIT ;  /* 0x000000000000094d */ /* 0x000fea0003800000 */
[----:B------:R-:W2:Y:S01]  /*0c20*/  S2R R15, SR_TID.X ;  /* 0x00000000000f7919 */ /* 0x000ea20000002100 */
[----:B------:R-:W-:Y:S01]  /*0c30*/  IMAD.MOV.U32 R17, RZ, RZ, -0x10 ;  /* 0xfffffff0ff117424 */ /* 0x000fe200078e00ff */
[----:B------:R-:W-:Y:S01]  /*0c40*/  ULDC UR4, c[0x0][0x2ac] ;  /* 0x0000ab0000047ab9 */ /* 0x000fe20000000800 */
[----:B------:R-:W-:Y:S01]  /*0c50*/  IMAD.MOV.U32 R16, RZ, RZ, 0x20 ;  /* 0x00000020ff107424 */ /* 0x000fe200078e00ff */
[----:B------:R-:W-:Y:S02]  /*0c60*/  ULDC UR6, c[0x0][0x1d0] ;  /* 0x0000740000067ab9 */ /* 0x000fe40000000800 */
[----:B------:R-:W-:Y:S01]  /*0c70*/  UIMAD UR6, UR4, UR6, URZ ;  /* 0x00000006040672a4 */ /* 0x000fe2000f8e023f */
[----:B--2---:R-:W-:-:S04]  /*0c80*/  SHF.R.S32.HI R14, RZ, 0x1f, R15 ;  /* 0x0000001fff0e7819 */ /* 0x004fc8000001140f */
[CC--:B------:R-:W-:Y:S02]  /*0c90*/  LEA.HI R10, R14.reuse, R15.reuse, RZ, 0x3 ;  /* 0x0000000f0e0a7211 */ /* 0x0c0fe400078f18ff */
[----:B------:R-:W-:Y:S02]  /*0ca0*/  LEA.HI R2, R14, R15, RZ, 0x4 ;  /* 0x0000000f0e027211 */ /* 0x000fe400078f20ff */
[----:B------:R-:W-:Y:S02]  /*0cb0*/  SHF.R.S32.HI R25, RZ, 0x3, R10 ;  /* 0x00000003ff197819 */ /* 0x000fe4000001140a */
[----:B-1----:R-:W-:Y:S02]  /*0cc0*/  LOP3.LUT R4, R10, 0xfffffff8, RZ, 0xc0, !PT ;  /* 0xfffffff80a047812 */ /* 0x002fe400078ec0ff */
[----:B------:R-:W-:Y:S01]  /*0cd0*/  SHF.R.S32.HI R3, RZ, 0x4, R2 ;  /* 0x00000004ff037819 */ /* 0x000fe20000011402 */
[----:B------:R-:W-:Y:S01]  /*0ce0*/  IMAD.SHL.U32 R6, R25, 0x40, RZ ;  /* 0x0000004019067824 */ /* 0x000fe200078e00ff */
[C---:B------:R-:W-:Y:S01]  /*0cf0*/  LOP3.LUT R0, R2.reuse, 0xfffffff0, RZ, 0xc0, !PT ;  /* 0xfffffff002007812 */ /* 0x040fe200078ec0ff */
[----:B------:R-:W-:Y:S01]  /*0d00*/  IMAD.IADD R9, R15, 0x1, -R4 ;  /* 0x000000010f097824 */ /* 0x000fe200078e0a04 */
[----:B------:R-:W-:-:S03]  /*0d10*/  LEA.HI R5, R2, R3, RZ, 0x1 ;  /* 0x0000000302057211 */ /* 0x000fc600078f08ff */
[----:B------:R-:W-:Y:S01]  /*0d20*/  IMAD.IADD R2, R15, 0x1, -R0 ;  /* 0x000000010f027824 */ /* 0x000fe200078e0a00 */
[----:B------:R-:W-:Y:S01]  /*0d30*/  LOP3.LUT R0, R6, 0x1c0, RZ, 0xc0, !PT ;  /* 0x000001c006007812 */ /* 0x000fe200078ec0ff */
[----:B------:R-:W-:Y:S01]  /*0d40*/  IMAD.SHL.U32 R244, R9, 0x8, RZ ;  /* 0x0000000809f47824 */ /* 0x000fe200078e00ff */
[----:B------:R-:W-:Y:S01]  /*0d50*/  LOP3.LUT R5, R5, 0xfffffffe, RZ, 0xc0, !PT ;  /* 0xfffffffe05057812 */ /* 0x000fe200078ec0ff */
[----:B------:R-:W-:Y:S01]  /*0d60*/  IMAD.SHL.U32 R7, R9, 0x40, RZ ;  /* 0x0000004009077824 */ /* 0x000fe200078e00ff */
[----:B------:R-:W-:Y:S02]  /*0d70*/  SHF.R.S32.HI R8, RZ, 0x1f, R2 ;  /* 0x0000001fff087819 */ /* 0x000fe40000011402 */
[----:B------:R-:W-:Y:S01]  /*0d80*/  LOP3.LUT R6, R0, 0x38, R244, 0xf8, !PT ;  /* 0x0000003800067812 */ /* 0x000fe200078ef8f4 */
[----:B------:R-:W-:Y:S01]  /*0d90*/  IMAD.IADD R12, R3, 0x1, -R5 ;  /* 0x00000001030c7824 */ /* 0x000fe200078e0a05 */
[----:B------:R-:W-:Y:S02]  /*0da0*/  SHF.R.U32.HI R4, RZ, 0x3, R0 ;  /* 0x00000003ff047819 */ /* 0x000fe40000011600 */
[----:B------:R-:W-:-:S02]  /*0db0*/  LEA.HI R11, R8, R2, RZ, 0x3 ;  /* 0x00000002080b7211 */ /* 0x000fc400078f18ff */
[----:B------:R-:W-:Y:S02]  /*0dc0*/  LOP3.LUT R0, R7, 0x1c0, RZ, 0xc0, !PT ;  /* 0x000001c007007812 */ /* 0x000fe400078ec0ff */
[----:B------:R-:W-:Y:S02]  /*0dd0*/  LOP3.LUT R5, R6, R4, RZ, 0x3c, !PT ;  /* 0x0000000406057212 */ /* 0x000fe400078e3cff */
[-C--:B------:R-:W-:Y:S02]  /*0de0*/  LEA.HI R7, R14, R15.reuse, RZ, 0x6 ;  /* 0x0000000f0e077211 */ /* 0x080fe400078f30ff */
[----:B------:R-:W-:Y:S02]  /*0df0*/  LOP3.LUT R4, R11, 0xfffffff8, RZ, 0xc0, !PT ;  /* 0xfffffff80b047812 */ /* 0x000fe400078ec0ff */
[----:B------:R-:W-:Y:S02]  /*0e00*/  LOP3.LUT R6, R0, 0x8, R10, 0xf8, !PT ;  /* 0x0000000800067812 */ /* 0x000fe400078ef80a */
[----:B------:R-:W-:Y:S01]  /*0e10*/  SHF.R.U32.HI R3, RZ, 0x3, R0 ;  /* 0x00000003ff037819 */ /* 0x000fe20000011600 */
[----:B------:R-:W-:Y:S01]  /*0e20*/  IMAD.SHL.U32 R0, R7, 0x8, RZ ;  /* 0x0000000807007824 */ /* 0x000fe200078e00ff */
[-C--:B------:R-:W-:Y:S01]  /*0e30*/  LEA.HI R10, R14, R15.reuse, RZ, 0x2 ;  /* 0x0000000f0e0a7211 */ /* 0x080fe200078f10ff */
[----:B------:R-:W-:Y:S01]  /*0e40*/  IMAD.IADD R8, R2, 0x1, -R4 ;  /* 0x0000000102087824 */ /* 0x000fe200078e0a04 */
[----:B------:R-:W-:-:S02]  /*0e50*/  LEA.HI R2, R14, R15, RZ, 0x5 ;  /* 0x0000000f0e027211 */ /* 0x000fc400078f28ff */
[----:B------:R-:W-:Y:S02]  /*0e60*/  LOP3.LUT R213, R5, 0x7ffffe00, R0, 0xf8, !PT ;  /* 0x7ffffe0005d57812 */ /* 0x000fe400078ef800 */
[--C-:B------:R-:W-:Y:S02]  /*0e70*/  SHF.R.S32.HI R98, RZ, 0x2, R10.reuse ;  /* 0x00000002ff627819 */ /* 0x100fe4000001140a */
[----:B------:R-:W-:Y:S01]  /*0e80*/  SHF.R.S32.HI R4, RZ, 0x1f, R10 ;  /* 0x0000001fff047819 */ /* 0x000fe2000001140a */
[----:B------:R-:W-:Y:S01]  /*0e90*/  IMAD.SHL.U32 R213, R213, 0x2, RZ ;  /* 0x00000002d5d57824 */ /* 0x000fe200078e00ff */
[----:B------:R-:W-:Y:S02]  /*0ea0*/  LOP3.LUT R0, R2, 0xffffffe0, RZ, 0xc0, !PT ;  /* 0xffffffe002007812 */ /* 0x000fe400078ec0ff */
[----:B------:R-:W-:Y:S02]  /*0eb0*/  SHF.R.S32.HI R7, RZ, 0x5, R2 ;  /* 0x00000005ff077819 */ /* 0x000fe40000011402 */
[----:B------:R-:W-:Y:S01]  /*0ec0*/  LOP3.LUT R13, R6, R3, RZ, 0x3c, !PT ;  /* 0x00000003060d7212 */ /* 0x000fe200078e3cff */
[----:B------:R-:W-:Y:S01]  /*0ed0*/  IMAD.IADD R18, R15, 0x1, -R0 ;  /* 0x000000010f127824 */ /* 0x000fe200078e0a00 */
[----:B------:R-:W-:Y:S01]  /*0ee0*/  SHF.R.S32.HI R2, RZ, 0x1f, R2 ;  /* 0x0000001fff027819 */ /* 0x000fe20000011402 */
[----:B------:R-:W-:Y:S01]  /*0ef0*/  IMAD.SHL.U32 R19, R7, 0x200, RZ ;  /* 0x0000020007137824 */ /* 0x000fe200078e00ff */
[----:B------:R-:W-:-:S02]  /*0f00*/  LEA.HI R4, R4, R98, RZ, 0x3 ;  /* 0x0000006204047211 */ /* 0x000fc400078f18ff */
[----:B------:R-:W-:Y:S02]  /*0f10*/  LOP3.LUT R3, R10, 0xfffffffc, RZ, 0xc0, !PT ;  /* 0xfffffffc0a037812 */ /* 0x000fe400078ec0ff */
[----:B------:R-:W-:Y:S02]  /*0f20*/  LEA.HI R0, R2, R7, RZ, 0x2 ;  /* 0x0000000702007211 */ /* 0x000fe400078f10ff */
[----:B------:R-:W-:Y:S01]  /*0f30*/  LOP3.LUT R2, R4, 0xfffffff8, RZ, 0xc0, !PT ;  /* 0xfffffff804027812 */ /* 0x000fe200078ec0ff */
[----:B------:R-:W-:Y:S01]  /*0f40*/  IMAD.IADD R99, R15, 0x1, -R3 ;  /* 0x000000010f637824 */ /* 0x000fe200078e0a03 */
[----:B------:R-:W-:Y:S01]  /*0f50*/  SHF.R.S32.HI R4, RZ, 0x1f, R18 ;  /* 0x0000001fff047819 */ /* 0x000fe20000011412 */
[----:B------:R-:W-:Y:S01]  /*0f60*/  IMAD.MOV.U32 R15, RZ, RZ, 0x40 ;  /* 0x00000040ff0f7424 */ /* 0x000fe200078e00ff */
[----:B------:R-:W-:Y:S01]  /*0f70*/  LOP3.LUT R3, R0, 0xffffffc, RZ, 0xc0, !PT ;  /* 0x0ffffffc00037812 */ /* 0x000fe200078ec0ff */
[----:B------:R-:W-:Y:S01]  /*0f80*/  IMAD.IADD R0, R98, 0x1, -R2 ;  /* 0x0000000162007824 */ /* 0x000fe200078e0a02 */
[C---:B------:R-:W-:Y:S01]  /*0f90*/  LEA.HI R2, R99.reuse, R99, RZ, 0x1 ;  /* 0x0000006363027211 */ /* 0x040fe200078f08ff */
[----:B------:R-:W-:Y:S01]  /*0fa0*/  IMAD.SHL.U32 R92, R99, 0x4, RZ ;  /* 0x00000004635c7824 */ /* 0x000fe200078e00ff */
[----:B------:R-:W-:Y:S01]  /*0fb0*/  LEA.HI R10, R4, R18, RZ, 0x2 ;  /* 0x00000012040a7211 */ /* 0x000fe200078f10ff */
[----:B------:R-:W-:Y:S01]  /*0fc0*/  IMAD.IADD R5, R7, 0x1, -R3 ;  /* 0x0000000107057824 */ /* 0x000fe200078e0a03 */
[C---:B------:R-:W-:Y:S01]  /*0fd0*/  LOP3.LUT R3, R2.reuse, 0x1ffffffe, RZ, 0xc0, !PT ;  /* 0x1ffffffe02037812 */ /* 0x040fe200078ec0ff */
[----:B------:R-:W-:Y:S01]  /*0fe0*/  IMAD.SHL.U32 R2, R2, 0x20, RZ ;  /* 0x0000002002027824 */ /* 0x000fe200078e00ff */
[----:B------:R-:W-:Y:S01]  /*0ff0*/  SHF.R.S32.HI R4, RZ, 0x2, R10 ;  /* 0x00000002ff047819 */ /* 0x000fe2000001140a */
[C---:B------:R-:W-:Y:S01]  /*1000*/  IMAD.SHL.U32 R86, R99.reuse, 0x8, RZ ;  /* 0x0000000863567824 */ /* 0x040fe200078e00ff */
[----:B------:R-:W-:Y:S01]  /*1010*/  LOP3.LUT R6, R0, 0x1, RZ, 0xc0, !PT ;  /* 0x0000000100067812 */ /* 0x000fe200078ec0ff */
[----:B------:R-:W-:Y:S01]  /*1020*/  IMAD.IADD R3, R99, 0x1, -R3 ;  /* 0x0000000163037824 */ /* 0x000fe200078e0a03 */
[----:B------:R-:W-:Y:S01]  /*1030*/  LOP3.LUT R2, R2, 0xffffffc0, RZ, 0xc0, !PT ;  /* 0xffffffc002027812 */ /* 0x000fe200078ec0ff */
[----:B------:R-:W-:Y:S01]  /*1040*/  IMAD R27, R5, 0x10, R4 ;  /* 0x00000010051b7824 */ /* 0x000fe200078e0204 */
[C---:B------:R-:W-:Y:S01]  /*1050*/  LOP3.LUT P2, RZ, R0.reuse, 0x4, RZ, 0xc0, !PT ;  /* 0x0000000400ff7812 */ /* 0x040fe2000784c0ff */
[C---:B------:R-:W-:Y:S01]  /*1060*/  IMAD.SHL.U32 R4, R0.reuse, 0x40, RZ ;  /* 0x0000004000047824 */ /* 0x040fe200078e00ff */
[----:B------:R-:W-:Y:S01]  /*1070*/  LOP3.LUT P0, RZ, R0, 0x2, RZ, 0xc0, !PT ;  /* 0x0000000200ff7812 */ /* 0x000fe2000780c0ff */
[----:B------:R-:W-:Y:S01]  /*1080*/  IMAD.SHL.U32 R0, R8, 0x40, RZ ;  /* 0x0000004008007824 */ /* 0x000fe200078e00ff */
[----:B------:R-:W-:Y:S01]  /*1090*/  ISETP.NE.U32.AND P1, PT, R6, 0x1, PT ;  /* 0x000000010600780c */ /* 0x000fe20003f25070 */
[----:B------:R-:W-:Y:S01]  /*10a0*/  IMAD R14, R3, 0x8, R2 ;  /* 0x00000008030e7824 */ /* 0x000fe200078e0202 */
[----:B------:R-:W-:Y:S01]  /*10b0*/  LOP3.LUT R21, R4, 0x1c0, RZ, 0xc0, !PT ;  /* 0x000001c004157812 */ /* 0x000fe200078ec0ff */
[----:B------:R-:W-:Y:S01]  /*10c0*/  IMAD.SHL.U32 R2, R12, 0x8, RZ ;  /* 0x000000080c027824 */ /* 0x000fe200078e00ff */
[----:B------:R-:W-:Y:S01]  /*10d0*/  LOP3.LUT R0, R0, 0x1c0, RZ, 0xc0, !PT ;  /* 0x000001c000007812 */ /* 0x000fe200078ec0ff */
[----:B------:R-:W-:Y:S01]  /*10e0*/  IMAD.SHL.U32 R5, R7, 0x400, RZ ;  /* 0x0000040007057824 */ /* 0x000fe200078e00ff */
[----:B------:R-:W-:Y:S01]  /*10f0*/  SHF.R.U32.HI R20, RZ, 0x3, R21 ;  /* 0x00000003ff147819 */ /* 0x000fe20000011615 */
[----:B------:R-:W-:Y:S01]  /*1100*/  IMAD.SHL.U32 R3, R11, 0x40, RZ ;  /* 0x000000400b037824 */ /* 0x000fe200078e00ff */
[----:B------:R-:W-:Y:S01]  /*1110*/  LOP3.LUT R2, R0, 0x8, R2, 0xf8, !PT ;  /* 0x0000000800027812 */ /* 0x000fe200078ef802 */
[----:B------:R-:W-:Y:S01]  /*1120*/  IMAD R6, R99, 0x2, R5 ;  /* 0x0000000263067824 */ /* 0x000fe200078e0205 */
[----:B------:R-:W-:Y:S01]  /*1130*/  SHF.R.U32.HI R0, RZ, 0x3, R0 ;  /* 0x00000003ff007819 */ /* 0x000fe20000011600 */
[----:B------:R-:W-:Y:S01]  /*1140*/  STL [R1+0xec], R27 ;  /* 0x0000ec1b01007387 */ /* 0x000fe20000100800 */
[----:B------:R-:W-:-:S02]  /*1150*/  LOP3.LUT R4, R20, R21, RZ, 0xfc, !PT ;  /* 0x0000001514047212 */ /* 0x000fc400078efcff */
[----:B------:R-:W-:Y:S01]  /*1160*/  LOP3.LUT R0, R2, R0, RZ, 0x3c, !PT ;  /* 0x0000000002007212 */ /* 0x000fe200078e3cff */
[----:B------:R-:W-:Y:S01]  /*1170*/  IMAD R2, R12, 0x200, R13 ;  /* 0x000002000c027824 */ /* 0x000fe200078e020d */
[----:B------:R-:W-:Y:S01]  /*1180*/  LOP3.LUT R3, R3, 0xfffffe00, RZ, 0xc0, !PT ;  /* 0xfffffe0003037812 */ /* 0x000fe200078ec0ff */
[----:B------:R-:W-:Y:S01]  /*1190*/  IMAD.IADD R13, R6, 0x1, R4 ;  /* 0x00000001060d7824 */ /* 0x000fe200078e0204 */
[C---:B------:R-:W-:Y:S01]  /*11a0*/  IADD3 R24, R98.reuse, 0x20, RZ ;  /* 0x0000002062187810 */ /* 0x040fe20007ffe0ff */
[----:B------:R-:W-:Y:S01]  /*11b0*/  STL [R1+0x40], R21 ;  /* 0x0000401501007387 */ /* 0x000fe20000100800 */
[----:B------:R-:W-:Y:S02]  /*11c0*/  IADD3 R23, R98, 0x40, RZ ;  /* 0x0000004062177810 */ /* 0x000fe40007ffe0ff */
[-C--:B------:R-:W-:Y:S01]  /*11d0*/  IADD3 R4, R0, R3.reuse, R5 ;  /* 0x0000000300047210 */ /* 0x080fe20007ffe005 */
[----:B------:R-:W-:Y:S01]  /*11e0*/  IMAD.SHL.U32 R6, R24, 0x40, RZ ;  /* 0x0000004018067824 */ /* 0x000fe200078e00ff */
[----:B------:R-:W-:Y:S01]  /*11f0*/  LOP3.LUT R5, R0, R3, RZ, 0xfc, !PT ;  /* 0x0000000300057212 */ /* 0x000fe200078efcff */
[----:B------:R-:W-:Y:S01]  /*1200*/  IMAD R0, R9, 0x10, R25 ;  /* 0x0000001009007824 */ /* 0x000fe200078e0219 */
[----:B------:R-:W-:Y:S01]  /*1210*/  IADD3 R22, R98, 0x60, RZ ;  /* 0x0000006062167810 */ /* 0x000fe20007ffe0ff */
[----:B------:R-:W-:Y:S01]  /*1220*/  IMAD.SHL.U32 R3, R23, 0x40, RZ ;  /* 0x0000004017037824 */ /* 0x000fe200078e00ff */
[C---:B------:R-:W-:Y:S01]  /*1230*/  LOP3.LUT P6, RZ, R8.reuse, 0x2, RZ, 0xc0, !PT ;  /* 0x0000000208ff7812 */ /* 0x040fe200078cc0ff */
[----:B------:R-:W-:Y:S01]  /*1240*/  STL [R1+0x44], R20 ;  /* 0x0000441401007387 */ /* 0x000fe20000100800 */
[----:B------:R-:W-:-:S02]  /*1250*/  LOP3.LUT P5, RZ, R8, 0x4, RZ, 0xc0, !PT ;  /* 0x0000000408ff7812 */ /* 0x000fc400078ac0ff */
[----:B------:R-:W-:Y:S01]  /*1260*/  SHF.R.S32.HI R7, RZ, 0x1f, R24 ;  /* 0x0000001fff077819 */ /* 0x000fe20000011418 */
[----:B------:R1:W-:Y:S01]  /*1270*/  STL [R1], R0 ;  /* 0x0000000001007387 */ /* 0x0003e20000100800 */
[----:B------:R-:W-:Y:S02]  /*1280*/  SHF.R.S32.HI R8, RZ, 0x1f, R23 ;  /* 0x0000001fff087819 */ /* 0x000fe40000011417 */
[C---:B------:R-:W-:Y:S02]  /*1290*/  LOP3.LUT P4, RZ, R9.reuse, 0x2, RZ, 0xc0, !PT ;  /* 0x0000000209ff7812 */ /* 0x040fe4000788c0ff */
[----:B------:R-:W-:Y:S02]  /*12a0*/  LOP3.LUT P3, RZ, R9, 0x4, RZ, 0xc0, !PT ;  /* 0x0000000409ff7812 */ /* 0x000fe4000786c0ff */
[----:B------:R-:W-:Y:S02]  /*12b0*/  SHF.R.S32.HI R9, RZ, 0x1f, R22 ;  /* 0x0000001fff097819 */ /* 0x000fe40000011416 */
[----:B------:R-:W-:-:S02]  /*12c0*/  LOP3.LUT R11, R6, 0x1c0, RZ, 0xc0, !PT ;  /* 0x000001c0060b7812 */ /* 0x000fc400078ec0ff */
[----:B------:R-:W-:Y:S02]  /*12d0*/  LEA.HI R7, R7, R24, RZ, 0x3 ;  /* 0x0000001807077211 */ /* 0x000fe400078f18ff */
[----:B------:R-:W-:Y:S02]  /*12e0*/  LEA.HI R6, R8, R23, RZ, 0x3 ;  /* 0x0000001708067211 */ /* 0x000fe400078f18ff */
[----:B------:R-:W-:Y:S01]  /*12f0*/  LOP3.LUT R23, R3, 0x1c0, RZ, 0xc0, !PT ;  /* 0x000001c003177812 */ /* 0x000fe200078ec0ff */
[----:B------:R-:W-:Y:S01]  /*1300*/  IMAD.SHL.U32 R8, R7, 0x40, RZ ;  /* 0x0000004007087824 */ /* 0x000fe200078e00ff */
[----:B------:R-:W-:Y:S01]  /*1310*/  LEA.HI R3, R9, R22, RZ, 0x3 ;  /* 0x0000001609037211 */ /* 0x000fe200078f18ff */
[----:B------:R-:W-:Y:S01]  /*1320*/  IMAD.SHL.U32 R7, R6, 0x40, RZ ;  /* 0x0000004006077824 */ /* 0x000fe200078e00ff */
[----:B------:R-:W-:Y:S02]  /*1330*/  IADD3 R91, R92, 0x10, RZ ;  /* 0x000000105c5b7810 */ /* 0x000fe40007ffe0ff */
[----:B------:R-:W-:Y:S01]  /*1340*/  LOP3.LUT R12, R11, 0x38, R86, 0xf8, !PT ;  /* 0x000000380b0c7812 */ /* 0x000fe200078ef856 */
[----:B------:R-:W-:Y:S01]  /*1350*/  IMAD.SHL.U32 R6, R3, 0x40, RZ ;  /* 0x0000004003067824 */ /* 0x000fe200078e00ff */
[----:B------:R-:W-:Y:S01]  /*1360*/  SHF.R.U32.HI R26, RZ, 0x3, R11 ;  /* 0x00000003ff1a7819 */ /* 0x000fe2000001160b */
[----:B-1----:R-:W-:Y:S01]  /*1370*/  IMAD.SHL.U32 R0, R22, 0x40, RZ ;  /* 0x0000004016007824 */ /* 0x002fe200078e00ff */
[----:B------:R-:W-:-:S02]  /*1380*/  LOP3.LUT R9, R10, 0x7ffffffc, RZ, 0xc0, !PT ;  /* 0x7ffffffc0a097812 */ /* 0x000fc400078ec0ff */
[--C-:B------:R-:W-:Y:S02]  /*1390*/  LOP3.LUT R11, R23, 0x38, R86.reuse, 0xf8, !PT ;  /* 0x00000038170b7812 */ /* 0x100fe400078ef856 */
[----:B------:R-:W-:Y:S01]  /*13a0*/  LOP3.LUT R22, R0, 0x1c0, RZ, 0xc0, !PT ;  /* 0x000001c000167812 */ /* 0x000fe200078ec0ff */
[----:B------:R-:W-:Y:S01]  /*13b0*/  IMAD.IADD R9, R18, 0x1, -R9 ;  /* 0x0000000112097824 */ /* 0x000fe200078e0a09 */
[----:B------:R-:W-:Y:S02]  /*13c0*/  SHF.R.U32.HI R24, RZ, 0x3, R23 ;  /* 0x00000003ff187819 */ /* 0x000fe40000011617 */
[----:B------:R-:W-:Y:S01]  /*13d0*/  SHF.R.S32.HI R3, RZ, 0x1f, R91 ;  /* 0x0000001fff037819 */ /* 0x000fe2000001145b */
[----:B------:R-:W-:Y:S01]  /*13e0*/  IMAD.SHL.U32 R18, R9, 0x2, RZ ;  /* 0x0000000209127824 */ /* 0x000fe200078e00ff */
[----:B------:R-:W-:Y:S02]  /*13f0*/  LOP3.LUT R10, R22, 0x38, R86, 0xf8, !PT ;  /* 0x00000038160a7812 */ /* 0x000fe400078ef856 */
[----:B------:R-:W-:Y:S01]  /*1400*/  SHF.R.U32.HI R23, RZ, 0x3, R22 ;  /* 0x00000003ff177819 */ /* 0x000fe20000011616 */
[----:B------:R-:W-:Y:S01]  /*1410*/  IMAD.SHL.U32 R22, R91, 0x2, RZ ;  /* 0x000000025b167824 */ /* 0x000fe200078e00ff */
[----:B------:R-:W-:-:S02]  /*1420*/  LOP3.LUT R25, R8, 0xfffffe00, RZ, 0xc0, !PT ;  /* 0xfffffe0008197812 */ /* 0x000fc400078ec0ff */
[----:B------:R-:W-:Y:S02]  /*1430*/  SHF.L.U64.HI R3, R91, 0x1, R3 ;  /* 0x000000015b037819 */ /* 0x000fe40000010203 */
[----:B------:R1:W-:Y:S01]  /*1440*/  STL [R1+0xe0], R22 ;  /* 0x0000e01601007387 */ /* 0x0003e20000100800 */
[----:B------:R-:W-:Y:S02]  /*1450*/  LOP3.LUT R7, R7, 0xfffffe00, RZ, 0xc0, !PT ;  /* 0xfffffe0007077812 */ /* 0x000fe400078ec0ff */
[----:B------:R-:W-:Y:S01]  /*1460*/  LOP3.LUT R12, R25, R12, R26, 0xf6, !PT ;  /* 0x0000000c190c7212 */ /* 0x000fe200078ef61a */
[----:B------:R-:W-:Y:S01]  /*1470*/  STL [R1+0x4c], R25 ;  /* 0x00004c1901007387 */ /* 0x000fe20000100800 */
[----:B------:R-:W-:Y:S02]  /*1480*/  LOP3.LUT R11, R7, R11, R24, 0xf6, !PT ;  /* 0x0000000b070b7212 */ /* 0x000fe400078ef618 */
[----:B------:R-:W-:Y:S01]  /*1490*/  LEA R12, R12, 0x5100, 0x1 ;  /* 0x000051000c0c7811 */ /* 0x000fe200078e08ff */
[----:B------:R2:W-:Y:S01]  /*14a0*/  STL [R1+0xdc], R3 ;  /* 0x0000dc0301007387 */ /* 0x0005e20000100800 */
[----:B------:R-:W-:-:S02]  /*14b0*/  LOP3.LUT R9, R21, 0x38, R86, 0xf8, !PT ;  /* 0x0000003815097812 */ /* 0x000fc400078ef856 */
[----:B------:R-:W-:Y:S01]  /*14c0*/  LEA R11, R11, 0x5100, 0x1 ;  /* 0x000051000b0b7811 */ /* 0x000fe200078e08ff */
[----:B------:R3:W-:Y:S01]  /*14d0*/  STL [R1+0x48], R7 ;  /* 0x0000480701007387 */ /* 0x0007e20000100800 */
[----:B------:R-:W-:Y:S02]  /*14e0*/  LEA R196, R2, 0x2900, 0x1 ;  /* 0x0000290002c47811 */ /* 0x000fe400078e08ff */
[----:B------:R-:W-:Y:S02]  /*14f0*/  SEL R2, R16, 0xffffffe0, !P6 ;  /* 0xffffffe010027807 */ /* 0x000fe40007000000 */
[C---:B------:R-:W-:Y:S02]  /*1500*/  SEL R0, R15.reuse, 0xffffffc0, !P3 ;  /* 0xffffffc00f007807 */ /* 0x040fe40005800000 */
[----:B------:R-:W-:Y:S02]  /*1510*/  SEL R8, R15, 0xffffffc0, !P2 ;  /* 0xffffffc00f087807 */ /* 0x000fe40005000000 */
[----:B------:R-:W-:Y:S01]  /*1520*/  LOP3.LUT R9, R19, R9, R20, 0xf6, !PT ;  /* 0x0000000913097212 */ /* 0x000fe200078ef614 */
[C---:B------:R-:W-:Y:S01]  /*1530*/  IMAD.IADD R202, R196.reuse, 0x1, R0 ;  /* 0x00000001c4ca7824 */ /* 0x040fe200078e0200 */
[----:B------:R-:W-:-:S02]  /*1540*/  IADD3 R207, R196, 0x20, RZ ;  /* 0x00000020c4cf7810 */ /* 0x000fc40007ffe0ff */
[----:B-1----:R-:W-:Y:S02]  /*1550*/  LOP3.LUT R22, R6, 0xfffffe00, RZ, 0xc0, !PT ;  /* 0xfffffe0006167812 */ /* 0x002fe400078ec0ff */
[----:B------:R-:W-:Y:S02]  /*1560*/  SEL R6, R16, 0xffffffe0, !P0 ;  /* 0xffffffe010067807 */ /* 0x000fe40004000000 */
[----:B------:R-:W-:Y:S01]  /*1570*/  LOP3.LUT R10, R22, R10, R23, 0xf6, !PT ;  /* 0x0000000a160a7212 */ /* 0x000fe200078ef617 */
[----:B------:R-:W-:Y:S01]  /*1580*/  STL [R1+0xe8], R22 ;  /* 0x0000e81601007387 */ /* 0x000fe20000100800 */
[----:B------:R-:W-:Y:S01]  /*1590*/  IADD3 R16, R18, 0x10, RZ ;  /* 0x0000001012107810 */ /* 0x000fe20007ffe0ff */
[----:B--2---:R-:W-:Y:S01]  /*15a0*/  IMAD.IADD R3, R27, 0x1, R14 ;  /* 0x000000011b037824 */ /* 0x004fe200078e020e */
[----:B------:R-:W-:Y:S02]  /*15b0*/  LEA R10, R10, 0x5100, 0x1 ;  /* 0x000051000a0a7811 */ /* 0x000fe400078e08ff */
[----:B------:R-:W-:-:S02]  /*15c0*/  IADD3 R14, R18, 0x20, RZ ;  /* 0x00000020120e7810 */ /* 0x000fc40007ffe0ff */
[----:B------:R1:W-:Y:S01]  /*15d0*/  STL [R1+0xf0], R3 ;  /* 0x0000f00301007387 */ /* 0x0003e20000100800 */
[----:B---3--:R-:W-:Y:S02]  /*15e0*/  SEL R7, R17, 0x10, !P1 ;  /* 0x0000001011077807 */ /* 0x008fe40004800000 */
[----:B------:R-:W-:Y:S01]  /*15f0*/  IADD3 R17, R18, 0x8, RZ ;  /* 0x0000000812117810 */ /* 0x000fe20007ffe0ff */
[----:B------:R-:W-:Y:S01]  /*1600*/  STL [R1+0x7c], R18 ;  /* 0x00007c1201007387 */ /* 0x000fe20000100800 */
[----:B------:R-:W-:Y:S02]  /*1610*/  LEA R9, R9, 0x5100, 0x1 ;  /* 0x0000510009097811 */ /* 0x000fe400078e08ff */
[----:B------:R-:W-:Y:S01]  /*1620*/  @P4 IADD3 R207, R196, -0x20, RZ ;  /* 0xffffffe0c4cf4810 */ /* 0x000fe20007ffe0ff */
[----:B------:R2:W-:Y:S01]  /*1630*/  STL [R1+0xd8], R12 ;  /* 0x0000d80c01007387 */ /* 0x0005e20000100800 */
[----:B------:R-:W-:Y:S02]  /*1640*/  LEA R203, R4, 0x5100, 0x1 ;  /* 0x0000510004cb7811 */ /* 0x000fe400078e08ff */
[----:B------:R-:W-:Y:S01]  /*1650*/  LEA R197, R5, 0x100, 0x1 ;  /* 0x0000010005c57811 */ /* 0x000fe200078e08ff */
[----:B------:R3:W-:Y:S01]  /*1660*/  STL [R1+0xd4], R11 ;  /* 0x0000d40b01007387 */ /* 0x0007e20000100800 */
[----:B------:R-:W-:Y:S01]  /*1670*/  IMAD.IADD R199, R0, 0x1, R207 ;  /* 0x0000000100c77824 */ /* 0x000fe200078e02cf */
[----:B------:R-:W-:Y:S01]  /*1680*/  IADD3 R212, R86, 0x20, RZ ;  /* 0x0000002056d47810 */ /* 0x000fe20007ffe0ff */
[----:B------:R-:W-:Y:S01]  /*1690*/  IMAD.IADD R206, R203, 0x1, R2 ;  /* 0x00000001cbce7824 */ /* 0x000fe200078e0202 */
[----:B------:R4:W-:Y:S01]  /*16a0*/  STL [R1+0xd0], R10 ;  /* 0x0000d00a01007387 */ /* 0x0009e20000100800 */
[----:B------:R-:W-:Y:S01]  /*16b0*/  SHF.R.S32.HI R245, RZ, 0x1f, R244 ;  /* 0x0000001ffff57819 */ /* 0x000fe200000114f4 */
[----:B------:R-:W-:Y:S01]  /*16c0*/  IMAD.IADD R201, R2, 0x1, R197 ;  /* 0x0000000102c97824 */ /* 0x000fe200078e02c5 */
[----:B------:R-:W-:Y:S01]  /*16d0*/  SHF.R.S32.HI R87, RZ, 0x1f, R86 ;  /* 0x0000001fff577819 */ /* 0x000fe20000011456 */
[----:B------:R5:W-:Y:S01]  /*16e0*/  STL [R1+0x74], R17 ;  /* 0x0000741101007387 */ /* 0x000be20000100800 */
[----:B------:R-:W-:-:S02]  /*16f0*/  SHF.R.S32.HI R252, RZ, 0x1f, R212 ;  /* 0x0000001ffffc7819 */ /* 0x000fc400000114d4 */
[----:B------:R-:W-:Y:S01]  /*1700*/  IADD3 R211, R207, 0x800, RZ ;  /* 0x00000800cfd37810 */ /* 0x000fe20007ffe0ff */
[----:B------:R5:W-:Y:S01]  /*1710*/  STL [R1+0x70], R16 ;  /* 0x0000701001007387 */ /* 0x000be20000100800 */
[----:B-1----:R-:W-:Y:S02]  /*1720*/  LOP3.LUT R3, R21, 0x18, R86, 0xf8, !PT ;  /* 0x0000001815037812 */ /* 0x002fe400078ef856 */
[----:B------:R-:W-:Y:S02]  /*1730*/  IADD3 R210, R207, 0x1000, RZ ;  /* 0x00001000cfd27810 */ /* 0x000fe40007ffe0ff */
[----:B------:R-:W-:Y:S02]  /*1740*/  LOP3.LUT R247, R19, R3, R20, 0xf6, !PT ;  /* 0x0000000313f77212 */ /* 0x000fe400078ef614 */
[----:B------:R-:W-:Y:S02]  /*1750*/  SEL R3, R15, 0xffffffc0, !P5 ;  /* 0xffffffc00f037807 */ /* 0x000fe40006800000 */
[----:B------:R-:W-:-:S02]  /*1760*/  IADD3 R15, R18, 0x18, RZ ;  /* 0x00000018120f7810 */ /* 0x000fc40007ffe0ff */
[C---:B--2---:R-:W-:Y:S01]  /*1770*/  IADD3 R12, R18.reuse, 0x28, RZ ;  /* 0x00000028120c7810 */ /* 0x044fe20007ffe0ff */
[----:B------:R-:W-:Y:S01]  /*1780*/  IMAD.IADD R204, R203, 0x1, R3 ;  /* 0x00000001cbcc7824 */ /* 0x000fe200078e0203 */
[----:B---3--:R-:W-:Y:S01]  /*1790*/  IADD3 R11, R18, 0x30, RZ ;  /* 0x00000030120b7810 */ /* 0x008fe20007ffe0ff */
[----:B------:R-:W-:Y:S01]  /*17a0*/  STL [R1+0x6c], R15 ;  /* 0x00006c0f01007387 */ /* 0x000fe20000100800 */
[----:B------:R-:W-:Y:S01]  /*17b0*/  IMAD.IADD R198, R3, 0x1, R197 ;  /* 0x0000000103c67824 */ /* 0x000fe200078e02c5 */
[----:B------:R-:W-:Y:S01]  /*17c0*/  LEA R247, R247, 0x100, 0x1 ;  /* 0x00000100f7f77811 */ /* 0x000fe200078e08ff */
[----:B------:R-:W-:Y:S01]  /*17d0*/  IMAD.IADD R205, R2, 0x1, R204 ;  /* 0x0000000102cd7824 */ /* 0x000fe200078e02cc */
[----:B------:R1:W-:Y:S01]  /*17e0*/  STL [R1+0x68], R14 ;  /* 0x0000680e01007387 */ /* 0x0003e20000100800 */
[----:B----4-:R-:W-:Y:S01]  /*17f0*/  IADD3 R10, R18, 0x38, RZ ;  /* 0x00000038120a7810 */ /* 0x010fe20007ffe0ff */
[----:B------:R-:W-:Y:S01]  /*1800*/  IMAD.IADD R200, R2, 0x1, R198 ;  /* 0x0000000102c87824 */ /* 0x000fe200078e02c6 */
[----:B-----5:R-:W-:Y:S01]  /*1810*/  SHF.R.S32.HI R17, RZ, 0x1f, R17 ;  /* 0x0000001fff117819 */ /* 0x020fe20000011411 */
[----:B------:R2:W-:Y:S01]  /*1820*/  STL [R1+0x64], R12 ;  /* 0x0000640c01007387 */ /* 0x0005e20000100800 */
[----:B------:R-:W-:Y:S01]  /*1830*/  IMAD.IADD R248, R8, 0x1, R247 ;  /* 0x0000000108f87824 */ /* 0x000fe200078e02f7 */
[----:B------:R-:W-:-:S02]  /*1840*/  IADD3 R209, R207, 0x1800, RZ ;  /* 0x00001800cfd17810 */ /* 0x000fc40007ffe0ff */
[----:B------:R-:W-:Y:S01]  /*1850*/  STL [R1+0x60], R11 ;  /* 0x0000600b01007387 */ /* 0x000fe20000100800 */
[----:B------:R-:W-:Y:S02]  /*1860*/  SHF.R.S32.HI R16, RZ, 0x1f, R16 ;  /* 0x0000001fff107819 */ /* 0x000fe40000011410 */
[----:B------:R-:W-:Y:S01]  /*1870*/  IADD3 R208, R207, 0x2000, RZ ;  /* 0x00002000cfd07810 */ /* 0x000fe20007ffe0ff */
[----:B------:R3:W-:Y:S04]  /*1880*/  STL [R1+0xcc], R9 ;  /* 0x0000cc0901007387 */ /* 0x0007e80000100800 */
[----:B------:R-:W-:Y:S04]  /*1890*/  STL [R1+0x5c], R10 ;  /* 0x00005c0a01007387 */ /* 0x000fe80000100800 */
[----:B------:R-:W-:Y:S04]  /*18a0*/  STL [R1+0xc0], R17 ;  /* 0x0000c01101007387 */ /* 0x000fe80000100800 */
[----:B------:R-:W-:Y:S01]  /*18b0*/  STL [R1+0xbc], R16 ;  /* 0x0000bc1001007387 */ /* 0x000fe20000100800 */
[----:B-1----:R-:W-:-:S02]  /*18c0*/  SHF.R.S32.HI R14, RZ, 0x1f, R14 ;  /* 0x0000001fff0e7819 */ /* 0x002fc4000001140e */
[----:B--2---:R-:W-:Y:S02]  /*18d0*/  SHF.R.S32.HI R12, RZ, 0x1f, R12 ;  /* 0x0000001fff0c7819 */ /* 0x004fe4000001140c */
[----:B---3--:R-:W-:-:S05]  /*18e0*/  SHF.R.S32.HI R9, RZ, 0x1f, R15 ;  /* 0x0000001fff097819 */ /* 0x008fca000001140f */
[----:B------:R1:W-:Y:S04]  /*18f0*/  STL [R1+0xb8], R9 ;  /* 0x0000b80901007387 */ /* 0x0003e80000100800 */
[----:B------:R-:W-:Y:S04]  /*1900*/  STL [R1+0xb4], R14 ;  /* 0x0000b40e01007387 */ /* 0x000fe80000100800 */
[----:B------:R-:W-:Y:S01]  /*1910*/  STL [R1+0xb0], R12 ;  /* 0x0000b00c01007387 */ /* 0x000fe20000100800 */
[----:B-1----:R-:W-:Y:S02]  /*1920*/  SHF.R.S32.HI R9, RZ, 0x1f, R11 ;  /* 0x0000001fff097819 */ /* 0x002fe4000001140b */
[----:B------:R-:W-:-:S03]  /*1930*/  LEA R11, R13, 0x80, 0x1 ;  /* 0x000000800d0b7811 */ /* 0x000fc600078e08ff */
[----:B------:R1:W-:Y:S02]  /*1940*/  STL [R1+0xac], R9 ;  /* 0x0000ac0901007387 */ /* 0x0003e40000100800 */
[C---:B------:R-:W-:Y:S01]  /*1950*/  IMAD.IADD R0, R11.reuse, 0x1, R6 ;  /* 0x000000010b007824 */ /* 0x040fe200078e0206 */
[----:B-1----:R-:W-:Y:S01]  /*1960*/  SHF.R.S32.HI R9, RZ, 0x1f, R10 ;  /* 0x0000001fff097819 */ /* 0x002fe2000001140a */
[----:B------:R-:W-:-:S04]  /*1970*/  IMAD.IADD R10, R11, 0x1, R8 ;  /* 0x000000010b0a7824 */ /* 0x000fc800078e0208 */
[----:B------:R1:W-:Y:S01]  /*1980*/  STL [R1+0xa8], R9 ;  /* 0x0000a80901007387 */ /* 0x0003e20000100800 */
[----:B------:R-:W-:-:S03]  /*1990*/  IMAD.IADD R4, R6, 0x1, R10 ;  /* 0x0000000106047824 */ /* 0x000fc600078e020a */
[----:B------:R-:W-:Y:S01]  /*19a0*/  STL [R1+0x8c], R11 ;  /* 0x00008c0b01007387 */ /* 0x000fe20000100800 */
[----:B------:R-:W-:-:S03]  /*19b0*/  IMAD.IADD R3, R7, 0x1, R4 ;  /* 0x0000000107037824 */ /* 0x000fc600078e0204 */
[----:B------:R-:W-:Y:S04]  /*19c0*/  STL [R1+0x90], R10 ;  /* 0x0000900a01007387 */ /* 0x000fe80000100800 */
[----:B------:R2:W-:Y:S01]  /*19d0*/  STL [R1+0xa4], R0 ;  /* 0x0000a40001007387 */ /* 0x0005e20000100800 */
[----:B-1----:R-:W-:-:S04]  /*19e0*/  IMAD.IADD R9, R11, 0x1, R7 ;  /* 0x000000010b097824 */ /* 0x002fc800078e0207 */
[----:B------:R-:W-:Y:S01]  /*19f0*/  IMAD.IADD R5, R9, 0x1, R6 ;  /* 0x0000000109057824 */ /* 0x000fe200078e0206 */
[----:B------:R-:W-:Y:S01]  /*1a00*/  STL [R1+0x9c], R9 ;  /* 0x00009c0901007387 */ /* 0x000fe20000100800 */
[----:B--2---:R-:W-:-:S05]  /*1a10*/  IMAD.IADD R0, R7, 0x1, R10 ;  /* 0x0000000107007824 */ /* 0x004fca00078e020a */
[----:B------:R1:W-:Y:S04]  /*1a20*/  STL [R1+0x98], R0 ;  /* 0x0000980001007387 */ /* 0x0003e80000100800 */
[----:B------:R2:W-:Y:S04]  /*1a30*/  STL [R1+0xa0], R5 ;  /* 0x0000a00501007387 */ /* 0x0005e80000100800 */
[----:B------:R2:W-:Y:S04]  /*1a40*/  STL [R1+0x94], R4 ;  /* 0x0000940401007387 */ /* 0x0005e80000100800 */
[----:B------:R2:W-:Y:S01]  /*1a50*/  STL [R1+0xc8], R3 ;  /* 0x0000c80301007387 */ /* 0x0005e20000100800 */
[----:B-1----:R-:W-:-:S05]  /*1a60*/  IMAD.IADD R0, R6, 0x1, R0 ;  /* 0x0000000106007824 */ /* 0x002fca00078e0200 */
[----:B------:R2:W-:Y:S02]  /*1a70*/  STL [R1+0xc4], R0 ;  /* 0x0000c40001007387 */ /* 0x0005e40000100800 */
.L_x_410:
[----:B--2---:R-:W2:Y:S01]  /*1a80*/  LDL R0, [R1+0x3c] ;  /* 0x00003c0001007983 */ /* 0x004ea20000100800 */
[----:B------:R-:W-:Y:S01]  /*1a90*/  IMAD.MOV.U32 R2, RZ, RZ, 0x4 ;  /* 0x00000004ff027424 */ /* 0x000fe200078e00ff */
[----:B------:R-:W-:-:S04]  /*1aa0*/  ISETP.NE.U32.AND P0, PT, RZ, c[0x0][0x370], PT ;  /* 0x0000dc00ff007a0c */ /* 0x000fc80003f05070 */
[----:B------:R-:W-:Y:S01]  /*1ab0*/  ISETP.NE.AND.EX P1, PT, RZ, c[0x0][0x374], PT, P0 ;  /* 0x0000dd00ff007a0c */ /* 0x000fe20003f25300 */
[----:B--2---:R-:W-:-:S05]  /*1ac0*/  IMAD.WIDE R2, R0, R2, c[0x0][0x588] ;  /* 0x0001620000027625 */ /* 0x004fca00078e0202 */
[----:B------:R-:W2:Y:S01]  /*1ad0*/  LDG.E R27, [R2.64] ;  /* 0x00000008021b7981 */ /* 0x000ea2000c1e1900 */
[----:B------:R-:W-:Y:S01]  /*1ae0*/  ISETP.NE.U32.AND P4, PT, RZ, c[0x0][0x360], PT ;  /* 0x0000d800ff007a0c */ /* 0x000fe20003f85070 */
[----:B------:R-:W-:Y:S01]  /*1af0*/  IMAD.MOV.U32 R9, RZ, RZ, RZ ;  /* 0x000000ffff097224 */ /* 0x000fe200078e00ff */
[----:B------:R-:W-:Y:S02]  /*1b00*/  ISETP.NE.U32.AND P3, PT, RZ, c[0x0][0x348], PT ;  /* 0x0000d200ff007a0c */ /* 0x000fe40003f65070 */
[----:B------:R-:W-:Y:S02]  /*1b10*/  ISETP.NE.AND.EX P4, PT, RZ, c[0x0][0x364], PT, P4 ;  /* 0x0000d900ff007a0c */ /* 0x000fe40003f85340 */
[----:B------:R-:W-:Y:S02]  /*1b20*/  ISETP.NE.U32.AND P5, PT, RZ, c[0x0][0x350], PT ;  /* 0x0000d400ff007a0c */ /* 0x000fe40003fa5070 */
[----:B------:R-:W-:Y:S02]  /*1b30*/  ISETP.NE.U32.AND P6, PT, RZ, c[0x0][0x358], PT ;  /* 0x0000d600ff007a0c */ /* 0x000fe40003fc5070 */
[----:B------:R-:W-:-:S02]  /*1b40*/  ISETP.NE.AND.EX P3, PT, RZ, c[0x0][0x34c], PT, P3 ;  /* 0x0000d300ff007a0c */ /* 0x000fc40003f65330 */
[----:B------:R-:W-:Y:S02]  /*1b50*/  ISETP.NE.AND.EX P5, PT, RZ, c[0x0][0x354], PT, P5 ;  /* 0x0000d500ff007a0c */ /* 0x000fe40003fa5350 */
[----:B------:R-:W-:Y:S01]  /*1b60*/  ISETP.NE.AND.EX P6, PT, RZ, c[0x0][0x35c], PT, P6 ;  /* 0x0000d700ff007a0c */ /* 0x000fe20003fc5360 */
[----:B------:R-:W-:Y:S01]  /*1b70*/  IMAD.MOV.U32 R143, RZ, RZ, RZ ;  /* 0x000000ffff8f7224 */ /* 0x000fe200078e00ff */
[----:B------:R-:W-:Y:S01]  /*1b80*/  CS2R R12, SRZ ;  /* 0x00000000000c7805 */ /* 0x000fe2000001ff00 */
[----:B--2---:R-:W-:Y:S01]  /*1b90*/  SHF.R.S32.HI R28, RZ, 0x1f, R27 ;  /* 0x0000001fff1c7819 */ /* 0x004fe2000001141b */
[C---:B------:R-:W-:Y:S01]  /*1ba0*/  IMAD.SHL.U32 R16, R27.reuse, 0x4, RZ ;  /* 0x000000041b107824 */ /* 0x040fe200078e00ff */
[C---:B------:R-:W-:Y:S01]  /*1bb0*/  @P1 LEA R4, P0, R27.reuse, c[0x0][0x370], 0x2 ;  /* 0x0000dc001b041a11 */ /* 0x040fe200078010ff */
[----:B------:R1:W-:Y:S01]  /*1bc0*/  STL [R1+0x58], R27 ;  /* 0x0000581b01007387 */ /* 0x0003e20000100800 */
[C-C-:B------:R-:W-:Y:S02]  /*1bd0*/  SHF.L.U64.HI R15, R27.reuse, 0x2, R28.reuse ;  /* 0x000000021b0f7819 */ /* 0x140fe4000001021c */
[----:B------:R-:W-:Y:S01]  /*1be0*/  @P1 LEA.HI.X R5, R27, c[0x0][0x374], R28, 0x2, P0 ;  /* 0x0000dd001b051a11 */ /* 0x000fe200000f141c */
[----:B------:R1:W-:Y:S01]  /*1bf0*/  STL [R1+0x80], R28 ;  /* 0x0000801c01007387 */ /* 0x0003e20000100800 */
[----:B------:R-:W-:-:S03]  /*1c00*/  @P4 IADD3 R2, P0, R16, c[0x0][0x360], RZ ;  /* 0x0000d80010024a10 */ /* 0x000fc60007f1e0ff */
[----:B------:R2:W3:Y:S01]  /*1c10*/  @P1 LDG.E R9, [R4.64] ;  /* 0x0000000804091981 */ /* 0x0004e2000c1e1900 */
[C---:B------:R-:W-:Y:S02]  /*1c20*/  @P4 IADD3.X R3, R15.reuse, c[0x0][0x364], RZ, P0, !PT ;  /* 0x0000d9000f034a10 */ /* 0x040fe400007fe4ff */
[----:B------:R-:W-:Y:S01]  /*1c30*/  IADD3 R6, P2, R16, c[0x0][0x348], RZ ;  /* 0x0000d20010067a10 */ /* 0x000fe20007f5e0ff */
[----:B------:R1:W-:Y:S04]  /*1c40*/  STL [R1+0x50], R16 ;  /* 0x0000501001007387 */ /* 0x0003e80000100800 */
[----:B------:R4:W5:Y:S01]  /*1c50*/  @P4 LDG.E R147, [R2.64] ;  /* 0x0000000802934981 */ /* 0x000962000c1e1900 */
[----:B------:R-:W-:-:S03]  /*1c60*/  IADD3.X R7, R15, c[0x0][0x34c], RZ, P2, !PT ;  /* 0x0000d3000f077a10 */ /* 0x000fc600017fe4ff */
[----:B------:R1:W-:Y:S04]  /*1c70*/  STL [R1+0x54], R15 ;  /* 0x0000540f01007387 */ /* 0x0003e80000100800 */
[----:B------:R1:W5:Y:S01]  /*1c80*/  @P3 LDG.E R143, [R6.64] ;  /* 0x00000008068f3981 */ /* 0x000362000c1e1900 */
[----:B--2---:R-:W-:-:S04]  /*1c90*/  IADD3 R4, P1, R16, c[0x0][0x350], RZ ;  /* 0x0000d40010047a10 */ /* 0x004fc80007f3e0ff */
[----:B------:R-:W-:Y:S02]  /*1ca0*/  IADD3.X R5, R15, c[0x0][0x354], RZ, P1, !PT ;  /* 0x0000d5000f057a10 */ /* 0x000fe40000ffe4ff */
[----:B----4-:R-:W-:-:S03]  /*1cb0*/  IADD3 R2, P0, R16, c[0x0][0x358], RZ ;  /* 0x0000d60010027a10 */ /* 0x010fc60007f1e0ff */
[----:B------:R1:W5:Y:S01]  /*1cc0*/  @P5 LDG.E R13, [R4.64] ;  /* 0x00000008040d5981 */ /* 0x000362000c1e1900 */
[----:B------:R-:W-:-:S05]  /*1cd0*/  IADD3.X R3, R15, c[0x0][0x35c], RZ, P0, !PT ;  /* 0x0000d7000f037a10 */ /* 0x000fca00007fe4ff */
[----:B------:R1:W5:Y:S01]  /*1ce0*/  @P6 LDG.E R12, [R2.64] ;  /* 0x00000008020c6981 */ /* 0x000362000c1e1900 */
[----:B------:R-:W-:Y:S03]  /*1cf0*/  YIELD ;  /* 0x0000000000007946 */ /* 0x000fe60003800000 */
[----:B---3--:R1:W-:Y:S01]  /*1d00*/  STL [R1+0x2c], R9 ;  /* 0x00002c0901007387 */ /* 0x0083e20000100800 */
[----:B------:R-:W-:Y:S05]  /*1d10*/  @P4 BRA `(.L_x_231) ;  /* 0x0000005000004947 */ /* 0x000fea0003800000 */
[----:B-----5:R-:W-:Y:S01]  /*1d20*/  MOV R147, c[0x0][0x168] ;  /* 0x00005a0000937a02 */ /* 0x020fe20000000f00 */
[----:B------:R-:W-:Y:S05]  /*1d30*/  @!P3 BRA `(.L_x_231) ;  /* 0x000000300000b947 */ /* 0x000fea0003800000 */
[----:B------:R-:W2:Y:S04]  /*1d40*/  LDG.E R8, [R6.64] ;  /* 0x0000000806087981 */ /* 0x000ea8000c1e1900 */
[----:B------:R-:W2:Y:S02]  /*1d50*/  LDG.E R0, [R6.64+0x4] ;  /* 0x0000040806007981 */ /* 0x000ea4000c1e1900 */
[----:B--2---:R-:W-:-:S02]  /*1d60*/  IADD3 R147, -R8, R0, RZ ;  /* 0x0000000008937210 */ /* 0x004fc40007ffe1ff */
.L_x_231:
[----:B------:R-:W-:-:S04]  /*1d70*/  ISETP.NE.U32.AND P0, PT, RZ, c[0x0][0x368], PT ;  /* 0x0000da00ff007a0c */ /* 0x000fc80003f05070 */
[----:B------:R-:W-:-:S13]  /*1d80*/  ISETP.NE.AND.EX P0, PT, RZ, c[0x0][0x36c], PT, P0 ;  /* 0x0000db00ff007a0c */ /* 0x000fda0003f05300 */
[----:B------:R-:W-:Y:S05]  /*1d90*/  @!P0 BRA `(.L_x_232) ;  /* 0x0000004000008947 */ /* 0x000fea0003800000 */
[----:B-1----:R-:W-:-:S04]  /*1da0*/  IADD3 R6, P0, R16, c[0x0][0x368], RZ ;  /* 0x0000da0010067a10 */ /* 0x002fc80007f1e0ff */
[----:B------:R-:W-:-:S05]  /*1db0*/  IADD3.X R7, R15, c[0x0][0x36c], RZ, P0, !PT ;  /* 0x0000db000f077a10 */ /* 0x000fca00007fe4ff */
[----:B------:R1:W5:Y:S01]  /*1dc0*/  LDG.E R6, [R6.64] ;  /* 0x0000000806067981 */ /* 0x000362000c1e1900 */
[----:B------:R-:W-:Y:S05]  /*1dd0*/  BRA `(.L_x_233) ;  /* 0x0000005000007947 */ /* 0x000fea0003800000 */
.L_x_232:
[----:B-1----:R-:W-:Y:S01]  /*1de0*/  MOV R6, UR6 ;  /* 0x0000000600067c02 */ /* 0x002fe20008000f00 */
[----:B------:R-:W-:Y:S05]  /*1df0*/  @!P5 BRA `(.L_x_233) ;  /* 0x000000300000d947 */ /* 0x000fea0003800000 */
[----:B------:R-:W2:Y:S04]  /*1e00*/  LDG.E R6, [R4.64] ;  /* 0x0000000804067981 */ /* 0x000ea8000c1e1900 */
[----:B------:R-:W2:Y:S02]  /*1e10*/  LDG.E R0, [R4.64+0x4] ;  /* 0x0000040804007981 */ /* 0x000ea4000c1e1900 */
[----:B--2---:R-:W-:Y:S02]  /*1e20*/  IADD3 R6, -R6, R0, RZ ;  /* 0x0000000006067210 */ /* 0x004fe40007ffe1ff */
.L_x_233:
[----:B------:R-:W2:Y:S04]  /*1e30*/  LDL R14, [R1+0x38] ;  /* 0x00003800010e7983 */ /* 0x000ea80000100800 */
[----:B------:R3:W4:Y:S04]  /*1e40*/  @P6 LDG.E R4, [R2.64] ;  /* 0x0000000802046981 */ /* 0x000728000c1e1900 */
[----:B------:R3:W4:Y:S01]  /*1e50*/  @P6 LDG.E R0, [R2.64+0x4] ;  /* 0x0000040802006981 */ /* 0x000722000c1e1900 */
[----:B------:R-:W-:Y:S01]  /*1e60*/  ISETP.NE.U32.AND P0, PT, RZ, c[0x0][0x378], PT ;  /* 0x0000de00ff007a0c */ /* 0x000fe20003f05070 */
[----:B-----5:R-:W-:-:S03]  /*1e70*/  IMAD.MOV.U32 R130, RZ, RZ, R6 ;  /* 0x000000ffff827224 */ /* 0x020fc600078e0006 */
[----:B------:R-:W-:-:S13]  /*1e80*/  ISETP.NE.AND.EX P1, PT, RZ, c[0x0][0x37c], PT, P0 ;  /* 0x0000df00ff007a0c */ /* 0x000fda0003f25300 */
[----:B---3--:R-:W-:-:S04]  /*1e90*/  @P1 IADD3 R2, P0, R16, c[0x0][0x378], RZ ;  /* 0x0000de0010021a10 */ /* 0x008fc80007f1e0ff */
[----:B------:R-:W-:-:S05]  /*1ea0*/  @P1 IADD3.X R3, R15, c[0x0][0x37c], RZ, P0, !PT ;  /* 0x0000df000f031a10 */ /* 0x000fca00007fe4ff */
[----:B------:R3:W5:Y:S01]  /*1eb0*/  @P1 LDG.E R130, [R2.64] ;  /* 0x0000000802821981 */ /* 0x000762000c1e1900 */
[----:B-1----:R-:W-:Y:S01]  /*1ec0*/  IMAD.IADD R7, R6, 0x1, -R9 ;  /* 0x0000000106077824 */ /* 0x002fe200078e0a09 */
[----:B------:R-:W-:Y:S01]  /*1ed0*/  BSSY B0, `(.L_x_234) ;  /* 0x0000031000007945 */ /* 0x000fe20003800000 */
[----:B---3--:R-:W-:Y:S01]  /*1ee0*/  IMAD.MOV.U32 R2, RZ, RZ, c[0x0][0x228] ;  /* 0x00008a00ff027624 */ /* 0x008fe200078e00ff */
[----:B--2---:R-:W-:-:S04]  /*1ef0*/  LOP3.LUT R3, R14, 0xff000000, RZ, 0xc0, !PT ;  /* 0xff0000000e037812 */ /* 0x004fc800078ec0ff */
[----:B------:R-:W-:Y:S01]  /*1f00*/  SHF.R.U32.HI R3, RZ, 0x8, R3 ;  /* 0x00000008ff037819 */ /* 0x000fe20000011603 */
[----:B----4-:R-:W-:Y:S01]  /*1f10*/  @P6 IMAD.IADD R2, R0, 0x1, -R4 ;  /* 0x0000000100026824 */ /* 0x010fe200078e0a04 */
[----:B------:R-:W-:-:S03]  /*1f20*/  LOP3.LUT R4, R14, 0xff0000, RZ, 0xc0, !PT ;  /* 0x00ff00000e047812 */ /* 0x000fc600078ec0ff */
[----:B------:R-:W-:Y:S01]  /*1f30*/  IMAD.IADD R138, R7, 0x1, R2 ;  /* 0x00000001078a7824 */ /* 0x000fe200078e0202 */
[----:B------:R-:W-:-:S04]  /*1f40*/  LEA.HI R3, R4, R3, RZ, 0x10 ;  /* 0x0000000304037211 */ /* 0x000fc800078f80ff */
[----:B------:R-:W-:Y:S02]  /*1f50*/  SHF.R.U32.HI R5, RZ, 0x10, R3 ;  /* 0x00000010ff057819 */ /* 0x000fe40000011603 */
[----:B------:R-:W-:Y:S02]  /*1f60*/  LOP3.LUT R17, R3, 0xff, RZ, 0xc0, !PT ;  /* 0x000000ff03117812 */ /* 0x000fe400078ec0ff */
[C---:B------:R-:W-:Y:S01]  /*1f70*/  IADD3 R0, R138.reuse, 0x4f, RZ ;  /* 0x0000004f8a007810 */ /* 0x040fe20007ffe0ff */
[----:B------:R1:W-:Y:S01]  /*1f80*/  STL [R1+0x84], R5 ;  /* 0x0000840501007387 */ /* 0x0003e20000100800 */
[----:B------:R-:W-:Y:S02]  /*1f90*/  ISETP.GE.AND P0, PT, R138, 0x1, PT ;  /* 0x000000018a00780c */ /* 0x000fe40003f06270 */
[----:B------:R-:W-:Y:S01]  /*1fa0*/  ISETP.NE.AND P1, PT, R5, RZ, PT ;  /* 0x000000ff0500720c */ /* 0x000fe20003f25270 */
[----:B------:R1:W-:Y:S01]  /*1fb0*/  STL [R1+0x88], R17 ;  /* 0x0000881101007387 */ /* 0x0003e20000100800 */
[----:B------:R-:W-:-:S02]  /*1fc0*/  IMAD.HI R0, R0, 0x66666667, RZ ;  /* 0x6666666700007827 */ /* 0x000fc400078e02ff */
[----:B------:R-:W-:-:S03]  /*1fd0*/  SEL R129, R5, c[0x0][0x338], P1 ;  /* 0x0000ce0005817a07 */ /* 0x000fc60000800000 */
[----:B------:R-:W-:-:S04]  /*1fe0*/  SHF.R.U32.HI R4, RZ, 0x1f, R0 ;  /* 0x0000001fff047819 */ /* 0x000fc80000011600 */
[----:B------:R-:W-:Y:S01]  /*1ff0*/  LEA.HI.SX32 R139, R0, R4, 0x1b ;  /* 0x00000004008b7211 */ /* 0x000fe200078fdaff */
[----:B------:R-:W-:Y:S01]  /*2000*/  IMAD.MOV.U32 R0, RZ, RZ, RZ ;  /* 0x000000ffff007224 */ /* 0x000fe200078e00ff */
[----:B------:R-:W-:Y:S05]  /*2010*/  @!P0 BRA `(.L_x_235) ;  /* 0x000001c000008947 */ /* 0x000fea0003800000 */
        /* <DEDUP_REMOVED lines=11> */
[----:B------:R-:W-:Y:S02]  /*20d0*/  IMAD.MOV.U32 R4, RZ, RZ, RZ ;  /* 0x000000ffff047224 */ /* 0x000fe400078e00ff */
        /* <DEDUP_REMOVED lines=16> */
.L_x_235:
[----:B------:R-:W-:Y:S05]  /*21e0*/  BSYNC B0 ;  /* 0x0000000000007941 */ /* 0x000fea0003800000 */
.L_x_234:
[----:B------:R-:W-:-:S04]  /*21f0*/  IMAD R3, R17, R0, RZ ;  /* 0x0000000011037224 */ /* 0x000fc800078e02ff */
[C---:B------:R-:W-:Y:S02]  /*2200*/  IMAD.IADD R0, R3.reuse, 0x1, R0 ;  /* 0x0000000103007824 */ /* 0x040fe400078e0200 */
[----:B------:R-:W-:-:S03]  /*2210*/  IMAD R3, R3, 0x50, -R7 ;  /* 0x0000005003037824 */ /* 0x000fc600078e0a07 */
[----:B------:R-:W-:Y:S02]  /*2220*/  IMNMX R0, R139, R0, PT ;  /* 0x000000008b007217 */ /* 0x000fe40003800200 */
[----:B------:R-:W-:-:S03]  /*2230*/  IMNMX R3, RZ, R3, !PT ;  /* 0x00000003ff037217 */ /* 0x000fc60007800200 */
[----:B------:R-:W-:Y:S02]  /*2240*/  IMAD R0, R0, 0x50, -R7 ;  /* 0x0000005000007824 */ /* 0x000fe400078e0a07 */
[----:B-1----:R-:W-:-:S03]  /*2250*/  IMAD.WIDE.U32 R4, R3, -0x33333333, RZ ;  /* 0xcccccccd03047825 */ /* 0x002fc600078e00ff */
[----:B------:R-:W-:Y:S02]  /*2260*/  IMNMX R0, R0, R2, PT ;  /* 0x0000000200007217 */ /* 0x000fe40003800200 */
[----:B------:R-:W-:Y:S02]  /*2270*/  SHF.R.U32.HI R119, RZ, 0x6, R5 ;  /* 0x00000006ff777819 */ /* 0x000fe40000011605 */
[----:B------:R-:W-:-:S13]  /*2280*/  ISETP.GT.AND P0, PT, R0, R3, PT ;  /* 0x000000030000720c */ /* 0x000fda0003f04270 */
[----:B------:R-:W-:Y:S01]  /*2290*/  @P0 IADD3 R3, R0, 0x4f, RZ ;  /* 0x0000004f00030810 */ /* 0x000fe20007ffe0ff */
[----:B------:R-:W-:-:S04]  /*22a0*/  IMAD.MOV.U32 R0, RZ, RZ, R119 ;  /* 0x000000ffff007224 */ /* 0x000fc800078e0077 */
[----:B------:R-:W-:-:S05]  /*22b0*/  @P0 IMAD.HI R3, R3, 0x66666667, RZ ;  /* 0x6666666703030827 */ /* 0x000fca00078e02ff */
[----:B------:R-:W-:-:S04]  /*22c0*/  @P0 SHF.R.U32.HI R4, RZ, 0x1f, R3 ;  /* 0x0000001fff040819 */ /* 0x000fc80000011603 */
[----:B------:R-:W-:-:S04]  /*22d0*/  @P0 LEA.HI.SX32 R0, R3, R4, 0x1b ;  /* 0x0000000403000211 */ /* 0x000fc800078fdaff */
[----:B------:R-:W-:-:S13]  /*22e0*/  ISETP.GT.AND P0, PT, R0, R119, PT ;  /* 0x000000770000720c */ /* 0x000fda0003f04270 */
[----:B------:R-:W-:Y:S05]  /*22f0*/  @!P0 BRA `(.L_x_236) ;  /* 0x0000592000008947 */ /* 0x000fea0003800000 */
[----:B------:R-:W-:Y:S01]  /*2300*/  ISETP.NE.U32.AND P0, PT, RZ, c[0x0][0x340], PT ;  /* 0x0000d000ff007a0c */ /* 0x000fe20003f05070 */
[----:B------:R-:W1:Y:S03]  /*2310*/  S2R R9, SR_TID.X ;  /* 0x0000000000097919 */ /* 0x000e660000002100 */
[----:B------:R-:W-:-:S13]  /*2320*/  ISETP.NE.AND.EX P5, PT, RZ, c[0x0][0x344], PT, P0 ;  /* 0x0000d100ff007a0c */ /* 0x000fda0003fa5300 */
[----:B------:R-:W-:-:S04]  /*2330*/  @P5 IADD3 R4, P0, R16, c[0x0][0x340], RZ ;  /* 0x0000d00010045a10 */ /* 0x000fc80007f1e0ff */
[----:B------:R-:W-:Y:S02]  /*2340*/  @P5 IADD3.X R5, R15, c[0x0][0x344], RZ, P0, !PT ;  /* 0x0000d1000f055a10 */ /* 0x000fe400007fe4ff */
[----:B-1----:R-:W-:-:S03]  /*2350*/  SHF.R.S32.HI R8, RZ, 0x1f, R9 ;  /* 0x0000001fff087819 */ /* 0x002fc60000011409 */
[----:B------:R1:W2:Y:S01]  /*2360*/  @P5 LDG.E R23, [R4.64] ;  /* 0x0000000804175981 */ /* 0x0002a2000c1e1900 */
[----:B------:R-:W-:-:S04]  /*2370*/  LEA.HI R8, R8, R9, RZ, 0x3 ;  /* 0x0000000908087211 */ /* 0x000fc800078f18ff */
[----:B------:R-:W-:Y:S02]  /*2380*/  SHF.R.S32.HI R8, RZ, 0x3, R8 ;  /* 0x00000003ff087819 */ /* 0x000fe40000011408 */
[----:B------:R-:W-:Y:S02]  /*2390*/  SHF.R.S32.HI R3, RZ, 0x1f, R12 ;  /* 0x0000001fff037819 */ /* 0x000fe4000001140c */
[----:B------:R-:W-:-:S04]  /*23a0*/  IADD3 R106, P0, R8, R12, RZ ;  /* 0x0000000c086a7210 */ /* 0x000fc80007f1e0ff */
[----:B------:R-:W-:-:S05]  /*23b0*/  LEA.HI.X.SX32 R107, R8, R3, 0x1, P0 ;  /* 0x00000003086b7211 */ /* 0x000fca00000f0eff */
[----:B------:R-:W-:Y:S01]  /*23c0*/  IMAD R3, R107, c[0x0][0x238], RZ ;  /* 0x00008e006b037a24 */ /* 0x000fe200078e02ff */
[----:B------:R-:W-:-:S03]  /*23d0*/  LOP3.LUT R26, R14, 0xffff, RZ, 0xc0, !PT ;  /* 0x0000ffff0e1a7812 */ /* 0x000fc600078ec0ff */
[C---:B------:R-:W-:Y:S02]  /*23e0*/  IMAD R3, R106.reuse, c[0x0][0x23c], R3 ;  /* 0x00008f006a037a24 */ /* 0x040fe400078e0203 */
[----:B-1----:R-:W-:Y:S01]  /*23f0*/  IMAD.WIDE.U32 R4, R106, c[0x0][0x238], R244 ;  /* 0x00008e006a047a25 */ /* 0x002fe200078e00f4 */
[----:B------:R-:W-:-:S03]  /*2400*/  SEL R24, R28, RZ, !P6 ;  /* 0x000000ff1c187207 */ /* 0x000fc60007000000 */
[----:B------:R-:W-:Y:S01]  /*2410*/  IMAD.IADD R5, R5, 0x1, R3 ;  /* 0x0000000105057824 */ /* 0x000fe200078e0203 */
[----:B------:R-:W-:Y:S01]  /*2420*/  IADD3 R29, R0, -0x1, RZ ;  /* 0xffffffff001d7810 */ /* 0x000fe20007ffe0ff */
[----:B------:R-:W-:Y:S01]  /*2430*/  IMAD.MOV.U32 R134, RZ, RZ, 0x50 ;  /* 0x00000050ff867424 */ /* 0x000fe200078e00ff */
[----:B------:R-:W-:Y:S01]  /*2440*/  IADD3 R118, -R8, R2, RZ ;  /* 0x0000000208767210 */ /* 0x000fe20007ffe1ff */
[----:B------:R-:W-:Y:S01]  /*2450*/  IMAD.WIDE.U32 R4, R26, c[0x0][0x240], R4 ;  /* 0x000090001a047a25 */ /* 0x000fe200078e0004 */
[----:B------:R-:W-:-:S03]  /*2460*/  SEL R25, R27, RZ, !P6 ;  /* 0x000000ff1b197207 */ /* 0x000fc60007000000 */
[----:B------:R-:W-:Y:S02]  /*2470*/  IMAD R5, R26, c[0x0][0x244], R5 ;  /* 0x000091001a057a24 */ /* 0x000fe400078e0205 */
[----:B------:R-:W-:Y:S02]  /*2480*/  IMAD R3, R24, c[0x0][0x248], RZ ;  /* 0x0000920018037a24 */ /* 0x000fe400078e02ff */
[C---:B------:R-:W-:Y:S02]  /*2490*/  IMAD R150, R134.reuse, c[0x0][0x23c], RZ ;  /* 0x00008f0086967a24 */ /* 0x040fe400078e02ff */
[----:B------:R-:W-:-:S04]  /*24a0*/  IMAD.WIDE.U32 R132, R134, c[0x0][0x238], RZ ;  /* 0x00008e0086847a25 */ /* 0x000fc800078e00ff */
[----:B------:R-:W-:Y:S02]  /*24b0*/  IMAD R0, R29, -0x50, R118 ;  /* 0xffffffb01d007824 */ /* 0x000fe400078e0276 */
[C---:B------:R-:W-:Y:S02]  /*24c0*/  IMAD R7, R25.reuse, c[0x0][0x24c], R3 ;  /* 0x0000930019077a24 */ /* 0x040fe400078e0203 */
[----:B------:R-:W-:Y:S01]  /*24d0*/  IMAD.WIDE.U32 R110, R25, c[0x0][0x248], R4 ;  /* 0x00009200196e7a25 */ /* 0x000fe200078e0004 */
[----:B------:R-:W-:-:S03]  /*24e0*/  ISETP.GE.AND P1, PT, R0, 0x1, PT ;  /* 0x000000010000780c */ /* 0x000fc60003f26270 */
[----:B------:R-:W-:Y:S01]  /*24f0*/  IMAD.IADD R150, R133, 0x1, R150 ;  /* 0x0000000185967824 */ /* 0x000fe200078e0296 */
[----:B------:R-:W-:Y:S01]  /*2500*/  SHF.R.S32.HI R4, RZ, 0x1f, R29 ;  /* 0x0000001fff047819 */ /* 0x000fe2000001141d */
[----:B------:R-:W-:Y:S01]  /*2510*/  IMAD.MOV.U32 R108, RZ, RZ, R110 ;  /* 0x000000ffff6c7224 */ /* 0x000fe200078e006e */
[----:B------:R-:W-:Y:S01]  /*2520*/  IADD3 R109, R111, R7, RZ ;  /* 0x000000076f6d7210 */ /* 0x000fe20007ffe0ff */
[----:B------:R-:W-:Y:S01]  /*2530*/  IMAD R3, R150, R29, RZ ;  /* 0x0000001d96037224 */ /* 0x000fe200078e02ff */
[----:B------:R-:W-:-:S03]  /*2540*/  ISETP.GE.AND P3, PT, R0, 0x11, PT ;  /* 0x000000110000780c */ /* 0x000fc60003f66270 */
[-C--:B------:R-:W-:Y:S01]  /*2550*/  IMAD R3, R4, R132.reuse, R3 ;  /* 0x0000008404037224 */ /* 0x080fe200078e0203 */
[----:B------:R-:W-:Y:S01]  /*2560*/  ISETP.GE.AND P6, PT, R244, c[0x0][0x1d4], PT ;  /* 0x00007500f4007a0c */ /* 0x000fe20003fc6270 */
[----:B------:R-:W-:Y:S01]  /*2570*/  IMAD.WIDE.U32 R4, R29, R132, R108 ;  /* 0x000000841d047225 */ /* 0x000fe200078e006c */
[----:B------:R-:W-:Y:S02]  /*2580*/  SHF.R.S32.HI R10, RZ, 0x1f, R98 ;  /* 0x0000001fff0a7819 */ /* 0x000fe40000011462 */
[----:B------:R-:W-:Y:S01]  /*2590*/  ISETP.GE.AND P2, PT, R0, 0x21, PT ;  /* 0x000000210000780c */ /* 0x000fe20003f46270 */
[----:B------:R-:W-:Y:S01]  /*25a0*/  IMAD.IADD R127, R6, 0x1, R13 ;  /* 0x00000001067f7824 */ /* 0x000fe200078e020d */
[----:B------:R-:W-:Y:S01]  /*25b0*/  @P1 LEA R6, P0, R4, c[0x0][0x220], 0x1 ;  /* 0x0000880004061a11 */ /* 0x000fe200078008ff */
[----:B------:R-:W-:Y:S01]  /*25c0*/  IMAD.IADD R5, R5, 0x1, R3 ;  /* 0x0000000105057824 */ /* 0x000fe200078e0203 */
[----:B------:R-:W-:Y:S01]  /*25d0*/  SHF.R.S32.HI R93, RZ, 0x1f, R92 ;  /* 0x0000001fff5d7819 */ /* 0x000fe2000001145c */
[----:B------:R-:W-:Y:S01]  /*25e0*/  IMAD R3, R10, c[0x0][0x280], RZ ;  /* 0x0000a0000a037a24 */ /* 0x000fe200078e02ff */
[----:B------:R-:W-:-:S02]  /*25f0*/  MOV R140, c[0x0][0x238] ;  /* 0x00008e00008c7a02 */ /* 0x000fc40000000f00 */
[----:B------:R-:W-:Y:S01]  /*2600*/  @P1 LEA.HI.X R7, R4, c[0x0][0x224], R5, 0x1, P0 ;  /* 0x0000890004071a11 */ /* 0x000fe200000f0c05 */
[----:B------:R-:W-:Y:S01]  /*2610*/  IMAD R22, R98, c[0x0][0x284], R3 ;  /* 0x0000a10062167a24 */ /* 0x000fe200078e0203 */
[----:B------:R-:W-:Y:S01]  /*2620*/  ISETP.GE.AND P0, PT, R0, 0x31, PT ;  /* 0x000000310000780c */ /* 0x000fe20003f06270 */
[----:B------:R-:W-:Y:S01]  /*2630*/  IMAD.WIDE.U32 R8, R98, c[0x0][0x280], R92 ;  /* 0x0000a00062087a25 */ /* 0x000fe200078e005c */
[----:B------:R-:W-:Y:S01]  /*2640*/  MOV R131, c[0x0][0x23c] ;  /* 0x00008f0000837a02 */ /* 0x000fe20000000f00 */
[----:B------:R-:W-:Y:S01]  /*2650*/  @!PT LDS RZ, [RZ] ;  /* 0x00000000fffff984 */ /* 0x000fe20000000800 */
[----:B------:R-:W-:Y:S01]  /*2660*/  @!PT LDS RZ, [RZ] ;  /* 0x00000000fffff984 */ /* 0x000fe20000000800 */
[----:B------:R-:W-:Y:S01]  /*2670*/  @!PT LDS RZ, [RZ] ;  /* 0x00000000fffff984 */ /* 0x000fe20000000800 */
[----:B------:R1:W-:Y:S01]  /*2680*/  @P1 LDGSTS.E.BYPASS.LTC128B.128 [R213+0x2900], [R6.64], !P6 ;  /* 0x0290000006d51fae */ /* 0x0003e2000f101d48 */
[C---:B------:R-:W-:Y:S01]  /*2690*/  @P3 LEA R3, P4, R140.reuse, R4, 0x4 ;  /* 0x000000048c033211 */ /* 0x040fe200078820ff */
[----:B------:R-:W-:Y:S01]  /*26a0*/  IMAD.WIDE.U32 R14, R140, 0x20, RZ ;  /* 0x000000208c0e7825 */ /* 0x000fe200078e00ff */
[----:B------:R-:W-:Y:S02]  /*26b0*/  IADD3 R13, R9, R22, RZ ;  /* 0x00000016090d7210 */ /* 0x000fe40007ffe0ff */
[----:B------:R-:W-:-:S02]  /*26c0*/  @P3 LEA R20, P1, R3, c[0x0][0x220], 0x1 ;  /* 0x0000880003143a11 */ /* 0x000fc400078208ff */
[----:B-1----:R-:W-:Y:S01]  /*26d0*/  @P3 LEA.HI.X R6, R140, R5, R131, 0x4, P4 ;  /* 0x000000058c063211 */ /* 0x002fe200020f2483 */
[----:B------:R-:W-:Y:S01]  /*26e0*/  IMAD.SHL.U32 R7, R131, 0x20, RZ ;  /* 0x0000002083077824 */ /* 0x000fe200078e00ff */
[----:B------:R-:W-:Y:S02]  /*26f0*/  @P2 IADD3 R9, P4, R4, R14, RZ ;  /* 0x0000000e04092210 */ /* 0x000fe40007f9e0ff */
[----:B------:R-:W-:Y:S02]  /*2700*/  @P3 LEA.HI.X R21, R3, c[0x0][0x224], R6, 0x1, P1 ;  /* 0x0000890003153a11 */ /* 0x000fe400008f0c06 */
[----:B------:R-:W-:Y:S02]  /*2710*/  ISETP.GE.AND P1, PT, R0, 0x41, PT ;  /* 0x000000410000780c */ /* 0x000fe40003f26270 */
[----:B------:R-:W-:Y:S01]  /*2720*/  @P2 IADD3.X R0, R5, R15, R7, P4, !PT ;  /* 0x0000000f05002210 */ /* 0x000fe200027fe407 */
[----:B------:R-:W-:Y:S01]  /*2730*/  @P0 IMAD R3, R131, 0x30, RZ ;  /* 0x0000003083030824 */ /* 0x000fe200078e02ff */
[C---:B------:R-:W-:Y:S01]  /*2740*/  @P2 LEA R18, P4, R9.reuse, c[0x0][0x220], 0x1 ;  /* 0x0000880009122a11 */ /* 0x040fe200078808ff */
[----:B------:R-:W-:Y:S01]  /*2750*/  @P0 IMAD.WIDE.U32 R6, R140, 0x30, R4 ;  /* 0x000000308c060825 */ /* 0x000fe200078e0004 */
[----:B------:R1:W-:Y:S02]  /*2760*/  @P3 LDGSTS.E.BYPASS.LTC128B.128 [R213+0x3100], [R20.64], !P6 ;  /* 0x0310000014d53fae */ /* 0x0003e4000f101d48 */
[----:B------:R-:W-:Y:S01]  /*2770*/  @P2 LEA.HI.X R19, R9, c[0x0][0x224], R0, 0x1, P4 ;  /* 0x0000890009132a11 */ /* 0x000fe200020f0c00 */
[----:B------:R-:W-:Y:S01]  /*2780*/  IMAD R0, R10, c[0x0][0x290], RZ ;  /* 0x0000a4000a007a24 */ /* 0x000fe200078e02ff */
[----:B------:R-:W-:Y:S01]  /*2790*/  @P0 LEA R16, P4, R6, c[0x0][0x220], 0x1 ;  /* 0x0000880006100a11 */ /* 0x000fe200078808ff */
[----:B------:R-:W-:-:S02]  /*27a0*/  @P0 IMAD.IADD R3, R7, 0x1, R3 ;  /* 0x0000000107030824 */ /* 0x000fc400078e0203 */
[----:B------:R-:W-:Y:S01]  /*27b0*/  IMAD.WIDE.U32 R10, R98, c[0x0][0x290], R92 ;  /* 0x0000a400620a7a25 */ /* 0x000fe200078e005c */
[----:B------:R1:W-:Y:S02]  /*27c0*/  @P2 LDGSTS.E.BYPASS.LTC128B.128 [R213+0x3900], [R18.64], !P6 ;  /* 0x0390000012d52fae */ /* 0x0003e4000f101d48 */
[----:B------:R-:W-:Y:S01]  /*27d0*/  @P0 LEA.HI.X R17, R6, c[0x0][0x224], R3, 0x1, P4 ;  /* 0x0000890006110a11 */ /* 0x000fe200020f0c03 */
[C---:B------:R-:W-:Y:S02]  /*27e0*/  IMAD R0, R98.reuse, c[0x0][0x294], R0 ;  /* 0x0000a50062007a24 */ /* 0x040fe400078e0200 */
[----:B------:R-:W-:Y:S01]  /*27f0*/  IMAD.WIDE.U32 R14, R98, c[0x0][0x290], R86 ;  /* 0x0000a400620e7a25 */ /* 0x000fe200078e0056 */
[----:B------:R-:W-:Y:S01]  /*2800*/  @P1 LEA R3, P4, R140, R4, 0x6 ;  /* 0x000000048c031211 */ /* 0x000fe200078830ff */
[----:B------:R1:W-:Y:S01]  /*2810*/  @P0 LDGSTS.E.BYPASS.LTC128B.128 [R213+0x4100], [R16.64], !P6 ;  /* 0x0410000010d50fae */ /* 0x0003e2000f101d48 */
[----:B------:R-:W-:Y:S02]  /*2820*/  IADD3 R11, R11, R0, RZ ;  /* 0x000000000b0b7210 */ /* 0x000fe40007ffe0ff */
[----:B------:R-:W-:-:S02]  /*2830*/  IADD3 R7, R0, R15, RZ ;  /* 0x0000000f00077210 */ /* 0x000fc40007ffe0ff */
[----:B------:R-:W-:Y:S02]  /*2840*/  @P1 LEA.HI.X R0, R140, R5, R131, 0x6, P4 ;  /* 0x000000058c001211 */ /* 0x000fe400020f3483 */
[----:B------:R-:W-:-:S04]  /*2850*/  @P1 LEA R4, P4, R3, c[0x0][0x220], 0x1 ;  /* 0x0000880003041a11 */ /* 0x000fc800078808ff */
[----:B------:R-:W-:Y:S02]  /*2860*/  @P1 LEA.HI.X R5, R3, c[0x0][0x224], R0, 0x1, P4 ;  /* 0x0000890003051a11 */ /* 0x000fe400020f0c00 */
[----:B-----5:R-:W-:Y:S02]  /*2870*/  SHF.R.S32.HI R0, RZ, 0x1f, R130 ;  /* 0x0000001fff007819 */ /* 0x020fe40000011482 */
[----:B------:R-:W-:Y:S01]  /*2880*/  MOV R12, R8 ;  /* 0x00000008000c7202 */ /* 0x000fe20000000f00 */
[----:B------:R2:W-:Y:S01]  /*2890*/  @P1 LDGSTS.E.BYPASS.LTC128B.128 [R213+0x4900], [R4.64], !P6 ;  /* 0x0490000004d51fae */ /* 0x0005e2000f101d48 */
[----:B------:R-:W-:-:S04]  /*28a0*/  IMAD.WIDE.U32 R8, R98, c[0x0][0x280], R86 ;  /* 0x0000a00062087a25 */ /* 0x000fc800078e0056 */
[----:B------:R-:W-:Y:S02]  /*28b0*/  IMAD R3, R0, c[0x0][0x280], RZ ;  /* 0x0000a00000037a24 */ /* 0x000fe400078e02ff */
[----:B------:R-:W-:Y:S01]  /*28c0*/  IMAD.MOV.U32 R6, RZ, RZ, R14 ;  /* 0x000000ffff067224 */ /* 0x000fe200078e000e */
[----:B------:R-:W-:Y:S01]  /*28d0*/  MOV R146, 0x5 ;  /* 0x0000000500927802 */ /* 0x000fe20000000f00 */
[----:B------:R-:W-:Y:S02]  /*28e0*/  IMAD.IADD R9, R22, 0x1, R9 ;  /* 0x0000000116097824 */ /* 0x000fe400078e0209 */
[----:B------:R-:W-:Y:S02]  /*28f0*/  IMAD.MOV.U32 R141, RZ, RZ, c[0x0][0x280] ;  /* 0x0000a000ff8d7624 */ /* 0x000fe400078e00ff */
[C---:B------:R-:W-:Y:S02]  /*2900*/  IMAD R148, R134.reuse, c[0x0][0x284], RZ ;  /* 0x0000a10086947a24 */ /* 0x040fe400078e02ff */
[----:B------:R-:W-:-:S02]  /*2910*/  IMAD R149, R134, c[0x0][0x294], RZ ;  /* 0x0000a50086957a24 */ /* 0x000fc400078e02ff */
[----:B------:R-:W-:Y:S01]  /*2920*/  IMAD.WIDE.U32 R136, R134, c[0x0][0x280], RZ ;  /* 0x0000a00086887a25 */ /* 0x000fe200078e00ff */
[----:B------:R-:W-:Y:S01]  /*2930*/  ISETP.GE.AND P1, PT, R212, c[0x0][0x1d4], PT ;  /* 0x00007500d4007a0c */ /* 0x000fe20003f26270 */
[----:B------:R-:W0:Y:S02]  /*2940*/  LDGDEPBAR ;  /* 0x00000000000079af */ /* 0x000e240000000000 */
[----:B------:R-:W-:Y:S01]  /*2950*/  IMAD R0, R0, c[0x0][0x290], RZ ;  /* 0x0000a40000007a24 */ /* 0x000fe200078e02ff */
[----:B------:R-:W-:Y:S01]  /*2960*/  ISETP.GE.AND P0, PT, R86, c[0x0][0x1d4], PT ;  /* 0x0000750056007a0c */ /* 0x000fe20003f06270 */
[----:B------:R-:W-:Y:S01]  /*2970*/  IMAD.MOV.U32 R152, RZ, RZ, c[0x0][0x290] ;  /* 0x0000a400ff987624 */ /* 0x000fe200078e00ff */
[----:B------:R-:W-:Y:S01]  /*2980*/  MOV R144, c[0x0][0x27c] ;  /* 0x00009f0000907a02 */ /* 0x000fe20000000f00 */
[----:B------:R-:W-:Y:S01]  /*2990*/  IMAD.WIDE.U32 R134, R134, c[0x0][0x290], RZ ;  /* 0x0000a40086867a25 */ /* 0x000fe200078e00ff */
[----:B------:R-:W-:Y:S03]  /*29a0*/  WARPSYNC 0xffffffff ;  /* 0xffffffff00007948 */ /* 0x000fe60003800000 */
[----:B------:R-:W-:-:S02]  /*29b0*/  IMAD R3, R130, c[0x0][0x284], R3 ;  /* 0x0000a10082037a24 */ /* 0x000fc400078e0203 */
[C---:B------:R-:W-:Y:S02]  /*29c0*/  IMAD R0, R130.reuse, c[0x0][0x294], R0 ;  /* 0x0000a50082007a24 */ /* 0x040fe400078e0200 */
[----:B------:R-:W-:-:S04]  /*29d0*/  IMAD.WIDE.U32 R84, R130, c[0x0][0x280], R8 ;  /* 0x0000a00082547a25 */ /* 0x000fc800078e0008 */
[----:B------:R-:W-:Y:S01]  /*29e0*/  IMAD.WIDE.U32 R82, R130, c[0x0][0x290], R6 ;  /* 0x0000a40082527a25 */ /* 0x000fe200078e0006 */
[----:B------:R-:W-:-:S03]  /*29f0*/  SHF.L.U64.HI R145, R141, R146, c[0x0][0x284] ;  /* 0x0000a1008d917619 */ /* 0x000fc60000010292 */
[----:B------:R-:W-:-:S04]  /*2a00*/  IMAD.WIDE.U32 R116, R26, c[0x0][0x1e8], RZ ;  /* 0x00007a001a747a25 */ /* 0x000fc800078e00ff */
[----:B------:R-:W-:-:S04]  /*2a10*/  IMAD.WIDE.U32 R114, R26, c[0x0][0x210], RZ ;  /* 0x000084001a727a25 */ /* 0x000fc800078e00ff */
[----:B------:R-:W-:-:S04]  /*2a20*/  IMAD.WIDE.U32 R94, R130, c[0x0][0x280], R12 ;  /* 0x0000a000825e7a25 */ /* 0x000fc800078e000c */
[----:B------:R-:W-:Y:S01]  /*2a30*/  IMAD.WIDE.U32 R88, R130, c[0x0][0x290], R10 ;  /* 0x0000a40082587a25 */ /* 0x000fe200078e000a */
[----:B------:R-:W-:Y:S02]  /*2a40*/  P2R R105, PR, RZ, 0x2 ;  /* 0x00000002ff697803 */ /* 0x000fe40000000000 */
[----:B------:R-:W-:Y:S01]  /*2a50*/  P2R R81, PR, RZ, 0x1 ;  /* 0x00000001ff517803 */ /* 0x000fe20000000000 */
[----:B------:R-:W-:Y:S01]  /*2a60*/  IMAD.SHL.U32 R153, R141, 0x20, RZ ;  /* 0x000000208d997824 */ /* 0x000fe200078e00ff */
[----:B------:R-:W-:Y:S01]  /*2a70*/  SHF.L.U32 R144, R144, 0x1, RZ ;  /* 0x0000000190907819 */ /* 0x000fe200000006ff */
[----:B------:R-:W-:Y:S01]  /*2a80*/  IMAD.IADD R148, R137, 0x1, R148 ;  /* 0x0000000189947824 */ /* 0x000fe200078e0294 */
[----:B------:R-:W-:Y:S01]  /*2a90*/  SHF.L.U64.HI R146, R152, R146, c[0x0][0x294] ;  /* 0x0000a50098927619 */ /* 0x000fe20000010292 */
[----:B------:R-:W-:Y:S01]  /*2aa0*/  IMAD R126, R26, c[0x0][0x1ec], R117 ;  /* 0x00007b001a7e7a24 */ /* 0x000fe200078e0275 */
[----:B------:R-:W-:Y:S01]  /*2ab0*/  SHF.L.U32 R154, R152, 0x5, RZ ;  /* 0x00000005989a7819 */ /* 0x000fe200000006ff */
[----:B------:R-:W-:Y:S01]  /*2ac0*/  IMAD R125, R26, c[0x0][0x214], R115 ;  /* 0x000085001a7d7a24 */ /* 0x000fe200078e0273 */
[----:B------:R-:W-:Y:S01]  /*2ad0*/  IADD3 R149, R135, R149, RZ ;  /* 0x0000009587957210 */ /* 0x000fe20007ffe0ff */
[----:B------:R-:W-:Y:S01]  /*2ae0*/  IMAD.IADD R104, R95, 0x1, R3 ;  /* 0x000000015f687824 */ /* 0x000fe200078e0203 */
[----:B------:R-:W-:Y:S01]  /*2af0*/  IADD3 R102, R3, R85, RZ ;  /* 0x0000005503667210 */ /* 0x000fe20007ffe0ff */
[----:B------:R-:W-:Y:S01]  /*2b00*/  IMAD.IADD R103, R89, 0x1, R0 ;  /* 0x0000000159677824 */ /* 0x000fe200078e0200 */
[----:B------:R-:W-:-:S02]  /*2b10*/  IADD3 R101, R0, R83, RZ ;  /* 0x0000005300657210 */ /* 0x000fc40007ffe0ff */
[----:B--2---:R-:W-:Y:S01]  /*2b20*/  @P5 SHF.R.S32.HI R4, RZ, 0x1f, R23 ;  /* 0x0000001fff045819 */ /* 0x004fe20000011417 */
[----:B------:R-:W-:Y:S01]  /*2b30*/  @!P5 IMAD.MOV.U32 R4, RZ, RZ, R28 ;  /* 0x000000ffff04d224 */ /* 0x000fe200078e001c */
[----:B------:R-:W-:-:S03]  /*2b40*/  @!P5 MOV R23, R27 ;  /* 0x0000001b0017d202 */ /* 0x000fc60000000f00 */
[----:B------:R-:W-:Y:S02]  /*2b50*/  IMAD R4, R4, c[0x0][0x2b0], RZ ;  /* 0x0000ac0004047a24 */ /* 0x000fe400078e02ff */
[----:B------:R-:W-:-:S04]  /*2b60*/  IMAD.WIDE.U32 R112, R23, c[0x0][0x2b0], RZ ;  /* 0x0000ac0017707a25 */ /* 0x000fc800078e00ff */
[----:B------:R-:W-:-:S04]  /*2b70*/  IMAD R4, R23, c[0x0][0x2b4], R4 ;  /* 0x0000ad0017047a24 */ /* 0x000fc800078e0204 */
[----:B------:R-:W-:Y:S02]  /*2b80*/  IMAD.IADD R123, R113, 0x1, R4 ;  /* 0x00000001717b7824 */ /* 0x000fe400078e0204 */
[----:B-1----:R-:W2:Y:S04]  /*2b90*/  LDL R17, [R1+0x40] ;  /* 0x0000400001117983 */ /* 0x002ea80000100800 */
[----:B------:R-:W3:Y:S04]  /*2ba0*/  LDL R14, [R1+0x44] ;  /* 0x00004400010e7983 */ /* 0x000ee80000100800 */
[----:B------:R-:W4:Y:S04]  /*2bb0*/  LDL R13, [R1+0x4c] ;  /* 0x00004c00010d7983 */ /* 0x000f280000100800 */
[----:B------:R-:W5:Y:S01]  /*2bc0*/  LDL R12, [R1+0x48] ;  /* 0x00004800010c7983 */ /* 0x000f620000100800 */
[----:B------:R-:W-:Y:S01]  /*2bd0*/  ISETP.GE.AND P0, PT, R86, c[0x0][0x27c], PT ;  /* 0x00009f0056007a0c */ /* 0x000fe20003f06270 */
[----:B------:R-:W-:Y:S01]  /*2be0*/  IMAD.WIDE.U32 R4, R26, c[0x0][0x260], R244 ;  /* 0x000098001a047a25 */ /* 0x000fe200078e00f4 */
[----:B------:R-:W-:Y:S01]  /*2bf0*/  IADD3 R15, R98, 0x20, RZ ;  /* 0x00000020620f7810 */ /* 0x000fe20007ffe0ff */
[----:B------:R-:W-:Y:S01]  /*2c00*/  ULDC.U8 UR5, c[0x0][0x298] ;  /* 0x0000a60000057ab9 */ /* 0x000fe20000000000 */
[----:B------:R-:W-:Y:S01]  /*2c10*/  SEL R3, RZ, c[0x0][0x27c], !P0 ;  /* 0x00009f00ff037a07 */ /* 0x000fe20004000000 */
[----:B------:R-:W-:Y:S01]  /*2c20*/  IMAD R5, R26, c[0x0][0x264], R5 ;  /* 0x000099001a057a24 */ /* 0x000fe200078e0205 */
[----:B------:R-:W-:Y:S01]  /*2c30*/  IADD3 R16, R98, 0x40, RZ ;  /* 0x0000004062107810 */ /* 0x000fe20007ffe0ff */
[----:B------:R-:W-:Y:S01]  /*2c40*/  IMAD.SHL.U32 R15, R15, 0x40, RZ ;  /* 0x000000400f0f7824 */ /* 0x000fe200078e00ff */
[----:B------:R-:W-:Y:S01]  /*2c50*/  P2R R124, PR, RZ, 0x1 ;  /* 0x00000001ff7c7803 */ /* 0x000fe20000000000 */
[----:B------:R-:W-:Y:S01]  /*2c60*/  IMAD.IADD R3, R86, 0x1, R3 ;  /* 0x0000000156037824 */ /* 0x000fe200078e0203 */
[----:B------:R-:W-:Y:S01]  /*2c70*/  SHF.L.U64.HI R131, R140, 0x5, R131 ;  /* 0x000000058c837819 */ /* 0x000fe20000010283 */
[----:B------:R-:W-:Y:S01]  /*2c80*/  IMAD.WIDE.U32 R78, R25, c[0x0][0x268], R4 ;  /* 0x00009a00194e7a25 */ /* 0x000fe200078e0004 */
[----:B------:R-:W-:-:S02]  /*2c90*/  LOP3.LUT R15, R15, 0x1c0, RZ, 0xc0, !PT ;  /* 0x000001c00f0f7812 */ /* 0x000fc400078ec0ff */
[----:B------:R-:W-:Y:S01]  /*2ca0*/  SHF.R.S32.HI R6, RZ, 0x1f, R3 ;  /* 0x0000001fff067819 */ /* 0x000fe20000011403 */
[----:B------:R-:W-:Y:S02]  /*2cb0*/  IMAD.SHL.U32 R16, R16, 0x40, RZ ;  /* 0x0000004010107824 */ /* 0x000fe400078e00ff */
[----:B------:R-:W-:Y:S01]  /*2cc0*/  IMAD R0, R24, c[0x0][0x268], RZ ;  /* 0x00009a0018007a24 */ /* 0x000fe200078e02ff */
[----:B------:R-:W-:Y:S01]  /*2cd0*/  LEA.HI R3, R6, R3, RZ, 0x3 ;  /* 0x0000000306037211 */ /* 0x000fe200078f18ff */
[----:B------:R-:W-:Y:S01]  /*2ce0*/  IMAD.MOV.U32 R142, RZ, RZ, 0x6 ;  /* 0x00000006ff8e7424 */ /* 0x000fe200078e00ff */
[----:B------:R-:W-:Y:S01]  /*2cf0*/  LOP3.LUT R16, R16, 0x1c0, RZ, 0xc0, !PT ;  /* 0x000001c010107812 */ /* 0x000fe200078ec0ff */
[----:B------:R-:W-:Y:S01]  /*2d00*/  IMAD.MOV.U32 R156, RZ, RZ, c[0x0][0x2b8] ;  /* 0x0000ae00ff9c7624 */ /* 0x000fe200078e00ff */
[--C-:B------:R-:W-:Y:S01]  /*2d10*/  LOP3.LUT R5, R15, 0x38, R3.reuse, 0xf8, !PT ;  /* 0x000000380f057812 */ /* 0x100fe200078ef803 */
[----:B------:R-:W-:Y:S01]  /*2d20*/  IMAD.MOV.U32 R155, RZ, RZ, c[0x0][0x27c] ;  /* 0x00009f00ff9b7624 */ /* 0x000fe200078e00ff */
[----:B------:R-:W1:Y:S01]  /*2d30*/  S2R R15, SR_TID.X ;  /* 0x00000000000f7919 */ /* 0x000e620000002100 */
[--C-:B------:R-:W-:Y:S01]  /*2d40*/  LOP3.LUT R4, R16, 0x38, R3.reuse, 0xf8, !PT ;  /* 0x0000003810047812 */ /* 0x100fe200078ef803 */
[----:B------:R-:W-:Y:S01]  /*2d50*/  IMAD R7, R25, c[0x0][0x26c], R0 ;  /* 0x00009b0019077a24 */ /* 0x000fe200078e0200 */
[----:B------:R-:W-:Y:S01]  /*2d60*/  IADD3 R16, R98, 0x20, RZ ;  /* 0x0000002062107810 */ /* 0x000fe20007ffe0ff */
[----:B------:R-:W-:Y:S01]  /*2d70*/  IMAD.SHL.U32 R151, R141, 0x40, RZ ;  /* 0x000000408d977824 */ /* 0x000fe200078e00ff */
[----:B------:R-:W-:Y:S01]  /*2d80*/  SHF.R.S32.HI R100, RZ, 0x3, R3 ;  /* 0x00000003ff647819 */ /* 0x000fe20000011403 */
[----:B------:R-:W-:Y:S01]  /*2d90*/  IMAD.SHL.U32 R140, R140, 0x20, RZ ;  /* 0x000000208c8c7824 */ /* 0x000fe200078e00ff */
[----:B------:R-:W-:Y:S01]  /*2da0*/  LOP3.LUT R77, R3, 0xfffffff8, RZ, 0xc0, !PT ;  /* 0xfffffff8034d7812 */ /* 0x000fe200078ec0ff */
[----:B------:R-:W-:Y:S01]  /*2db0*/  IMAD.SHL.U32 R16, R16, 0x40, RZ ;  /* 0x0000004010107824 */ /* 0x000fe200078e00ff */
[-C--:B------:R-:W-:Y:S01]  /*2dc0*/  SHF.L.U64.HI R141, R141, R142.reuse, c[0x0][0x284] ;  /* 0x0000a1008d8d7619 */ /* 0x080fe2000001028e */
[----:B------:R-:W-:Y:S01]  /*2dd0*/  IMAD R0, R99, 0x20, R98 ;  /* 0x0000002063007824 */ /* 0x000fe200078e0262 */
[C---:B------:R-:W-:Y:S01]  /*2de0*/  SHF.L.U64.HI R142, R152.reuse, R142, c[0x0][0x294] ;  /* 0x0000a500988e7619 */ /* 0x040fe2000001028e */
[----:B------:R-:W-:Y:S01]  /*2df0*/  IMAD.SHL.U32 R152, R152, 0x40, RZ ;  /* 0x0000004098987824 */ /* 0x000fe200078e00ff */
[----:B------:R-:W-:Y:S01]  /*2e00*/  LOP3.LUT R16, R16, 0x1c0, RZ, 0xc0, !PT ;  /* 0x000001c010107812 */ /* 0x000fe200078ec0ff */
[----:B------:R-:W-:Y:S01]  /*2e10*/  IMAD.IADD R80, R79, 0x1, R7 ;  /* 0x000000014f507824 */ /* 0x000fe200078e0207 */
[----:B------:R-:W-:-:S02]  /*2e20*/  SHF.R.S32.HI R97, RZ, 0x1f, R77 ;  /* 0x0000001fff617819 */ /* 0x000fc4000001144d */
[----:B------:R-:W-:Y:S01]  /*2e30*/  SHF.R.U32.HI R16, RZ, 0x3, R16 ;  /* 0x00000003ff107819 */ /* 0x000fe20000011610 */
[----:B------:R-:W-:Y:S01]  /*2e40*/  BAR.SYNC.DEFER_BLOCKING 0x0 ;  /* 0x0000000000007b1d */ /* 0x000fe20000010000 */
[----:B------:R-:W-:Y:S02]  /*2e50*/  ISETP.NE.AND P1, PT, R156, 0x1, PT ;  /* 0x000000019c00780c */ /* 0x000fe40003f25270 */
[----:B------:R-:W-:Y:S02]  /*2e60*/  LOP3.LUT R5, R5, R16, RZ, 0x3c, !PT ;  /* 0x0000001005057212 */ /* 0x000fe400078e3cff */
[----:B------:R-:W-:Y:S02]  /*2e70*/  ISETP.GE.AND P0, PT, R155, 0x1, PT ;  /* 0x000000019b00780c */ /* 0x000fe40003f06270 */
[----:B--2---:R-:W-:-:S04]  /*2e80*/  LOP3.LUT R6, R17, 0x38, R3, 0xf8, !PT ;  /* 0x0000003811067812 */ /* 0x004fc800078ef803 */
[----:B---3--:R-:W-:Y:S02]  /*2e90*/  LOP3.LUT R6, R6, R14, RZ, 0x3c, !PT ;  /* 0x0000000e06067212 */ /* 0x008fe400078e3cff */
[----:B-1----:R-:W-:Y:S01]  /*2ea0*/  SHF.R.S32.HI R14, RZ, 0x1f, R15 ;  /* 0x0000001fff0e7819 */ /* 0x002fe2000001140f */
[----:B----4-:R-:W-:-:S03]  /*2eb0*/  IMAD.IADD R5, R13, 0x1, R5 ;  /* 0x000000010d057824 */ /* 0x010fc600078e0205 */
[----:B------:R-:W-:Y:S02]  /*2ec0*/  LEA.HI R14, R14, R15, RZ, 0x5 ;  /* 0x0000000f0e0e7211 */ /* 0x000fe400078f28ff */
[----:B------:R-:W-:Y:S01]  /*2ed0*/  IADD3 R15, R98, 0x40, RZ ;  /* 0x00000040620f7810 */ /* 0x000fe20007ffe0ff */
[----:B------:R-:W-:Y:S01]  /*2ee0*/  IMAD.SHL.U32 R121, R5, 0x2, RZ ;  /* 0x0000000205797824 */ /* 0x000fe200078e00ff */
[----:B------:R-:W-:-:S03]  /*2ef0*/  SHF.R.S32.HI R14, RZ, 0x5, R14 ;  /* 0x00000005ff0e7819 */ /* 0x000fc6000001140e */
[----:B------:R-:W-:Y:S02]  /*2f00*/  IMAD.SHL.U32 R15, R15, 0x40, RZ ;  /* 0x000000400f0f7824 */ /* 0x000fe400078e00ff */
[----:B------:R-:W-:-:S03]  /*2f10*/  IMAD.SHL.U32 R14, R14, 0x200, RZ ;  /* 0x000002000e0e7824 */ /* 0x000fc600078e00ff */
[----:B------:R-:W-:Y:S01]  /*2f20*/  LOP3.LUT R15, R15, 0x1c0, RZ, 0xc0, !PT ;  /* 0x000001c00f0f7812 */ /* 0x000fe200078ec0ff */
[----:B------:R-:W-:-:S03]  /*2f30*/  IMAD.IADD R6, R14, 0x1, R6 ;  /* 0x000000010e067824 */ /* 0x000fc600078e0206 */
[----:B------:R-:W-:Y:S01]  /*2f40*/  SHF.R.U32.HI R15, RZ, 0x3, R15 ;  /* 0x00000003ff0f7819 */ /* 0x000fe2000001160f */
[----:B------:R-:W-:-:S03]  /*2f50*/  IMAD.SHL.U32 R122, R6, 0x2, RZ ;  /* 0x00000002067a7824 */ /* 0x000fc600078e00ff */
[----:B------:R-:W-:-:S05]  /*2f60*/  LOP3.LUT R4, R4, R15, RZ, 0x3c, !PT ;  /* 0x0000000f04047212 */ /* 0x000fca00078e3cff */
[----:B-----5:R-:W-:-:S04]  /*2f70*/  IMAD.IADD R3, R12, 0x1, R4 ;  /* 0x000000010c037824 */ /* 0x020fc800078e0204 */
[----:B------:R-:W-:Y:S02]  /*2f80*/  IMAD.SHL.U32 R120, R3, 0x2, RZ ;  /* 0x0000000203787824 */ /* 0x000fe400078e00ff */
.L_x_271:
[----:B------:R-:W-:Y:S01]  /*2f90*/  IMAD R3, R29, 0x50, R0 ;  /* 0x000000501d037824 */ /* 0x000fe200078e0200 */
[----:B------:R-:W-:Y:S01]  /*2fa0*/  ISETP.NE.AND P1, PT, R156, 0x1, PT ;  /* 0x000000019c00780c */ /* 0x000fe20003f25270 */
[----:B------:R-:W-:Y:S01]  /*2fb0*/  IMAD.MOV.U32 R75, RZ, RZ, RZ ;  /* 0x000000ffff4b7224 */ /* 0x000fe200078e00ff */
[----:B------:R-:W-:Y:S04]  /*2fc0*/  DEPBAR.LE SB0, 0x0 ;  /* 0x000080000000791a */ /* 0x000fe80000000000 */
[----:B------:R-:W-:Y:S01]  /*2fd0*/  ISETP.GE.AND P0, PT, R3, R2, PT ;  /* 0x000000020300720c */ /* 0x000fe20003f06270 */
[----:B------:R-:W-:Y:S01]  /*2fe0*/  IMAD.IADD R3, R127, 0x1, R3 ;  /* 0x000000017f037824 */ /* 0x000fe200078e0203 */
[----:B------:R-:W-:Y:S01]  /*2ff0*/  WARPSYNC 0xffffffff ;  /* 0xffffffff00007948 */ /* 0x000fe20003800000 */
[----:B------:R-:W-:Y:S01]  /*3000*/  ISETP.GE.AND P2, PT, R155, 0x1, PT ;  /* 0x000000019b00780c */ /* 0x000fe20003f46270 */
[----:B------:R-:W-:Y:S01]  /*3010*/  BSSY B2, `(.L_x_237) ;  /* 0x0000417000027945 */ /* 0x000fe20003800000 */
[----:B-1----:R-:W-:Y:S01]  /*3020*/  IMAD.MOV.U32 R4, RZ, RZ, R3 ;  /* 0x000000ffff047224 */ /* 0x002fe200078e0003 */
[----:B------:R-:W-:Y:S01]  /*3030*/  ISETP.GT.OR P0, PT, R0, 0x4f, P0 ;  /* 0x0000004f0000780c */ /* 0x000fe20000704670 */
[----:B------:R-:W-:Y:S05]  /*3040*/  @P1 IMAD.HI.U32 R5, R3, c[0x0][0x2bc], RZ ;  /* 0x0000af0003051a27 */ /* 0x000fea00078e00ff */
[----:B------:R-:W-:Y:S07]  /*3050*/  @P1 SHF.R.U32.HI R4, RZ, c[0x0][0x2c0], R5 ;  /* 0x0000b000ff041a19 */ /* 0x000fee0000011605 */
[C---:B------:R-:W-:Y:S04]  /*3060*/  @!P0 IADD3 R5, P1, R4.reuse, R112, RZ ;  /* 0x0000007004058210 */ /* 0x040fe80007f3e0ff */
[----:B------:R-:W-:Y:S01]  /*3070*/  @!P0 LEA.HI.X.SX32 R7, R4, R123, 0x1, P1 ;  /* 0x0000007b04078211 */ /* 0x000fe200008f0eff */
[----:B------:R-:W-:Y:S01]  /*3080*/  IMAD.MOV R4, RZ, RZ, -R4 ;  /* 0x000000ffff047224 */ /* 0x000fe200078e0a04 */
[C---:B------:R-:W-:Y:S03]  /*3090*/  @!P0 LEA R6, P1, R5.reuse, c[0x0][0x2a0], 0x2 ;  /* 0x0000a80005068a11 */ /* 0x040fe600078210ff */
[----:B------:R-:W-:Y:S01]  /*30a0*/  IMAD R76, R4, c[0x0][0x2b8], R3 ;  /* 0x0000ae00044c7a24 */ /* 0x000fe200078e0203 */
[----:B------:R-:W-:Y:S03]  /*30b0*/  @!P0 LEA.HI.X R7, R5, c[0x0][0x2a4], R7, 0x2, P1 ;  /* 0x0000a90005078a11 */ /* 0x000fe600008f1407 */
[----:B------:R-:W-:Y:S01]  /*30c0*/  IMAD.WIDE.U32 R4, R76, c[0x0][0x1e0], RZ ;  /* 0x000078004c047a25 */ /* 0x000fe200078e00ff */
[----:B------:R-:W-:Y:S01]  /*30d0*/  SHF.R.S32.HI R90, RZ, 0x1f, R76 ;  /* 0x0000001fff5a7819 */ /* 0x000fe2000001144c */
[----:B------:R-:W2:Y:S04]  /*30e0*/  @!P0 LDG.E R75, [R6.64] ;  /* 0x00000008064b8981 */ /* 0x000ea8000c1e1900 */
[----:B------:R-:W-:Y:S01]  /*30f0*/  IMAD R3, R90, c[0x0][0x1e0], RZ ;  /* 0x000078005a037a24 */ /* 0x000fe200078e02ff */
[----:B------:R-:W-:Y:S03]  /*3100*/  BAR.SYNC.DEFER_BLOCKING 0x0 ;  /* 0x0000000000007b1d */ /* 0x000fe60000010000 */
[----:B------:R-:W-:Y:S04]  /*3110*/  IMAD R3, R76, c[0x0][0x1e4], R3 ;  /* 0x000079004c037a24 */ /* 0x000fe800078e0203 */
[----:B------:R-:W-:Y:S01]  /*3120*/  IMAD.IADD R5, R5, 0x1, R3 ;  /* 0x0000000105057824 */ /* 0x000fe200078e0203 */
[----:B--2---:R-:W-:Y:S03]  /*3130*/  SHF.R.S32.HI R96, RZ, 0x1f, R75 ;  /* 0x0000001fff607819 */ /* 0x004fe6000001144b */
[C---:B------:R-:W-:Y:S04]  /*3140*/  IMAD.WIDE.U32 R4, R75.reuse, c[0x0][0x1f0], R4 ;  /* 0x00007c004b047a25 */ /* 0x040fe800078e0004 */
[----:B------:R-:W-:Y:S01]  /*3150*/  IMAD R6, R96, c[0x0][0x1f0], RZ ;  /* 0x00007c0060067a24 */ /* 0x000fe200078e02ff */
[----:B------:R-:W-:Y:S03]  /*3160*/  IADD3 R3, P0, R116, R4, RZ ;  /* 0x0000000474037210 */ /* 0x000fe60007f1e0ff */
[----:B------:R-:W-:Y:S05]  /*3170*/  IMAD R6, R75, c[0x0][0x1f4], R6 ;  /* 0x00007d004b067a24 */ /* 0x000fea00078e0206 */
[----:B------:R-:W-:Y:S02]  /*3180*/  IADD3.X R4, R126, R5, R6, P0, !PT ;  /* 0x000000057e047210 */ /* 0x000fe400007fe406 */
[C---:B------:R-:W-:Y:S04]  /*3190*/  LEA R74, P0, R3.reuse, c[0x0][0x1c8], 0x1 ;  /* 0x00007200034a7a11 */ /* 0x040fe800078008ff */
[----:B------:R-:W-:Y:S01]  /*31a0*/  LEA.HI.X R71, R3, c[0x0][0x1cc], R4, 0x1, P0 ;  /* 0x0000730003477a11 */ /* 0x000fe200000f0c04 */
[----:B------:R-:W-:-:S05]  /*31b0*/  @!P2 BRA `(.L_x_238) ;  /* 0x00003c400000a947 */ /* 0x000fca0003800000 */
[-C--:B------:R-:W-:Y:S01]  /*31c0*/  IMAD R5, R148, R29.reuse, RZ ;  /* 0x0000001d94057224 */ /* 0x080fe200078e02ff */
[----:B------:R-:W-:Y:S01]  /*31d0*/  ISETP.NE.AND P0, PT, RZ, UR5, PT ;  /* 0x00000005ff007c0c */ /* 0x000fe2000bf05270 */
[-C--:B------:R-:W-:Y:S01]  /*31e0*/  IMAD R4, R149, R29.reuse, RZ ;  /* 0x0000001d95047224 */ /* 0x080fe200078e02ff */
[----:B------:R-:W-:Y:S01]  /*31f0*/  SHF.R.S32.HI R3, RZ, 0x1f, R29 ;  /* 0x0000001fff037819 */ /* 0x000fe2000001141d */
[----:B------:R-:W-:Y:S04]  /*3200*/  IMAD.WIDE.U32 R32, R136, R29, RZ ;  /* 0x0000001d88207225 */ /* 0x000fe800078e00ff */
[C---:B------:R-:W-:Y:S02]  /*3210*/  IMAD R5, R3.reuse, R136, R5 ;  /* 0x0000008803057224 */ /* 0x040fe400078e0205 */
[----:B------:R-:W-:Y:S02]  /*3220*/  IMAD R4, R3, R134, R4 ;  /* 0x0000008603047224 */ /* 0x000fe400078e0204 */
[----:B------:R-:W-:Y:S01]  /*3230*/  IMAD R3, R29, -0x50, R2 ;  /* 0xffffffb01d037824 */ /* 0x000fe200078e0202 */
[----:B------:R-:W-:Y:S01]  /*3240*/  IADD3 R34, R33, R5, RZ ;  /* 0x0000000521227210 */ /* 0x000fe20007ffe0ff */
[----:B------:R-:W-:Y:S03]  /*3250*/  IMAD.WIDE.U32 R10, R134, R29, RZ ;  /* 0x0000001d860a7225 */ /* 0x000fe600078e00ff */
[----:B------:R-:W-:Y:S02]  /*3260*/  IMNMX R60, R3, 0x50, PT ;  /* 0x00000050033c7817 */ /* 0x000fe40003800200 */
[----:B------:R-:W-:Y:S01]  /*3270*/  IADD3 R56, R11, R4, RZ ;  /* 0x000000040b387210 */ /* 0x000fe20007ffe0ff */
[----:B------:R-:W-:-:S05]  /*3280*/  @!P0 BRA `(.L_x_239) ;  /* 0x00001e2000008947 */ /* 0x000fca0003800000 */
[----:B------:R-:W-:Y:S01]  /*3290*/  ISETP.GE.AND P3, PT, R98, R60, PT ;  /* 0x0000003c6200720c */ /* 0x000fe20003f66270 */
[----:B------:R-:W-:Y:S01]  /*32a0*/  BSSY B0, `(.L_x_240) ;  /* 0x000001b000007945 */ /* 0x000fe20003800000 */
[----:B------:R-:W-:Y:S01]  /*32b0*/  CS2R R16, SRZ ;  /* 0x0000000000107805 */ /* 0x000fe2000001ff00 */
[----:B------:R-:W-:Y:S01]  /*32c0*/  CS2R R12, SRZ ;  /* 0x00000000000c7805 */ /* 0x000fe2000001ff00 */
[----:B------:R-:W-:Y:S01]  /*32d0*/  CS2R R4, SRZ ;  /* 0x0000000000047805 */ /* 0x000fe2000001ff00 */
[----:B------:R-:W-:Y:S01]  /*32e0*/  CS2R R36, SRZ ;  /* 0x0000000000247805 */ /* 0x000fe2000001ff00 */
[----:B------:R-:W-:Y:S07]  /*32f0*/  CS2R R30, SRZ ;  /* 0x00000000001e7805 */ /* 0x000fee000001ff00 */
[----:B------:R-:W-:-:S05]  /*3300*/  @P3 BRA `(.L_x_241) ;  /* 0x0000014000003947 */ /* 0x000fca0003800000 */
[----:B------:R-:W-:Y:S01]  /*3310*/  IADD3 R3, P0, R94, R32, RZ ;  /* 0x000000205e037210 */ /* 0x000fe20007f1e0ff */
[----:B------:R-:W-:Y:S01]  /*3320*/  CS2R R30, SRZ ;  /* 0x00000000001e7805 */ /* 0x000fe2000001ff00 */
[----:B------:R-:W-:Y:S01]  /*3330*/  CS2R R12, SRZ ;  /* 0x00000000000c7805 */ /* 0x000fe2000001ff00 */
[----:B------:R-:W-:Y:S02]  /*3340*/  CS2R R36, SRZ ;  /* 0x0000000000247805 */ /* 0x000fe4000001ff00 */
[----:B------:R-:W-:Y:S01]  /*3350*/  IMAD.X R5, R34, 0x1, R104, P0 ;  /* 0x0000000122057824 */ /* 0x000fe200000e0668 */
[----:B------:R-:W-:Y:S05]  /*3360*/  IADD3 R4, P0, R88, R10, RZ ;  /* 0x0000000a58047210 */ /* 0x000fea0007f1e0ff */
[----:B------:R-:W-:Y:S01]  /*3370*/  IMAD.X R7, R56, 0x1, R103, P0 ;  /* 0x0000000138077824 */ /* 0x000fe200000e0667 */
[C---:B------:R-:W-:Y:S04]  /*3380*/  LEA R8, P0, R3.reuse, c[0x0][0x270], 0x1 ;  /* 0x00009c0003087a11 */ /* 0x040fe800078008ff */
[----:B------:R-:W-:Y:S02]  /*3390*/  LEA.HI.X R9, R3, c[0x0][0x274], R5, 0x1, P0 ;  /* 0x00009d0003097a11 */ /* 0x000fe400000f0c05 */
[C---:B------:R-:W-:Y:S04]  /*33a0*/  LEA R6, P0, R4.reuse, c[0x0][0x288], 0x1 ;  /* 0x0000a20004067a11 */ /* 0x040fe800078008ff */
[----:B------:R-:W-:Y:S02]  /*33b0*/  LEA.HI.X R7, R4, c[0x0][0x28c], R7, 0x1, P0 ;  /* 0x0000a30004077a11 */ /* 0x000fe400000f0c07 */
[----:B------:R-:W-:Y:S01]  /*33c0*/  ISETP.GE.AND P0, PT, R92, c[0x0][0x27c], PT ;  /* 0x00009f005c007a0c */ /* 0x000fe20003f06270 */
[----:B------:R-:W-:Y:S11]  /*33d0*/  CS2R R4, SRZ ;  /* 0x0000000000047805 */ /* 0x000ff6000001ff00 */
[----:B------:R-:W-:Y:S01]  /*33e0*/  @!UPT UIADD3 URZ, URZ, URZ, URZ ;  /* 0x0000003f3f3ff290 */ /* 0x000fe2000fffe03f */
[----:B------:R1:W5:Y:S04]  /*33f0*/  @!P0 LDG.E.64 R4, [R8.64] ;  /* 0x0000000808048981 */ /* 0x000368000c1e1b00 */
[----:B------:R1:W5:Y:S01]  /*3400*/  @!P0 LDG.E.64 R30, [R6.64] ;  /* 0x00000008061e8981 */ /* 0x000362000c1e1b00 */
[----:B------:R-:W-:Y:S11]  /*3410*/  ISETP.GE.AND P0, PT, R91, c[0x0][0x27c], PT ;  /* 0x00009f005b007a0c */ /* 0x000ff60003f06270 */
[----:B------:R-:W-:Y:S02]  /*3420*/  @!UPT UIADD3 URZ, URZ, URZ, URZ ;  /* 0x0000003f3f3ff290 */ /* 0x000fe4000fffe03f */
[----:B------:R1:W5:Y:S04]  /*3430*/  @!P0 LDG.E.64 R12, [R8.64+0x20] ;  /* 0x00002008080c8981 */ /* 0x000368000c1e1b00 */
[----:B------:R1:W5:Y:S02]  /*3440*/  @!P0 LDG.E.64 R36, [R6.64+0x20] ;  /* 0x0000200806248981 */ /* 0x000364000c1e1b00 */
.L_x_241:
[----:B------:R-:W-:Y:S05]  /*3450*/  BSYNC B0 ;  /* 0x0000000000007941 */ /* 0x000fea0003800000 */
.L_x_240:
[----:B-1----:R-:W-:Y:S01]  /*3460*/  IADD3 R9, R98, 0x20, RZ ;  /* 0x0000002062097810 */ /* 0x002fe20007ffe0ff */
[----:B-----5:R-:W-:Y:S01]  /*3470*/  IMAD.MOV.U32 R8, RZ, RZ, R12 ;  /* 0x000000ffff087224 */ /* 0x020fe200078e000c */
[----:B------:R-:W-:Y:S01]  /*3480*/  BSSY B0, `(.L_x_242) ;  /* 0x0000025000007945 */ /* 0x000fe20003800000 */
[----:B------:R-:W-:Y:S01]  /*3490*/  IMAD.MOV.U32 R7, RZ, RZ, R13 ;  /* 0x000000ffff077224 */ /* 0x000fe200078e000d */
[----:B------:R-:W-:Y:S01]  /*34a0*/  ISETP.GE.AND P4, PT, R9, R60, PT ;  /* 0x0000003c0900720c */ /* 0x000fe20003f86270 */
[----:B------:R-:W-:Y:S01]  /*34b0*/  IMAD.MOV.U32 R6, RZ, RZ, R4 ;  /* 0x000000ffff067224 */ /* 0x000fe200078e0004 */
[----:B------:R-:W-:Y:S01]  /*34c0*/  CS2R R14, SRZ ;  /* 0x00000000000e7805 */ /* 0x000fe2000001ff00 */
[----:B------:R-:W-:Y:S01]  /*34d0*/  IMAD.MOV.U32 R3, RZ, RZ, R5 ;  /* 0x000000ffff037224 */ /* 0x000fe200078e0005 */
[----:B------:R-:W-:Y:S01]  /*34e0*/  PRMT R23, R7, 0x5410, R8 ;  /* 0x0000541007177816 */ /* 0x000fe20000000008 */
[----:B------:R-:W-:Y:S01]  /*34f0*/  IMAD.MOV.U32 R7, RZ, RZ, R37 ;  /* 0x000000ffff077224 */ /* 0x000fe200078e0025 */
[----:B------:R-:W-:Y:S01]  /*3500*/  MOV R8, R36 ;  /* 0x0000002400087202 */ /* 0x000fe20000000f00 */
[----:B------:R-:W-:Y:S01]  /*3510*/  CS2R R40, SRZ ;  /* 0x0000000000287805 */ /* 0x000fe2000001ff00 */
[----:B------:R-:W-:Y:S01]  /*3520*/  PRMT R22, R3, 0x5410, R6 ;  /* 0x0000541003167816 */ /* 0x000fe20000000006 */
[----:B------:R-:W-:Y:S01]  /*3530*/  IMAD.MOV.U32 R6, RZ, RZ, R30 ;  /* 0x000000ffff067224 */ /* 0x000fe200078e001e */
[----:B------:R-:W-:Y:S01]  /*3540*/  MOV R3, R31 ;  /* 0x0000001f00037202 */ /* 0x000fe20000000f00 */
[----:B------:R-:W-:Y:S01]  /*3550*/  CS2R R38, SRZ ;  /* 0x0000000000267805 */ /* 0x000fe2000001ff00 */
[----:B------:R-:W-:Y:S02]  /*3560*/  PRMT R35, R8, 0x5410, R7 ;  /* 0x0000541008237816 */ /* 0x000fe40000000007 */
[----:B------:R-:W-:Y:S01]  /*3570*/  PRMT R28, R6, 0x5410, R3 ;  /* 0x00005410061c7816 */ /* 0x000fe20000000003 */
[----:B------:R-:W-:-:S05]  /*3580*/  @P4 BRA `(.L_x_243) ;  /* 0x0000014000004947 */ /* 0x000fca0003800000 */
[----:B------:R-:W-:Y:S01]  /*3590*/  IADD3 R3, P1, P0, R94, R32, R153 ;  /* 0x000000205e037210 */ /* 0x000fe2000783e099 */
[----:B------:R-:W-:Y:S01]  /*35a0*/  CS2R R38, SRZ ;  /* 0x0000000000267805 */ /* 0x000fe2000001ff00 */
[----:B------:R-:W-:Y:S01]  /*35b0*/  CS2R R16, SRZ ;  /* 0x0000000000107805 */ /* 0x000fe2000001ff00 */
[----:B------:R-:W-:Y:S01]  /*35c0*/  CS2R R40, SRZ ;  /* 0x0000000000287805 */ /* 0x000fe2000001ff00 */
[----:B------:R-:W-:Y:S02]  /*35d0*/  IADD3.X R6, R104, R34, R145, P1, P0 ;  /* 0x0000002268067210 */ /* 0x000fe40000fe0491 */
[----:B------:R-:W-:Y:S04]  /*35e0*/  IADD3 R7, P1, P0, R88, R10, R154 ;  /* 0x0000000a58077210 */ /* 0x000fe8000783e09a */
[----:B------:R-:W-:Y:S02]  /*35f0*/  IADD3.X R14, R103, R56, R146, P1, P0 ;  /* 0x00000038670e7210 */ /* 0x000fe40000fe0492 */
        /* <DEDUP_REMOVED lines=13> */
.L_x_243:
[----:B------:R-:W-:Y:S05]  /*36d0*/  BSYNC B0 ;  /* 0x0000000000007941 */ /* 0x000fea0003800000 */
.L_x_242:
        /* <DEDUP_REMOVED lines=16> */
[----:B------:R-:W-:Y:S01]  /*37e0*/  PRMT R47, R8, 0x5410, R7 ;  /* 0x00005410082f7816 */ /* 0x000fe20000000007 */
[----:B------:R-:W-:Y:S01]  /*37f0*/  CS2R R42, SRZ ;  /* 0x00000000002a7805 */ /* 0x000fe2000001ff00 */
[----:B------:R-:W-:Y:S01]  /*3800*/  PRMT R46, R6, 0x5410, R3 ;  /* 0x00005410062e7816 */ /* 0x000fe20000000003 */
[----:B------:R-:W-:-:S05]  /*3810*/  @P2 BRA `(.L_x_245) ;  /* 0x0000012000002947 */ /* 0x000fca0003800000 */
[----:B------:R-:W-:Y:S01]  /*3820*/  IADD3 R6, P1, P0, R94, R151, R32 ;  /* 0x000000975e067210 */ /* 0x000fe2000783e020 */
[----:B------:R-:W-:Y:S01]  /*3830*/  CS2R R20, SRZ ;  /* 0x0000000000147805 */ /* 0x000fe2000001ff00 */
[----:B------:R-:W-:Y:S02]  /*3840*/  CS2R R44, SRZ ;  /* 0x00000000002c7805 */ /* 0x000fe4000001ff00 */
[----:B------:R-:W-:Y:S02]  /*3850*/  IADD3.X R9, R104, R141, R34, P1, P0 ;  /* 0x0000008d68097210 */ /* 0x000fe40000fe0422 */
[----:B------:R-:W-:Y:S04]  /*3860*/  IADD3 R3, P1, P0, R88, R152, R10 ;  /* 0x0000009858037210 */ /* 0x000fe8000783e00a */
[----:B------:R-:W-:Y:S02]  /*3870*/  IADD3.X R7, R103, R142, R56, P1, P0 ;  /* 0x0000008e67077210 */ /* 0x000fe40000fe0438 */
[C---:B------:R-:W-:Y:S04]  /*3880*/  LEA R8, P0, R6.reuse, c[0x0][0x270], 0x1 ;  /* 0x00009c0006087a11 */ /* 0x040fe800078008ff */
[----:B------:R-:W-:Y:S02]  /*3890*/  LEA.HI.X R9, R6, c[0x0][0x274], R9, 0x1, P0 ;  /* 0x00009d0006097a11 */ /* 0x000fe400000f0c09 */
[C---:B------:R-:W-:Y:S04]  /*38a0*/  LEA R6, P0, R3.reuse, c[0x0][0x288], 0x1 ;  /* 0x0000a20003067a11 */ /* 0x040fe800078008ff */
[----:B------:R-:W-:Y:S02]  /*38b0*/  LEA.HI.X R7, R3, c[0x0][0x28c], R7, 0x1, P0 ;  /* 0x0000a30003077a11 */ /* 0x000fe400000f0c07 */
[----:B------:R-:W-:Y:S11]  /*38c0*/  ISETP.GE.AND P0, PT, R92, c[0x0][0x27c], PT ;  /* 0x00009f005c007a0c */ /* 0x000ff60003f06270 */
[----:B------:R-:W-:Y:S02]  /*38d0*/  @!UPT UIADD3 URZ, URZ, URZ, URZ ;  /* 0x0000003f3f3ff290 */ /* 0x000fe4000fffe03f */
[----:B------:R1:W5:Y:S04]  /*38e0*/  @!P0 LDG.E.64 R18, [R8.64] ;  /* 0x0000000808128981 */ /* 0x000368000c1e1b00 */
[----:B------:R1:W5:Y:S01]  /*38f0*/  @!P0 LDG.E.64 R42, [R6.64] ;  /* 0x00000008062a8981 */ /* 0x000362000c1e1b00 */
[----:B------:R-:W-:Y:S11]  /*3900*/  ISETP.GE.AND P0, PT, R91, c[0x0][0x27c], PT ;  /* 0x00009f005b007a0c */ /* 0x000ff60003f06270 */
[----:B------:R-:W-:Y:S02]  /*3910*/  @!UPT UIADD3 URZ, URZ, URZ, URZ ;  /* 0x0000003f3f3ff290 */ /* 0x000fe4000fffe03f */
[----:B------:R1:W5:Y:S04]  /*3920*/  @!P0 LDG.E.64 R20, [R8.64+0x20] ;  /* 0x0000200808148981 */ /* 0x000368000c1e1b00 */
[----:B------:R1:W5:Y:S02]  /*3930*/  @!P0 LDG.E.64 R44, [R6.64+0x20] ;  /* 0x00002008062c8981 */ /* 0x000364000c1e1b00 */
.L_x_245:
[----:B------:R-:W-:Y:S05]  /*3940*/  BSYNC B0 ;  /* 0x0000000000007941 */ /* 0x000fea0003800000 */
.L_x_244:
[----:B-1---5:R-:W-:Y:S01]  /*3950*/  MOV R6, R18 ;  /* 0x0000001200067202 */ /* 0x022fe20000000f00 */
[----:B------:R1:W2:Y:S01]  /*3960*/  SHFL.IDX PT, R53, R71, RZ, 0x1c1f ;  /* 0x001c1fff47357589 */ /* 0x0002a200000e0000 */
[----:B------:R-:W-:Y:S01]  /*3970*/  IMAD.MOV.U32 R8, RZ, RZ, R20 ;  /* 0x000000ffff087224 */ /* 0x000fe200078e0014 */
[----:B------:R-:W-:Y:S01]  /*3980*/  BSSY B1, `(.L_x_246) ;  /* 0x0000081000017945 */ /* 0x000fe20003800000 */
[----:B------:R-:W-:Y:S02]  /*3990*/  IMAD.MOV.U32 R7, RZ, RZ, R21 ;  /* 0x000000ffff077224 */ /* 0x000fe400078e0015 */
[----:B------:R-:W-:Y:S01]  /*39a0*/  IMAD.MOV.U32 R3, RZ, RZ, R19 ;  /* 0x000000ffff037224 */ /* 0x000fe200078e0013 */
[----:B------:R1:W3:Y:S02]  /*39b0*/  SHFL.IDX PT, R52, R74, RZ, 0x1c1f ;  /* 0x001c1fff4a347589 */ /* 0x0002e400000e0000 */
[----:B------:R-:W-:Y:S01]  /*39c0*/  PRMT R27, R7, 0x5410, R8 ;  /* 0x00005410071b7816 */ /* 0x000fe20000000008 */
[----:B------:R-:W-:Y:S01]  /*39d0*/  IMAD.MOV.U32 R8, RZ, RZ, R44 ;  /* 0x000000ffff087224 */ /* 0x000fe200078e002c */
[----:B------:R-:W-:Y:S01]  /*39e0*/  PRMT R26, R3, 0x5410, R6 ;  /* 0x00005410031a7816 */ /* 0x000fe20000000006 */
[----:B------:R-:W-:Y:S01]  /*39f0*/  IMAD.MOV.U32 R6, RZ, RZ, R42 ;  /* 0x000000ffff067224 */ /* 0x000fe200078e002a */
[----:B------:R-:W-:Y:S02]  /*3a00*/  MOV R7, R45 ;  /* 0x0000002d00077202 */ /* 0x000fe40000000f00 */
[----:B------:R-:W-:Y:S02]  /*3a10*/  MOV R3, R43 ;  /* 0x0000002b00037202 */ /* 0x000fe40000000f00 */
[----:B------:R-:W-:Y:S02]  /*3a20*/  PRMT R49, R8, 0x5410, R7 ;  /* 0x0000541008317816 */ /* 0x000fe40000000007 */
[----:B------:R-:W-:Y:S01]  /*3a30*/  PRMT R48, R6, 0x5410, R3 ;  /* 0x0000541006307816 */ /* 0x000fe20000000003 */
[----:B------:R-:W-:-:S05]  /*3a40*/  @P3 BRA `(.L_x_247) ;  /* 0x0000074000003947 */ /* 0x000fca0003800000 */
[----:B------:R-:W-:Y:S01]  /*3a50*/  ISETP.NE.AND P0, PT, R81, RZ, PT ;  /* 0x000000ff5100720c */ /* 0x000fe20003f05270 */
[----:B------:R-:W-:Y:S01]  /*3a60*/  @!UPT UIADD3 URZ, URZ, URZ, URZ ;  /* 0x0000003f3f3ff290 */ /* 0x000fe2000fffe03f */
[----:B------:R-:W-:Y:S11]  /*3a70*/  BSSY B0, `(.L_x_248) ;  /* 0x0000038000007945 */ /* 0x000ff60003800000 */
[----:B------:R-:W-:-:S05]  /*3a80*/  @P0 BRA `(.L_x_249) ;  /* 0x0000036000000947 */ /* 0x000fca0003800000 */
[C---:B---3--:R-:W-:Y:S01]  /*3a90*/  LEA R50, P0, R86.reuse, R52, 0x1 ;  /* 0x0000003456327211 */ /* 0x048fe200078008ff */
[----:B------:R-:W3:Y:S03]  /*3aa0*/  LDS.128 R8, [R247+0x2800] ;  /* 0x00280000f7087984 */ /* 0x000ee60000000c00 */
[----:B--2---:R-:W-:Y:S02]  /*3ab0*/  LEA.HI.X R51, R86, R53, R87, 0x1, P0 ;  /* 0x0000003556337211 */ /* 0x004fe400000f0c57 */
[----:B------:R-:W-:Y:S11]  /*3ac0*/  ISETP.GE.AND P0, PT, R92, c[0x0][0x27c], PT ;  /* 0x00009f005c007a0c */ /* 0x000ff60003f06270 */
[----:B------:R-:W-:Y:S02]  /*3ad0*/  @!UPT UIADD3 URZ, URZ, URZ, URZ ;  /* 0x0000003f3f3ff290 */ /* 0x000fe4000fffe03f */
[----:B------:R-:W-:Y:S02]  /*3ae0*/  @!P0 SHF.R.U64 R6, R30, 0x10, R31 ;  /* 0x000000101e068819 */ /* 0x000fe4000000121f */
[--C-:B------:R-:W-:Y:S02]  /*3af0*/  @!P0 SHF.R.U64 R3, R4, 0x10, R5.reuse ;  /* 0x0000001004038819 */ /* 0x100fe40000001205 */
[----:B------:R-:W-:Y:S02]  /*3b00*/  @!P0 SHF.R.U32.HI R4, RZ, 0x10, R5 ;  /* 0x00000010ff048819 */ /* 0x000fe40000011605 */
[----:B------:R-:W-:Y:S02]  /*3b10*/  @!P0 SHF.R.U32.HI R7, RZ, 0x10, R31 ;  /* 0x00000010ff078819 */ /* 0x000fe4000001161f */
[----:B------:R-:W-:Y:S02]  /*3b20*/  @!P0 PRMT R6, R28, 0x5410, R6 ;  /* 0x000054101c068816 */ /* 0x000fe40000000006 */
[----:B------:R-:W-:Y:S02]  /*3b30*/  @!P0 PRMT R3, R22, 0x5432, R3 ;  /* 0x0000543216038816 */ /* 0x000fe40000000003 */
[----:B------:R-:W-:Y:S01]  /*3b40*/  @!P0 PRMT R33, R28, 0x5432, R7 ;  /* 0x000054321c218816 */ /* 0x000fe20000000007 */
[----:B------:R-:W-:Y:S01]  /*3b50*/  @!P0 IMAD.U32 R28, R6, 0x10000, RZ ;  /* 0x00010000061c8824 */ /* 0x000fe200078e00ff */
[----:B------:R-:W-:Y:S01]  /*3b60*/  @!P0 PRMT R7, R22, 0x5410, R4 ;  /* 0x0000541016078816 */ /* 0x000fe20000000004 */
[C---:B------:R-:W-:Y:S01]  /*3b70*/  @!P0 IMAD.U32 R22, R3.reuse, 0x10000, RZ ;  /* 0x0001000003168824 */ /* 0x040fe200078e00ff */
[----:B------:R-:W-:Y:S02]  /*3b80*/  @!P0 LOP3.LUT R31, R6, 0xffff0000, RZ, 0xc0, !PT ;  /* 0xffff0000061f8812 */ /* 0x000fe400078ec0ff */
[----:B------:R-:W-:Y:S01]  /*3b90*/  @!P0 LOP3.LUT R6, R3, 0xffff0000, RZ, 0xc0, !PT ;  /* 0xffff000003068812 */ /* 0x000fe200078ec0ff */
[C---:B---3--:R-:W-:Y:S01]  /*3ba0*/  @!P0 IMAD.U32 R30, R8.reuse, 0x10000, RZ ;  /* 0x00010000081e8824 */ /* 0x048fe200078e00ff */
[----:B------:R-:W-:Y:S02]  /*3bb0*/  @!P0 LOP3.LUT R4, R8, 0xffff0000, RZ, 0xc0, !PT ;  /* 0xffff000008048812 */ /* 0x000fe400078ec0ff */
[C---:B------:R-:W-:Y:S02]  /*3bc0*/  @!P0 LOP3.LUT R5, R9.reuse, 0xffff0000, RZ, 0xc0, !PT ;  /* 0xffff000009058812 */ /* 0x040fe400078ec0ff */
[----:B------:R-:W-:Y:S01]  /*3bd0*/  @!P0 SHF.L.U32 R32, R9, 0x10, RZ ;  /* 0x0000001009208819 */ /* 0x000fe200000006ff */
[C---:B------:R-:W-:Y:S02]  /*3be0*/  @!P0 FMUL.FTZ R34, R4.reuse, R28 ;  /* 0x0000001c04228220 */ /* 0x040fe40000410000 */
[-C--:B------:R-:W-:Y:S02]  /*3bf0*/  @!P0 FMUL.FTZ R3, R4, R22.reuse ;  /* 0x0000001604038220 */ /* 0x080fe40000410000 */
[----:B------:R-:W-:Y:S02]  /*3c00*/  @!P0 FMUL.FTZ R54, R5, R31 ;  /* 0x0000001f05368220 */ /* 0x000fe40000410000 */
[----:B------:R-:W-:Y:S01]  /*3c10*/  @!P0 FFMA.FTZ R57, R30, R22, -R34 ;  /* 0x000000161e398223 */ /* 0x000fe20000010822 */
[----:B------:R-:W-:Y:S01]  /*3c20*/  @!P0 SHF.L.U32 R22, R7, 0x10, RZ ;  /* 0x0000001007168819 */ /* 0x000fe200000006ff */
[----:B------:R-:W-:Y:S01]  /*3c30*/  @!P0 FMUL.FTZ R4, R5, R6 ;  /* 0x0000000605048220 */ /* 0x000fe20000410000 */
[----:B------:R-:W-:Y:S01]  /*3c40*/  @!P0 LOP3.LUT R5, R10, 0xffff0000, RZ, 0xc0, !PT ;  /* 0xffff00000a058812 */ /* 0x000fe200078ec0ff */
[----:B------:R-:W-:Y:S01]  /*3c50*/  @!P0 FFMA.FTZ R3, R28, R30, R3 ;  /* 0x0000001e1c038223 */ /* 0x000fe20000010003 */
[----:B------:R-:W-:Y:S01]  /*3c60*/  @!P0 LOP3.LUT R7, R7, 0xffff0000, RZ, 0xc0, !PT ;  /* 0xffff000007078812 */ /* 0x000fe200078ec0ff */
[C---:B------:R-:W-:Y:S01]  /*3c70*/  @!P0 IMAD.U32 R28, R33.reuse, 0x10000, RZ ;  /* 0x00010000211c8824 */ /* 0x040fe200078e00ff */
[----:B------:R-:W-:Y:S01]  /*3c80*/  @!P0 LOP3.LUT R33, R33, 0xffff0000, RZ, 0xc0, !PT ;  /* 0xffff000021218812 */ /* 0x000fe200078ec0ff */
[----:B------:R-:W-:Y:S01]  /*3c90*/  @!P0 FFMA.FTZ R56, R32, R6, -R54 ;  /* 0x0000000620388223 */ /* 0x000fe20000010836 */
[----:B------:R-:W-:Y:S01]  /*3ca0*/  @!P0 LOP3.LUT R6, R11, 0xffff0000, RZ, 0xc0, !PT ;  /* 0xffff00000b068812 */ /* 0x000fe200078ec0ff */
[----:B------:R-:W-:Y:S02]  /*3cb0*/  @!P0 IMAD.U32 R30, R10, 0x10000, RZ ;  /* 0x000100000a1e8824 */ /* 0x000fe400078e00ff */
[C---:B------:R-:W-:Y:S02]  /*3cc0*/  @!P0 FMUL.FTZ R54, R5.reuse, R28 ;  /* 0x0000001c05368220 */ /* 0x040fe40000410000 */
[----:B------:R-:W-:Y:S02]  /*3cd0*/  @!P0 FMUL.FTZ R5, R5, R22 ;  /* 0x0000001605058220 */ /* 0x000fe40000410000 */
[----:B------:R-:W-:Y:S02]  /*3ce0*/  @!P0 IMAD.U32 R34, R11, 0x10000, RZ ;  /* 0x000100000b228824 */ /* 0x000fe400078e00ff */
[C---:B------:R-:W-:Y:S02]  /*3cf0*/  @!P0 FMUL.FTZ R55, R6.reuse, R33 ;  /* 0x0000002106378220 */ /* 0x040fe40000410000 */
[-C--:B------:R-:W-:Y:S02]  /*3d00*/  @!P0 FMUL.FTZ R6, R6, R7.reuse ;  /* 0x0000000706068220 */ /* 0x080fe40000410000 */
[----:B------:R-:W-:Y:S02]  /*3d10*/  @!P0 FFMA.FTZ R4, R31, R32, R4 ;  /* 0x000000201f048223 */ /* 0x000fe40000010004 */
[----:B------:R-:W-:Y:S02]  /*3d20*/  @!P0 FFMA.FTZ R5, R28, R30, R5 ;  /* 0x0000001e1c058223 */ /* 0x000fe40000010005 */
[----:B------:R-:W-:Y:S01]  /*3d30*/  @!P0 FFMA.FTZ R54, R30, R22, -R54 ;  /* 0x000000161e368223 */ /* 0x000fe20000010836 */
[----:B------:R-:W-:Y:S01]  /*3d40*/  @!P0 F2FP.BF16.PACK_AB R4, R4, R56 ;  /* 0x000000380404823e */ /* 0x000fe200000010ff */
[----:B------:R-:W-:Y:S01]  /*3d50*/  @!P0 FFMA.FTZ R55, R34, R7, -R55 ;  /* 0x0000000722378223 */ /* 0x000fe20000010837 */
[----:B------:R-:W-:Y:S01]  /*3d60*/  @!P0 F2FP.BF16.PACK_AB R7, R3, R57 ;  /* 0x000000390307823e */ /* 0x000fe200000010ff */
[----:B------:R-:W-:Y:S01]  /*3d70*/  @!P0 FFMA.FTZ R6, R33, R34, R6 ;  /* 0x0000002221068223 */ /* 0x000fe20000010006 */
[----:B------:R-:W-:Y:S02]  /*3d80*/  @!P0 F2FP.BF16.PACK_AB R5, R5, R54 ;  /* 0x000000360505823e */ /* 0x000fe400000010ff */
[----:B------:R-:W-:Y:S01]  /*3d90*/  @!P0 MOV R9, R4 ;  /* 0x0000000400098202 */ /* 0x000fe20000000f00 */
[----:B------:R-:W-:Y:S01]  /*3da0*/  @!P0 IMAD.MOV.U32 R8, RZ, RZ, R7 ;  /* 0x000000ffff088224 */ /* 0x000fe200078e0007 */
[----:B------:R-:W-:Y:S01]  /*3db0*/  @!P0 F2FP.BF16.PACK_AB R3, R6, R55 ;  /* 0x000000370603823e */ /* 0x000fe200000010ff */
[----:B------:R-:W-:Y:S03]  /*3dc0*/  @!P0 IMAD.MOV.U32 R10, RZ, RZ, R5 ;  /* 0x000000ffff0a8224 */ /* 0x000fe600078e0005 */
[----:B------:R-:W-:Y:S05]  /*3dd0*/  @!P0 MOV R11, R3 ;  /* 0x00000003000b8202 */ /* 0x000fea0000000f00 */
[----:B------:R2:W-:Y:S02]  /*3de0*/  ST.E.128 [R50.64], R8 ;  /* 0x0000000832007985 */ /* 0x0005e4000c101d08 */
.L_x_249:
[----:B------:R-:W-:Y:S05]  /*3df0*/  BSYNC B0 ;  /* 0x0000000000007941 */ /* 0x000fea0003800000 */
.L_x_248:
[----:B------:R-:W-:Y:S11]  /*3e00*/  ISETP.NE.AND P0, PT, R105, RZ, PT ;  /* 0x000000ff6900720c */ /* 0x000ff60003f05270 */
[----:B------:R-:W-:Y:S02]  /*3e10*/  @!UPT UIADD3 URZ, URZ, URZ, URZ ;  /* 0x0000003f3f3ff290 */ /* 0x000fe4000fffe03f */
[----:B------:R-:W-:-:S05]  /*3e20*/  @P0 BRA `(.L_x_247) ;  /* 0x0000036000000947 */ /* 0x000fca0003800000 */
[C---:B---3--:R-:W-:Y:S01]  /*3e30*/  LEA R32, P0, R212.reuse, R52, 0x1 ;  /* 0x00000034d4207211 */ /* 0x048fe200078008ff */
[----:B--2---:R-:W2:Y:S03]  /*3e40*/  LDS.128 R8, [R248+0x2800] ;  /* 0x00280000f8087984 */ /* 0x004ea60000000c00 */
[----:B------:R-:W-:Y:S02]  /*3e50*/  LEA.HI.X R33, R212, R53, R252, 0x1, P0 ;  /* 0x00000035d4217211 */ /* 0x000fe400000f0cfc */
[----:B------:R-:W-:Y:S11]  /*3e60*/  ISETP.GE.AND P0, PT, R91, c[0x0][0x27c], PT ;  /* 0x00009f005b007a0c */ /* 0x000ff60003f06270 */
[----:B------:R-:W-:Y:S02]  /*3e70*/  @!UPT UIADD3 URZ, URZ, URZ, URZ ;  /* 0x0000003f3f3ff290 */ /* 0x000fe4000fffe03f */
[----:B------:R-:W-:Y:S02]  /*3e80*/  @!P0 SHF.R.U64 R6, R36, 0x10, R37 ;  /* 0x0000001024068819 */ /* 0x000fe40000001225 */
[--C-:B------:R-:W-:Y:S02]  /*3e90*/  @!P0 SHF.R.U64 R3, R12, 0x10, R13.reuse ;  /* 0x000000100c038819 */ /* 0x100fe4000000120d */
[----:B------:R-:W-:Y:S02]  /*3ea0*/  @!P0 SHF.R.U32.HI R4, RZ, 0x10, R13 ;  /* 0x00000010ff048819 */ /* 0x000fe4000001160d */
[----:B------:R-:W-:Y:S02]  /*3eb0*/  @!P0 PRMT R6, R35, 0x5410, R6 ;  /* 0x0000541023068816 */ /* 0x000fe40000000006 */
[C---:B------:R-:W-:Y:S02]  /*3ec0*/  @!P0 PRMT R3, R23.reuse, 0x5432, R3 ;  /* 0x0000543217038816 */ /* 0x040fe40000000003 */
[----:B------:R-:W-:Y:S01]  /*3ed0*/  @!P0 SHF.R.U32.HI R5, RZ, 0x10, R37 ;  /* 0x00000010ff058819 */ /* 0x000fe20000011625 */
[C---:B------:R-:W-:Y:S01]  /*3ee0*/  @!P0 IMAD.U32 R13, R6.reuse, 0x10000, RZ ;  /* 0x00010000060d8824 */ /* 0x040fe200078e00ff */
[----:B------:R-:W-:Y:S01]  /*3ef0*/  @!P0 PRMT R7, R23, 0x5410, R4 ;  /* 0x0000541017078816 */ /* 0x000fe20000000004 */
[----:B------:R-:W-:Y:S01]  /*3f00*/  @!P0 IMAD.U32 R12, R3, 0x10000, RZ ;  /* 0x00010000030c8824 */ /* 0x000fe200078e00ff */
[----:B------:R-:W-:Y:S02]  /*3f10*/  @!P0 PRMT R30, R35, 0x5432, R5 ;  /* 0x00005432231e8816 */ /* 0x000fe40000000005 */
[----:B------:R-:W-:Y:S02]  /*3f20*/  @!P0 LOP3.LUT R23, R6, 0xffff0000, RZ, 0xc0, !PT ;  /* 0xffff000006178812 */ /* 0x000fe400078ec0ff */
[----:B------:R-:W-:Y:S01]  /*3f30*/  @!P0 LOP3.LUT R6, R3, 0xffff0000, RZ, 0xc0, !PT ;  /* 0xffff000003068812 */ /* 0x000fe200078ec0ff */
[C---:B--2---:R-:W-:Y:S01]  /*3f40*/  @!P0 IMAD.U32 R22, R8.reuse, 0x10000, RZ ;  /* 0x0001000008168824 */ /* 0x044fe200078e00ff */
        /* <DEDUP_REMOVED lines=36> */
.L_x_247:
[----:B------:R-:W-:Y:S05]  /*4190*/  BSYNC B1 ;  /* 0x0000000000017941 */ /* 0x000fea0003800000 */
.L_x_246:
[----:B--2---:R2:W4:Y:S01]  /*41a0*/  SHFL.IDX PT, R32, R71, 0x1, 0x1c1f ;  /* 0x003c1f0047207f89 */ /* 0x00452200000e0000 */
[----:B------:R-:W-:Y:S03]  /*41b0*/  BSSY B1, `(.L_x_250) ;  /* 0x0000077000017945 */ /* 0x000fe60003800000 */
[----:B------:R2:W1:Y:S01]  /*41c0*/  SHFL.IDX PT, R28, R74, 0x1, 0x1c1f ;  /* 0x003c1f004a1c7f89 */ /* 0x00046200000e0000 */
[----:B------:R-:W-:-:S05]  /*41d0*/  @P4 BRA `(.L_x_251) ;  /* 0x0000074000004947 */ /* 0x000fca0003800000 */
[----:B------:R-:W-:Y:S01]  /*41e0*/  ISETP.NE.AND P0, PT, R81, RZ, PT ;  /* 0x000000ff5100720c */ /* 0x000fe20003f05270 */
[----:B------:R-:W-:Y:S01]  /*41f0*/  @!UPT UIADD3 URZ, URZ, URZ, URZ ;  /* 0x0000003f3f3ff290 */ /* 0x000fe2000fffe03f */
[----:B------:R-:W-:Y:S11]  /*4200*/  BSSY B0, `(.L_x_252) ;  /* 0x0000038000007945 */ /* 0x000ff60003800000 */
[----:B------:R-:W-:-:S05]  /*4210*/  @P0 BRA `(.L_x_253) ;  /* 0x0000036000000947 */ /* 0x000fca0003800000 */
[C---:B-1----:R-:W-:Y:S01]  /*4220*/  LEA R30, P0, R86.reuse, R28, 0x1 ;  /* 0x0000001c561e7211 */ /* 0x042fe200078008ff */
[----:B------:R-:W1:Y:S03]  /*4230*/  LDS.128 R8, [R247+0x3800] ;  /* 0x00380000f7087984 */ /* 0x000e660000000c00 */
[----:B----4-:R-:W-:Y:S02]  /*4240*/  LEA.HI.X R31, R86, R32, R87, 0x1, P0 ;  /* 0x00000020561f7211 */ /* 0x010fe400000f0c57 */
[----:B------:R-:W-:Y:S11]  /*4250*/  ISETP.GE.AND P0, PT, R92, c[0x0][0x27c], PT ;  /* 0x00009f005c007a0c */ /* 0x000ff60003f06270 */
[----:B------:R-:W-:Y:S02]  /*4260*/  @!UPT UIADD3 URZ, URZ, URZ, URZ ;  /* 0x0000003f3f3ff290 */ /* 0x000fe4000fffe03f */
[----:B------:R-:W-:Y:S02]  /*4270*/  @!P0 SHF.R.U64 R6, R38, 0x10, R39 ;  /* 0x0000001026068819 */ /* 0x000fe40000001227 */
[--C-:B------:R-:W-:Y:S02]  /*4280*/  @!P0 SHF.R.U64 R3, R14, 0x10, R15.reuse ;  /* 0x000000100e038819 */ /* 0x100fe4000000120f */
[----:B------:R-:W-:Y:S02]  /*4290*/  @!P0 SHF.R.U32.HI R4, RZ, 0x10, R15 ;  /* 0x00000010ff048819 */ /* 0x000fe4000001160f */
[----:B------:R-:W-:Y:S02]  /*42a0*/  @!P0 PRMT R6, R46, 0x5410, R6 ;  /* 0x000054102e068816 */ /* 0x000fe40000000006 */
[----:B------:R-:W-:Y:S02]  /*42b0*/  @!P0 PRMT R3, R24, 0x5432, R3 ;  /* 0x0000543218038816 */ /* 0x000fe40000000003 */
[----:B------:R-:W-:Y:S01]  /*42c0*/  @!P0 SHF.R.U32.HI R5, RZ, 0x10, R39 ;  /* 0x00000010ff058819 */ /* 0x000fe20000011627 */
[----:B------:R-:W-:Y:S01]  /*42d0*/  @!P0 IMAD.U32 R13, R6, 0x10000, RZ ;  /* 0x00010000060d8824 */ /* 0x000fe200078e00ff */
[----:B------:R-:W-:Y:S01]  /*42e0*/  @!P0 PRMT R7, R24, 0x5410, R4 ;  /* 0x0000541018078816 */ /* 0x000fe20000000004 */
[C---:B------:R-:W-:Y:S01]  /*42f0*/  @!P0 IMAD.U32 R12, R3.reuse, 0x10000, RZ ;  /* 0x00010000030c8824 */ /* 0x040fe200078e00ff */
[----:B------:R-:W-:Y:S02]  /*4300*/  @!P0 PRMT R23, R46, 0x5432, R5 ;  /* 0x000054322e178816 */ /* 0x000fe40000000005 */
[----:B------:R-:W-:Y:S02]  /*4310*/  @!P0 LOP3.LUT R15, R6, 0xffff0000, RZ, 0xc0, !PT ;  /* 0xffff0000060f8812 */ /* 0x000fe400078ec0ff */
[----:B------:R-:W-:Y:S01]  /*4320*/  @!P0 LOP3.LUT R6, R3, 0xffff0000, RZ, 0xc0, !PT ;  /* 0xffff000003068812 */ /* 0x000fe200078ec0ff */
[C---:B-1----:R-:W-:Y:S01]  /*4330*/  @!P0 IMAD.U32 R14, R8.reuse, 0x10000, RZ ;  /* 0x00010000080e8824 */ /* 0x042fe200078e00ff */
        /* <DEDUP_REMOVED lines=21> */
[----:B------:R-:W-:Y:S02]  /*4490*/  @!P0 FMUL.FTZ R6, R6, R7 ;  /* 0x0000000706068220 */ /* 0x000fe40000410000 */
        /* <DEDUP_REMOVED lines=14> */
.L_x_253:
[----:B------:R-:W-:Y:S05]  /*4580*/  BSYNC B0 ;  /* 0x0000000000007941 */ /* 0x000fea0003800000 */
.L_x_252:
[----:B------:R-:W-:Y:S11]  /*4590*/  ISETP.NE.AND P0, PT, R105, RZ, PT ;  /* 0x000000ff6900720c */ /* 0x000ff60003f05270 */
[----:B------:R-:W-:Y:S02]  /*45a0*/  @!UPT UIADD3 URZ, URZ, URZ, URZ ;  /* 0x0000003f3f3ff290 */ /* 0x000fe4000fffe03f */
        /* <DEDUP_REMOVED lines=55> */
.L_x_251:
[----:B------:R-:W-:Y:S05]  /*4920*/  BSYNC B1 ;  /* 0x0000000000017941 */ /* 0x000fea0003800000 */
.L_x_250:
[----:B-1----:R1:W2:Y:S04]  /*4930*/  SHFL.IDX PT, R28, R71, 0x2, 0x1c1f ;  /* 0x005c1f00471c7f89 */ /* 0x0022a800000e0000 */
[----:B------:R1:W4:Y:S01]  /*4940*/  SHFL.IDX PT, R25, R74, 0x2, 0x1c1f ;  /* 0x005c1f004a197f89 */ /* 0x00032200000e0000 */
[----:B------:R-:W-:-:S05]  /*4950*/  @P2 BRA `(.L_x_254) ;  /* 0x0000282000002947 */ /* 0x000fca0003800000 */
[----:B------:R-:W-:Y:S01]  /*4960*/  ISETP.NE.AND P0, PT, R81, RZ, PT ;  /* 0x000000ff5100720c */ /* 0x000fe20003f05270 */
[----:B------:R-:W-:Y:S01]  /*4970*/  @!UPT UIADD3 URZ, URZ, URZ, URZ ;  /* 0x0000003f3f3ff290 */ /* 0x000fe2000fffe03f */
[----:B------:R-:W-:Y:S11]  /*4980*/  BSSY B0, `(.L_x_255) ;  /* 0x0000038000007945 */ /* 0x000ff60003800000 */
[----:B------:R-:W-:-:S05]  /*4990*/  @P0 BRA `(.L_x_256) ;  /* 0x0000036000000947 */ /* 0x000fca0003800000 */
[C---:B----4-:R-:W-:Y:S01]  /*49a0*/  LEA R22, P0, R86.reuse, R25, 0x1 ;  /* 0x0000001956167211 */ /* 0x050fe200078008ff */
[----:B------:R-:W4:Y:S03]  /*49b0*/  LDS.128 R8, [R247+0x4800] ;  /* 0x00480000f7087984 */ /* 0x000f260000000c00 */
[----:B--2---:R-:W-:Y:S02]  /*49c0*/  LEA.HI.X R23, R86, R28, R87, 0x1, P0 ;  /* 0x0000001c56177211 */ /* 0x004fe400000f0c57 */
        /* <DEDUP_REMOVED lines=14> */
[C---:B----4-:R-:W-:Y:S01]  /*4ab0*/  @!P0 IMAD.U32 R14, R8.reuse, 0x10000, RZ ;  /* 0x00010000080e8824 */ /* 0x050fe200078e00ff */
        /* <DEDUP_REMOVED lines=36> */
.L_x_256:
[----:B------:R-:W-:Y:S05]  /*4d00*/  BSYNC B0 ;  /* 0x0000000000007941 */ /* 0x000fea0003800000 */
.L_x_255:
[----:B------:R-:W-:Y:S11]  /*4d10*/  ISETP.NE.AND P0, PT, R105, RZ, PT ;  /* 0x000000ff6900720c */ /* 0x000ff60003f05270 */
[----:B------:R-:W-:Y:S02]  /*4d20*/  @!UPT UIADD3 URZ, URZ, URZ, URZ ;  /* 0x0000003f3f3ff290 */ /* 0x000fe4000fffe03f */
[----:B------:R-:W-:-:S05]  /*4d30*/  @P0 BRA `(.L_x_254) ;  /* 0x0000244000000947 */ /* 0x000fca0003800000 */
[C---:B--2-4-:R-:W-:Y:S01]  /*4d40*/  LEA R22, P0, R212.reuse, R25, 0x1 ;  /* 0x00000019d4167211 */ /* 0x054fe200078008ff */
[----:B------:R-:W2:Y:S03]  /*4d50*/  LDS.128 R8, [R248+0x4800] ;  /* 0x00480000f8087984 */ /* 0x000ea60000000c00 */
        /* <DEDUP_REMOVED lines=51> */
[----:B------:R2:W-:Y:S01]  /*5090*/  ST.E.128 [R22.64], R8 ;  /* 0x0000000816007985 */ /* 0x0005e2000c101d08 */
[----:B------:R-:W-:-:S05]  /*50a0*/  BRA `(.L_x_254) ;  /* 0x000020d000007947 */ /* 0x000fca0003800000 */
.L_x_239:
[C---:B------:R-:W-:Y:S01]  /*50b0*/  IADD3 R158, R98.reuse, 0x20, RZ ;  /* 0x00000020629e7810 */ /* 0x040fe20007ffe0ff */
[----:B------:R-:W-:Y:S01]  /*50c0*/  CS2R R50, SRZ ;  /* 0x0000000000327805 */ /* 0x000fe2000001ff00 */
[----:B------:R-:W-:Y:S01]  /*50d0*/  IADD3 R157, R98, 0x40, RZ ;  /* 0x00000040629d7810 */ /* 0x000fe20007ffe0ff */
[----:B------:R-:W-:Y:S01]  /*50e0*/  CS2R R48, SRZ ;  /* 0x0000000000307805 */ /* 0x000fe2000001ff00 */
[----:B------:R-:W-:Y:S01]  /*50f0*/  ISETP.GE.AND P0, PT, R158, R60, PT ;  /* 0x0000003c9e00720c */ /* 0x000fe20003f06270 */
[----:B------:R-:W-:Y:S01]  /*5100*/  CS2R R26, SRZ ;  /* 0x00000000001a7805 */ /* 0x000fe2000001ff00 */
[----:B------:R-:W-:Y:S01]  /*5110*/  ISETP.NE.AND P5, PT, R81, RZ, PT ;  /* 0x000000ff5100720c */ /* 0x000fe20003fa5270 */
[----:B------:R-:W-:Y:S01]  /*5120*/  CS2R R24, SRZ ;  /* 0x0000000000187805 */ /* 0x000fe2000001ff00 */
[----:B------:R-:W-:Y:S01]  /*5130*/  ISETP.GE.OR P2, PT, R86, c[0x0][0x27c], P0 ;  /* 0x00009f0056007a0c */ /* 0x000fe20000746670 */
[----:B------:R-:W-:Y:S01]  /*5140*/  CS2R R54, SRZ ;  /* 0x0000000000367805 */ /* 0x000fe2000001ff00 */
[----:B------:R-:W-:Y:S01]  /*5150*/  ISETP.NE.AND P4, PT, R124, RZ, PT ;  /* 0x000000ff7c00720c */ /* 0x000fe20003f85270 */
[----:B------:R-:W-:Y:S01]  /*5160*/  CS2R R52, SRZ ;  /* 0x0000000000347805 */ /* 0x000fe2000001ff00 */
[----:B------:R-:W-:Y:S01]  /*5170*/  IADD3 R128, -R144, c[0x0][0x1d4], RZ ;  /* 0x0000750090807a10 */ /* 0x000fe20007ffe1ff */
[----:B------:R-:W-:Y:S01]  /*5180*/  CS2R R22, SRZ ;  /* 0x0000000000167805 */ /* 0x000fe2000001ff00 */
[----:B------:R-:W-:Y:S01]  /*5190*/  CS2R R20, SRZ ;  /* 0x0000000000147805 */ /* 0x000fe2000001ff00 */
[----:B------:R1:W2:Y:S01]  /*51a0*/  SHFL.IDX PT, R41, R71, RZ, 0x1c1f ;  /* 0x001c1fff47297589 */ /* 0x0002a200000e0000 */
[----:B------:R-:W-:Y:S05]  /*51b0*/  BSSY B0, `(.L_x_257) ;  /* 0x00000c5000007945 */ /* 0x000fea0003800000 */
[----:B------:R-:W-:Y:S02]  /*51c0*/  @!P2 IADD3 R3, P1, P0, R84, R32, R153 ;  /* 0x000000205403a210 */ /* 0x000fe4000783e099 */
[----:B------:R1:W3:Y:S02]  /*51d0*/  SHFL.IDX PT, R40, R74, RZ, 0x1c1f ;  /* 0x001c1fff4a287589 */ /* 0x0002e400000e0000 */
[----:B------:R-:W-:Y:S02]  /*51e0*/  @!P2 IADD3.X R4, R102, R34, R145, P1, P0 ;  /* 0x000000226604a210 */ /* 0x000fe40000fe0491 */
[----:B------:R-:W-:Y:S04]  /*51f0*/  @!P2 IADD3 R5, P1, P0, R82, R10, R154 ;  /* 0x0000000a5205a210 */ /* 0x000fe8000783e09a */
[----:B------:R-:W-:Y:S02]  /*5200*/  @!P2 IADD3.X R11, R101, R56, R146, P1, P0 ;  /* 0x00000038650ba210 */ /* 0x000fe40000fe0492 */
[----:B------:R-:W-:Y:S04]  /*5210*/  ISETP.GE.AND P0, PT, R157, R60, PT ;  /* 0x0000003c9d00720c */ /* 0x000fe80003f06270 */
[----:B------:R-:W-:Y:S11]  /*5220*/  ISETP.GE.OR P1, PT, R86, c[0x0][0x27c], P0 ;  /* 0x00009f0056007a0c */ /* 0x000ff60000726670 */
[----:B------:R-:W-:Y:S02]  /*5230*/  @!UPT UIADD3 URZ, URZ, URZ, URZ ;  /* 0x0000003f3f3ff290 */ /* 0x000fe4000fffe03f */
[----:B------:R-:W-:Y:S04]  /*5240*/  @!P1 IADD3 R8, P3, P0, R84, R151, R32 ;  /* 0x0000009754089210 */ /* 0x000fe8000787e020 */
[----:B------:R-:W-:Y:S02]  /*5250*/  @!P1 IADD3.X R13, R102, R141, R34, P3, P0 ;  /* 0x0000008d660d9210 */ /* 0x000fe40001fe0422 */
[----:B------:R-:W-:Y:S04]  /*5260*/  @!P1 IADD3 R9, P3, P0, R82, R152, R10 ;  /* 0x0000009852099210 */ /* 0x000fe8000787e00a */
[----:B------:R-:W-:Y:S02]  /*5270*/  @!P1 IADD3.X R14, R101, R142, R56, P3, P0 ;  /* 0x0000008e650e9210 */ /* 0x000fe40001fe0438 */
[C---:B------:R-:W-:Y:S04]  /*5280*/  @!P2 LEA R6, P0, R3.reuse, c[0x0][0x270], 0x1 ;  /* 0x00009c000306aa11 */ /* 0x040fe800078008ff */
[----:B------:R-:W-:Y:S02]  /*5290*/  @!P2 LEA.HI.X R7, R3, c[0x0][0x274], R4, 0x1, P0 ;  /* 0x00009d000307aa11 */ /* 0x000fe400000f0c04 */
[C---:B------:R-:W-:Y:S03]  /*52a0*/  @!P2 LEA R4, P0, R5.reuse, c[0x0][0x288], 0x1 ;  /* 0x0000a2000504aa11 */ /* 0x040fe600078008ff */
[----:B------:R4:W2:Y:S01]  /*52b0*/  @!P2 LDG.E.128 R20, [R6.64] ;  /* 0x000000080614a981 */ /* 0x0008a2000c1e1d00 */
[----:B------:R-:W-:Y:S02]  /*52c0*/  @!P2 LEA.HI.X R5, R5, c[0x0][0x28c], R11, 0x1, P0 ;  /* 0x0000a3000505aa11 */ /* 0x000fe400000f0c0b */
[C---:B------:R-:W-:Y:S04]  /*52d0*/  @!P1 LEA R12, P0, R8.reuse, c[0x0][0x270], 0x1 ;  /* 0x00009c00080c9a11 */ /* 0x040fe800078008ff */
[----:B------:R-:W-:Y:S01]  /*52e0*/  @!P1 LEA.HI.X R13, R8, c[0x0][0x274], R13, 0x1, P0 ;  /* 0x00009d00080d9a11 */ /* 0x000fe200000f0c0d */
[----:B------:R1:W3:Y:S01]  /*52f0*/  @!P2 LDG.E.128 R48, [R4.64] ;  /* 0x000000080430a981 */ /* 0x0002e2000c1e1d00 */
[C---:B------:R-:W-:Y:S04]  /*5300*/  @!P1 LEA R8, P0, R9.reuse, c[0x0][0x288], 0x1 ;  /* 0x0000a20009089a11 */ /* 0x040fe800078008ff */
[----:B------:R-:W-:Y:S02]  /*5310*/  @!P1 LEA.HI.X R9, R9, c[0x0][0x28c], R14, 0x1, P0 ;  /* 0x0000a30009099a11 */ /* 0x000fe400000f0c0e */
[----:B------:R-:W-:Y:S01]  /*5320*/  ISETP.GE.AND P0, PT, R98, R60, PT ;  /* 0x0000003c6200720c */ /* 0x000fe20003f06270 */
[----:B------:R1:W3:Y:S03]  /*5330*/  @!P1 LDG.E.128 R24, [R12.64] ;  /* 0x000000080c189981 */ /* 0x0002e6000c1e1d00 */
[----:B------:R-:W-:Y:S05]  /*5340*/  ISETP.GE.OR P0, PT, R86, c[0x0][0x27c], P0 ;  /* 0x00009f0056007a0c */ /* 0x000fea0000706670 */
[----:B------:R1:W3:Y:S01]  /*5350*/  @!P1 LDG.E.128 R52, [R8.64] ;  /* 0x0000000808349981 */ /* 0x0002e2000c1e1d00 */
[----:B----4-:R-:W-:Y:S07]  /*5360*/  CS2R R6, SRZ ;  /* 0x0000000000067805 */ /* 0x010fee000001ff00 */
[----:B------:R-:W-:Y:S02]  /*5370*/  @!P0 IADD3 R3, P1, R84, R32, RZ ;  /* 0x0000002054038210 */ /* 0x000fe40007f3e0ff */
[----:B------:R-:W-:Y:S03]  /*5380*/  CS2R R32, SRZ ;  /* 0x0000000000207805 */ /* 0x000fe6000001ff00 */
[----:B-1----:R-:W-:Y:S02]  /*5390*/  @!P0 IMAD.X R4, R34, 0x1, R102, P1 ;  /* 0x0000000122048824 */ /* 0x002fe400008e0666 */
[----:B------:R-:W-:Y:S01]  /*53a0*/  CS2R R34, SRZ ;  /* 0x0000000000227805 */ /* 0x000fe2000001ff00 */
[C---:B------:R-:W-:Y:S04]  /*53b0*/  @!P0 LEA R12, P1, R3.reuse, c[0x0][0x270], 0x1 ;  /* 0x00009c00030c8a11 */ /* 0x040fe800078208ff */
[----:B------:R-:W-:Y:S02]  /*53c0*/  @!P0 LEA.HI.X R13, R3, c[0x0][0x274], R4, 0x1, P1 ;  /* 0x00009d00030d8a11 */ /* 0x000fe400008f0c04 */
[----:B------:R-:W-:Y:S05]  /*53d0*/  @!P0 IADD3 R3, P1, R82, R10, RZ ;  /* 0x0000000a52038210 */ /* 0x000fea0007f3e0ff */
[----:B------:R-:W-:Y:S01]  /*53e0*/  @!P0 IMAD.X R4, R56, 0x1, R101, P1 ;  /* 0x0000000138048824 */ /* 0x000fe200008e0665 */
[C---:B------:R-:W-:Y:S04]  /*53f0*/  @!P0 LEA R8, P1, R3.reuse, c[0x0][0x288], 0x1 ;  /* 0x0000a20003088a11 */ /* 0x040fe800078208ff */
[----:B------:R-:W-:Y:S02]  /*5400*/  @!P0 LEA.HI.X R9, R3, c[0x0][0x28c], R4, 0x1, P1 ;  /* 0x0000a30003098a11 */ /* 0x000fe400008f0c04 */
[----:B------:R-:W-:Y:S01]  /*5410*/  CS2R R4, SRZ ;  /* 0x0000000000047805 */ /* 0x000fe2000001ff00 */
[----:B------:R-:W-:Y:S02]  /*5420*/  ISETP.GE.AND P1, PT, R86, c[0x0][0x27c], PT ;  /* 0x00009f0056007a0c */ /* 0x000fe40003f26270 */
[----:B------:R1:W5:Y:S08]  /*5430*/  @!P0 LDG.E.128 R32, [R8.64] ;  /* 0x0000000808208981 */ /* 0x000370000c1e1d00 */
[----:B------:R4:W5:Y:S01]  /*5440*/  @!P0 LDG.E.128 R4, [R12.64] ;  /* 0x000000080c048981 */ /* 0x000962000c1e1d00 */
[----:B------:R-:W-:Y:S01]  /*5450*/  ISETP.GE.OR P0, PT, R98, R60, P5 ;  /* 0x0000003c6200720c */ /* 0x000fe20002f06670 */
[----:B--2---:R-:W-:Y:S02]  /*5460*/  IMAD.MOV.U32 R10, RZ, RZ, R22 ;  /* 0x000000ffff0a7224 */ /* 0x004fe400078e0016 */
[----:B-1----:R-:W-:Y:S02]  /*5470*/  IMAD.MOV.U32 R9, RZ, RZ, R23 ;  /* 0x000000ffff097224 */ /* 0x002fe400078e0017 */
[----:B------:R-:W-:Y:S02]  /*5480*/  IMAD.MOV.U32 R8, RZ, RZ, R20 ;  /* 0x000000ffff087224 */ /* 0x000fe400078e0014 */
[----:B------:R-:W-:Y:S01]  /*5490*/  IMAD.MOV.U32 R3, RZ, RZ, R21 ;  /* 0x000000ffff037224 */ /* 0x000fe200078e0015 */
[----:B------:R-:W-:Y:S01]  /*54a0*/  PRMT R18, R9, 0x5410, R10 ;  /* 0x0000541009127816 */ /* 0x000fe2000000000a */
[----:B---3--:R-:W-:Y:S02]  /*54b0*/  IMAD.MOV.U32 R10, RZ, RZ, R50 ;  /* 0x000000ffff0a7224 */ /* 0x008fe400078e0032 */
[----:B------:R-:W-:Y:S01]  /*54c0*/  IMAD.MOV.U32 R9, RZ, RZ, R51 ;  /* 0x000000ffff097224 */ /* 0x000fe200078e0033 */
[----:B------:R-:W-:Y:S01]  /*54d0*/  PRMT R17, R3, 0x5410, R8 ;  /* 0x0000541003117816 */ /* 0x000fe20000000008 */
[----:B------:R-:W-:Y:S02]  /*54e0*/  IMAD.MOV.U32 R8, RZ, RZ, R48 ;  /* 0x000000ffff087224 */ /* 0x000fe400078e0030 */
        /* <DEDUP_REMOVED lines=13> */
[----:B------:R-:W-:Y:S04]  /*55c0*/  PRMT R59, R10, 0x5410, R9 ;  /* 0x000054100a3b7816 */ /* 0x000fe80000000009 */
[----:B------:R-:W-:Y:S01]  /*55d0*/  PRMT R58, R3, 0x5410, R8 ;  /* 0x00005410033a7816 */ /* 0x000fe20000000008 */
[----:B------:R-:W-:-:S05]  /*55e0*/  @P0 BRA `(.L_x_258) ;  /* 0x0000081000000947 */ /* 0x000fca0003800000 */
[----:B----4-:R-:W-:Y:S01]  /*55f0*/  SEL R3, R144, R128, !P4 ;  /* 0x0000008090037207 */ /* 0x010fe20006000000 */
[----:B------:R-:W2:Y:S01]  /*5600*/  LDL R30, [R1+0x40] ;  /* 0x00004000011e7983 */ /* 0x000ea20000100800 */
[----:B-----5:R-:W-:Y:S01]  /*5610*/  MOV R11, R7 ;  /* 0x00000007000b7202 */ /* 0x020fe20000000f00 */
[----:B------:R-:W-:Y:S01]  /*5620*/  IMAD.MOV.U32 R37, RZ, RZ, R35 ;  /* 0x000000ffff257224 */ /* 0x000fe200078e0023 */
[----:B------:R-:W-:Y:S01]  /*5630*/  SHF.R.S32.HI R8, RZ, 0x1f, R3 ;  /* 0x0000001fff087819 */ /* 0x000fe20000011403 */
[----:B------:R-:W3:Y:S01]  /*5640*/  LDL R16, [R1+0x44] ;  /* 0x0000440001107983 */ /* 0x000ee20000100800 */
[----:B------:R-:W-:Y:S01]  /*5650*/  MOV R10, R5 ;  /* 0x00000005000a7202 */ /* 0x000fe20000000f00 */
[----:B------:R-:W-:Y:S01]  /*5660*/  IMAD.MOV.U32 R9, RZ, RZ, R6 ;  /* 0x000000ffff097224 */ /* 0x000fe200078e0006 */
[----:B------:R-:W-:Y:S01]  /*5670*/  LEA.HI R3, R8, R3, RZ, 0x4 ;  /* 0x0000000308037211 */ /* 0x000fe200078f20ff */
[----:B------:R-:W-:Y:S01]  /*5680*/  IMAD.MOV.U32 R36, RZ, RZ, R33 ;  /* 0x000000ffff247224 */ /* 0x000fe200078e0021 */
[----:B------:R-:W-:Y:S01]  /*5690*/  @!P1 SHF.R.U64 R8, R4, 0x10, R5 ;  /* 0x0000001004089819 */ /* 0x000fe20000001205 */
[----:B------:R-:W1:Y:S01]  /*56a0*/  S2R R31, SR_TID.X ;  /* 0x00000000001f7919 */ /* 0x000e620000002100 */
[----:B------:R-:W-:Y:S02]  /*56b0*/  LEA.HI.SX32 R3, R3, R100, 0x1c ;  /* 0x0000006403037211 */ /* 0x000fe400078fe2ff */
[----:B------:R-:W-:Y:S02]  /*56c0*/  LEA R64, P0, R77, R40, 0x1 ;  /* 0x000000284d407211 */ /* 0x000fe400078008ff */
[----:B------:R-:W-:Y:S01]  /*56d0*/  @!P1 SHF.R.U64 R6, R6, 0x10, R7 ;  /* 0x0000001006069819 */ /* 0x000fe20000001207 */
[----:B------:R-:W-:Y:S01]  /*56e0*/  IMAD.SHL.U32 R39, R3, 0x8, RZ ;  /* 0x0000000803277824 */ /* 0x000fe200078e00ff */
[----:B------:R-:W-:Y:S01]  /*56f0*/  LEA.HI.X R65, R77, R41, R97, 0x1, P0 ;  /* 0x000000294d417211 */ /* 0x000fe200000f0c61 */
[----:B------:R-:W4:Y:S01]  /*5700*/  LDS.128 R44, [R122+0x2900] ;  /* 0x002900007a2c7984 */ /* 0x000f220000000c00 */
[----:B------:R-:W-:Y:S02]  /*5710*/  @!P1 SHF.R.U32.HI R5, RZ, 0x10, R5 ;  /* 0x00000010ff059819 */ /* 0x000fe40000011605 */
[C---:B------:R-:W-:Y:S11]  /*5720*/  ISETP.GE.AND P0, PT, R39.reuse, c[0x0][0x1d4], PT ;  /* 0x0000750027007a0c */ /* 0x040ff60003f06270 */
[----:B------:R-:W-:Y:S02]  /*5730*/  @!UPT UIADD3 URZ, URZ, URZ, URZ ;  /* 0x0000003f3f3ff290 */ /* 0x000fe4000fffe03f */
[----:B------:R-:W-:Y:S04]  /*5740*/  @!P0 IMAD.WIDE R72, R39, 0x2, R40 ;  /* 0x0000000227488825 */ /* 0x000fe800078e0228 */
[C---:B----4-:R-:W-:Y:S01]  /*5750*/  @!P1 IMAD.U32 R41, R47.reuse, 0x10000, RZ ;  /* 0x000100002f299824 */ /* 0x050fe200078e00ff */
[----:B-1----:R-:W-:Y:S02]  /*5760*/  SHF.R.S32.HI R15, RZ, 0x1f, R31 ;  /* 0x0000001fff0f7819 */ /* 0x002fe4000001141f */
[----:B------:R-:W-:Y:S02]  /*5770*/  @!P1 LOP3.LUT R43, R47, 0xffff0000, RZ, 0xc0, !PT ;  /* 0xffff00002f2b9812 */ /* 0x000fe400078ec0ff */
[----:B------:R-:W-:Y:S02]  /*5780*/  LEA.HI R15, R15, R31, RZ, 0x5 ;  /* 0x0000001f0f0f7211 */ /* 0x000fe400078f28ff */
[----:B------:R-:W-:Y:S02]  /*5790*/  @!P1 SHF.R.U64 R31, R32, 0x10, R33 ;  /* 0x00000010201f9819 */ /* 0x000fe40000001221 */
[----:B------:R-:W-:Y:S05]  /*57a0*/  SHF.R.S32.HI R15, RZ, 0x5, R15 ;  /* 0x00000005ff0f7819 */ /* 0x000fea000001140f */
[----:B------:R-:W-:Y:S01]  /*57b0*/  IMAD.SHL.U32 R15, R15, 0x200, RZ ;  /* 0x000002000f0f7824 */ /* 0x000fe200078e00ff */
[----:B--2---:R-:W-:Y:S01]  /*57c0*/  LOP3.LUT R3, R30, 0x38, R39, 0xf8, !PT ;  /* 0x000000381e037812 */ /* 0x004fe200078ef827 */
[----:B------:R-:W-:Y:S01]  /*57d0*/  IMAD.MOV.U32 R30, RZ, RZ, R34 ;  /* 0x000000ffff1e7224 */ /* 0x000fe200078e0022 */
[----:B------:R-:W-:Y:S02]  /*57e0*/  @!P1 LOP3.LUT R39, R46, 0xffff0000, RZ, 0xc0, !PT ;  /* 0xffff00002e279812 */ /* 0x000fe400078ec0ff */
[----:B---3--:R-:W-:Y:S01]  /*57f0*/  LOP3.LUT R3, R3, R16, RZ, 0x3c, !PT ;  /* 0x0000001003037212 */ /* 0x008fe200078e3cff */
[----:B------:R-:W-:Y:S01]  /*5800*/  IMAD.MOV.U32 R16, RZ, RZ, R32 ;  /* 0x000000ffff107224 */ /* 0x000fe200078e0020 */
[----:B------:R-:W-:Y:S02]  /*5810*/  @!P1 SHF.R.U32.HI R32, RZ, 0x10, R33 ;  /* 0x00000010ff209819 */ /* 0x000fe40000011621 */
[----:B------:R-:W-:Y:S01]  /*5820*/  @!P1 SHF.R.U64 R33, R34, 0x10, R35 ;  /* 0x0000001022219819 */ /* 0x000fe20000001223 */
[----:B------:R-:W-:Y:S01]  /*5830*/  IMAD.IADD R3, R15, 0x1, R3 ;  /* 0x000000010f037824 */ /* 0x000fe200078e0203 */
[----:B------:R-:W-:Y:S02]  /*5840*/  @!P1 SHF.R.U32.HI R35, RZ, 0x10, R35 ;  /* 0x00000010ff239819 */ /* 0x000fe40000011623 */
[----:B------:R-:W-:Y:S02]  /*5850*/  @!P1 PRMT R38, R30, 0x5410, R33 ;  /* 0x000054101e269816 */ /* 0x000fe40000000021 */
[----:B------:R-:W-:Y:S02]  /*5860*/  SHF.L.U32 R3, R3, 0x1, RZ ;  /* 0x0000000103037819 */ /* 0x000fe400000006ff */
[----:B------:R-:W-:Y:S01]  /*5870*/  @!P1 PRMT R42, R37, 0x5410, R35 ;  /* 0x00005410252a9816 */ /* 0x000fe20000000023 */
[----:B------:R-:W-:Y:S01]  /*5880*/  @!P1 IMAD.U32 R37, R46, 0x10000, RZ ;  /* 0x000100002e259824 */ /* 0x000fe200078e00ff */
[----:B------:R-:W-:Y:S01]  /*5890*/  @!P1 LOP3.LUT R35, R45, 0xffff0000, RZ, 0xc0, !PT ;  /* 0xffff00002d239812 */ /* 0x000fe200078ec0ff */
[----:B------:R1:W2:Y:S01]  /*58a0*/  LDS.128 R12, [R3+0x2900] ;  /* 0x00290000030c7984 */ /* 0x0002a20000000c00 */
[----:B------:R-:W-:Y:S01]  /*58b0*/  @!P1 PRMT R34, R36, 0x5410, R32 ;  /* 0x0000541024229816 */ /* 0x000fe20000000020 */
[C---:B------:R-:W-:Y:S01]  /*58c0*/  @!P1 IMAD.U32 R36, R38.reuse, 0x10000, RZ ;  /* 0x0001000026249824 */ /* 0x040fe200078e00ff */
[----:B------:R-:W-:Y:S01]  /*58d0*/  @!P1 LOP3.LUT R38, R38, 0xffff0000, RZ, 0xc0, !PT ;  /* 0xffff000026269812 */ /* 0x000fe200078ec0ff */
[----:B-1----:R-:W-:Y:S01]  /*58e0*/  IMAD.MOV.U32 R3, RZ, RZ, R4 ;  /* 0x000000ffff037224 */ /* 0x002fe200078e0004 */
[----:B------:R-:W-:Y:S02]  /*58f0*/  @!P1 SHF.R.U32.HI R4, RZ, 0x10, R7 ;  /* 0x00000010ff049819 */ /* 0x000fe40000011607 */
[----:B------:R-:W-:Y:S02]  /*5900*/  @!P1 PRMT R7, R16, 0x5410, R31 ;  /* 0x0000541010079816 */ /* 0x000fe4000000001f */
[C---:B------:R-:W-:Y:S02]  /*5910*/  @!P1 LOP3.LUT R31, R44.reuse, 0xffff0000, RZ, 0xc0, !PT ;  /* 0xffff00002c1f9812 */ /* 0x040fe400078ec0ff */
[----:B------:R-:W-:Y:S02]  /*5920*/  @!P1 LOP3.LUT R30, R7, 0xffff0000, RZ, 0xc0, !PT ;  /* 0xffff0000071e9812 */ /* 0x000fe400078ec0ff */
[----:B------:R-:W-:Y:S01]  /*5930*/  @!P1 PRMT R16, R11, 0x5410, R4 ;  /* 0x000054100b109816 */ /* 0x000fe20000000004 */
[----:B------:R-:W-:Y:S01]  /*5940*/  @!P1 IMAD.U32 R11, R44, 0x10000, RZ ;  /* 0x000100002c0b9824 */ /* 0x000fe200078e00ff */
[----:B------:R-:W-:Y:S02]  /*5950*/  @!P1 PRMT R3, R3, 0x5410, R8 ;  /* 0x0000541003039816 */ /* 0x000fe40000000008 */
[----:B------:R-:W-:Y:S02]  /*5960*/  @!P1 PRMT R8, R10, 0x5410, R5 ;  /* 0x000054100a089816 */ /* 0x000fe40000000005 */
[----:B------:R-:W-:Y:S01]  /*5970*/  @!P1 LOP3.LUT R5, R3, 0xffff0000, RZ, 0xc0, !PT ;  /* 0xffff000003059812 */ /* 0x000fe200078ec0ff */
[C---:B--2---:R-:W-:Y:S01]  /*5980*/  @!P1 IMAD.U32 R4, R12.reuse, 0x10000, RZ ;  /* 0x000100000c049824 */ /* 0x044fe200078e00ff */
[----:B------:R-:W-:Y:S01]  /*5990*/  @!P1 PRMT R10, R9, 0x5410, R6 ;  /* 0x00005410090a9816 */ /* 0x000fe20000000006 */
[----:B------:R-:W-:Y:S01]  /*59a0*/  @!P1 IMAD.U32 R9, R7, 0x10000, RZ ;  /* 0x0001000007099824 */ /* 0x000fe200078e00ff */
[----:B------:R-:W-:Y:S02]  /*59b0*/  @!P1 LOP3.LUT R7, R12, 0xffff0000, RZ, 0xc0, !PT ;  /* 0xffff00000c079812 */ /* 0x000fe400078ec0ff */
[----:B------:R-:W-:Y:S01]  /*59c0*/  @!P1 SHF.L.U32 R6, R3, 0x10, RZ ;  /* 0x0000001003069819 */ /* 0x000fe200000006ff */
[C---:B------:R-:W-:Y:S02]  /*59d0*/  @!P1 FMUL.FTZ R32, R4.reuse, R9 ;  /* 0x0000000904209220 */ /* 0x040fe40000410000 */
[----:B------:R-:W-:Y:S02]  /*59e0*/  @!P1 FMUL.FTZ R33, R7, R30 ;  /* 0x0000001e07219220 */ /* 0x000fe40000410000 */
[-C--:B------:R-:W-:Y:S02]  /*59f0*/  @!P1 FMUL.FTZ R3, R4, R6.reuse ;  /* 0x0000000604039220 */ /* 0x080fe40000410000 */
[----:B------:R-:W-:Y:S01]  /*5a00*/  @!P1 FFMA.FTZ R70, R11, R6, -R32 ;  /* 0x000000060b469223 */ /* 0x000fe20000010820 */
[C---:B------:R-:W-:Y:S01]  /*5a10*/  @!P1 SHF.L.U32 R6, R8.reuse, 0x10, RZ ;  /* 0x0000001008069819 */ /* 0x040fe200000006ff */
[-C--:B------:R-:W-:Y:S01]  /*5a20*/  @!P1 FMUL.FTZ R4, R7, R5.reuse ;  /* 0x0000000507049220 */ /* 0x080fe20000410000 */
[----:B------:R-:W-:Y:S01]  /*5a30*/  @!P1 LOP3.LUT R7, R13, 0xffff0000, RZ, 0xc0, !PT ;  /* 0xffff00000d079812 */ /* 0x000fe200078ec0ff */
[----:B------:R-:W-:Y:S01]  /*5a40*/  @!P1 FFMA.FTZ R69, R31, R5, -R33 ;  /* 0x000000051f459223 */ /* 0x000fe20000010821 */
[----:B------:R-:W-:Y:S01]  /*5a50*/  @!P1 LOP3.LUT R8, R8, 0xffff0000, RZ, 0xc0, !PT ;  /* 0xffff000008089812 */ /* 0x000fe200078ec0ff */
[C---:B------:R-:W-:Y:S01]  /*5a60*/  @!P1 IMAD.U32 R32, R34.reuse, 0x10000, RZ ;  /* 0x0001000022209824 */ /* 0x040fe200078e00ff */
[----:B------:R-:W-:Y:S01]  /*5a70*/  @!P1 LOP3.LUT R34, R34, 0xffff0000, RZ, 0xc0, !PT ;  /* 0xffff000022229812 */ /* 0x000fe200078ec0ff */
[----:B------:R-:W-:Y:S02]  /*5a80*/  @!P1 IMAD.U32 R5, R13, 0x10000, RZ ;  /* 0x000100000d059824 */ /* 0x000fe400078e00ff */
[----:B------:R-:W-:Y:S02]  /*5a90*/  @!P1 FFMA.FTZ R3, R9, R11, R3 ;  /* 0x0000000b09039223 */ /* 0x000fe40000010003 */
[----:B------:R-:W-:Y:S02]  /*5aa0*/  @!P1 IMAD.U32 R33, R45, 0x10000, RZ ;  /* 0x000100002d219824 */ /* 0x000fe400078e00ff */
[----:B------:R-:W-:Y:S02]  /*5ab0*/  @!P1 FMUL.FTZ R9, R5, R32 ;  /* 0x0000002005099220 */ /* 0x000fe40000410000 */
[----:B------:R-:W-:Y:S02]  /*5ac0*/  @!P1 FMUL.FTZ R11, R7, R34 ;  /* 0x00000022070b9220 */ /* 0x000fe40000410000 */
[-C--:B------:R-:W-:Y:S02]  /*5ad0*/  @!P1 FMUL.FTZ R5, R5, R6.reuse ;  /* 0x0000000605059220 */ /* 0x080fe40000410000 */
[----:B------:R-:W-:Y:S01]  /*5ae0*/  @!P1 FFMA.FTZ R68, R33, R6, -R9 ;  /* 0x0000000621449223 */ /* 0x000fe20000010809 */
[C---:B------:R-:W-:Y:S01]  /*5af0*/  @!P1 LOP3.LUT R9, R14.reuse, 0xffff0000, RZ, 0xc0, !PT ;  /* 0xffff00000e099812 */ /* 0x040fe200078ec0ff */
[-C--:B------:R-:W-:Y:S01]  /*5b00*/  @!P1 FMUL.FTZ R6, R7, R8.reuse ;  /* 0x0000000807069220 */ /* 0x080fe20000410000 */
[----:B------:R-:W-:Y:S01]  /*5b10*/  @!P1 SHF.L.U32 R7, R14, 0x10, RZ ;  /* 0x000000100e079819 */ /* 0x000fe200000006ff */
[----:B------:R-:W-:Y:S02]  /*5b20*/  @!P1 FFMA.FTZ R67, R35, R8, -R11 ;  /* 0x0000000823439223 */ /* 0x000fe4000001080b */
[C---:B------:R-:W-:Y:S01]  /*5b30*/  @!P1 IMAD.U32 R8, R10.reuse, 0x10000, RZ ;  /* 0x000100000a089824 */ /* 0x040fe200078e00ff */
[----:B------:R-:W-:Y:S01]  /*5b40*/  @!P1 LOP3.LUT R10, R10, 0xffff0000, RZ, 0xc0, !PT ;  /* 0xffff00000a0a9812 */ /* 0x000fe200078ec0ff */
[----:B------:R-:W-:Y:S02]  /*5b50*/  @!P1 FMUL.FTZ R11, R7, R36 ;  /* 0x00000024070b9220 */ /* 0x000fe40000410000 */
[----:B------:R-:W-:Y:S02]  /*5b60*/  @!P1 FMUL.FTZ R40, R9, R38 ;  /* 0x0000002609289220 */ /* 0x000fe40000410000 */
[----:B------:R-:W-:Y:S01]  /*5b70*/  @!P1 FFMA.FTZ R66, R37, R8, -R11 ;  /* 0x0000000825429223 */ /* 0x000fe2000001080b */
[----:B------:R-:W-:Y:S01]  /*5b80*/  @!P1 LOP3.LUT R11, R15, 0xffff0000, RZ, 0xc0, !PT ;  /* 0xffff00000f0b9812 */ /* 0x000fe200078ec0ff */
[----:B------:R-:W-:Y:S01]  /*5b90*/  @!P1 FFMA.FTZ R63, R39, R10, -R40 ;  /* 0x0000000a273f9223 */ /* 0x000fe20000010828 */
[C---:B------:R-:W-:Y:S01]  /*5ba0*/  @!P1 SHF.L.U32 R40, R42.reuse, 0x10, RZ ;  /* 0x000000102a289819 */ /* 0x040fe200000006ff */
[----:B------:R-:W-:Y:S01]  /*5bb0*/  @!P1 FMUL.FTZ R7, R7, R8 ;  /* 0x0000000807079220 */ /* 0x000fe20000410000 */
[----:B------:R-:W-:Y:S01]  /*5bc0*/  @!P1 LOP3.LUT R42, R42, 0xffff0000, RZ, 0xc0, !PT ;  /* 0xffff00002a2a9812 */ /* 0x000fe200078ec0ff */
[----:B------:R-:W-:Y:S02]  /*5bd0*/  @!P1 FMUL.FTZ R8, R9, R10 ;  /* 0x0000000a09089220 */ /* 0x000fe40000410000 */
[----:B------:R-:W-:Y:S02]  /*5be0*/  @!P1 IMAD.U32 R9, R15, 0x10000, RZ ;  /* 0x000100000f099824 */ /* 0x000fe400078e00ff */
[C---:B------:R-:W-:Y:S01]  /*5bf0*/  @!P1 IMAD.U32 R10, R16.reuse, 0x10000, RZ ;  /* 0x00010000100a9824 */ /* 0x040fe200078e00ff */
[----:B------:R-:W-:Y:S01]  /*5c00*/  @!P1 LOP3.LUT R16, R16, 0xffff0000, RZ, 0xc0, !PT ;  /* 0xffff000010109812 */ /* 0x000fe200078ec0ff */
[----:B------:R-:W-:Y:S01]  /*5c10*/  @!P1 FFMA.FTZ R4, R30, R31, R4 ;  /* 0x0000001f1e049223 */ /* 0x000fe20000010004 */
[----:B------:R-:W-:Y:S01]  /*5c20*/  @!P1 F2FP.BF16.PACK_AB R30, R63, R66 ;  /* 0x000000423f1e923e */ /* 0x000fe200000010ff */
[----:B------:R-:W-:Y:S02]  /*5c30*/  @!P1 FMUL.FTZ R61, R9, R40 ;  /* 0x00000028093d9220 */ /* 0x000fe40000410000 */
[----:B------:R-:W-:Y:S01]  /*5c40*/  @!P1 FMUL.FTZ R62, R11, R42 ;  /* 0x0000002a0b3e9220 */ /* 0x000fe20000410000 */
[----:B------:R-:W-:Y:S01]  /*5c50*/  @!P1 F2FP.BF16.PACK_AB R4, R4, R3 ;  /* 0x000000030404923e */ /* 0x000fe200000010ff */
[----:B------:R-:W-:Y:S02]  /*5c60*/  @!P1 FFMA.FTZ R5, R32, R33, R5 ;  /* 0x0000002120059223 */ /* 0x000fe40000010005 */
[----:B------:R-:W-:Y:S02]  /*5c70*/  @!P1 FFMA.FTZ R6, R34, R35, R6 ;  /* 0x0000002322069223 */ /* 0x000fe40000010006 */
[----:B------:R-:W-:Y:S02]  /*5c80*/  @!P1 FFMA.FTZ R61, R41, R10, -R61 ;  /* 0x0000000a293d9223 */ /* 0x000fe4000001083d */
[----:B------:R-:W-:Y:S01]  /*5c90*/  @!P1 FFMA.FTZ R62, R43, R16, -R62 ;  /* 0x000000102b3e9223 */ /* 0x000fe2000001083e */
[----:B------:R-:W-:Y:S01]  /*5ca0*/  @!P1 F2FP.BF16.PACK_AB R5, R6, R5 ;  /* 0x000000050605923e */ /* 0x000fe200000010ff */
[----:B------:R-:W-:Y:S02]  /*5cb0*/  @!P1 FMUL.FTZ R9, R9, R10 ;  /* 0x0000000a09099220 */ /* 0x000fe40000410000 */
[----:B------:R-:W-:Y:S01]  /*5cc0*/  @!P1 FFMA.FTZ R7, R36, R37, R7 ;  /* 0x0000002524079223 */ /* 0x000fe20000010007 */
[----:B------:R-:W-:Y:S01]  /*5cd0*/  @!P1 F2FP.BF16.PACK_AB R31, R62, R61 ;  /* 0x0000003d3e1f923e */ /* 0x000fe200000010ff */
[----:B------:R-:W-:Y:S01]  /*5ce0*/  @!P1 FMUL.FTZ R10, R11, R16 ;  /* 0x000000100b0a9220 */ /* 0x000fe20000410000 */
[----:B------:R-:W-:Y:S01]  /*5cf0*/  @!P1 F2FP.BF16.PACK_AB R16, R67, R68 ;  /* 0x000000444310923e */ /* 0x000fe200000010ff */
[----:B------:R-:W-:Y:S01]  /*5d00*/  @!P1 FFMA.FTZ R8, R38, R39, R8 ;  /* 0x0000002726089223 */ /* 0x000fe20000010008 */
[----:B------:R-:W-:Y:S01]  /*5d10*/  @!P1 F2FP.BF16.PACK_AB R11, R69, R70 ;  /* 0x00000046450b923e */ /* 0x000fe200000010ff */
[----:B------:R-:W-:Y:S01]  /*5d20*/  @!P1 FFMA.FTZ R9, R40, R41, R9 ;  /* 0x0000002928099223 */ /* 0x000fe20000010009 */
[----:B------:R-:W-:Y:S01]  /*5d30*/  @!P1 MOV R47, R31 ;  /* 0x0000001f002f9202 */ /* 0x000fe20000000f00 */
[----:B------:R-:W-:Y:S01]  /*5d40*/  @!P1 FFMA.FTZ R10, R42, R43, R10 ;  /* 0x0000002b2a0a9223 */ /* 0x000fe2000001000a */
[----:B------:R-:W-:Y:S01]  /*5d50*/  @!P1 MOV R44, R11 ;  /* 0x0000000b002c9202 */ /* 0x000fe20000000f00 */
[----:B------:R-:W-:Y:S01]  /*5d60*/  @!P1 IMAD.MOV.U32 R45, RZ, RZ, R16 ;  /* 0x000000ffff2d9224 */ /* 0x000fe200078e0010 */
[----:B------:R-:W-:Y:S01]  /*5d70*/  @!P1 F2FP.BF16.PACK_AB R7, R8, R7 ;  /* 0x000000070807923e */ /* 0x000fe200000010ff */
[----:B------:R-:W-:Y:S01]  /*5d80*/  @!P1 IMAD.MOV.U32 R46, RZ, RZ, R30 ;  /* 0x000000ffff2e9224 */ /* 0x000fe200078e001e */
[----:B------:R-:W-:Y:S01]  /*5d90*/  @!P1 F2FP.BF16.PACK_AB R3, R10, R9 ;  /* 0x000000090a03923e */ /* 0x000fe200000010ff */
[----:B------:R-:W-:Y:S01]  /*5da0*/  @!P1 IMAD.MOV.U32 R12, RZ, RZ, R4 ;  /* 0x000000ffff0c9224 */ /* 0x000fe200078e0004 */
[----:B------:R-:W-:Y:S01]  /*5db0*/  @!P1 MOV R14, R7 ;  /* 0x00000007000e9202 */ /* 0x000fe20000000f00 */
[----:B------:R-:W-:Y:S01]  /*5dc0*/  @!P1 IMAD.MOV.U32 R13, RZ, RZ, R5 ;  /* 0x000000ffff0d9224 */ /* 0x000fe200078e0005 */
[----:B------:R1:W-:Y:S01]  /*5dd0*/  ST.E.128 [R64.64], R44 ;  /* 0x0000002c40007985 */ /* 0x0003e2000c101d08 */
[----:B------:R-:W-:Y:S07]  /*5de0*/  @!P1 IMAD.MOV.U32 R15, RZ, RZ, R3 ;  /* 0x000000ffff0f9224 */ /* 0x000fee00078e0003 */
[----:B------:R1:W-:Y:S02]  /*5df0*/  @!P0 ST.E.128 [R72.64], R12 ;  /* 0x0000000c48008985 */ /* 0x0003e4000c101d08 */
.L_x_258:
[----:B----4-:R-:W-:Y:S05]  /*5e00*/  BSYNC B0 ;  /* 0x0000000000007941 */ /* 0x010fea0003800000 */
.L_x_257:
[----:B-----5:R2:W3:Y:S01]  /*5e10*/  SHFL.IDX PT, R35, R71, 0x1, 0x1c1f ;  /* 0x003c1f0047237f89 */ /* 0x0204e200000e0000 */
[----:B------:R-:W-:Y:S01]  /*5e20*/  ISETP.GE.OR P0, PT, R158, R60, P5 ;  /* 0x0000003c9e00720c */ /* 0x000fe20002f06670 */
[----:B------:R-:W-:Y:S02]  /*5e30*/  BSSY B0, `(.L_x_259) ;  /* 0x000007c000007945 */ /* 0x000fe40003800000 */
[----:B------:R2:W4:Y:S10]  /*5e40*/  SHFL.IDX PT, R34, R74, 0x1, 0x1c1f ;  /* 0x003c1f004a227f89 */ /* 0x00053400000e0000 */
[----:B------:R-:W-:-:S05]  /*5e50*/  @P0 BRA `(.L_x_260) ;  /* 0x0000079000000947 */ /* 0x000fca0003800000 */
[----:B------:R-:W-:Y:S01]  /*5e60*/  SEL R3, R144, R128, !P4 ;  /* 0x0000008090037207 */ /* 0x000fe20006000000 */
[----:B------:R-:W5:Y:S01]  /*5e70*/  LDL R5, [R1+0x4c] ;  /* 0x00004c0001057983 */ /* 0x000f620000100800 */
[C---:B------:R-:W-:Y:S02]  /*5e80*/  IADD3 R6, R98.reuse, 0x20, RZ ;  /* 0x0000002062067810 */ /* 0x040fe40007ffe0ff */
[----:B------:R-:W-:Y:S01]  /*5e90*/  SHF.R.S32.HI R4, RZ, 0x1f, R3 ;  /* 0x0000001fff047819 */ /* 0x000fe20000011403 */
[----:B------:R-:W1:Y:S01]  /*5ea0*/  LDS.128 R40, [R121+0x2900] ;  /* 0x0029000079287984 */ /* 0x000e620000000c00 */
[----:B------:R-:W-:Y:S01]  /*5eb0*/  IADD3 R7, R98, 0x20, RZ ;  /* 0x0000002062077810 */ /* 0x000fe20007ffe0ff */
[----:B------:R-:W-:Y:S01]  /*5ec0*/  IMAD.SHL.U32 R6, R6, 0x40, RZ ;  /* 0x0000004006067824 */ /* 0x000fe200078e00ff */
[----:B------:R-:W-:Y:S02]  /*5ed0*/  LEA.HI R3, R4, R3, RZ, 0x4 ;  /* 0x0000000304037211 */ /* 0x000fe400078f20ff */
[----:B----4-:R-:W-:Y:S01]  /*5ee0*/  LEA R62, P0, R77, R34, 0x1 ;  /* 0x000000224d3e7211 */ /* 0x010fe200078008ff */
[----:B------:R-:W-:Y:S01]  /*5ef0*/  IMAD.SHL.U32 R7, R7, 0x40, RZ ;  /* 0x0000004007077824 */ /* 0x000fe200078e00ff */
[----:B------:R-:W-:Y:S02]  /*5f00*/  LEA.HI.SX32 R3, R3, R100, 0x1c ;  /* 0x0000006403037211 */ /* 0x000fe400078fe2ff */
[----:B---3--:R-:W-:Y:S02]  /*5f10*/  LEA.HI.X R63, R77, R35, R97, 0x1, P0 ;  /* 0x000000234d3f7211 */ /* 0x008fe400000f0c61 */
[----:B------:R-:W-:Y:S01]  /*5f20*/  @!P1 SHF.R.U64 R10, R50, 0x10, R51 ;  /* 0x00000010320a9819 */ /* 0x000fe20000001233 */
[----:B------:R-:W-:Y:S01]  /*5f30*/  IMAD.SHL.U32 R33, R3, 0x8, RZ ;  /* 0x0000000803217824 */ /* 0x000fe200078e00ff */
[----:B------:R-:W-:Y:S02]  /*5f40*/  LOP3.LUT R7, R7, 0x1c0, RZ, 0xc0, !PT ;  /* 0x000001c007077812 */ /* 0x000fe400078ec0ff */
[----:B------:R-:W-:Y:S02]  /*5f50*/  LOP3.LUT R6, R6, 0x1c0, RZ, 0xc0, !PT ;  /* 0x000001c006067812 */ /* 0x000fe400078ec0ff */
[----:B------:R-:W-:Y:S02]  /*5f60*/  LOP3.LUT R3, R7, 0x38, R33, 0xf8, !PT ;  /* 0x0000003807037812 */ /* 0x000fe400078ef821 */
[----:B------:R-:W-:Y:S02]  /*5f70*/  SHF.R.U32.HI R6, RZ, 0x3, R6 ;  /* 0x00000003ff067819 */ /* 0x000fe40000011606 */
[----:B------:R-:W-:Y:S02]  /*5f80*/  ISETP.GE.AND P0, PT, R33, c[0x0][0x1d4], PT ;  /* 0x0000750021007a0c */ /* 0x000fe40003f06270 */
[----:B------:R-:W-:Y:S02]  /*5f90*/  LOP3.LUT R3, R3, R6, RZ, 0x3c, !PT ;  /* 0x0000000603037212 */ /* 0x000fe400078e3cff */
[----:B------:R-:W-:Y:S02]  /*5fa0*/  @!P1 SHF.R.U32.HI R11, RZ, 0x10, R51 ;  /* 0x00000010ff0b9819 */ /* 0x000fe40000011633 */
[----:B------:R-:W-:Y:S02]  /*5fb0*/  @!P1 SHF.R.U32.HI R4, RZ, 0x10, R21 ;  /* 0x00000010ff049819 */ /* 0x000fe40000011615 */
[----:B------:R-:W-:Y:S02]  /*5fc0*/  @!P1 SHF.R.U32.HI R6, RZ, 0x10, R23 ;  /* 0x00000010ff069819 */ /* 0x000fe40000011617 */
[----:B------:R-:W-:Y:S02]  /*5fd0*/  @!P1 PRMT R32, R57, 0x5432, R10 ;  /* 0x0000543239209816 */ /* 0x000fe4000000000a */
[----:B------:R-:W-:Y:S01]  /*5fe0*/  @!P1 SHF.R.U64 R7, R48, 0x10, R49 ;  /* 0x0000001030079819 */ /* 0x000fe20000001231 */
[----:B------:R-:W-:Y:S01]  /*5ff0*/  @!P0 IMAD.WIDE R50, R33, 0x2, R34 ;  /* 0x0000000221328825 */ /* 0x000fe200078e0222 */
[----:B------:R-:W-:Y:S02]  /*6000*/  @!P1 SHF.R.U32.HI R8, RZ, 0x10, R49 ;  /* 0x00000010ff089819 */ /* 0x000fe40000011631 */
[----:B------:R-:W-:Y:S02]  /*6010*/  @!P1 PRMT R30, R56, 0x5410, R7 ;  /* 0x00005410381e9816 */ /* 0x000fe40000000007 */
[----:B------:R-:W-:Y:S01]  /*6020*/  @!P1 PRMT R31, R57, 0x5410, R11 ;  /* 0x00005410391f9816 */ /* 0x000fe2000000000b */
[C---:B-1----:R-:W-:Y:S01]  /*6030*/  @!P1 IMAD.U32 R35, R43.reuse, 0x10000, RZ ;  /* 0x000100002b239824 */ /* 0x042fe200078e00ff */
[----:B------:R-:W-:Y:S01]  /*6040*/  @!P1 SHF.L.U32 R10, R40, 0x10, RZ ;  /* 0x00000010280a9819 */ /* 0x000fe200000006ff */
[----:B------:R-:W-:Y:S01]  /*6050*/  @!P1 IMAD.U32 R7, R30, 0x10000, RZ ;  /* 0x000100001e079824 */ /* 0x000fe200078e00ff */
[----:B------:R-:W-:Y:S01]  /*6060*/  @!P1 LOP3.LUT R37, R43, 0xffff0000, RZ, 0xc0, !PT ;  /* 0xffff00002b259812 */ /* 0x000fe200078ec0ff */
[C---:B------:R-:W-:Y:S01]  /*6070*/  @!P1 IMAD.U32 R34, R31.reuse, 0x10000, RZ ;  /* 0x000100001f229824 */ /* 0x040fe200078e00ff */
[----:B------:R-:W-:Y:S02]  /*6080*/  @!P1 LOP3.LUT R33, R42, 0xffff0000, RZ, 0xc0, !PT ;  /* 0xffff00002a219812 */ /* 0x000fe400078ec0ff */
[----:B------:R-:W-:Y:S02]  /*6090*/  @!P1 PRMT R11, R18, 0x5410, R6 ;  /* 0x00005410120b9816 */ /* 0x000fe40000000006 */
[----:B------:R-:W-:Y:S01]  /*60a0*/  @!P1 LOP3.LUT R36, R31, 0xffff0000, RZ, 0xc0, !PT ;  /* 0xffff00001f249812 */ /* 0x000fe200078ec0ff */
[----:B-----5:R-:W-:Y:S01]  /*60b0*/  IMAD.IADD R3, R5, 0x1, R3 ;  /* 0x0000000105037824 */ /* 0x020fe200078e0203 */
[----:B------:R-:W-:Y:S02]  /*60c0*/  @!P1 SHF.R.U64 R5, R22, 0x10, R23 ;  /* 0x0000001016059819 */ /* 0x000fe40000001217 */
[----:B------:R-:W-:Y:S01]  /*60d0*/  @!P1 LOP3.LUT R23, R41, 0xffff0000, RZ, 0xc0, !PT ;  /* 0xffff000029179812 */ /* 0x000fe200078ec0ff */
[----:B------:R-:W-:Y:S01]  /*60e0*/  IMAD.SHL.U32 R3, R3, 0x2, RZ ;  /* 0x0000000203037824 */ /* 0x000fe200078e00ff */
[----:B------:R-:W-:Y:S02]  /*60f0*/  @!P1 PRMT R16, R18, 0x5432, R5 ;  /* 0x0000543212109816 */ /* 0x000fe40000000005 */
[----:B------:R-:W-:Y:S02]  /*6100*/  @!P1 PRMT R22, R56, 0x5432, R8 ;  /* 0x0000543238169816 */ /* 0x000fe40000000008 */
[----:B------:R1:W3:Y:S01]  /*6110*/  LDS.128 R12, [R3+0x2900] ;  /* 0x00290000030c7984 */ /* 0x0002e20000000c00 */
[----:B------:R-:W-:Y:S05]  /*6120*/  @!P1 PRMT R8, R17, 0x5410, R4 ;  /* 0x0000541011089816 */ /* 0x000fea0000000004 */
[----:B------:R-:W-:Y:S01]  /*6130*/  @!P1 IMAD.U32 R6, R8, 0x10000, RZ ;  /* 0x0001000008069824 */ /* 0x000fe200078e00ff */
[----:B-1----:R-:W-:Y:S01]  /*6140*/  @!P1 SHF.R.U64 R3, R20, 0x10, R21 ;  /* 0x0000001014039819 */ /* 0x002fe20000001215 */
[C---:B------:R-:W-:Y:S01]  /*6150*/  @!P1 IMAD.U32 R20, R22.reuse, 0x10000, RZ ;  /* 0x0001000016149824 */ /* 0x040fe200078e00ff */
[----:B------:R-:W-:Y:S01]  /*6160*/  @!P1 LOP3.LUT R22, R22, 0xffff0000, RZ, 0xc0, !PT ;  /* 0xffff000016169812 */ /* 0x000fe200078ec0ff */
[----:B------:R-:W-:Y:S01]  /*6170*/  @!P1 IMAD.U32 R21, R41, 0x10000, RZ ;  /* 0x0001000029159824 */ /* 0x000fe200078e00ff */
[----:B------:R-:W-:Y:S05]  /*6180*/  @!P1 PRMT R9, R17, 0x5432, R3 ;  /* 0x0000543211099816 */ /* 0x000fea0000000003 */
[----:B------:R-:W-:Y:S02]  /*6190*/  @!P1 IMAD.U32 R4, R9, 0x10000, RZ ;  /* 0x0001000009049824 */ /* 0x000fe400078e00ff */
[----:B---3--:R-:W-:Y:S01]  /*61a0*/  @!P1 IMAD.U32 R3, R12, 0x10000, RZ ;  /* 0x000100000c039824 */ /* 0x008fe200078e00ff */
[----:B------:R-:W-:Y:S03]  /*61b0*/  @!P1 SHF.L.U32 R5, R13, 0x10, RZ ;  /* 0x000000100d059819 */ /* 0x000fe600000006ff */
[C---:B------:R-:W-:Y:S02]  /*61c0*/  @!P1 FMUL.FTZ R17, R3.reuse, R7 ;  /* 0x0000000703119220 */ /* 0x040fe40000410000 */
[----:B------:R-:W-:Y:S02]  /*61d0*/  @!P1 FMUL.FTZ R3, R3, R4 ;  /* 0x0000000403039220 */ /* 0x000fe40000410000 */
[----:B------:R-:W-:Y:S02]  /*61e0*/  @!P1 FMUL.FTZ R18, R5, R20 ;  /* 0x0000001405129220 */ /* 0x000fe40000410000 */
[----:B------:R-:W-:Y:S01]  /*61f0*/  @!P1 FFMA.FTZ R49, R10, R4, -R17 ;  /* 0x000000040a319223 */ /* 0x000fe20000010811 */
[----:B------:R-:W-:Y:S01]  /*6200*/  @!P1 LOP3.LUT R17, R30, 0xffff0000, RZ, 0xc0, !PT ;  /* 0xffff00001e119812 */ /* 0x000fe200078ec0ff */
[----:B------:R-:W-:Y:S01]  /*6210*/  @!P1 FFMA.FTZ R3, R7, R10, R3 ;  /* 0x0000000a07039223 */ /* 0x000fe20000010003 */
[----:B------:R-:W-:Y:S01]  /*6220*/  @!P1 LOP3.LUT R7, R12, 0xffff0000, RZ, 0xc0, !PT ;  /* 0xffff00000c079812 */ /* 0x000fe200078ec0ff */
[-C--:B------:R-:W-:Y:S01]  /*6230*/  @!P1 FMUL.FTZ R5, R5, R6.reuse ;  /* 0x0000000605059220 */ /* 0x080fe20000410000 */
[----:B------:R-:W-:Y:S01]  /*6240*/  @!P1 LOP3.LUT R4, R8, 0xffff0000, RZ, 0xc0, !PT ;  /* 0xffff000008049812 */ /* 0x000fe200078ec0ff */
[----:B------:R-:W-:Y:S01]  /*6250*/  @!P1 FFMA.FTZ R48, R21, R6, -R18 ;  /* 0x0000000615309223 */ /* 0x000fe20000010812 */
[----:B------:R-:W-:Y:S01]  /*6260*/  @!P1 LOP3.LUT R6, R13, 0xffff0000, RZ, 0xc0, !PT ;  /* 0xffff00000d069812 */ /* 0x000fe200078ec0ff */
[----:B------:R-:W-:Y:S01]  /*6270*/  @!P1 FMUL.FTZ R10, R7, R17 ;  /* 0x00000011070a9220 */ /* 0x000fe20000410000 */
[----:B------:R-:W-:Y:S02]  /*6280*/  @!P1 LOP3.LUT R18, R40, 0xffff0000, RZ, 0xc0, !PT ;  /* 0xffff000028129812 */ /* 0x000fe400078ec0ff */
[----:B------:R-:W-:Y:S01]  /*6290*/  @!P1 LOP3.LUT R8, R9, 0xffff0000, RZ, 0xc0, !PT ;  /* 0xffff000009089812 */ /* 0x000fe200078ec0ff */
[C---:B------:R-:W-:Y:S02]  /*62a0*/  @!P1 FMUL.FTZ R9, R6.reuse, R22 ;  /* 0x0000001606099220 */ /* 0x040fe40000410000 */
[-C--:B------:R-:W-:Y:S02]  /*62b0*/  @!P1 FMUL.FTZ R6, R6, R4.reuse ;  /* 0x0000000406069220 */ /* 0x080fe40000410000 */
[----:B------:R-:W-:Y:S02]  /*62c0*/  @!P1 FFMA.FTZ R47, R23, R4, -R9 ;  /* 0x00000004172f9223 */ /* 0x000fe40000010809 */
[-C--:B------:R-:W-:Y:S01]  /*62d0*/  @!P1 FMUL.FTZ R4, R7, R8.reuse ;  /* 0x0000000807049220 */ /* 0x080fe20000410000 */
[C---:B------:R-:W-:Y:S01]  /*62e0*/  @!P1 SHF.L.U32 R7, R15.reuse, 0x10, RZ ;  /* 0x000000100f079819 */ /* 0x040fe200000006ff */
[----:B------:R-:W-:Y:S01]  /*62f0*/  @!P1 FFMA.FTZ R46, R18, R8, -R10 ;  /* 0x00000008122e9223 */ /* 0x000fe2000001080a */
[----:B------:R-:W-:Y:S01]  /*6300*/  @!P1 LOP3.LUT R10, R15, 0xffff0000, RZ, 0xc0, !PT ;  /* 0xffff00000f0a9812 */ /* 0x000fe200078ec0ff */
[C---:B------:R-:W-:Y:S01]  /*6310*/  @!P1 IMAD.U32 R8, R11.reuse, 0x10000, RZ ;  /* 0x000100000b089824 */ /* 0x040fe200078e00ff */
[----:B------:R-:W-:Y:S01]  /*6320*/  @!P1 LOP3.LUT R11, R11, 0xffff0000, RZ, 0xc0, !PT ;  /* 0xffff00000b0b9812 */ /* 0x000fe200078ec0ff */
[----:B------:R-:W-:Y:S02]  /*6330*/  @!P1 FMUL.FTZ R30, R7, R34 ;  /* 0x00000022071e9220 */ /* 0x000fe40000410000 */
[C---:B------:R-:W-:Y:S02]  /*6340*/  @!P1 FMUL.FTZ R31, R10.reuse, R36 ;  /* 0x000000240a1f9220 */ /* 0x040fe40000410000 */
[-C--:B------:R-:W-:Y:S02]  /*6350*/  @!P1 FFMA.FTZ R45, R35, R8.reuse, -R30 ;  /* 0x00000008232d9223 */ /* 0x080fe4000001081e */
[-C--:B------:R-:W-:Y:S02]  /*6360*/  @!P1 FMUL.FTZ R10, R10, R11.reuse ;  /* 0x0000000b0a0a9220 */ /* 0x080fe40000410000 */
[----:B------:R-:W-:Y:S01]  /*6370*/  @!P1 FFMA.FTZ R44, R37, R11, -R31 ;  /* 0x0000000b252c9223 */ /* 0x000fe2000001081f */
[----:B------:R-:W-:Y:S01]  /*6380*/  @!P1 LOP3.LUT R11, R14, 0xffff0000, RZ, 0xc0, !PT ;  /* 0xffff00000e0b9812 */ /* 0x000fe200078ec0ff */
[C---:B------:R-:W-:Y:S01]  /*6390*/  @!P1 IMAD.U32 R30, R32.reuse, 0x10000, RZ ;  /* 0x00010000201e9824 */ /* 0x040fe200078e00ff */
[----:B------:R-:W-:Y:S01]  /*63a0*/  @!P1 LOP3.LUT R32, R32, 0xffff0000, RZ, 0xc0, !PT ;  /* 0xffff000020209812 */ /* 0x000fe200078ec0ff */
[----:B------:R-:W-:Y:S01]  /*63b0*/  @!P1 FMUL.FTZ R9, R7, R8 ;  /* 0x0000000807099220 */ /* 0x000fe20000410000 */
[----:B------:R-:W-:Y:S01]  /*63c0*/  @!P1 SHF.L.U32 R8, R16, 0x10, RZ ;  /* 0x0000001010089819 */ /* 0x000fe200000006ff */
[----:B------:R-:W-:Y:S01]  /*63d0*/  @!P1 IMAD.U32 R7, R14, 0x10000, RZ ;  /* 0x000100000e079824 */ /* 0x000fe200078e00ff */
[----:B------:R-:W-:Y:S01]  /*63e0*/  @!P1 LOP3.LUT R16, R16, 0xffff0000, RZ, 0xc0, !PT ;  /* 0xffff000010109812 */ /* 0x000fe200078ec0ff */
[----:B------:R-:W-:Y:S02]  /*63f0*/  @!P1 IMAD.U32 R31, R42, 0x10000, RZ ;  /* 0x000100002a1f9824 */ /* 0x000fe400078e00ff */
[----:B------:R-:W-:Y:S02]  /*6400*/  @!P1 FMUL.FTZ R38, R7, R30 ;  /* 0x0000001e07269220 */ /* 0x000fe40000410000 */
[----:B------:R-:W-:Y:S02]  /*6410*/  @!P1 FMUL.FTZ R39, R11, R32 ;  /* 0x000000200b279220 */ /* 0x000fe40000410000 */
[----:B------:R-:W-:Y:S01]  /*6420*/  @!P1 FFMA.FTZ R4, R17, R18, R4 ;  /* 0x0000001211049223 */ /* 0x000fe20000010004 */
[----:B------:R-:W-:Y:S01]  /*6430*/  @!P1 F2FP.BF16.PACK_AB R18, R44, R45 ;  /* 0x0000002d2c12923e */ /* 0x000fe200000010ff */
[-C--:B------:R-:W-:Y:S02]  /*6440*/  @!P1 FMUL.FTZ R7, R7, R8.reuse ;  /* 0x0000000807079220 */ /* 0x080fe40000410000 */
[----:B------:R-:W-:Y:S01]  /*6450*/  @!P1 FFMA.FTZ R5, R20, R21, R5 ;  /* 0x0000001514059223 */ /* 0x000fe20000010005 */
[----:B------:R-:W-:Y:S01]  /*6460*/  @!P1 F2FP.BF16.PACK_AB R4, R4, R3 ;  /* 0x000000030404923e */ /* 0x000fe200000010ff */
[----:B------:R-:W-:Y:S02]  /*6470*/  @!P1 FFMA.FTZ R38, R31, R8, -R38 ;  /* 0x000000081f269223 */ /* 0x000fe40000010826 */
[----:B------:R-:W-:Y:S01]  /*6480*/  @!P1 FMUL.FTZ R8, R11, R16 ;  /* 0x000000100b089220 */ /* 0x000fe20000410000 */
[----:B------:R-:W-:Y:S01]  /*6490*/  @!P1 MOV R12, R4 ;  /* 0x00000004000c9202 */ /* 0x000fe20000000f00 */
[----:B------:R-:W-:Y:S01]  /*64a0*/  @!P1 FFMA.FTZ R39, R33, R16, -R39 ;  /* 0x0000001021279223 */ /* 0x000fe20000010827 */
[----:B------:R-:W-:Y:S01]  /*64b0*/  @!P1 F2FP.BF16.PACK_AB R16, R47, R48 ;  /* 0x000000302f10923e */ /* 0x000fe200000010ff */
[----:B------:R-:W-:Y:S01]  /*64c0*/  @!P1 FFMA.FTZ R6, R22, R23, R6 ;  /* 0x0000001716069223 */ /* 0x000fe20000010006 */
[----:B------:R-:W-:Y:S01]  /*64d0*/  @!P1 F2FP.BF16.PACK_AB R11, R46, R49 ;  /* 0x000000312e0b923e */ /* 0x000fe200000010ff */
[----:B------:R-:W-:Y:S01]  /*64e0*/  @!P1 FFMA.FTZ R7, R30, R31, R7 ;  /* 0x0000001f1e079223 */ /* 0x000fe20000010007 */
[----:B------:R-:W-:Y:S01]  /*64f0*/  @!P1 F2FP.BF16.PACK_AB R17, R39, R38 ;  /* 0x000000262711923e */ /* 0x000fe200000010ff */
[----:B------:R-:W-:Y:S01]  /*6500*/  @!P1 FFMA.FTZ R8, R32, R33, R8 ;  /* 0x0000002120089223 */ /* 0x000fe20000010008 */
[----:B------:R-:W-:Y:S01]  /*6510*/  @!P1 F2FP.BF16.PACK_AB R5, R6, R5 ;  /* 0x000000050605923e */ /* 0x000fe200000010ff */
[----:B------:R-:W-:Y:S02]  /*6520*/  @!P1 FFMA.FTZ R9, R34, R35, R9 ;  /* 0x0000002322099223 */ /* 0x000fe40000010009 */
[----:B------:R-:W-:Y:S01]  /*6530*/  @!P1 FFMA.FTZ R10, R36, R37, R10 ;  /* 0x00000025240a9223 */ /* 0x000fe2000001000a */
[----:B------:R-:W-:Y:S01]  /*6540*/  @!P1 F2FP.BF16.PACK_AB R7, R8, R7 ;  /* 0x000000070807923e */ /* 0x000fe200000010ff */
[----:B------:R-:W-:Y:S02]  /*6550*/  @!P1 IMAD.MOV.U32 R40, RZ, RZ, R11 ;  /* 0x000000ffff289224 */ /* 0x000fe400078e000b */
[----:B------:R-:W-:Y:S01]  /*6560*/  @!P1 IMAD.MOV.U32 R41, RZ, RZ, R16 ;  /* 0x000000ffff299224 */ /* 0x000fe200078e0010 */
[----:B------:R-:W-:Y:S01]  /*6570*/  @!P1 F2FP.BF16.PACK_AB R3, R10, R9 ;  /* 0x000000090a03923e */ /* 0x000fe200000010ff */
[----:B------:R-:W-:Y:S02]  /*6580*/  @!P1 IMAD.MOV.U32 R42, RZ, RZ, R17 ;  /* 0x000000ffff2a9224 */ /* 0x000fe400078e0011 */
[----:B------:R-:W-:Y:S02]  /*6590*/  @!P1 IMAD.MOV.U32 R43, RZ, RZ, R18 ;  /* 0x000000ffff2b9224 */ /* 0x000fe400078e0012 */
[----:B------:R-:W-:Y:S02]  /*65a0*/  @!P1 IMAD.MOV.U32 R13, RZ, RZ, R5 ;  /* 0x000000ffff0d9224 */ /* 0x000fe400078e0005 */
[----:B------:R-:W-:Y:S01]  /*65b0*/  @!P1 IMAD.MOV.U32 R14, RZ, RZ, R7 ;  /* 0x000000ffff0e9224 */ /* 0x000fe200078e0007 */
[----:B------:R1:W-:Y:S01]  /*65c0*/  ST.E.128 [R62.64], R40 ;  /* 0x000000283e007985 */ /* 0x0003e2000c101d08 */
[----:B------:R-:W-:Y:S07]  /*65d0*/  @!P1 IMAD.MOV.U32 R15, RZ, RZ, R3 ;  /* 0x000000ffff0f9224 */ /* 0x000fee00078e0003 */
[----:B------:R1:W-:Y:S02]  /*65e0*/  @!P0 ST.E.128 [R50.64], R12 ;  /* 0x0000000c32008985 */ /* 0x0003e4000c101d08 */
.L_x_260:
[----:B------:R-:W-:Y:S05]  /*65f0*/  BSYNC B0 ;  /* 0x0000000000007941 */ /* 0x000fea0003800000 */
.L_x_259:
[----:B-1----:R1:W2:Y:S01]  /*6600*/  SHFL.IDX PT, R41, R71, 0x2, 0x1c1f ;  /* 0x005c1f0047297f89 */ /* 0x0022a200000e0000 */
[----:B------:R-:W-:Y:S03]  /*6610*/  ISETP.GE.OR P0, PT, R157, R60, P5 ;  /* 0x0000003c9d00720c */ /* 0x000fe60002f06670 */
        /* <DEDUP_REMOVED lines=13> */
[----:B--2---:R-:W-:Y:S02]  /*66f0*/  LEA.HI.X R49, R77, R41, R97, 0x1, P0 ;  /* 0x000000294d317211 */ /* 0x004fe400000f0c61 */
[----:B------:R-:W-:Y:S01]  /*6700*/  @!P1 SHF.R.U64 R4, R24, 0x10, R25 ;  /* 0x0000001018049819 */ /* 0x000fe20000001219 */
[----:B------:R-:W-:Y:S01]  /*6710*/  IMAD.SHL.U32 R44, R3, 0x8, RZ ;  /* 0x00000008032c7824 */ /* 0x000fe200078e00ff */
[----:B------:R-:W-:Y:S02]  /*6720*/  LOP3.LUT R7, R7, 0x1c0, RZ, 0xc0, !PT ;  /* 0x000001c007077812 */ /* 0x000fe400078ec0ff */
[----:B------:R-:W-:Y:S02]  /*6730*/  LOP3.LUT R6, R6, 0x1c0, RZ, 0xc0, !PT ;  /* 0x000001c006067812 */ /* 0x000fe400078ec0ff */
[----:B------:R-:W-:Y:S02]  /*6740*/  LOP3.LUT R3, R7, 0x38, R44, 0xf8, !PT ;  /* 0x0000003807037812 */ /* 0x000fe400078ef82c */
[----:B------:R-:W-:Y:S02]  /*6750*/  SHF.R.U32.HI R6, RZ, 0x3, R6 ;  /* 0x00000003ff067819 */ /* 0x000fe40000011606 */
[----:B------:R-:W-:Y:S02]  /*6760*/  @!P1 PRMT R9, R19, 0x5432, R4 ;  /* 0x0000543213099816 */ /* 0x000fe40000000004 */
[----:B------:R-:W-:Y:S02]  /*6770*/  LOP3.LUT R3, R3, R6, RZ, 0x3c, !PT ;  /* 0x0000000603037212 */ /* 0x000fe400078e3cff */
[----:B------:R-:W-:Y:S02]  /*6780*/  @!P1 SHF.R.U32.HI R7, RZ, 0x10, R27 ;  /* 0x00000010ff079819 */ /* 0x000fe4000001161b */
[--C-:B------:R-:W-:Y:S02]  /*6790*/  @!P1 SHF.R.U32.HI R6, RZ, 0x10, R53.reuse ;  /* 0x00000010ff069819 */ /* 0x100fe40000011635 */
[----:B------:R-:W-:Y:S02]  /*67a0*/  @!P1 SHF.R.U64 R11, R52, 0x10, R53 ;  /* 0x00000010340b9819 */ /* 0x000fe40000001235 */
[C---:B------:R-:W-:Y:S02]  /*67b0*/  @!P1 PRMT R8, R58.reuse, 0x5410, R6 ;  /* 0x000054103a089816 */ /* 0x040fe40000000006 */
[----:B------:R-:W-:Y:S02]  /*67c0*/  @!P1 PRMT R11, R58, 0x5432, R11 ;  /* 0x000054323a0b9816 */ /* 0x000fe4000000000b */
[C---:B------:R-:W-:Y:S02]  /*67d0*/  @!P1 SHF.L.U32 R22, R8.reuse, 0x10, RZ ;  /* 0x0000001008169819 */ /* 0x040fe400000006ff */
[----:B------:R-:W-:Y:S02]  /*67e0*/  @!P1 LOP3.LUT R24, R8, 0xffff0000, RZ, 0xc0, !PT ;  /* 0xffff000008189812 */ /* 0x000fe400078ec0ff */
[----:B------:R-:W-:Y:S01]  /*67f0*/  @!P1 PRMT R16, R28, 0x5432, R7 ;  /* 0x000054321c109816 */ /* 0x000fe20000000007 */
[----:B-1----:R-:W-:Y:S01]  /*6800*/  @!P1 IMAD.U32 R23, R37, 0x10000, RZ ;  /* 0x0001000025179824 */ /* 0x002fe200078e00ff */
[----:B------:R-:W-:Y:S01]  /*6810*/  @!P1 LOP3.LUT R34, R39, 0xffff0000, RZ, 0xc0, !PT ;  /* 0xffff000027229812 */ /* 0x000fe200078ec0ff */
[----:B------:R-:W-:Y:S01]  /*6820*/  @!P1 IMAD.U32 R7, R9, 0x10000, RZ ;  /* 0x0001000009079824 */ /* 0x000fe200078e00ff */
[----:B------:R-:W-:Y:S01]  /*6830*/  @!P1 LOP3.LUT R30, R38, 0xffff0000, RZ, 0xc0, !PT ;  /* 0xffff0000261e9812 */ /* 0x000fe200078ec0ff */
[----:B------:R-:W-:Y:S01]  /*6840*/  @!P1 IMAD.U32 R32, R39, 0x10000, RZ ;  /* 0x0001000027209824 */ /* 0x000fe200078e00ff */
[--C-:B------:R-:W-:Y:S02]  /*6850*/  @!P1 SHF.R.U64 R10, R54, 0x10, R55.reuse ;  /* 0x00000010360a9819 */ /* 0x100fe40000001237 */
[----:B------:R-:W-:Y:S02]  /*6860*/  @!P1 SHF.R.U32.HI R17, RZ, 0x10, R55 ;  /* 0x00000010ff119819 */ /* 0x000fe40000011637 */
[C---:B---3--:R-:W-:Y:S02]  /*6870*/  @!P1 PRMT R35, R59.reuse, 0x5410, R10 ;  /* 0x000054103b239816 */ /* 0x048fe4000000000a */
[----:B------:R-:W-:Y:S02]  /*6880*/  @!P1 PRMT R17, R59, 0x5432, R17 ;  /* 0x000054323b119816 */ /* 0x000fe40000000011 */
[----:B------:R-:W-:Y:S02]  /*6890*/  ISETP.GE.AND P0, PT, R44, c[0x0][0x1d4], PT ;  /* 0x000075002c007a0c */ /* 0x000fe40003f06270 */
[C---:B------:R-:W-:Y:S01]  /*68a0*/  @!P1 LOP3.LUT R33, R17.reuse, 0xffff0000, RZ, 0xc0, !PT ;  /* 0xffff000011219812 */ /* 0x040fe200078ec0ff */
[----:B------:R-:W-:Y:S02]  /*68b0*/  @!P1 IMAD.U32 R31, R17, 0x10000, RZ ;  /* 0x00010000111f9824 */ /* 0x000fe400078e00ff */
[----:B-----5:R-:W-:Y:S01]  /*68c0*/  IMAD.IADD R3, R5, 0x1, R3 ;  /* 0x0000000105037824 */ /* 0x020fe200078e0203 */
[----:B------:R-:W-:Y:S01]  /*68d0*/  @!P1 SHF.R.U64 R5, R26, 0x10, R27 ;  /* 0x000000101a059819 */ /* 0x000fe2000000121b */
[----:B------:R-:W-:Y:S02]  /*68e0*/  @!P1 IMAD.U32 R26, R35, 0x10000, RZ ;  /* 0x00010000231a9824 */ /* 0x000fe400078e00ff */
[----:B------:R-:W-:Y:S01]  /*68f0*/  IMAD.SHL.U32 R3, R3, 0x2, RZ ;  /* 0x0000000203037824 */ /* 0x000fe200078e00ff */
[----:B------:R-:W-:Y:S01]  /*6900*/  @!P1 PRMT R10, R28, 0x5410, R5 ;  /* 0x000054101c0a9816 */ /* 0x000fe20000000005 */
[----:B------:R-:W-:Y:S03]  /*6910*/  @!P1 IMAD.U32 R27, R38, 0x10000, RZ ;  /* 0x00010000261b9824 */ /* 0x000fe600078e00ff */
[----:B------:R1:W2:Y:S02]  /*6920*/  LDS.128 R12, [R3+0x2900] ;  /* 0x00290000030c7984 */ /* 0x0002a40000000c00 */
[----:B-1----:R-:W-:Y:S02]  /*6930*/  @!P1 SHF.R.U32.HI R3, RZ, 0x10, R25 ;  /* 0x00000010ff039819 */ /* 0x002fe40000011619 */
[----:B------:R-:W-:Y:S02]  /*6940*/  @!P1 LOP3.LUT R25, R37, 0xffff0000, RZ, 0xc0, !PT ;  /* 0xffff000025199812 */ /* 0x000fe400078ec0ff */
[----:B------:R-:W-:Y:S01]  /*6950*/  @!P1 PRMT R6, R19, 0x5410, R3 ;  /* 0x0000541013069816 */ /* 0x000fe20000000003 */
[----:B------:R-:W-:Y:S04]  /*6960*/  @!P1 IMAD.U32 R19, R36, 0x10000, RZ ;  /* 0x0001000024139824 */ /* 0x000fe800078e00ff */
[----:B------:R-:W-:Y:S02]  /*6970*/  @!P1 IMAD.U32 R4, R6, 0x10000, RZ ;  /* 0x0001000006049824 */ /* 0x000fe400078e00ff */
[----:B--2---:R-:W-:Y:S01]  /*6980*/  @!P1 IMAD.U32 R3, R13, 0x10000, RZ ;  /* 0x000100000d039824 */ /* 0x004fe200078e00ff */
[----:B------:R-:W-:Y:S02]  /*6990*/  @!P1 SHF.L.U32 R8, R12, 0x10, RZ ;  /* 0x000000100c089819 */ /* 0x000fe400000006ff */
[----:B------:R-:W-:Y:S01]  /*69a0*/  @!P1 LOP3.LUT R17, R15, 0xffff0000, RZ, 0xc0, !PT ;  /* 0xffff00000f119812 */ /* 0x000fe200078ec0ff */
[C---:B------:R-:W-:Y:S02]  /*69b0*/  @!P1 FMUL.FTZ R18, R3.reuse, R22 ;  /* 0x0000001603129220 */ /* 0x040fe40000410000 */
[-C--:B------:R-:W-:Y:S01]  /*69c0*/  @!P1 FMUL.FTZ R5, R3, R4.reuse ;  /* 0x0000000403059220 */ /* 0x080fe20000410000 */
[----:B------:R-:W-:Y:S01]  /*69d0*/  @!P1 LOP3.LUT R3, R13, 0xffff0000, RZ, 0xc0, !PT ;  /* 0xffff00000d039812 */ /* 0x000fe200078ec0ff */
[----:B------:R-:W-:Y:S01]  /*69e0*/  @!P1 FFMA.FTZ R52, R23, R4, -R18 ;  /* 0x0000000417349223 */ /* 0x000fe20000010812 */
[----:B------:R-:W-:Y:S01]  /*69f0*/  @!P1 LOP3.LUT R4, R6, 0xffff0000, RZ, 0xc0, !PT ;  /* 0xffff000006049812 */ /* 0x000fe200078ec0ff */
[----:B------:R-:W-:Y:S02]  /*6a00*/  @!P1 IMAD.U32 R18, R11, 0x10000, RZ ;  /* 0x000100000b129824 */ /* 0x000fe400078e00ff */
[C---:B------:R-:W-:Y:S02]  /*6a10*/  @!P1 FMUL.FTZ R20, R3.reuse, R24 ;  /* 0x0000001803149220 */ /* 0x040fe40000410000 */
[C---:B------:R-:W-:Y:S02]  /*6a20*/  @!P1 FMUL.FTZ R21, R8.reuse, R18 ;  /* 0x0000001208159220 */ /* 0x040fe40000410000 */
[-C--:B------:R-:W-:Y:S02]  /*6a30*/  @!P1 FMUL.FTZ R6, R3, R4.reuse ;  /* 0x0000000403069220 */ /* 0x080fe40000410000 */
[----:B------:R-:W-:Y:S01]  /*6a40*/  @!P1 FFMA.FTZ R51, R25, R4, -R20 ;  /* 0x0000000419339223 */ /* 0x000fe20000010814 */
[----:B------:R-:W-:Y:S01]  /*6a50*/  @!P1 LOP3.LUT R20, R11, 0xffff0000, RZ, 0xc0, !PT ;  /* 0xffff00000b149812 */ /* 0x000fe200078ec0ff */
[-C--:B------:R-:W-:Y:S01]  /*6a60*/  @!P1 FMUL.FTZ R3, R8, R7.reuse ;  /* 0x0000000708039220 */ /* 0x080fe20000410000 */
[----:B------:R-:W-:Y:S01]  /*6a70*/  @!P1 LOP3.LUT R4, R12, 0xffff0000, RZ, 0xc0, !PT ;  /* 0xffff00000c049812 */ /* 0x000fe200078ec0ff */
[----:B------:R-:W-:Y:S02]  /*6a80*/  @!P1 IMAD.U32 R8, R14, 0x10000, RZ ;  /* 0x000100000e089824 */ /* 0x000fe400078e00ff */
[----:B------:R-:W-:Y:S01]  /*6a90*/  @!P1 FFMA.FTZ R50, R19, R7, -R21 ;  /* 0x0000000713329223 */ /* 0x000fe20000010815 */
[----:B------:R-:W-:Y:S01]  /*6aa0*/  @!P1 LOP3.LUT R21, R36, 0xffff0000, RZ, 0xc0, !PT ;  /* 0xffff000024159812 */ /* 0x000fe200078ec0ff */
[----:B------:R-:W-:Y:S01]  /*6ab0*/  @!P1 FMUL.FTZ R11, R4, R20 ;  /* 0x00000014040b9220 */ /* 0x000fe20000410000 */
[----:B------:R-:W-:Y:S01]  /*6ac0*/  @!P1 LOP3.LUT R7, R9, 0xffff0000, RZ, 0xc0, !PT ;  /* 0xffff000009079812 */ /* 0x000fe200078ec0ff */
[----:B------:R-:W-:Y:S01]  /*6ad0*/  @!P1 FMUL.FTZ R28, R8, R26 ;  /* 0x0000001a081c9220 */ /* 0x000fe20000410000 */
[----:B------:R-:W-:Y:S01]  /*6ae0*/  @!P1 SHF.L.U32 R9, R10, 0x10, RZ ;  /* 0x000000100a099819 */ /* 0x000fe200000006ff */
[----:B------:R-:W-:Y:S01]  /*6af0*/  @!P1 FFMA.FTZ R3, R18, R19, R3 ;  /* 0x0000001312039223 */ /* 0x000fe20000010003 */
[----:B------:R-:W-:Y:S01]  /*6b00*/  @!P1 LOP3.LUT R10, R10, 0xffff0000, RZ, 0xc0, !PT ;  /* 0xffff00000a0a9812 */ /* 0x000fe200078ec0ff */
[-C--:B------:R-:W-:Y:S02]  /*6b10*/  @!P1 FMUL.FTZ R4, R4, R7.reuse ;  /* 0x0000000704049220 */ /* 0x080fe40000410000 */
[----:B------:R-:W-:Y:S02]  /*6b20*/  @!P1 FFMA.FTZ R47, R21, R7, -R11 ;  /* 0x00000007152f9223 */ /* 0x000fe4000001080b */
[-C--:B------:R-:W-:Y:S01]  /*6b30*/  @!P1 FMUL.FTZ R7, R8, R9.reuse ;  /* 0x0000000908079220 */ /* 0x080fe20000410000 */
[----:B------:R-:W-:Y:S01]  /*6b40*/  @!P1 LOP3.LUT R8, R14, 0xffff0000, RZ, 0xc0, !PT ;  /* 0xffff00000e089812 */ /* 0x000fe200078ec0ff */
[----:B------:R-:W-:Y:S01]  /*6b50*/  @!P1 FFMA.FTZ R46, R27, R9, -R28 ;  /* 0x000000091b2e9223 */ /* 0x000fe2000001081c */
[----:B------:R-:W-:Y:S01]  /*6b60*/  @!P1 LOP3.LUT R28, R35, 0xffff0000, RZ, 0xc0, !PT ;  /* 0xffff0000231c9812 */ /* 0x000fe200078ec0ff */
[----:B------:R-:W-:Y:S01]  /*6b70*/  @!P1 IMAD.U32 R11, R15, 0x10000, RZ ;  /* 0x000100000f0b9824 */ /* 0x000fe200078e00ff */
[C---:B------:R-:W-:Y:S01]  /*6b80*/  @!P1 SHF.L.U32 R9, R16.reuse, 0x10, RZ ;  /* 0x0000001010099819 */ /* 0x040fe200000006ff */
[----:B------:R-:W-:Y:S01]  /*6b90*/  @!P1 FMUL.FTZ R35, R17, R33 ;  /* 0x0000002111239220 */ /* 0x000fe20000410000 */
[----:B------:R-:W-:Y:S01]  /*6ba0*/  @!P1 LOP3.LUT R16, R16, 0xffff0000, RZ, 0xc0, !PT ;  /* 0xffff000010109812 */ /* 0x000fe200078ec0ff */
[----:B------:R-:W-:Y:S02]  /*6bb0*/  @!P1 FMUL.FTZ R42, R11, R31 ;  /* 0x0000001f0b2a9220 */ /* 0x000fe40000410000 */
[C---:B------:R-:W-:Y:S02]  /*6bc0*/  @!P1 FMUL.FTZ R43, R8.reuse, R28 ;  /* 0x0000001c082b9220 */ /* 0x040fe40000410000 */
[----:B------:R-:W-:Y:S02]  /*6bd0*/  @!P1 FMUL.FTZ R8, R8, R10 ;  /* 0x0000000a08089220 */ /* 0x000fe40000410000 */
[-C--:B------:R-:W-:Y:S01]  /*6be0*/  @!P1 FFMA.FTZ R45, R32, R9.reuse, -R42 ;  /* 0x00000009202d9223 */ /* 0x080fe2000001082a */
[----:B------:R-:W-:Y:S01]  /*6bf0*/  @!P1 F2FP.BF16.PACK_AB R42, R47, R50 ;  /* 0x000000322f2a923e */ /* 0x000fe200000010ff */
[----:B------:R-:W-:Y:S02]  /*6c00*/  @!P1 FFMA.FTZ R35, R34, R16, -R35 ;  /* 0x0000001022239223 */ /* 0x000fe40000010823 */
[----:B------:R-:W-:Y:S01]  /*6c10*/  @!P1 FFMA.FTZ R10, R30, R10, -R43 ;  /* 0x0000000a1e0a9223 */ /* 0x000fe2000001082b */
[----:B------:R-:W-:Y:S01]  /*6c20*/  @!P1 F2FP.BF16.PACK_AB R43, R51, R52 ;  /* 0x00000034332b923e */ /* 0x000fe200000010ff */
[----:B------:R-:W-:Y:S01]  /*6c30*/  @!P1 FMUL.FTZ R9, R11, R9 ;  /* 0x000000090b099220 */ /* 0x000fe20000410000 */
[----:B------:R-:W-:Y:S01]  /*6c40*/  @!P1 F2FP.BF16.PACK_AB R35, R35, R45 ;  /* 0x0000002d2323923e */ /* 0x000fe200000010ff */
[----:B------:R-:W-:Y:S01]  /*6c50*/  @!P1 IMAD.MOV.U32 R36, RZ, RZ, R42 ;  /* 0x000000ffff249224 */ /* 0x000fe200078e002a */
[----:B------:R-:W-:Y:S01]  /*6c60*/  @!P1 F2FP.BF16.PACK_AB R11, R10, R46 ;  /* 0x0000002e0a0b923e */ /* 0x000fe200000010ff */
[----:B------:R-:W-:Y:S02]  /*6c70*/  @!P1 IMAD.MOV.U32 R37, RZ, RZ, R43 ;  /* 0x000000ffff259224 */ /* 0x000fe400078e002b */
[----:B------:R-:W-:Y:S02]  /*6c80*/  @!P1 IMAD.MOV.U32 R39, RZ, RZ, R35 ;  /* 0x000000ffff279224 */ /* 0x000fe400078e0023 */
[----:B------:R-:W-:Y:S02]  /*6c90*/  @!P1 IMAD.MOV.U32 R38, RZ, RZ, R11 ;  /* 0x000000ffff269224 */ /* 0x000fe400078e000b */
[----:B------:R-:W-:Y:S02]  /*6ca0*/  @!P1 FFMA.FTZ R4, R20, R21, R4 ;  /* 0x0000001514049223 */ /* 0x000fe40000010004 */
[----:B------:R-:W-:Y:S01]  /*6cb0*/  @!P1 FFMA.FTZ R5, R22, R23, R5 ;  /* 0x0000001716059223 */ /* 0x000fe20000010005 */
[----:B------:R1:W-:Y:S01]  /*6cc0*/  ST.E.128 [R48.64], R36 ;  /* 0x0000002430007985 */ /* 0x0003e2000c101d08 */
[----:B------:R-:W-:Y:S01]  /*6cd0*/  @!P1 FFMA.FTZ R6, R24, R25, R6 ;  /* 0x0000001918069223 */ /* 0x000fe20000010006 */
[----:B------:R-:W-:Y:S01]  /*6ce0*/  @!P1 F2FP.BF16.PACK_AB R4, R4, R3 ;  /* 0x000000030404923e */ /* 0x000fe200000010ff */
[----:B------:R-:W-:Y:S02]  /*6cf0*/  @!P1 FFMA.FTZ R7, R26, R27, R7 ;  /* 0x0000001b1a079223 */ /* 0x000fe40000010007 */
[----:B------:R-:W-:Y:S01]  /*6d00*/  @!P1 FMUL.FTZ R10, R17, R16 ;  /* 0x00000010110a9220 */ /* 0x000fe20000410000 */
[----:B------:R-:W-:Y:S01]  /*6d10*/  @!P1 F2FP.BF16.PACK_AB R5, R6, R5 ;  /* 0x000000050605923e */ /* 0x000fe200000010ff */
[----:B------:R-:W-:Y:S01]  /*6d20*/  @!P1 FFMA.FTZ R8, R28, R30, R8 ;  /* 0x0000001e1c089223 */ /* 0x000fe20000010008 */
[----:B------:R-:W-:Y:S01]  /*6d30*/  @!P1 MOV R12, R4 ;  /* 0x00000004000c9202 */ /* 0x000fe20000000f00 */
[----:B------:R-:W-:Y:S02]  /*6d40*/  @!P1 FFMA.FTZ R9, R31, R32, R9 ;  /* 0x000000201f099223 */ /* 0x000fe40000010009 */
[----:B------:R-:W-:Y:S01]  /*6d50*/  @!P1 FFMA.FTZ R10, R33, R34, R10 ;  /* 0x00000022210a9223 */ /* 0x000fe2000001000a */
[----:B------:R-:W-:Y:S01]  /*6d60*/  @!P1 F2FP.BF16.PACK_AB R7, R8, R7 ;  /* 0x000000070807923e */ /* 0x000fe200000010ff */
[----:B------:R-:W-:Y:S03]  /*6d70*/  @!P1 IMAD.MOV.U32 R13, RZ, RZ, R5 ;  /* 0x000000ffff0d9224 */ /* 0x000fe600078e0005 */
[----:B------:R-:W-:Y:S01]  /*6d80*/  @!P1 F2FP.BF16.PACK_AB R3, R10, R9 ;  /* 0x000000090a03923e */ /* 0x000fe200000010ff */
[----:B------:R-:W-:Y:S04]  /*6d90*/  @!P1 IMAD.MOV.U32 R14, RZ, RZ, R7 ;  /* 0x000000ffff0e9224 */ /* 0x000fe800078e0007 */
[----:B------:R-:W-:Y:S01]  /*6da0*/  @!P1 IMAD.MOV.U32 R15, RZ, RZ, R3 ;  /* 0x000000ffff0f9224 */ /* 0x000fe200078e0003 */
[----:B------:R-:W-:-:S05]  /*6db0*/  @P0 BRA `(.L_x_254) ;  /* 0x000003c000000947 */ /* 0x000fca0003800000 */
[C---:B------:R-:W-:Y:S04]  /*6dc0*/  LEA R4, P0, R44.reuse, R40, 0x1 ;  /* 0x000000282c047211 */ /* 0x040fe800078008ff */
[----:B------:R-:W-:Y:S05]  /*6dd0*/  LEA.HI.X.SX32 R5, R44, R41, 0x1, P0 ;  /* 0x000000292c057211 */ /* 0x000fea00000f0eff */
[----:B------:R2:W-:Y:S01]  /*6de0*/  ST.E.128 [R4.64], R12 ;  /* 0x0000000c04007985 */ /* 0x0005e2000c101d08 */
[----:B------:R-:W-:-:S05]  /*6df0*/  BRA `(.L_x_254) ;  /* 0x0000038000007947 */ /* 0x000fca0003800000 */
.L_x_238:
[----:B------:R1:W2:Y:S01]  /*6e00*/  SHFL.IDX PT, R5, R71, RZ, 0x1c1f ;  /* 0x001c1fff47057589 */ /* 0x0002a200000e0000 */
[----:B------:R-:W-:Y:S01]  /*6e10*/  IMAD R3, R29, -0x50, R2 ;  /* 0xffffffb01d037824 */ /* 0x000fe200078e0202 */
[----:B------:R-:W-:Y:S02]  /*6e20*/  BSSY B0, `(.L_x_261) ;  /* 0x0000013000007945 */ /* 0x000fe40003800000 */
[----:B------:R1:W3:Y:S02]  /*6e30*/  SHFL.IDX PT, R4, R74, RZ, 0x1c1f ;  /* 0x001c1fff4a047589 */ /* 0x0002e400000e0000 */
[----:B------:R-:W-:Y:S04]  /*6e40*/  IMNMX R3, R3, 0x50, PT ;  /* 0x0000005003037817 */ /* 0x000fe80003800200 */
[----:B------:R-:W-:Y:S04]  /*6e50*/  IADD3 R3, -R98, R3, RZ ;  /* 0x0000000362037210 */ /* 0x000fe80007ffe1ff */
[----:B------:R-:W-:Y:S11]  /*6e60*/  ISETP.GE.AND P0, PT, R3, 0x1, PT ;  /* 0x000000010300780c */ /* 0x000ff60003f06270 */
[----:B------:R-:W-:Y:S02]  /*6e70*/  @!UPT UIADD3 URZ, URZ, URZ, URZ ;  /* 0x0000003f3f3ff290 */ /* 0x000fe4000fffe03f */
[----:B------:R-:W-:-:S05]  /*6e80*/  @!P0 BRA `(.L_x_262) ;  /* 0x000000c000008947 */ /* 0x000fca0003800000 */
[C---:B-12---:R-:W-:Y:S11]  /*6e90*/  ISETP.GE.AND P1, PT, R86.reuse, c[0x0][0x1d4], PT ;  /* 0x0000750056007a0c */ /* 0x046ff60003f26270 */
[----:B------:R-:W-:Y:S02]  /*6ea0*/  @!UPT UIADD3 URZ, URZ, URZ, URZ ;  /* 0x0000003f3f3ff290 */ /* 0x000fe4000fffe03f */
[----:B------:R-:W1:Y:S01]  /*6eb0*/  @!P1 LDS.128 R8, [R247+0x2800] ;  /* 0x00280000f7089984 */ /* 0x000e620000000c00 */
[CC--:B---3--:R-:W-:Y:S04]  /*6ec0*/  @!P1 LEA R6, P0, R86.reuse, R4.reuse, 0x1 ;  /* 0x0000000456069211 */ /* 0x0c8fe800078008ff */
[-C--:B------:R-:W-:Y:S02]  /*6ed0*/  @!P1 LEA.HI.X R7, R86, R5.reuse, R87, 0x1, P0 ;  /* 0x0000000556079211 */ /* 0x080fe400000f0c57 */
[C---:B------:R-:W-:Y:S11]  /*6ee0*/  ISETP.GE.AND P0, PT, R212.reuse, c[0x0][0x1d4], PT ;  /* 0x00007500d4007a0c */ /* 0x040ff60003f06270 */
[----:B------:R-:W-:Y:S02]  /*6ef0*/  @!UPT UIADD3 URZ, URZ, URZ, URZ ;  /* 0x0000003f3f3ff290 */ /* 0x000fe4000fffe03f */
[C---:B------:R-:W-:Y:S04]  /*6f00*/  @!P0 LEA R4, P2, R212.reuse, R4, 0x1 ;  /* 0x00000004d4048211 */ /* 0x040fe800078408ff */
[----:B------:R-:W-:Y:S01]  /*6f10*/  @!P0 LEA.HI.X R5, R212, R5, R252, 0x1, P2 ;  /* 0x00000005d4058211 */ /* 0x000fe200010f0cfc */
[----:B-1----:R-:W-:Y:S04]  /*6f20*/  @!P1 ST.E.128 [R6.64], R8 ;  /* 0x0000000806009985 */ /* 0x002fe8000c101d08 */
[----:B------:R-:W1:Y:S04]  /*6f30*/  @!P0 LDS.128 R8, [R248+0x2800] ;  /* 0x00280000f8088984 */ /* 0x000e680000000c00 */
[----:B-1----:R1:W-:Y:S02]  /*6f40*/  @!P0 ST.E.128 [R4.64], R8 ;  /* 0x0000000804008985 */ /* 0x0023e4000c101d08 */
.L_x_262:
[----:B-12---:R-:W-:Y:S05]  /*6f50*/  BSYNC B0 ;  /* 0x0000000000007941 */ /* 0x006fea0003800000 */
.L_x_261:
[----:B------:R1:W2:Y:S01]  /*6f60*/  SHFL.IDX PT, R5, R71, 0x1, 0x1c1f ;  /* 0x003c1f0047057f89 */ /* 0x0002a200000e0000 */
[----:B------:R-:W-:Y:S01]  /*6f70*/  ISETP.GE.AND P0, PT, R3, 0x21, PT ;  /* 0x000000210300780c */ /* 0x000fe20003f06270 */
[----:B------:R-:W-:Y:S02]  /*6f80*/  BSSY B0, `(.L_x_263) ;  /* 0x000000f000007945 */ /* 0x000fe40003800000 */
[----:B---3--:R1:W3:Y:S10]  /*6f90*/  SHFL.IDX PT, R4, R74, 0x1, 0x1c1f ;  /* 0x003c1f004a047f89 */ /* 0x0082f400000e0000 */
[----:B------:R-:W-:-:S05]  /*6fa0*/  @!P0 BRA `(.L_x_264) ;  /* 0x000000c000008947 */ /* 0x000fca0003800000 */
[C---:B------:R-:W-:Y:S11]  /*6fb0*/  ISETP.GE.AND P1, PT, R86.reuse, c[0x0][0x1d4], PT ;  /* 0x0000750056007a0c */ /* 0x040ff60003f26270 */
[----:B------:R-:W-:Y:S02]  /*6fc0*/  @!UPT UIADD3 URZ, URZ, URZ, URZ ;  /* 0x0000003f3f3ff290 */ /* 0x000fe4000fffe03f */
[----:B------:R-:W4:Y:S01]  /*6fd0*/  @!P1 LDS.128 R8, [R247+0x3800] ;  /* 0x00380000f7089984 */ /* 0x000f220000000c00 */
[CC--:B---3--:R-:W-:Y:S04]  /*6fe0*/  @!P1 LEA R6, P0, R86.reuse, R4.reuse, 0x1 ;  /* 0x0000000456069211 */ /* 0x0c8fe800078008ff */
[-C--:B--2---:R-:W-:Y:S02]  /*6ff0*/  @!P1 LEA.HI.X R7, R86, R5.reuse, R87, 0x1, P0 ;  /* 0x0000000556079211 */ /* 0x084fe400000f0c57 */
[C---:B------:R-:W-:Y:S11]  /*7000*/  ISETP.GE.AND P0, PT, R212.reuse, c[0x0][0x1d4], PT ;  /* 0x00007500d4007a0c */ /* 0x040ff60003f06270 */
[----:B------:R-:W-:Y:S02]  /*7010*/  @!UPT UIADD3 URZ, URZ, URZ, URZ ;  /* 0x0000003f3f3ff290 */ /* 0x000fe4000fffe03f */
[C---:B------:R-:W-:Y:S04]  /*7020*/  @!P0 LEA R4, P2, R212.reuse, R4, 0x1 ;  /* 0x00000004d4048211 */ /* 0x040fe800078408ff */
[----:B------:R-:W-:Y:S01]  /*7030*/  @!P0 LEA.HI.X R5, R212, R5, R252, 0x1, P2 ;  /* 0x00000005d4058211 */ /* 0x000fe200010f0cfc */
[----:B----4-:R-:W-:Y:S04]  /*7040*/  @!P1 ST.E.128 [R6.64], R8 ;  /* 0x0000000806009985 */ /* 0x010fe8000c101d08 */
[----:B------:R-:W2:Y:S04]  /*7050*/  @!P0 LDS.128 R8, [R248+0x3800] ;  /* 0x00380000f8088984 */ /* 0x000ea80000000c00 */
[----:B--2---:R2:W-:Y:S02]  /*7060*/  @!P0 ST.E.128 [R4.64], R8 ;  /* 0x0000000804008985 */ /* 0x0045e4000c101d08 */
.L_x_264:
[----:B------:R-:W-:Y:S05]  /*7070*/  BSYNC B0 ;  /* 0x0000000000007941 */ /* 0x000fea0003800000 */
.L_x_263:
[----:B--2---:R2:W4:Y:S01]  /*7080*/  SHFL.IDX PT, R5, R71, 0x2, 0x1c1f ;  /* 0x005c1f0047057f89 */ /* 0x00452200000e0000 */
[----:B------:R-:W-:Y:S03]  /*7090*/  ISETP.GE.AND P0, PT, R3, 0x41, PT ;  /* 0x000000410300780c */ /* 0x000fe60003f06270 */
[----:B---3--:R2:W3:Y:S10]  /*70a0*/  SHFL.IDX PT, R4, R74, 0x2, 0x1c1f ;  /* 0x005c1f004a047f89 */ /* 0x0084f400000e0000 */
[----:B------:R-:W-:-:S05]  /*70b0*/  @!P0 BRA `(.L_x_254) ;  /* 0x000000c000008947 */ /* 0x000fca0003800000 */
[C---:B------:R-:W-:Y:S11]  /*70c0*/  ISETP.GE.AND P1, PT, R86.reuse, c[0x0][0x1d4], PT ;  /* 0x0000750056007a0c */ /* 0x040ff60003f26270 */
[----:B------:R-:W-:Y:S02]  /*70d0*/  @!UPT UIADD3 URZ, URZ, URZ, URZ ;  /* 0x0000003f3f3ff290 */ /* 0x000fe4000fffe03f */
[----:B------:R-:W5:Y:S01]  /*70e0*/  @!P1 LDS.128 R8, [R247+0x4800] ;  /* 0x00480000f7089984 */ /* 0x000f620000000c00 */
[CC--:B---3--:R-:W-:Y:S04]  /*70f0*/  @!P1 LEA R6, P0, R86.reuse, R4.reuse, 0x1 ;  /* 0x0000000456069211 */ /* 0x0c8fe800078008ff */
[-C--:B----4-:R-:W-:Y:S02]  /*7100*/  @!P1 LEA.HI.X R7, R86, R5.reuse, R87, 0x1, P0 ;  /* 0x0000000556079211 */ /* 0x090fe400000f0c57 */
[C---:B------:R-:W-:Y:S11]  /*7110*/  ISETP.GE.AND P0, PT, R212.reuse, c[0x0][0x1d4], PT ;  /* 0x00007500d4007a0c */ /* 0x040ff60003f06270 */
[----:B------:R-:W-:Y:S02]  /*7120*/  @!UPT UIADD3 URZ, URZ, URZ, URZ ;  /* 0x0000003f3f3ff290 */ /* 0x000fe4000fffe03f */
[C---:B------:R-:W-:Y:S04]  /*7130*/  @!P0 LEA R4, P2, R212.reuse, R4, 0x1 ;  /* 0x00000004d4048211 */ /* 0x040fe800078408ff */
[----:B------:R-:W-:Y:S01]  /*7140*/  @!P0 LEA.HI.X R5, R212, R5, R252, 0x1, P2 ;  /* 0x00000005d4058211 */ /* 0x000fe200010f0cfc */
[----:B-----5:R-:W-:Y:S04]  /*7150*/  @!P1 ST.E.128 [R6.64], R8 ;  /* 0x0000000806009985 */ /* 0x020fe8000c101d08 */
[----:B------:R-:W3:Y:S04]  /*7160*/  @!P0 LDS.128 R8, [R248+0x4800] ;  /* 0x00480000f8088984 */ /* 0x000ee80000000c00 */
[----:B---3--:R3:W-:Y:S02]  /*7170*/  @!P0 ST.E.128 [R4.64], R8 ;  /* 0x0000000804008985 */ /* 0x0087e4000c101d08 */
.L_x_254:
[----:B------:R-:W-:Y:S05]  /*7180*/  BSYNC B2 ;  /* 0x0000000000027941 */ /* 0x000fea0003800000 */
.L_x_237:
[C---:B------:R-:W-:Y:S01]  /*7190*/  IMAD R18, R29.reuse, -0x50, RZ ;  /* 0xffffffb01d127824 */ /* 0x040fe200078e02ff */
[----:B------:R-:W-:Y:S01]  /*71a0*/  BSSY B0, `(.L_x_265) ;  /* 0x0000064000007945 */ /* 0x000fe20003800000 */
[----:B------:R-:W-:Y:S04]  /*71b0*/  IMAD.WIDE R6, R29, 0x50, R106 ;  /* 0x000000501d067825 */ /* 0x000fe800078e026a */
[----:B------:R-:W-:Y:S05]  /*71c0*/  IMAD.IADD R3, R118, 0x1, R18 ;  /* 0x0000000176037824 */ /* 0x000fea00078e0212 */
[C---:B------:R-:W-:Y:S02]  /*71d0*/  ISETP.GE.AND P3, PT, R3.reuse, 0x11, PT ;  /* 0x000000110300780c */ /* 0x040fe40003f66270 */
[C---:B------:R-:W-:Y:S02]  /*71e0*/  ISETP.GE.AND P2, PT, R3.reuse, 0x21, PT ;  /* 0x000000210300780c */ /* 0x040fe40003f46270 */
[C---:B------:R-:W-:Y:S09]  /*71f0*/  ISETP.GE.AND P1, PT, R3.reuse, 0x31, PT ;  /* 0x000000310300780c */ /* 0x040ff20003f26270 */
[C---:B--23--:R-:W-:Y:S04]  /*7200*/  @P3 IADD3 R8, P0, R6.reuse, 0x10, RZ ;  /* 0x0000001006083810 */ /* 0x04cfe80007f1e0ff */
[-C--:B------:R-:W-:Y:S02]  /*7210*/  @P3 IADD3.X R10, RZ, R7.reuse, RZ, P0, !PT ;  /* 0x00000007ff0a3210 */ /* 0x080fe400007fe4ff */
[C---:B------:R-:W-:Y:S05]  /*7220*/  @P2 IADD3 R9, P0, R6.reuse, 0x20, RZ ;  /* 0x0000002006092810 */ /* 0x040fea0007f1e0ff */
[--C-:B------:R-:W-:Y:S01]  /*7230*/  @P2 IMAD.X R11, RZ, RZ, R7.reuse, P0 ;  /* 0x000000ffff0b2224 */ /* 0x100fe200000e0607 */
[C---:B------:R-:W-:Y:S04]  /*7240*/  @P1 IADD3 R16, P0, R6.reuse, 0x30, RZ ;  /* 0x0000003006101810 */ /* 0x040fe80007f1e0ff */
[----:B------:R-:W-:Y:S02]  /*7250*/  @P1 IADD3.X R19, RZ, R7, RZ, P0, !PT ;  /* 0x00000007ff131210 */ /* 0x000fe400007fe4ff */
[C---:B------:R-:W-:Y:S11]  /*7260*/  ISETP.GE.AND P0, PT, R3.reuse, 0x41, PT ;  /* 0x000000410300780c */ /* 0x040ff60003f06270 */
[----:B------:R-:W-:Y:S02]  /*7270*/  @!UPT UIADD3 URZ, URZ, URZ, URZ ;  /* 0x0000003f3f3ff290 */ /* 0x000fe4000fffe03f */
[C---:B------:R-:W-:Y:S05]  /*7280*/  @P0 IADD3 R17, P4, R6.reuse, 0x40, RZ ;  /* 0x0000004006110810 */ /* 0x040fea0007f9e0ff */
[----:B------:R-:W-:Y:S01]  /*7290*/  @P0 IMAD.X R20, RZ, RZ, R7, P4 ;  /* 0x000000ffff140224 */ /* 0x000fe200020e0607 */
[----:B------:R-:W-:Y:S11]  /*72a0*/  ISETP.GE.AND P4, PT, R3, 0x1, PT ;  /* 0x000000010300780c */ /* 0x000ff60003f86270 */
[----:B------:R-:W-:Y:S02]  /*72b0*/  @!UPT UIADD3 URZ, URZ, URZ, URZ ;  /* 0x0000003f3f3ff290 */ /* 0x000fe4000fffe03f */
[----:B------:R-:W-:Y:S01]  /*72c0*/  @P4 IMAD R3, R7, c[0x0][0x258], RZ ;  /* 0x0000960007034a24 */ /* 0x000fe200078e02ff */
[----:B------:R-:W-:Y:S01]  /*72d0*/  @P4 MOV R4, R78 ;  /* 0x0000004e00044202 */ /* 0x000fe20000000f00 */
[----:B----4-:R-:W-:Y:S02]  /*72e0*/  @P4 IMAD.MOV.U32 R5, RZ, RZ, R80 ;  /* 0x000000ffff054224 */ /* 0x010fe400078e0050 */
[C---:B------:R-:W-:Y:S02]  /*72f0*/  @P4 IMAD R3, R6.reuse, c[0x0][0x25c], R3 ;  /* 0x0000970006034a24 */ /* 0x040fe400078e0203 */
[----:B------:R-:W-:Y:S05]  /*7300*/  @P4 IMAD.WIDE.U32 R4, R6, c[0x0][0x258], R4 ;  /* 0x0000960006044a25 */ /* 0x000fea00078e0004 */
[C---:B------:R-:W-:Y:S02]  /*7310*/  @P4 LEA R14, P5, R4.reuse, c[0x0][0x250], 0x1 ;  /* 0x00009400040e4a11 */ /* 0x040fe400078a08ff */
[----:B------:R-:W-:Y:S02]  /*7320*/  @P4 IADD3 R3, R5, R3, RZ ;  /* 0x0000000305034210 */ /* 0x000fe40007ffe0ff */
[----:B------:R-:W-:Y:S02]  /*7330*/  @P3 MOV R5, R80 ;  /* 0x0000005000053202 */ /* 0x000fe40000000f00 */
[----:B------:R-:W-:Y:S01]  /*7340*/  @P4 LEA.HI.X R15, R4, c[0x0][0x254], R3, 0x1, P5 ;  /* 0x00009500040f4a11 */ /* 0x000fe200028f0c03 */
[----:B------:R-:W-:Y:S02]  /*7350*/  @P3 IMAD R3, R10, c[0x0][0x258], RZ ;  /* 0x000096000a033a24 */ /* 0x000fe400078e02ff */
[----:B------:R-:W-:Y:S02]  /*7360*/  @P3 IMAD.MOV.U32 R4, RZ, RZ, R78 ;  /* 0x000000ffff043224 */ /* 0x000fe400078e004e */
[----:B------:R-:W-:Y:S01]  /*7370*/  @!PT LDS RZ, [RZ] ;  /* 0x00000000fffff984 */ /* 0x000fe20000000800 */
[----:B------:R-:W-:Y:S01]  /*7380*/  @!PT LDS RZ, [RZ] ;  /* 0x00000000fffff984 */ /* 0x000fe20000000800 */
[----:B------:R-:W-:Y:S01]  /*7390*/  @!PT LDS RZ, [RZ] ;  /* 0x00000000fffff984 */ /* 0x000fe20000000800 */
[----:B------:R2:W-:Y:S01]  /*73a0*/  @P4 LDGSTS.E.BYPASS.LTC128B.128 [R213+0x100], [R14.64], !P6 ;  /* 0x001000000ed54fae */ /* 0x0005e2000f101d48 */
[C---:B------:R-:W-:Y:S02]  /*73b0*/  @P3 IMAD R3, R8.reuse, c[0x0][0x25c], R3 ;  /* 0x0000970008033a24 */ /* 0x040fe400078e0203 */
[----:B------:R-:W-:Y:S04]  /*73c0*/  @P3 IMAD.WIDE.U32 R4, R8, c[0x0][0x258], R4 ;  /* 0x0000960008043a25 */ /* 0x000fe800078e0004 */
[----:B------:R-:W-:Y:S01]  /*73d0*/  @P3 IMAD.IADD R3, R5, 0x1, R3 ;  /* 0x0000000105033824 */ /* 0x000fe200078e0203 */
[C---:B------:R-:W-:Y:S01]  /*73e0*/  @P3 LEA R12, P5, R4.reuse, c[0x0][0x250], 0x1 ;  /* 0x00009400040c3a11 */ /* 0x040fe200078a08ff */
[----:B------:R-:W-:Y:S03]  /*73f0*/  @P2 IMAD.MOV.U32 R5, RZ, RZ, R80 ;  /* 0x000000ffff052224 */ /* 0x000fe600078e0050 */
[----:B------:R-:W-:Y:S01]  /*7400*/  @P3 LEA.HI.X R13, R4, c[0x0][0x254], R3, 0x1, P5 ;  /* 0x00009500040d3a11 */ /* 0x000fe200028f0c03 */
[----:B------:R-:W-:Y:S01]  /*7410*/  @P2 IMAD R3, R11, c[0x0][0x258], RZ ;  /* 0x000096000b032a24 */ /* 0x000fe200078e02ff */
[----:B------:R-:W-:Y:S03]  /*7420*/  @P2 MOV R4, R78 ;  /* 0x0000004e00042202 */ /* 0x000fe60000000f00 */
[----:B------:R2:W-:Y:S01]  /*7430*/  @P3 LDGSTS.E.BYPASS.LTC128B.128 [R213+0x900], [R12.64], !P6 ;  /* 0x009000000cd53fae */ /* 0x0005e2000f101d48 */
[C---:B------:R-:W-:Y:S02]  /*7440*/  @P2 IMAD R3, R9.reuse, c[0x0][0x25c], R3 ;  /* 0x0000970009032a24 */ /* 0x040fe400078e0203 */
[----:B------:R-:W-:Y:S05]  /*7450*/  @P2 IMAD.WIDE.U32 R4, R9, c[0x0][0x258], R4 ;  /* 0x0000960009042a25 */ /* 0x000fea00078e0004 */
[C---:B------:R-:W-:Y:S02]  /*7460*/  @P2 LEA R10, P5, R4.reuse, c[0x0][0x250], 0x1 ;  /* 0x00009400040a2a11 */ /* 0x040fe400078a08ff */
[----:B------:R-:W-:Y:S02]  /*7470*/  @P2 IADD3 R3, R5, R3, RZ ;  /* 0x0000000305032210 */ /* 0x000fe40007ffe0ff */
[----:B------:R-:W-:Y:S02]  /*7480*/  @P1 MOV R5, R80 ;  /* 0x0000005000051202 */ /* 0x000fe40000000f00 */
[----:B------:R-:W-:Y:S01]  /*7490*/  @P2 LEA.HI.X R11, R4, c[0x0][0x254], R3, 0x1, P5 ;  /* 0x00009500040b2a11 */ /* 0x000fe200028f0c03 */
[----:B------:R-:W-:Y:S02]  /*74a0*/  @P1 IMAD.MOV.U32 R4, RZ, RZ, R78 ;  /* 0x000000ffff041224 */ /* 0x000fe400078e004e */
[----:B------:R-:W-:Y:S02]  /*74b0*/  @P1 IMAD R3, R19, c[0x0][0x258], RZ ;  /* 0x0000960013031a24 */ /* 0x000fe400078e02ff */
[----:B------:R2:W-:Y:S01]  /*74c0*/  @P2 LDGSTS.E.BYPASS.LTC128B.128 [R213+0x1100], [R10.64], !P6 ;  /* 0x011000000ad52fae */ /* 0x0005e2000f101d48 */
[C---:B------:R-:W-:Y:S04]  /*74d0*/  @P1 IMAD.WIDE.U32 R4, R16.reuse, c[0x0][0x258], R4 ;  /* 0x0000960010041a25 */ /* 0x040fe800078e0004 */
[----:B------:R-:W-:Y:S01]  /*74e0*/  @P1 IMAD R3, R16, c[0x0][0x25c], R3 ;  /* 0x0000970010031a24 */ /* 0x000fe200078e0203 */
[C---:B------:R-:W-:Y:S03]  /*74f0*/  @P1 LEA R6, P5, R4.reuse, c[0x0][0x250], 0x1 ;  /* 0x0000940004061a11 */ /* 0x040fe600078a08ff */
[----:B------:R-:W-:Y:S02]  /*7500*/  @P1 IMAD.IADD R3, R5, 0x1, R3 ;  /* 0x0000000105031824 */ /* 0x000fe400078e0203 */
        /* <DEDUP_REMOVED lines=8> */
[----:B------:R-:W-:Y:S04]  /*7590*/  @P0 IADD3 R3, R5, R3, RZ ;  /* 0x0000000305030210 */ /* 0x000fe80007ffe0ff */
[----:B------:R-:W-:Y:S01]  /*75a0*/  @P0 LEA.HI.X R9, R4, c[0x0][0x254], R3, 0x1, P5 ;  /* 0x0000950004090a11 */ /* 0x000fe200028f0c03 */
[----:B------:R-:W-:Y:S02]  /*75b0*/  IMAD R3, R90, c[0x0][0x208], RZ ;  /* 0x000082005a037a24 */ /* 0x000fe400078e02ff */
[C---:B------:R-:W-:Y:S02]  /*75c0*/  IMAD.WIDE.U32 R4, R76.reuse, c[0x0][0x208], RZ ;  /* 0x000082004c047a25 */ /* 0x040fe400078e00ff */
[----:B------:R2:W-:Y:S02]  /*75d0*/  @P0 LDGSTS.E.BYPASS.LTC128B.128 [R213+0x2100], [R8.64], !P6 ;  /* 0x0210000008d50fae */ /* 0x0005e4000f101d48 */
[----:B------:R-:W-:Y:S04]  /*75e0*/  IMAD R3, R76, c[0x0][0x20c], R3 ;  /* 0x000083004c037a24 */ /* 0x000fe800078e0203 */
[----:B------:R-:W-:Y:S01]  /*75f0*/  IMAD.IADD R5, R5, 0x1, R3 ;  /* 0x0000000105057824 */ /* 0x000fe200078e0203 */
[----:B------:R-:W0:Y:S01]  /*7600*/  LDGDEPBAR ;  /* 0x00000000000079af */ /* 0x000e220000000000 */
[----:B---3--:R-:W-:Y:S02]  /*7610*/  IMAD R6, R96, c[0x0][0x218], RZ ;  /* 0x0000860060067a24 */ /* 0x008fe400078e02ff */
[C---:B------:R-:W-:Y:S04]  /*7620*/  IMAD.WIDE.U32 R4, R75.reuse, c[0x0][0x218], R4 ;  /* 0x000086004b047a25 */ /* 0x040fe800078e0004 */
[----:B------:R-:W-:Y:S01]  /*7630*/  IMAD R6, R75, c[0x0][0x21c], R6 ;  /* 0x000087004b067a24 */ /* 0x000fe200078e0206 */
[----:B------:R-:W-:Y:S04]  /*7640*/  IADD3 R3, P0, R114, R4, RZ ;  /* 0x0000000472037210 */ /* 0x000fe80007f1e0ff */
[----:B------:R-:W-:Y:S02]  /*7650*/  IADD3.X R4, R125, R5, R6, P0, !PT ;  /* 0x000000057d047210 */ /* 0x000fe400007fe406 */
[C---:B------:R-:W-:Y:S04]  /*7660*/  LEA R5, P0, R3.reuse, c[0x0][0x1f8], 0x1 ;  /* 0x00007e0003057a11 */ /* 0x040fe800078008ff */
[----:B------:R-:W-:Y:S01]  /*7670*/  LEA.HI.X R4, R3, c[0x0][0x1fc], R4, 0x1, P0 ;  /* 0x00007f0003047a11 */ /* 0x000fe200000f0c04 */
[----:B------:R2:W3:Y:S01]  /*7680*/  SHFL.IDX PT, R6, R5, RZ, 0x1c1f ;  /* 0x001c1fff05067589 */ /* 0x0004e200000e0000 */
[----:B------:R-:W-:Y:S04]  /*7690*/  IADD3 R3, R18, R2, RZ ;  /* 0x0000000212037210 */ /* 0x000fe80007ffe0ff */
[----:B------:R-:W-:Y:S01]  /*76a0*/  IMNMX R3, R3, 0x50, PT ;  /* 0x0000005003037817 */ /* 0x000fe20003800200 */
[----:B------:R-:W-:Y:S04]  /*76b0*/  DEPBAR.LE SB0, 0x0 ;  /* 0x000080000000791a */ /* 0x000fe80000000000 */
[----:B------:R2:W4:Y:S01]  /*76c0*/  SHFL.IDX PT, R7, R4, RZ, 0x1c1f ;  /* 0x001c1fff04077589 */ /* 0x00052200000e0000 */
[----:B------:R-:W-:Y:S06]  /*76d0*/  IMAD.IADD R3, R3, 0x1, -R98 ;  /* 0x0000000103037824 */ /* 0x000fec00078e0a62 */
[----:B------:R-:W-:Y:S01]  /*76e0*/  BAR.SYNC.DEFER_BLOCKING 0x0 ;  /* 0x0000000000007b1d */ /* 0x000fe20000010000 */
[----:B------:R-:W-:Y:S11]  /*76f0*/  ISETP.GE.AND P0, PT, R3, 0x1, PT ;  /* 0x000000010300780c */ /* 0x000ff60003f06270 */
[----:B------:R-:W-:Y:S02]  /*7700*/  @!UPT UIADD3 URZ, URZ, URZ, URZ ;  /* 0x0000003f3f3ff290 */ /* 0x000fe4000fffe03f */
[----:B------:R-:W-:-:S05]  /*7710*/  @!P0 BRA `(.L_x_266) ;  /* 0x000000c000008947 */ /* 0x000fca0003800000 */
[C---:B---3--:R-:W-:Y:S11]  /*7720*/  ISETP.GE.AND P1, PT, R86.reuse, c[0x0][0x1d4], PT ;  /* 0x0000750056007a0c */ /* 0x048ff60003f26270 */
[----:B------:R-:W-:Y:S02]  /*7730*/  @!UPT UIADD3 URZ, URZ, URZ, URZ ;  /* 0x0000003f3f3ff290 */ /* 0x000fe4000fffe03f */
[----:B--2---:R-:W2:Y:S01]  /*7740*/  @!P1 LDS.128 R12, [R247] ;  /* 0x00000000f70c9984 */ /* 0x004ea20000000c00 */
[CC--:B------:R-:W-:Y:S04]  /*7750*/  @!P1 LEA R8, P0, R86.reuse, R6.reuse, 0x1 ;  /* 0x0000000656089211 */ /* 0x0c0fe800078008ff */
[-C--:B----4-:R-:W-:Y:S02]  /*7760*/  @!P1 LEA.HI.X R9, R86, R7.reuse, R87, 0x1, P0 ;  /* 0x0000000756099211 */ /* 0x090fe400000f0c57 */
[C---:B------:R-:W-:Y:S11]  /*7770*/  ISETP.GE.AND P0, PT, R212.reuse, c[0x0][0x1d4], PT ;  /* 0x00007500d4007a0c */ /* 0x040ff60003f06270 */
[----:B------:R-:W-:Y:S02]  /*7780*/  @!UPT UIADD3 URZ, URZ, URZ, URZ ;  /* 0x0000003f3f3ff290 */ /* 0x000fe4000fffe03f */
[C---:B------:R-:W-:Y:S04]  /*7790*/  @!P0 LEA R6, P2, R212.reuse, R6, 0x1 ;  /* 0x00000006d4068211 */ /* 0x040fe800078408ff */
[----:B------:R-:W-:Y:S01]  /*77a0*/  @!P0 LEA.HI.X R7, R212, R7, R252, 0x1, P2 ;  /* 0x00000007d4078211 */ /* 0x000fe200010f0cfc */
[----:B--2---:R-:W-:Y:S04]  /*77b0*/  @!P1 ST.E.128 [R8.64], R12 ;  /* 0x0000000c08009985 */ /* 0x004fe8000c101d08 */
[----:B------:R-:W2:Y:S04]  /*77c0*/  @!P0 LDS.128 R8, [R248] ;  /* 0x00000000f8088984 */ /* 0x000ea80000000c00 */
[----:B--2---:R2:W-:Y:S02]  /*77d0*/  @!P0 ST.E.128 [R6.64], R8 ;  /* 0x0000000806008985 */ /* 0x0045e4000c101d08 */
.L_x_266:
[----:B---3--:R-:W-:Y:S05]  /*77e0*/  BSYNC B0 ;  /* 0x0000000000007941 */ /* 0x008fea0003800000 */
.L_x_265:
[----:B--2-4-:R2:W3:Y:S01]  /*77f0*/  SHFL.IDX PT, R7, R4, 0x1, 0x1c1f ;  /* 0x003c1f0004077f89 */ /* 0x0144e200000e0000 */
[----:B------:R-:W-:Y:S01]  /*7800*/  ISETP.GE.AND P0, PT, R3, 0x21, PT ;  /* 0x000000210300780c */ /* 0x000fe20003f06270 */
[----:B------:R-:W-:Y:S02]  /*7810*/  BSSY B0, `(.L_x_267) ;  /* 0x000000f000007945 */ /* 0x000fe40003800000 */
[----:B------:R2:W4:Y:S10]  /*7820*/  SHFL.IDX PT, R6, R5, 0x1, 0x1c1f ;  /* 0x003c1f0005067f89 */ /* 0x00053400000e0000 */
[----:B------:R-:W-:-:S05]  /*7830*/  @!P0 BRA `(.L_x_268) ;  /* 0x000000c000008947 */ /* 0x000fca0003800000 */
[C---:B------:R-:W-:Y:S11]  /*7840*/  ISETP.GE.AND P1, PT, R86.reuse, c[0x0][0x1d4], PT ;  /* 0x0000750056007a0c */ /* 0x040ff60003f26270 */
[----:B------:R-:W-:Y:S02]  /*7850*/  @!UPT UIADD3 URZ, URZ, URZ, URZ ;  /* 0x0000003f3f3ff290 */ /* 0x000fe4000fffe03f */
[----:B------:R-:W5:Y:S01]  /*7860*/  @!P1 LDS.128 R12, [R247+0x1000] ;  /* 0x00100000f70c9984 */ /* 0x000f620000000c00 */
[CC--:B----4-:R-:W-:Y:S04]  /*7870*/  @!P1 LEA R8, P0, R86.reuse, R6.reuse, 0x1 ;  /* 0x0000000656089211 */ /* 0x0d0fe800078008ff */
[-C--:B---3--:R-:W-:Y:S02]  /*7880*/  @!P1 LEA.HI.X R9, R86, R7.reuse, R87, 0x1, P0 ;  /* 0x0000000756099211 */ /* 0x088fe400000f0c57 */
[C---:B------:R-:W-:Y:S11]  /*7890*/  ISETP.GE.AND P0, PT, R212.reuse, c[0x0][0x1d4], PT ;  /* 0x00007500d4007a0c */ /* 0x040ff60003f06270 */
[----:B------:R-:W-:Y:S02]  /*78a0*/  @!UPT UIADD3 URZ, URZ, URZ, URZ ;  /* 0x0000003f3f3ff290 */ /* 0x000fe4000fffe03f */
[C---:B------:R-:W-:Y:S04]  /*78b0*/  @!P0 LEA R6, P2, R212.reuse, R6, 0x1 ;  /* 0x00000006d4068211 */ /* 0x040fe800078408ff */
[----:B------:R-:W-:Y:S01]  /*78c0*/  @!P0 LEA.HI.X R7, R212, R7, R252, 0x1, P2 ;  /* 0x00000007d4078211 */ /* 0x000fe200010f0cfc */
[----:B-----5:R-:W-:Y:S04]  /*78d0*/  @!P1 ST.E.128 [R8.64], R12 ;  /* 0x0000000c08009985 */ /* 0x020fe8000c101d08 */
[----:B------:R-:W3:Y:S04]  /*78e0*/  @!P0 LDS.128 R8, [R248+0x1000] ;  /* 0x00100000f8088984 */ /* 0x000ee80000000c00 */
[----:B---3--:R3:W-:Y:S02]  /*78f0*/  @!P0 ST.E.128 [R6.64], R8 ;  /* 0x0000000806008985 */ /* 0x0087e4000c101d08 */
.L_x_268:
[----:B------:R-:W-:Y:S05]  /*7900*/  BSYNC B0 ;  /* 0x0000000000007941 */ /* 0x000fea0003800000 */
.L_x_267:
[----:B---3--:R3:W1:Y:S01]  /*7910*/  SHFL.IDX PT, R8, R4, 0x2, 0x1c1f ;  /* 0x005c1f0004087f89 */ /* 0x00866200000e0000 */
[----:B------:R-:W-:Y:S01]  /*7920*/  ISETP.GE.AND P0, PT, R3, 0x41, PT ;  /* 0x000000410300780c */ /* 0x000fe20003f06270 */
[----:B------:R-:W-:Y:S02]  /*7930*/  BSSY B0, `(.L_x_269) ;  /* 0x000000f000007945 */ /* 0x000fe40003800000 */
[----:B--2---:R-:W2:Y:S10]  /*7940*/  SHFL.IDX PT, R5, R5, 0x2, 0x1c1f ;  /* 0x005c1f0005057f89 */ /* 0x004eb400000e0000 */
[----:B------:R-:W-:-:S05]  /*7950*/  @!P0 BRA `(.L_x_270) ;  /* 0x000000c000008947 */ /* 0x000fca0003800000 */
[C---:B------:R-:W-:Y:S11]  /*7960*/  ISETP.GE.AND P1, PT, R86.reuse, c[0x0][0x1d4], PT ;  /* 0x0000750056007a0c */ /* 0x040ff60003f26270 */
[----:B------:R-:W-:Y:S02]  /*7970*/  @!UPT UIADD3 URZ, URZ, URZ, URZ ;  /* 0x0000003f3f3ff290 */ /* 0x000fe4000fffe03f */
[CC--:B--2-4-:R-:W-:Y:S04]  /*7980*/  @!P1 LEA R6, P0, R86.reuse, R5.reuse, 0x1 ;  /* 0x0000000556069211 */ /* 0x0d4fe800078008ff */
[-C--:B-1----:R-:W-:Y:S02]  /*7990*/  @!P1 LEA.HI.X R7, R86, R8.reuse, R87, 0x1, P0 ;  /* 0x0000000856079211 */ /* 0x082fe400000f0c57 */
[C---:B------:R-:W-:Y:S11]  /*79a0*/  ISETP.GE.AND P0, PT, R212.reuse, c[0x0][0x1d4], PT ;  /* 0x00007500d4007a0c */ /* 0x040ff60003f06270 */
[----:B------:R-:W-:Y:S02]  /*79b0*/  @!UPT UIADD3 URZ, URZ, URZ, URZ ;  /* 0x0000003f3f3ff290 */ /* 0x000fe4000fffe03f */
[C---:B---3--:R-:W-:Y:S04]  /*79c0*/  @!P0 LEA R4, P2, R212.reuse, R5, 0x1 ;  /* 0x00000005d4048211 */ /* 0x048fe800078408ff */
[----:B------:R-:W-:Y:S02]  /*79d0*/  @!P0 LEA.HI.X R5, R212, R8, R252, 0x1, P2 ;  /* 0x00000008d4058211 */ /* 0x000fe400010f0cfc */
[----:B------:R-:W1:Y:S04]  /*79e0*/  @!P1 LDS.128 R8, [R247+0x2000] ;  /* 0x00200000f7089984 */ /* 0x000e680000000c00 */
[----:B-1----:R-:W-:Y:S04]  /*79f0*/  @!P1 ST.E.128 [R6.64], R8 ;  /* 0x0000000806009985 */ /* 0x002fe8000c101d08 */
[----:B------:R-:W1:Y:S04]  /*7a00*/  @!P0 LDS.128 R8, [R248+0x2000] ;  /* 0x00200000f8088984 */ /* 0x000e680000000c00 */
[----:B-1----:R1:W-:Y:S02]  /*7a10*/  @!P0 ST.E.128 [R4.64], R8 ;  /* 0x0000000804008985 */ /* 0x0023e4000c101d08 */
.L_x_270:
[----:B------:R-:W-:Y:S05]  /*7a20*/  BSYNC B0 ;  /* 0x0000000000007941 */ /* 0x000fea0003800000 */
.L_x_269:
[C---:B------:R-:W-:Y:S02]  /*7a30*/  ISETP.GT.AND P0, PT, R29.reuse, R119, PT ;  /* 0x000000771d00720c */ /* 0x040fe40003f04270 */
[----:B------:R-:W-:Y:S11]  /*7a40*/  IADD3 R29, R29, -0x1, RZ ;  /* 0xffffffff1d1d7810 */ /* 0x000ff60007ffe0ff */
[----:B----4-:R-:W-:Y:S01]  /*7a50*/  @P0 SHF.R.S32.HI R6, RZ, 0x1f, R29 ;  /* 0x0000001fff060819 */ /* 0x010fe2000001141d */
[----:B------:R-:W-:Y:S02]  /*7a60*/  @P0 IMAD R3, R150, R29, RZ ;  /* 0x0000001d96030224 */ /* 0x000fe400078e02ff */
[----:B-1-3--:R-:W-:Y:S02]  /*7a70*/  @P0 IMAD.MOV.U32 R4, RZ, RZ, R110 ;  /* 0x000000ffff040224 */ /* 0x00afe400078e006e */
[----:B--2---:R-:W-:Y:S02]  /*7a80*/  @P0 IMAD.MOV.U32 R5, RZ, RZ, R109 ;  /* 0x000000ffff050224 */ /* 0x004fe400078e006d */
[-C--:B------:R-:W-:Y:S02]  /*7a90*/  @P0 IMAD R3, R6, R132.reuse, R3 ;  /* 0x0000008406030224 */ /* 0x080fe400078e0203 */
[----:B------:R-:W-:Y:S04]  /*7aa0*/  @P0 IMAD.WIDE.U32 R4, R29, R132, R4 ;  /* 0x000000841d040225 */ /* 0x000fe800078e0004 */
[----:B------:R-:W-:Y:S01]  /*7ab0*/  @P0 IMAD.IADD R3, R5, 0x1, R3 ;  /* 0x0000000105030824 */ /* 0x000fe200078e0203 */
[C---:B------:R-:W-:Y:S04]  /*7ac0*/  @P0 LEA R10, P1, R4.reuse, c[0x0][0x220], 0x1 ;  /* 0x00008800040a0a11 */ /* 0x040fe800078208ff */
[----:B------:R-:W-:Y:S02]  /*7ad0*/  @P0 LEA.HI.X R11, R4, c[0x0][0x224], R3, 0x1, P1 ;  /* 0x00008900040b0a11 */ /* 0x000fe400008f0c03 */
[-C--:B------:R-:W-:Y:S03]  /*7ae0*/  @P0 IADD3 R8, P1, R10, R140.reuse, RZ ;  /* 0x0000008c0a080210 */ /* 0x080fe60007f3e0ff */
[----:B------:R-:W-:Y:S01]  /*7af0*/  @!PT LDS RZ, [RZ] ;  /* 0x00000000fffff984 */ /* 0x000fe20000000800 */
[----:B------:R-:W-:Y:S01]  /*7b00*/  @!PT LDS RZ, [RZ] ;  /* 0x00000000fffff984 */ /* 0x000fe20000000800 */
[----:B------:R-:W-:Y:S01]  /*7b10*/  @!PT LDS RZ, [RZ] ;  /* 0x00000000fffff984 */ /* 0x000fe20000000800 */
[----:B------:R1:W-:Y:S01]  /*7b20*/  @P0 LDGSTS.E.BYPASS.LTC128B.128 [R213+0x2900], [R10.64], !P6 ;  /* 0x029000000ad50fae */ /* 0x0003e2000f101d48 */
[-C--:B------:R-:W-:Y:S02]  /*7b30*/  @P0 IADD3.X R9, R11, R131.reuse, RZ, P1, !PT ;  /* 0x000000830b090210 */ /* 0x080fe40000ffe4ff */
[-C--:B------:R-:W-:Y:S03]  /*7b40*/  @P0 IADD3 R6, P1, R8, R140.reuse, RZ ;  /* 0x0000008c08060210 */ /* 0x080fe60007f3e0ff */
[----:B------:R1:W-:Y:S02]  /*7b50*/  @P0 LDGSTS.E.BYPASS.LTC128B.128 [R213+0x3100], [R8.64], !P6 ;  /* 0x0310000008d50fae */ /* 0x0003e4000f101d48 */
[--C-:B------:R-:W-:Y:S01]  /*7b60*/  @P0 IMAD.X R7, R9, 0x1, R131.reuse, P1 ;  /* 0x0000000109070824 */ /* 0x100fe200008e0683 */
[-C--:B------:R-:W-:Y:S04]  /*7b70*/  @P0 IADD3 R4, P1, R6, R140.reuse, RZ ;  /* 0x0000008c06040210 */ /* 0x080fe80007f3e0ff */
[----:B------:R1:W-:Y:S01]  /*7b80*/  @P0 LDGSTS.E.BYPASS.LTC128B.128 [R213+0x3900], [R6.64], !P6 ;  /* 0x0390000006d50fae */ /* 0x0003e2000f101d48 */
[----:B------:R-:W-:Y:S01]  /*7b90*/  @P0 IMAD.X R5, R7, 0x1, R131, P1 ;  /* 0x0000000107050824 */ /* 0x000fe200008e0683 */
[----:B------:R-:W-:Y:S04]  /*7ba0*/  @P0 IADD3 R12, P1, R4, R140, RZ ;  /* 0x0000008c040c0210 */ /* 0x000fe80007f3e0ff */
[----:B------:R1:W-:Y:S01]  /*7bb0*/  @P0 LDGSTS.E.BYPASS.LTC128B.128 [R213+0x4100], [R4.64], !P6 ;  /* 0x0410000004d50fae */ /* 0x0003e2000f101d48 */
[----:B------:R-:W-:Y:S05]  /*7bc0*/  @P0 IADD3.X R13, R5, R131, RZ, P1, !PT ;  /* 0x00000083050d0210 */ /* 0x000fea0000ffe4ff */
[----:B------:R1:W-:Y:S04]  /*7bd0*/  @P0 LDGSTS.E.BYPASS.LTC128B.128 [R213+0x4900], [R12.64], !P6 ;  /* 0x049000000cd50fae */ /* 0x0003e8000f101d48 */
[----:B------:R-:W0:Y:S01]  /*7be0*/  LDGDEPBAR ;  /* 0x00000000000079af */ /* 0x000e220000000000 */
[----:B------:R-:W-:-:S05]  /*7bf0*/  @P0 BRA `(.L_x_271) ;  /* 0xffffb39000000947 */ /* 0x000fca000383ffff */
[----:B------:R-:W-:Y:S01]  /*7c00*/  WARPSYNC 0xffffffff ;  /* 0xffffffff00007948 */ /* 0x000fe20003800000 */
[----:B------:R-:W-:Y:S06]  /*7c10*/  BAR.SYNC.DEFER_BLOCKING 0x0 ;  /* 0x0000000000007b1d */ /* 0x000fec0000010000 */
.L_x_236:
[----:B------:R-:W-:Y:S01]  /*7c20*/  ISETP.GE.AND P0, PT, R138, 0x1, PT ;  /* 0x000000018a00780c */ /* 0x000fe20003f06270 */
[----:B------:R-:W-:Y:S01]  /*7c30*/  BSSY B0, `(.L_x_272) ;  /* 0x000001f000007945 */ /* 0x000fe20003800000 */
[----:B------:R-:W-:-:S11]  /*7c40*/  MOV R0, RZ ;  /* 0x000000ff00007202 */ /* 0x000fd60000000f00 */
[----:B------:R-:W-:Y:S05]  /*7c50*/  @!P0 BRA `(.L_x_273) ;  /* 0x000001c000008947 */ /* 0x000fea0003800000 */
[----:B------:R-:W-:Y:S01]  /*7c60*/  IABS R2, R129 ;  /* 0x0000008100027213 */ /* 0x000fe20000000000 */
[----:B-1----:R-:W-:Y:S01]  /*7c70*/  IMAD.MOV.U32 R4, RZ, RZ, RZ ;  /* 0x000000ffff047224 */ /* 0x002fe200078e00ff */
[----:B------:R-:W-:Y:S02]  /*7c80*/  IADD3 R6, R139, -0x1, R129 ;  /* 0xffffffff8b067810 */ /* 0x000fe40007ffe081 */
[----:B------:R-:W1:Y:S02]  /*7c90*/  I2F.RP R0, R2 ;  /* 0x0000000200007306 */ /* 0x000e640000209400 */
[----:B------:R-:W-:-:S06]  /*7ca0*/  IABS R8, R6 ;  /* 0x0000000600087213 */ /* 0x000fcc0000000000 */
[----:B-1----:R-:W1:Y:S02]  /*7cb0*/  MUFU.RCP R0, R0 ;  /* 0x0000000000007308 */ /* 0x002e640000001000 */
[----:B-1----:R-:W-:-:S06]  /*7cc0*/  IADD3 R0, R0, 0xffffffe, RZ ;  /* 0x0ffffffe00007810 */ /* 0x002fcc0007ffe0ff */
[----:B------:R-:W1:Y:S02]  /*7cd0*/  F2I.FTZ.U32.TRUNC.NTZ R5, R0 ;  /* 0x0000000000057305 */ /* 0x000e64000021f000 */
        /* <DEDUP_REMOVED lines=20> */
.L_x_273:
[----:B------:R-:W-:Y:S05]  /*7e20*/  BSYNC B0 ;  /* 0x0000000000007941 */ /* 0x000fea0003800000 */
.L_x_272:
[----:B------:R-:W2:Y:S01]  /*7e30*/  LDL R2, [R1+0x88] ;  /* 0x0000880001027983 */ /* 0x000ea20000100800 */
        /* <DEDUP_REMOVED lines=34> */
[----:B--2---:R-:W-:-:S04]  /*8060*/  IMAD R3, R2, R0, RZ ;  /* 0x0000000002037224 */ /* 0x004fc800078e02ff */
[--C-:B------:R-:W-:Y:S01]  /*8070*/  IMAD.IADD R2, R3, 0x1, R0.reuse ;  /* 0x0000000103027824 */ /* 0x100fe200078e0200 */
[----:B------:R2:W-:Y:S01]  /*8080*/  STL [R1+0x4], R3 ;  /* 0x0000040301007387 */ /* 0x0005e20000100800 */
[----:B------:R-:W-:-:S03]  /*8090*/  PRMT R0, RZ, 0x7610, R0 ;  /* 0x00007610ff007816 */ /* 0x000fc60000000000 */
[----:B------:R-:W-:-:S04]  /*80a0*/  IMNMX R229, R139, R2, PT ;  /* 0x000000028be57217 */ /* 0x000fc80003800200 */
[----:B------:R-:W-:-:S13]  /*80b0*/  ISETP.GT.AND P0, PT, R229, R3, PT ;  /* 0x00000003e500720c */ /* 0x000fda0003f04270 */
[----:B------:R-:W-:Y:S05]  /*80c0*/  @!P0 BRA `(.L_x_274) ;  /* 0x0000b39000008947 */ /* 0x000fea0003800000 */
[----:B--2---:R-:W2:Y:S04]  /*80d0*/  LDL R3, [R1+0x50] ;  /* 0x0000500001037983 */ /* 0x004ea80000100800 */
[----:B-1----:R-:W3:Y:S04]  /*80e0*/  LDL R4, [R1+0x54] ;  /* 0x0000540001047983 */ /* 0x002ee80000100800 */
[----:B------:R-:W4:Y:S04]  /*80f0*/  LDL R6, [R1] ;  /* 0x0000000001067983 */ /* 0x000f280000100800 */
[----:B------:R-:W4:Y:S04]  /*8100*/  LDL R10, [R1+0x34] ;  /* 0x00003400010a7983 */ /* 0x000f280000100800 */
[----:B------:R-:W4:Y:S04]  /*8110*/  LDL R7, [R1+0x38] ;  /* 0x0000380001077983 */ /* 0x000f280000100800 */
[----:B------:R-:W4:Y:S04]  /*8120*/  LDL R5, [R1+0x80] ;  /* 0x0000800001057983 */ /* 0x000f280000100800 */
[----:B------:R-:W4:Y:S01]  /*8130*/  LDL R9, [R1+0x58] ;  /* 0x0000580001097983 */ /* 0x000f220000100800 */
[----:B------:R-:W-:-:S04]  /*8140*/  ISETP.NE.U32.AND P0, PT, RZ, c[0x0][0x340], PT ;  /* 0x0000d000ff007a0c */ /* 0x000fc80003f05070 */
[----:B------:R-:W-:Y:S02]  /*8150*/  ISETP.NE.AND.EX P3, PT, RZ, c[0x0][0x344], PT, P0 ;  /* 0x0000d100ff007a0c */ /* 0x000fe40003f65300 */
[----:B------:R-:W-:-:S05]  /*8160*/  SHF.R.S32.HI R0, RZ, 0x1f, R143 ;  /* 0x0000001fff007819 */ /* 0x000fca000001148f */
[----:B------:R-:W-:-:S06]  /*8170*/  IMAD R0, R0, c[0x0][0x178], RZ ;  /* 0x00005e0000007a24 */ /* 0x000fcc00078e02ff */
[----:B--2---:R-:W-:-:S04]  /*8180*/  @P3 IADD3 R2, P0, R3, c[0x0][0x340], RZ ;  /* 0x0000d00003023a10 */ /* 0x004fc80007f1e0ff */
[----:B---3--:R-:W-:-:S05]  /*8190*/  @P3 IADD3.X R3, R4, c[0x0][0x344], RZ, P0, !PT ;  /* 0x0000d10004033a10 */ /* 0x008fca00007fe4ff */
[----:B------:R1:W5:Y:S01]  /*81a0*/  @P3 LDG.E R8, [R2.64] ;  /* 0x0000000802083981 */ /* 0x000362000c1e1900 */
[----:B------:R-:W-:-:S05]  /*81b0*/  IMAD.MOV.U32 R4, RZ, RZ, c[0x0][0x2c4] ;  /* 0x0000b100ff047624 */ /* 0x000fca00078e00ff */
[----:B------:R-:W-:Y:S01]  /*81c0*/  ISETP.NE.AND P1, PT, R4, 0x1, PT ;  /* 0x000000010400780c */ /* 0x000fe20003f25270 */
[----:B------:R-:W-:Y:S01]  /*81d0*/  IMAD R0, R143, c[0x0][0x17c], R0 ;  /* 0x00005f008f007a24 */ /* 0x000fe200078e0200 */
[----:B------:R-:W-:Y:S02]  /*81e0*/  ISETP.NE.U32.AND P0, PT, RZ, c[0x0][0x348], PT ;  /* 0x0000d200ff007a0c */ /* 0x000fe40003f05070 */
[----:B----4-:R-:W-:Y:S02]  /*81f0*/  LEA R4, R10, R6, 0x7 ;  /* 0x000000060a047211 */ /* 0x010fe400078e38ff */
[----:B------:R-:W-:Y:S02]  /*8200*/  LOP3.LUT R85, R7, 0xffff, RZ, 0xc0, !PT ;  /* 0x0000ffff07557812 */ /* 0x000fe400078ec0ff */
[----:B------:R-:W-:Y:S01]  /*8210*/  ISETP.NE.AND.EX P0, PT, RZ, c[0x0][0x34c], PT, P0 ;  /* 0x0000d300ff007a0c */ /* 0x000fe20003f05300 */
[----:B------:R-:W2:Y:S03]  /*8220*/  S2R R12, SR_TID.X ;  /* 0x00000000000c7919 */ /* 0x000ea60000002100 */
[----:B------:R-:W-:Y:S01]  /*8230*/  SEL R6, R5, RZ, !P0 ;  /* 0x000000ff05067207 */ /* 0x000fe20004000000 */
[----:B-1----:R-:W-:-:S04]  /*8240*/  IMAD.WIDE.U32 R2, R143, c[0x0][0x178], RZ ;  /* 0x00005e008f027a25 */ /* 0x002fc800078e00ff */
[----:B------:R-:W-:Y:S02]  /*8250*/  IMAD.IADD R3, R3, 0x1, R0 ;  /* 0x0000000103037824 */ /* 0x000fe400078e0200 */
[----:B------:R-:W-:Y:S01]  /*8260*/  @P1 IMAD.HI.U32 R7, R4, c[0x0][0x2c8], RZ ;  /* 0x0000b20004071a27 */ /* 0x000fe200078e00ff */
[----:B------:R-:W-:-:S03]  /*8270*/  SEL R5, R9, RZ, !P0 ;  /* 0x000000ff09057207 */ /* 0x000fc60004000000 */
[----:B------:R-:W-:-:S04]  /*8280*/  IMAD.WIDE.U32 R2, R85, c[0x0][0x1b8], R2 ;  /* 0x00006e0055027a25 */ /* 0x000fc800078e0002 */
[----:B------:R-:W-:Y:S01]  /*8290*/  IMAD.MOV.U32 R0, RZ, RZ, R4 ;  /* 0x000000ffff007224 */ /* 0x000fe200078e0004 */
[----:B------:R-:W-:Y:S01]  /*82a0*/  @P1 SHF.R.U32.HI R0, RZ, c[0x0][0x2cc], R7 ;  /* 0x0000b300ff001a19 */ /* 0x000fe20000011607 */
[----:B------:R-:W-:Y:S02]  /*82b0*/  IMAD R3, R85, c[0x0][0x1bc], R3 ;  /* 0x00006f0055037a24 */ /* 0x000fe400078e0203 */
[----:B------:R-:W-:Y:S01]  /*82c0*/  IMAD R6, R6, c[0x0][0x1c0], RZ ;  /* 0x0000700006067a24 */ /* 0x000fe200078e02ff */
[----:B------:R-:W-:Y:S01]  /*82d0*/  SHF.R.S32.HI R7, RZ, 0x1f, R0 ;  /* 0x0000001fff077819 */ /* 0x000fe20000011400 */
[----:B------:R-:W-:-:S04]  /*82e0*/  IMAD.WIDE.U32 R2, R5, c[0x0][0x1c0], R2 ;  /* 0x0000700005027a25 */ /* 0x000fc800078e0002 */
[----:B------:R-:W-:Y:S02]  /*82f0*/  IMAD R6, R5, c[0x0][0x1c4], R6 ;  /* 0x0000710005067a24 */ /* 0x000fe400078e0206 */
[----:B------:R-:W-:-:S04]  /*8300*/  IMAD.MOV R5, RZ, RZ, -R0 ;  /* 0x000000ffff057224 */ /* 0x000fc800078e0a00 */
[----:B------:R-:W-:Y:S01]  /*8310*/  IMAD R4, R5, c[0x0][0x2c4], R4 ;  /* 0x0000b10005047a24 */ /* 0x000fe200078e0204 */
[----:B------:R-:W-:Y:S01]  /*8320*/  IADD3 R3, R3, R6, RZ ;  /* 0x0000000603037210 */ /* 0x000fe20007ffe0ff */
[----:B------:R-:W-:-:S04]  /*8330*/  IMAD R5, R7, c[0x0][0x1b0], RZ ;  /* 0x00006c0007057a24 */ /* 0x000fc800078e02ff */
[C---:B------:R-:W-:Y:S01]  /*8340*/  IMAD R6, R0.reuse, c[0x0][0x1b4], R5 ;  /* 0x00006d0000067a24 */ /* 0x040fe200078e0205 */
[----:B------:R-:W-:Y:S01]  /*8350*/  SHF.R.S32.HI R5, RZ, 0x1f, R4 ;  /* 0x0000001fff057819 */ /* 0x000fe20000011404 */
[----:B------:R-:W-:Y:S01]  /*8360*/  IMAD.WIDE.U32 R2, R0, c[0x0][0x1b0], R2 ;  /* 0x00006c0000027a25 */ /* 0x000fe200078e0002 */
[----:B--2---:R-:W-:-:S03]  /*8370*/  SHF.R.S32.HI R11, RZ, 0x1f, R12 ;  /* 0x0000001fff0b7819 */ /* 0x004fc6000001140c */
[----:B------:R-:W-:Y:S02]  /*8380*/  IMAD R0, R5, c[0x0][0x1a8], RZ ;  /* 0x00006a0005007a24 */ /* 0x000fe400078e02ff */
[----:B------:R-:W-:Y:S01]  /*8390*/  IMAD.IADD R3, R3, 0x1, R6 ;  /* 0x0000000103037824 */ /* 0x000fe200078e0206 */
[----:B------:R-:W-:Y:S01]  /*83a0*/  LEA.HI R11, R11, R12, RZ, 0x3 ;  /* 0x0000000c0b0b7211 */ /* 0x000fe200078f18ff */
[C---:B------:R-:W-:Y:S02]  /*83b0*/  IMAD R0, R4.reuse, c[0x0][0x1ac], R0 ;  /* 0x00006b0004007a24 */ /* 0x040fe400078e0200 */
[----:B------:R-:W-:Y:S01]  /*83c0*/  IMAD.WIDE.U32 R2, R4, c[0x0][0x1a8], R2 ;  /* 0x00006a0004027a25 */ /* 0x000fe200078e0002 */
[----:B------:R-:W-:-:S04]  /*83d0*/  SHF.R.S32.HI R11, RZ, 0x3, R11 ;  /* 0x00000003ff0b7819 */ /* 0x000fc8000001140b */
[----:B------:R-:W-:Y:S02]  /*83e0*/  IADD3 R0, R3, R0, RZ ;  /* 0x0000000003007210 */ /* 0x000fe40007ffe0ff */
[----:B------:R-:W-:Y:S01]  /*83f0*/  LEA R6, P0, R2, c[0x0][0x160], 0x1 ;  /* 0x0000580002067a11 */ /* 0x000fe200078008ff */
[----:B------:R-:W-:Y:S01]  /*8400*/  IMAD R4, R10, 0x80, R11 ;  /* 0x000000800a047824 */ /* 0x000fe200078e020b */
[----:B------:R-:W-:Y:S02]  /*8410*/  ISETP.GE.AND P2, PT, R244, c[0x0][0x198], PT ;  /* 0x00006600f4007a0c */ /* 0x000fe40003f46270 */
[----:B------:R-:W-:Y:S02]  /*8420*/  LEA.HI.X R5, R2, c[0x0][0x164], R0, 0x1, P0 ;  /* 0x0000590002057a11 */ /* 0x000fe400000f0c00 */
[----:B------:R-:W-:Y:S02]  /*8430*/  IADD3 R95, R229, -0x1, RZ ;  /* 0xffffffffe55f7810 */ /* 0x000fe40007ffe0ff */
[----:B------:R-:W-:Y:S01]  /*8440*/  @!P3 MOV R8, R9 ;  /* 0x000000090008b202 */ /* 0x000fe20000000f00 */
[----:B------:R-:W-:Y:S05]  /*8450*/  BRA.DIV ~URZ, `(.L_x_275) ;  /* 0x0000f0c27f007947 */ /* 0x000fea000b800000 */
[----:B------:R1:W2:Y:S02]  /*8460*/  SHFL.IDX PT, R7, R5, RZ, 0x181f ;  /* 0x00181fff05077589 */ /* 0x0002a400000e0000 */
.L_x_415:
[----:B------:R-:W-:Y:S05]  /*8470*/  BRA.DIV ~URZ, `(.L_x_276) ;  /* 0x0000f1127f007947 */ /* 0x000fea000b800000 */
[----:B------:R3:W4:Y:S02]  /*8480*/  SHFL.IDX PT, R2, R6, RZ, 0x181f ;  /* 0x00181fff06027589 */ /* 0x00072400000e0000 */
.L_x_416:
[----:B------:R-:W-:Y:S01]  /*8490*/  IMAD R0, R147, c[0x0][0x2c4], RZ ;  /* 0x0000b10093007a24 */ /* 0x000fe200078e02ff */
[----:B------:R-:W-:Y:S04]  /*84a0*/  BSSY B0, `(.L_x_277) ;  /* 0x0000009000007945 */ /* 0x000fe80003800000 */
[----:B------:R-:W-:-:S13]  /*84b0*/  ISETP.GE.AND P0, PT, R4, R0, PT ;  /* 0x000000000400720c */ /* 0x000fda0003f06270 */
[----:B------:R-:W-:Y:S05]  /*84c0*/  @P0 BRA `(.L_x_278) ;  /* 0x0000006000000947 */ /* 0x000fea0003800000 */
[----:B----4-:R-:W-:-:S04]  /*84d0*/  LEA R2, P0, R244, R2, 0x1 ;  /* 0x00000002f4027211 */ /* 0x010fc800078008ff */
[----:B--2---:R-:W-:-:S05]  /*84e0*/  LEA.HI.X R3, R244, R7, R245, 0x1, P0 ;  /* 0x00000007f4037211 */ /* 0x004fca00000f0cf5 */
[----:B------:R-:W-:Y:S01]  /*84f0*/  @!PT LDS RZ, [RZ] ;  /* 0x00000000fffff984 */ /* 0x000fe20000000800 */
[----:B------:R-:W-:Y:S01]  /*8500*/  @!PT LDS RZ, [RZ] ;  /* 0x00000000fffff984 */ /* 0x000fe20000000800 */
[----:B------:R-:W-:Y:S01]  /*8510*/  @!PT LDS RZ, [RZ] ;  /* 0x00000000fffff984 */ /* 0x000fe20000000800 */
[----:B------:R2:W-:Y:S04]  /*8520*/  LDGSTS.E.BYPASS.LTC128B.128 [R213+0x5100], [R2.64], !P2 ;  /* 0x0510000002d57fae */ /* 0x0005e8000d101d48 */
.L_x_278:
[----:B------:R-:W-:Y:S05]  /*8530*/  BSYNC B0 ;  /* 0x0000000000007941 */ /* 0x000fea0003800000 */
.L_x_277:
[----:B------:R-:W-:Y:S05]  /*8540*/  BRA.DIV ~URZ, `(.L_x_279) ;  /* 0x0000f0b27f007947 */ /* 0x000fea000b800000 */
[----:B--2---:R2:W1:Y:S04]  /*8550*/  SHFL.IDX PT, R7, R5, 0x1, 0x181f ;  /* 0x00381f0005077f89 */ /* 0x00446800000e0000 */
[----:B----4-:R2:W4:Y:S02]  /*8560*/  SHFL.IDX PT, R2, R6, 0x1, 0x181f ;  /* 0x00381f0006027f89 */ /* 0x01052400000e0000 */
.L_x_417:
[----:B------:R-:W-:Y:S01]  /*8570*/  IADD3 R3, R4, 0x10, RZ ;  /* 0x0000001004037810 */ /* 0x000fe20007ffe0ff */
[----:B------:R-:W-:Y:S03]  /*8580*/  BSSY B0, `(.L_x_280) ;  /* 0x0000009000007945 */ /* 0x000fe60003800000 */
[----:B------:R-:W-:-:S13]  /*8590*/  ISETP.GE.AND P0, PT, R3, R0, PT ;  /* 0x000000000300720c */ /* 0x000fda0003f06270 */
[----:B------:R-:W-:Y:S05]  /*85a0*/  @P0 BRA `(.L_x_281) ;  /* 0x0000006000000947 */ /* 0x000fea0003800000 */
[----:B----4-:R-:W-:-:S04]  /*85b0*/  LEA R2, P0, R244, R2, 0x1 ;  /* 0x00000002f4027211 */ /* 0x010fc800078008ff */
[----:B-1----:R-:W-:-:S05]  /*85c0*/  LEA.HI.X R3, R244, R7, R245, 0x1, P0 ;  /* 0x00000007f4037211 */ /* 0x002fca00000f0cf5 */
[----:B------:R-:W-:Y:S01]  /*85d0*/  @!PT LDS RZ, [RZ] ;  /* 0x00000000fffff984 */ /* 0x000fe20000000800 */
[----:B------:R-:W-:Y:S01]  /*85e0*/  @!PT LDS RZ, [RZ] ;  /* 0x00000000fffff984 */ /* 0x000fe20000000800 */
[----:B------:R-:W-:Y:S01]  /*85f0*/  @!PT LDS RZ, [RZ] ;  /* 0x00000000fffff984 */ /* 0x000fe20000000800 */
[----:B------:R1:W-:Y:S04]  /*8600*/  LDGSTS.E.BYPASS.LTC128B.128 [R213+0x5900], [R2.64], !P2 ;  /* 0x0590000002d57fae */ /* 0x0003e8000d101d48 */
.L_x_281:
[----:B------:R-:W-:Y:S05]  /*8610*/  BSYNC B0 ;  /* 0x0000000000007941 */ /* 0x000fea0003800000 */
.L_x_280:
[----:B------:R-:W-:Y:S05]  /*8620*/  BRA.DIV ~URZ, `(.L_x_282) ;  /* 0x0000f0a27f007947 */ /* 0x000fea000b800000 */
[----:B-1----:R1:W2:Y:S02]  /*8630*/  SHFL.IDX PT, R7, R5, 0x2, 0x181f ;  /* 0x00581f0005077f89 */ /* 0x0022a400000e0000 */
.L_x_418:
[----:B------:R-:W-:Y:S05]  /*8640*/  BRA.DIV ~URZ, `(.L_x_283) ;  /* 0x0000f0f27f007947 */ /* 0x000fea000b800000 */
[----:B----4-:R4:W1:Y:S02]  /*8650*/  SHFL.IDX PT, R2, R6, 0x2, 0x181f ;  /* 0x00581f0006027f89 */ /* 0x01086400000e0000 */
.L_x_419:
[----:B------:R-:W-:Y:S01]  /*8660*/  IADD3 R3, R4, 0x20, RZ ;  /* 0x0000002004037810 */ /* 0x000fe20007ffe0ff */
[----:B------:R-:W-:Y:S03]  /*8670*/  BSSY B0, `(.L_x_284) ;  /* 0x0000009000007945 */ /* 0x000fe60003800000 */
[----:B------:R-:W-:-:S13]  /*8680*/  ISETP.GE.AND P0, PT, R3, R0, PT ;  /* 0x000000000300720c */ /* 0x000fda0003f06270 */
[----:B------:R-:W-:Y:S05]  /*8690*/  @P0 BRA `(.L_x_285) ;  /* 0x0000006000000947 */ /* 0x000fea0003800000 */
[----:B-1----:R-:W-:-:S04]  /*86a0*/  LEA R2, P0, R244, R2, 0x1 ;  /* 0x00000002f4027211 */ /* 0x002fc800078008ff */
[----:B--2---:R-:W-:-:S05]  /*86b0*/  LEA.HI.X R3, R244, R7, R245, 0x1, P0 ;  /* 0x00000007f4037211 */ /* 0x004fca00000f0cf5 */
[----:B------:R-:W-:Y:S01]  /*86c0*/  @!PT LDS RZ, [RZ] ;  /* 0x00000000fffff984 */ /* 0x000fe20000000800 */
[----:B------:R-:W-:Y:S01]  /*86d0*/  @!PT LDS RZ, [RZ] ;  /* 0x00000000fffff984 */ /* 0x000fe20000000800 */
[----:B------:R-:W-:Y:S01]  /*86e0*/  @!PT LDS RZ, [RZ] ;  /* 0x00000000fffff984 */ /* 0x000fe20000000800 */
[----:B------:R1:W-:Y:S04]  /*86f0*/  LDGSTS.E.BYPASS.LTC128B.128 [R213+0x6100], [R2.64], !P2 ;  /* 0x0610000002d57fae */ /* 0x0003e8000d101d48 */
.L_x_285:
[----:B------:R-:W-:Y:S05]  /*8700*/  BSYNC B0 ;  /* 0x0000000000007941 */ /* 0x000fea0003800000 */
.L_x_284:
[----:B------:R-:W-:Y:S05]  /*8710*/  BRA.DIV ~URZ, `(.L_x_286) ;  /* 0x0000f0927f007947 */ /* 0x000fea000b800000 */
[----:B--2---:R2:W3:Y:S04]  /*8720*/  SHFL.IDX PT, R7, R5, 0x3, 0x181f ;  /* 0x00781f0005077f89 */ /* 0x0044e800000e0000 */
[----:B-1----:R2:W1:Y:S02]  /*8730*/  SHFL.IDX PT, R2, R6, 0x3, 0x181f ;  /* 0x00781f0006027f89 */ /* 0x00246400000e0000 */
.L_x_420:
[----:B------:R-:W-:Y:S01]  /*8740*/  IADD3 R3, R4, 0x30, RZ ;  /* 0x0000003004037810 */ /* 0x000fe20007ffe0ff */
[----:B------:R-:W-:Y:S03]  /*8750*/  BSSY B0, `(.L_x_287) ;  /* 0x0000009000007945 */ /* 0x000fe60003800000 */
[----:B------:R-:W-:-:S13]  /*8760*/  ISETP.GE.AND P0, PT, R3, R0, PT ;  /* 0x000000000300720c */ /* 0x000fda0003f06270 */
[----:B------:R-:W-:Y:S05]  /*8770*/  @P0 BRA `(.L_x_288) ;  /* 0x0000006000000947 */ /* 0x000fea0003800000 */
[----:B-1----:R-:W-:-:S04]  /*8780*/  LEA R2, P0, R244, R2, 0x1 ;  /* 0x00000002f4027211 */ /* 0x002fc800078008ff */
[----:B---3--:R-:W-:-:S05]  /*8790*/  LEA.HI.X R3, R244, R7, R245, 0x1, P0 ;  /* 0x00000007f4037211 */ /* 0x008fca00000f0cf5 */
[----:B------:R-:W-:Y:S01]  /*87a0*/  @!PT LDS RZ, [RZ] ;  /* 0x00000000fffff984 */ /* 0x000fe20000000800 */
[----:B------:R-:W-:Y:S01]  /*87b0*/  @!PT LDS RZ, [RZ] ;  /* 0x00000000fffff984 */ /* 0x000fe20000000800 */
[----:B------:R-:W-:Y:S01]  /*87c0*/  @!PT LDS RZ, [RZ] ;  /* 0x00000000fffff984 */ /* 0x000fe20000000800 */
[----:B------:R1:W-:Y:S04]  /*87d0*/  LDGSTS.E.BYPASS.LTC128B.128 [R213+0x6900], [R2.64], !P2 ;  /* 0x0690000002d57fae */ /* 0x0003e8000d101d48 */
.L_x_288:
[----:B------:R-:W-:Y:S05]  /*87e0*/  BSYNC B0 ;  /* 0x0000000000007941 */ /* 0x000fea0003800000 */
.L_x_287:
[----:B------:R-:W-:Y:S05]  /*87f0*/  BRA.DIV ~URZ, `(.L_x_289) ;  /* 0x0000f0827f007947 */ /* 0x000fea000b800000 */
[----:B---3--:R3:W2:Y:S02]  /*8800*/  SHFL.IDX PT, R7, R5, 0x4, 0x181f ;  /* 0x00981f0005077f89 */ /* 0x0086a400000e0000 */
.L_x_421:
[----:B------:R-:W-:Y:S05]  /*8810*/  BRA.DIV ~URZ, `(.L_x_290) ;  /* 0x0000f0d27f007947 */ /* 0x000fea000b800000 */
[----:B-1----:R1:W3:Y:S02]  /*8820*/  SHFL.IDX PT, R2, R6, 0x4, 0x181f ;  /* 0x00981f0006027f89 */ /* 0x0022e400000e0000 */
.L_x_422:
[----:B------:R-:W-:Y:S01]  /*8830*/  IADD3 R3, R4, 0x40, RZ ;  /* 0x0000004004037810 */ /* 0x000fe20007ffe0ff */
[----:B------:R-:W-:Y:S03]  /*8840*/  BSSY B0, `(.L_x_291) ;  /* 0x0000009000007945 */ /* 0x000fe60003800000 */
[----:B------:R-:W-:-:S13]  /*8850*/  ISETP.GE.AND P0, PT, R3, R0, PT ;  /* 0x000000000300720c */ /* 0x000fda0003f06270 */
[----:B------:R-:W-:Y:S05]  /*8860*/  @P0 BRA `(.L_x_292) ;  /* 0x0000006000000947 */ /* 0x000fea0003800000 */
[----:B---3--:R-:W-:-:S04]  /*8870*/  LEA R2, P0, R244, R2, 0x1 ;  /* 0x00000002f4027211 */ /* 0x008fc800078008ff */
[----:B--2---:R-:W-:-:S05]  /*8880*/  LEA.HI.X R3, R244, R7, R245, 0x1, P0 ;  /* 0x00000007f4037211 */ /* 0x004fca00000f0cf5 */
[----:B------:R-:W-:Y:S01]  /*8890*/  @!PT LDS RZ, [RZ] ;  /* 0x00000000fffff984 */ /* 0x000fe20000000800 */
[----:B------:R-:W-:Y:S01]  /*88a0*/  @!PT LDS RZ, [RZ] ;  /* 0x00000000fffff984 */ /* 0x000fe20000000800 */
[----:B------:R-:W-:Y:S01]  /*88b0*/  @!PT LDS RZ, [RZ] ;  /* 0x00000000fffff984 */ /* 0x000fe20000000800 */
[----:B------:R2:W-:Y:S04]  /*88c0*/  LDGSTS.E.BYPASS.LTC128B.128 [R213+0x7100], [R2.64], !P2 ;  /* 0x0710000002d57fae */ /* 0x0005e8000d101d48 */
.L_x_292:
[----:B------:R-:W-:Y:S05]  /*88d0*/  BSYNC B0 ;  /* 0x0000000000007941 */ /* 0x000fea0003800000 */
.L_x_291:
[----:B------:R-:W-:Y:S05]  /*88e0*/  BRA.DIV ~URZ, `(.L_x_293) ;  /* 0x0000f0727f007947 */ /* 0x000fea000b800000 */
[----:B--2---:R2:W1:Y:S04]  /*88f0*/  SHFL.IDX PT, R7, R5, 0x5, 0x181f ;  /* 0x00b81f0005077f89 */ /* 0x00446800000e0000 */
[----:B---3--:R2:W3:Y:S02]  /*8900*/  SHFL.IDX PT, R2, R6, 0x5, 0x181f ;  /* 0x00b81f0006027f89 */ /* 0x0084e400000e0000 */
.L_x_423:
[----:B------:R-:W-:Y:S01]  /*8910*/  IADD3 R3, R4, 0x50, RZ ;  /* 0x0000005004037810 */ /* 0x000fe20007ffe0ff */
[----:B------:R-:W-:Y:S03]  /*8920*/  BSSY B0, `(.L_x_294) ;  /* 0x0000009000007945 */ /* 0x000fe60003800000 */
[----:B------:R-:W-:-:S13]  /*8930*/  ISETP.GE.AND P0, PT, R3, R0, PT ;  /* 0x000000000300720c */ /* 0x000fda0003f06270 */
[----:B------:R-:W-:Y:S05]  /*8940*/  @P0 BRA `(.L_x_295) ;  /* 0x0000006000000947 */ /* 0x000fea0003800000 */
[----:B---3--:R-:W-:-:S04]  /*8950*/  LEA R2, P0, R244, R2, 0x1 ;  /* 0x00000002f4027211 */ /* 0x008fc800078008ff */
[----:B-1----:R-:W-:-:S05]  /*8960*/  LEA.HI.X R3, R244, R7, R245, 0x1, P0 ;  /* 0x00000007f4037211 */ /* 0x002fca00000f0cf5 */
[----:B------:R-:W-:Y:S01]  /*8970*/  @!PT LDS RZ, [RZ] ;  /* 0x00000000fffff984 */ /* 0x000fe20000000800 */
[----:B------:R-:W-:Y:S01]  /*8980*/  @!PT LDS RZ, [RZ] ;  /* 0x00000000fffff984 */ /* 0x000fe20000000800 */
[----:B------:R-:W-:Y:S01]  /*8990*/  @!PT LDS RZ, [RZ] ;  /* 0x00000000fffff984 */ /* 0x000fe20000000800 */
[----:B------:R1:W-:Y:S04]  /*89a0*/  LDGSTS.E.BYPASS.LTC128B.128 [R213+0x7900], [R2.64], !P2 ;  /* 0x0790000002d57fae */ /* 0x0003e8000d101d48 */
.L_x_295:
[----:B------:R-:W-:Y:S05]  /*89b0*/  BSYNC B0 ;  /* 0x0000000000007941 */ /* 0x000fea0003800000 */
.L_x_294:
[----:B------:R-:W-:Y:S05]  /*89c0*/  BRA.DIV ~URZ, `(.L_x_296) ;  /* 0x0000f0627f007947 */ /* 0x000fea000b800000 */
[----:B-1----:R1:W2:Y:S02]  /*89d0*/  SHFL.IDX PT, R7, R5, 0x6, 0x181f ;  /* 0x00d81f0005077f89 */ /* 0x0022a400000e0000 */
.L_x_424:
[----:B------:R-:W-:Y:S05]  /*89e0*/  BRA.DIV ~URZ, `(.L_x_297) ;  /* 0x0000f0b27f007947 */ /* 0x000fea000b800000 */
[----:B---3--:R3:W1:Y:S02]  /*89f0*/  SHFL.IDX PT, R2, R6, 0x6, 0x181f ;  /* 0x00d81f0006027f89 */ /* 0x00866400000e0000 */
.L_x_425:
        /* <DEDUP_REMOVED lines=10> */
.L_x_299:
[----:B------:R-:W-:Y:S05]  /*8aa0*/  BSYNC B0 ;  /* 0x0000000000007941 */ /* 0x000fea0003800000 */
.L_x_298:
[----:B------:R-:W-:Y:S05]  /*8ab0*/  BRA.DIV ~URZ, `(.L_x_300) ;  /* 0x0000f0527f007947 */ /* 0x000fea000b800000 */
[----:B-12---:R-:W1:Y:S04]  /*8ac0*/  SHFL.IDX PT, R5, R5, 0x7, 0x181f ;  /* 0x00f81f0005057f89 */ /* 0x006e6800000e0000 */
[----:B------:R2:W3:Y:S02]  /*8ad0*/  SHFL.IDX PT, R3, R6, 0x7, 0x181f ;  /* 0x00f81f0006037f89 */ /* 0x0004e400000e0000 */
.L_x_426:
[----:B------:R-:W-:Y:S01]  /*8ae0*/  IADD3 R2, R4, 0x70, RZ ;  /* 0x0000007004027810 */ /* 0x000fe20007ffe0ff */
[----:B-----5:R-:W-:-:S03]  /*8af0*/  IMAD.WIDE.U32 R184, R8, c[0x0][0x2b0], RZ ;  /* 0x0000ac0008b87a25 */ /* 0x020fc600078e00ff */
[----:B------:R-:W-:Y:S02]  /*8b00*/  ISETP.GE.AND P0, PT, R2, R0, PT ;  /* 0x000000000200720c */ /* 0x000fe40003f06270 */
[----:B------:R2:W-:Y:S11]  /*8b10*/  STL.64 [R1+0x20], R184 ;  /* 0x000020b801007387 */ /* 0x0005f60000100a00 */
[----:B---3--:R-:W-:-:S04]  /*8b20*/  @!P0 LEA R2, P1, R244, R3, 0x1 ;  /* 0x00000003f4028211 */ /* 0x008fc800078208ff */
[----:B-1----:R-:W-:-:S05]  /*8b30*/  @!P0 LEA.HI.X R3, R244, R5, R245, 0x1, P1 ;  /* 0x00000005f4038211 */ /* 0x002fca00008f0cf5 */
[----:B------:R-:W-:Y:S01]  /*8b40*/  @!PT LDS RZ, [RZ] ;  /* 0x00000000fffff984 */ /* 0x000fe20000000800 */
[----:B------:R-:W-:Y:S01]  /*8b50*/  @!PT LDS RZ, [RZ] ;  /* 0x00000000fffff984 */ /* 0x000fe20000000800 */
[----:B------:R-:W-:Y:S01]  /*8b60*/  @!PT LDS RZ, [RZ] ;  /* 0x00000000fffff984 */ /* 0x000fe20000000800 */
[----:B------:R1:W-:Y:S04]  /*8b70*/  @!P0 LDGSTS.E.BYPASS.LTC128B.128 [R213+0x8900], [R2.64], !P2 ;  /* 0x0890000002d58fae */ /* 0x0003e8000d101d48 */
[----:B------:R-:W0:Y:S01]  /*8b80*/  LDGDEPBAR ;  /* 0x00000000000079af */ /* 0x000e220000000000 */
[----:B------:R-:W-:Y:S01]  /*8b90*/  WARPSYNC 0xffffffff ;  /* 0xffffffff00007948 */ /* 0x000fe20003800000 */
[----:B-1----:R-:W-:-:S05]  /*8ba0*/  SHF.R.S32.HI R2, RZ, 0x1f, R8 ;  /* 0x0000001fff027819 */ /* 0x002fca0000011408 */
[----:B------:R-:W-:-:S04]  /*8bb0*/  IMAD R2, R2, c[0x0][0x2b0], RZ ;  /* 0x0000ac0002027a24 */ /* 0x000fc800078e02ff */
[----:B------:R-:W-:-:S04]  /*8bc0*/  IMAD R2, R8, c[0x0][0x2b4], R2 ;  /* 0x0000ad0008027a24 */ /* 0x000fc800078e0202 */
[----:B------:R-:W-:-:S05]  /*8bd0*/  IMAD.IADD R182, R185, 0x1, R2 ;  /* 0x00000001b9b67824 */ /* 0x000fca00078e0202 */
[----:B------:R2:W-:Y:S02]  /*8be0*/  STL [R1+0x28], R182 ;  /* 0x000028b601007387 */ /* 0x0005e40000100800 */
[----:B------:R-:W3:Y:S04]  /*8bf0*/  LDL R183, [R1] ;  /* 0x0000000001b77983 */ /* 0x000ee80000100800 */
[----:B------:R-:W5:Y:S01]  /*8c00*/  LDL R186, [R1+0x2c] ;  /* 0x00002c0001ba7983 */ /* 0x000f620000100800 */
[----:B------:R-:W-:Y:S02]  /*8c10*/  IMAD.MOV.U32 R90, RZ, RZ, 0x50 ;  /* 0x00000050ff5a7424 */ /* 0x000fe400078e00ff */
[----:B------:R-:W-:Y:S02]  /*8c20*/  IMAD.MOV.U32 R96, RZ, RZ, c[0x0][0x2b8] ;  /* 0x0000ae00ff607624 */ /* 0x000fe400078e00ff */
[----:B------:R-:W-:Y:S01]  /*8c30*/  IMAD R90, R229, R90, -0x50 ;  /* 0xffffffb0e55a7424 */ /* 0x000fe200078e025a */
[----:B------:R-:W-:Y:S02]  /*8c40*/  BAR.SYNC.DEFER_BLOCKING 0x0 ;  /* 0x0000000000007b1d */ /* 0x000fe40000010000 */
[----:B------:R-:W-:Y:S01]  /*8c50*/  ISETP.NE.AND P1, PT, R96, 0x1, PT ;  /* 0x000000016000780c */ /* 0x000fe20003f25270 */
[----:B------:R-:W-:-:S02]  /*8c60*/  IMAD.MOV.U32 R214, RZ, RZ, RZ ;  /* 0x000000ffffd67224 */ /* 0x000fc400078e00ff */
[----:B---3--:R-:W-:-:S05]  /*8c70*/  IMAD.IADD R3, R183, 0x1, R90 ;  /* 0x00000001b7037824 */ /* 0x008fca00078e025a */
[C---:B------:R-:W-:Y:S01]  /*8c80*/  ISETP.GE.AND P0, PT, R3.reuse, R138, PT ;  /* 0x0000008a0300720c */ /* 0x040fe20003f06270 */
[----:B-----5:R-:W-:-:S03]  /*8c90*/  IMAD.IADD R3, R3, 0x1, R186 ;  /* 0x0000000103037824 */ /* 0x020fc600078e02ba */
[----:B------:R-:W-:Y:S01]  /*8ca0*/  ISETP.GT.OR P0, PT, R183, 0x4f, P0 ;  /* 0x0000004fb700780c */ /* 0x000fe20000704670 */
[----:B------:R-:W-:-:S04]  /*8cb0*/  @P1 IMAD.HI.U32 R4, R3, c[0x0][0x2bc], RZ ;  /* 0x0000af0003041a27 */ /* 0x000fc800078e00ff */
[----:B------:R-:W-:Y:S01]  /*8cc0*/  IMAD.MOV.U32 R2, RZ, RZ, R3 ;  /* 0x000000ffff027224 */ /* 0x000fe200078e0003 */
[----:B------:R-:W-:-:S07]  /*8cd0*/  @P1 SHF.R.U32.HI R2, RZ, c[0x0][0x2c0], R4 ;  /* 0x0000b000ff021a19 */ /* 0x000fce0000011604 */
[----:B------:R-:W-:-:S04]  /*8ce0*/  @!P0 IADD3 R5, P1, R2, R184, RZ ;  /* 0x000000b802058210 */ /* 0x000fc80007f3e0ff */
[----:B--2-4-:R-:W-:Y:S02]  /*8cf0*/  @!P0 LEA.HI.X.SX32 R6, R2, R182, 0x1, P1 ;  /* 0x000000b602068211 */ /* 0x014fe400008f0eff */
[----:B------:R-:W-:-:S04]  /*8d00*/  @!P0 LEA R4, P1, R5, c[0x0][0x2a0], 0x2 ;  /* 0x0000a80005048a11 */ /* 0x000fc800078210ff */
[----:B------:R-:W-:-:S05]  /*8d10*/  @!P0 LEA.HI.X R5, R5, c[0x0][0x2a4], R6, 0x2, P1 ;  /* 0x0000a90005058a11 */ /* 0x000fca00008f1406 */
[----:B------:R1:W2:Y:S01]  /*8d20*/  @!P0 LDG.E R214, [R4.64] ;  /* 0x0000000804d68981 */ /* 0x0002a2000c1e1900 */
[----:B------:R-:W-:-:S04]  /*8d30*/  IMAD.MOV R2, RZ, RZ, -R2 ;  /* 0x000000ffff027224 */ /* 0x000fc800078e0a02 */
[----:B------:R-:W-:Y:S01]  /*8d40*/  IMAD R224, R2, c[0x0][0x2b8], R3 ;  /* 0x0000ae0002e07a24 */ /* 0x000fe200078e0203 */
[----:B------:R-:W3:Y:S04]  /*8d50*/  S2R R7, SR_TID.X ;  /* 0x0000000000077919 */ /* 0x000ee80000002100 */
[----:B------:R-:W-:Y:S01]  /*8d60*/  SHF.R.S32.HI R88, RZ, 0x1f, R224 ;  /* 0x0000001fff587819 */ /* 0x000fe200000114e0 */
[----:B------:R-:W-:-:S04]  /*8d70*/  IMAD.WIDE.U32 R2, R224, c[0x0][0x1e0], RZ ;  /* 0x00007800e0027a25 */ /* 0x000fc800078e00ff */
[----:B-1----:R-:W-:-:S04]  /*8d80*/  IMAD R4, R88, c[0x0][0x1e0], RZ ;  /* 0x0000780058047a24 */ /* 0x002fc800078e02ff */
[----:B------:R-:W-:-:S04]  /*8d90*/  IMAD R4, R224, c[0x0][0x1e4], R4 ;  /* 0x00007900e0047a24 */ /* 0x000fc800078e0204 */
[----:B------:R-:W-:Y:S02]  /*8da0*/  IMAD.IADD R3, R3, 0x1, R4 ;  /* 0x0000000103037824 */ /* 0x000fe400078e0204 */
[----:B------:R-:W-:-:S04]  /*8db0*/  IMAD.WIDE.U32 R180, R85, c[0x0][0x1e8], RZ ;  /* 0x00007a0055b47a25 */ /* 0x000fc800078e00ff */
[----:B------:R-:W-:Y:S01]  /*8dc0*/  IMAD R97, R85, c[0x0][0x1ec], R181 ;  /* 0x00007b0055617a24 */ /* 0x000fe200078e02b5 */
[----:B---3--:R-:W-:-:S04]  /*8dd0*/  SHF.R.S32.HI R9, RZ, 0x1f, R7 ;  /* 0x0000001fff097819 */ /* 0x008fc80000011407 */
[----:B------:R-:W-:Y:S01]  /*8de0*/  LEA.HI R9, R9, R7, RZ, 0x3 ;  /* 0x0000000709097211 */ /* 0x000fe200078f18ff */
[----:B------:R-:W-:-:S03]  /*8df0*/  IMAD R94, R95, -0x50, R138 ;  /* 0xffffffb05f5e7824 */ /* 0x000fc600078e028a */
[----:B------:R-:W-:-:S05]  /*8e00*/  SHF.R.S32.HI R9, RZ, 0x3, R9 ;  /* 0x00000003ff097819 */ /* 0x000fca0000011409 */
[----:B------:R-:W-:-:S05]  /*8e10*/  IMAD.IADD R84, R94, 0x1, -R9 ;  /* 0x000000015e547824 */ /* 0x000fca00078e0a09 */
[C---:B------:R-:W-:Y:S02]  /*8e20*/  ISETP.GE.AND P1, PT, R84.reuse, 0x1, PT ;  /* 0x000000015400780c */ /* 0x040fe40003f26270 */
[----:B------:R-:W-:-:S11]  /*8e30*/  ISETP.GE.AND P4, PT, R84, 0x21, PT ;  /* 0x000000215400780c */ /* 0x000fd60003f86270 */
[----:B------:R-:W-:Y:S01]  /*8e40*/  @P1 ISETP.GE.AND P5, PT, R244, c[0x0][0x1d4], PT ;  /* 0x00007500f4001a0c */ /* 0x000fe20003fa6270 */
[----:B------:R-:W-:Y:S04]  /*8e50*/  STL.64 [R1+0x18], R180 ;  /* 0x000018b401007387 */ /* 0x000fe80000100a00 */
[----:B------:R-:W-:Y:S01]  /*8e60*/  STL [R1+0x14], R97 ;  /* 0x0000146101007387 */ /* 0x000fe20000100800 */
[----:B------:R-:W-:Y:S01]  /*8e70*/  BSSY B0, `(.L_x_301) ;  /* 0x000002a000007945 */ /* 0x000fe20003800000 */
[----:B--2---:R-:W-:Y:S01]  /*8e80*/  SHF.R.S32.HI R89, RZ, 0x1f, R214 ;  /* 0x0000001fff597819 */ /* 0x004fe200000114d6 */
[----:B------:R-:W-:-:S04]  /*8e90*/  IMAD.WIDE.U32 R2, R214, c[0x0][0x1f0], R2 ;  /* 0x00007c00d6027a25 */ /* 0x000fc800078e0002 */
[----:B------:R-:W-:Y:S01]  /*8ea0*/  IMAD R5, R89, c[0x0][0x1f0], RZ ;  /* 0x00007c0059057a24 */ /* 0x000fe200078e02ff */
[----:B------:R-:W-:-:S03]  /*8eb0*/  IADD3 R4, P0, R2, R180, RZ ;  /* 0x000000b402047210 */ /* 0x000fc60007f1e0ff */
[----:B------:R-:W-:-:S05]  /*8ec0*/  IMAD R5, R214, c[0x0][0x1f4], R5 ;  /* 0x00007d00d6057a24 */ /* 0x000fca00078e0205 */
[----:B------:R-:W-:Y:S02]  /*8ed0*/  IADD3.X R3, R97, R3, R5, P0, !PT ;  /* 0x0000000361037210 */ /* 0x000fe400007fe405 */
[----:B------:R-:W-:-:S04]  /*8ee0*/  LEA R2, P0, R4, c[0x0][0x1c8], 0x1 ;  /* 0x0000720004027a11 */ /* 0x000fc800078008ff */
[----:B------:R-:W-:Y:S02]  /*8ef0*/  LEA.HI.X R8, R4, c[0x0][0x1cc], R3, 0x1, P0 ;  /* 0x0000730004087a11 */ /* 0x000fe400000f0c03 */
[----:B------:R-:W1:Y:S04]  /*8f00*/  SHFL.IDX PT, R3, R2, RZ, 0x181f ;  /* 0x00181fff02037589 */ /* 0x000e6800000e0000 */
[----:B------:R-:W2:Y:S04]  /*8f10*/  SHFL.IDX PT, R4, R2, 0x1, 0x181f ;  /* 0x00381f0002047f89 */ /* 0x000ea800000e0000 */
[----:B------:R-:W3:Y:S04]  /*8f20*/  SHFL.IDX PT, R7, R8, RZ, 0x181f ;  /* 0x00181fff08077589 */ /* 0x000ee800000e0000 */
[----:B------:R-:W4:Y:S01]  /*8f30*/  SHFL.IDX PT, R5, R8, 0x1, 0x181f ;  /* 0x00381f0008057f89 */ /* 0x000f2200000e0000 */
[----:B------:R-:W-:-:S03]  /*8f40*/  ISETP.GE.AND P0, PT, R84, 0x11, PT ;  /* 0x000000115400780c */ /* 0x000fc60003f06270 */
[----:B------:R-:W5:Y:S04]  /*8f50*/  SHFL.IDX PT, R9, R2, 0x2, 0x181f ;  /* 0x00581f0002097f89 */ /* 0x000f6800000e0000 */
[----:B------:R-:W-:Y:S01]  /*8f60*/  SHFL.IDX PT, R10, R2, 0x3, 0x181f ;  /* 0x00781f00020a7f89 */ /* 0x000fe200000e0000 */
[----:B-1----:R-:W-:-:S03]  /*8f70*/  @P1 LEA R6, P2, R244, R3, 0x1 ;  /* 0x00000003f4061211 */ /* 0x002fc600078408ff */
[----:B------:R-:W1:Y:S02]  /*8f80*/  SHFL.IDX PT, R11, R8, 0x2, 0x181f ;  /* 0x00581f00080b7f89 */ /* 0x000e6400000e0000 */
[C---:B--2---:R-:W-:Y:S02]  /*8f90*/  @P0 LEA R4, P3, R244.reuse, R4, 0x1 ;  /* 0x00000004f4040211 */ /* 0x044fe400078608ff */
[----:B------:R-:W2:Y:S01]  /*8fa0*/  SHFL.IDX PT, R3, R8, 0x3, 0x181f ;  /* 0x00781f0008037f89 */ /* 0x000ea200000e0000 */
[C-C-:B---3--:R-:W-:Y:S02]  /*8fb0*/  @P1 LEA.HI.X R7, R244.reuse, R7, R245.reuse, 0x1, P2 ;  /* 0x00000007f4071211 */ /* 0x148fe400010f0cf5 */
[C---:B------:R-:W-:Y:S02]  /*8fc0*/  @P0 ISETP.GE.AND P2, PT, R244.reuse, c[0x0][0x1d4], PT ;  /* 0x00007500f4000a0c */ /* 0x040fe40003f46270 */
[----:B----4-:R-:W-:Y:S01]  /*8fd0*/  @P0 LEA.HI.X R5, R244, R5, R245, 0x1, P3 ;  /* 0x00000005f4050211 */ /* 0x010fe200018f0cf5 */
[----:B------:R5:W-:Y:S01]  /*8fe0*/  @P1 LDGSTS.E.BYPASS.LTC128B.128 [R213+0x2900], [R6.64], !P5 ;  /* 0x0290000006d51fae */ /* 0x000be2000e901d48 */
[----:B------:R-:W-:-:S02]  /*8ff0*/  ISETP.GE.AND P3, PT, R84, 0x31, PT ;  /* 0x000000315400780c */ /* 0x000fc40003f66270 */
[----:B------:R-:W-:-:S07]  /*9000*/  @P4 ISETP.GE.AND P5, PT, R244, c[0x0][0x1d4], PT ;  /* 0x00007500f4004a0c */ /* 0x000fce0003fa6270 */
[----:B------:R3:W-:Y:S04]  /*9010*/  @P0 LDGSTS.E.BYPASS.LTC128B.128 [R213+0x3100], [R4.64], !P2 ;  /* 0x0310000004d50fae */ /* 0x0007e8000d101d48 */
[C---:B------:R-:W-:Y:S02]  /*9020*/  @P3 ISETP.GE.AND P0, PT, R244.reuse, c[0x0][0x1d4], PT ;  /* 0x00007500f4003a0c */ /* 0x040fe40003f06270 */
[----:B-----5:R-:W-:-:S04]  /*9030*/  @P4 LEA R6, P2, R244, R9, 0x1 ;  /* 0x00000009f4064211 */ /* 0x020fc800078408ff */
[----:B-1----:R-:W-:-:S05]  /*9040*/  @P4 LEA.HI.X R7, R244, R11, R245, 0x1, P2 ;  /* 0x0000000bf4074211 */ /* 0x002fca00010f0cf5 */
[----:B------:R1:W-:Y:S01]  /*9050*/  @P4 LDGSTS.E.BYPASS.LTC128B.128 [R213+0x3900], [R6.64], !P5 ;  /* 0x0390000006d54fae */ /* 0x0003e2000e901d48 */
[----:B---3--:R-:W-:-:S04]  /*9060*/  @P3 LEA R4, P1, R244, R10, 0x1 ;  /* 0x0000000af4043211 */ /* 0x008fc800078208ff */
[----:B--2---:R-:W-:-:S05]  /*9070*/  @P3 LEA.HI.X R5, R244, R3, R245, 0x1, P1 ;  /* 0x00000003f4053211 */ /* 0x004fca00008f0cf5 */
[----:B------:R1:W-:Y:S01]  /*9080*/  @P3 LDGSTS.E.BYPASS.LTC128B.128 [R213+0x4100], [R4.64], !P0 ;  /* 0x0410000004d53fae */ /* 0x0003e2000c101d48 */
[----:B------:R-:W-:-:S03]  /*9090*/  ISETP.GE.AND P0, PT, R84, 0x41, PT ;  /* 0x000000415400780c */ /* 0x000fc60003f06270 */
[----:B------:R-:W2:Y:S04]  /*90a0*/  SHFL.IDX PT, R2, R2, 0x4, 0x181f ;  /* 0x00981f0002027f89 */ /* 0x000ea800000e0000 */
[----:B------:R1:W3:Y:S06]  /*90b0*/  SHFL.IDX PT, R3, R8, 0x4, 0x181f ;  /* 0x00981f0008037f89 */ /* 0x0002ec00000e0000 */
[----:B------:R-:W-:Y:S05]  /*90c0*/  @!P0 BRA `(.L_x_302) ;  /* 0x0000004000008947 */ /* 0x000fea0003800000 */
[C---:B------:R-:W-:Y:S02]  /*90d0*/  ISETP.GE.AND P0, PT, R244.reuse, c[0x0][0x1d4], PT ;  /* 0x00007500f4007a0c */ /* 0x040fe40003f06270 */
[----:B--2---:R-:W-:-:S04]  /*90e0*/  LEA R2, P1, R244, R2, 0x1 ;  /* 0x00000002f4027211 */ /* 0x004fc800078208ff */
[----:B---3--:R-:W-:-:S07]  /*90f0*/  LEA.HI.X R3, R244, R3, R245, 0x1, P1 ;  /* 0x00000003f4037211 */ /* 0x008fce00008f0cf5 */
[----:B------:R2:W-:Y:S02]  /*9100*/  LDGSTS.E.BYPASS.LTC128B.128 [R213+0x4900], [R2.64], !P0 ;  /* 0x0490000002d57fae */ /* 0x0005e4000c101d48 */
.L_x_302:
[----:B------:R-:W-:Y:S05]  /*9110*/  BSYNC B0 ;  /* 0x0000000000007941 */ /* 0x000fea0003800000 */
.L_x_301:
[----:B------:R-:W-:Y:S01]  /*9120*/  ISETP.LT.AND P0, PT, RZ, c[0x0][0x27c], PT ;  /* 0x00009f00ff007a0c */ /* 0x000fe20003f01270 */
[----:B------:R-:W0:-:S12]  /*9130*/  LDGDEPBAR ;  /* 0x00000000000079af */ /* 0x000e180000000000 */
[----:B------:R-:W-:Y:S05]  /*9140*/  @P0 BRA `(.L_x_303) ;  /* 0x0000002000000947 */ /* 0x000fea0003800000 */
[----:B------:R-:W-:-:S04]  /*9150*/  DEPBAR.LE SB0, 0x1 ;  /* 0x000080400000791a */ /* 0x000fc80000000000 */
[----:B------:R-:W-:Y:S05]  /*9160*/  BRA `(.L_x_304) ;  /* 0x0000352000007947 */ /* 0x000fea0003800000 */
.L_x_303:
[----:B------:R-:W4:Y:S01]  /*9170*/  LDL R26, [R1+0x34] ;  /* 0x00003400011a7983 */ /* 0x000f220000100800 */
[----:B--2---:R-:W-:Y:S01]  /*9180*/  SHF.R.S32.HI R2, RZ, 0x1f, R130 ;  /* 0x0000001fff027819 */ /* 0x004fe20000011482 */
[----:B------:R-:W-:Y:S01]  /*9190*/  ULDC.U8 UR4, c[0x0][0x298] ;  /* 0x0000a60000047ab9 */ /* 0x000fe20000000000 */
[----:B-1----:R-:W-:Y:S01]  /*91a0*/  IMAD.WIDE.U32 R4, R130, c[0x0][0x290], RZ ;  /* 0x0000a40082047a25 */ /* 0x002fe200078e00ff */
[----:B------:R-:W-:Y:S01]  /*91b0*/  ISETP.NE.AND P2, PT, RZ, UR4, PT ;  /* 0x00000004ff007c0c */ /* 0x000fe2000bf45270 */
[----:B------:R-:W-:Y:S02]  /*91c0*/  BSSY B2, `(.L_x_304) ;  /* 0x000034c000027945 */ /* 0x000fe40003800000 */
[C---:B------:R-:W-:Y:S02]  /*91d0*/  IMAD R7, R2.reuse, c[0x0][0x280], RZ ;  /* 0x0000a00002077a24 */ /* 0x040fe400078e02ff */
[----:B------:R-:W-:Y:S02]  /*91e0*/  IMAD R6, R2, c[0x0][0x290], RZ ;  /* 0x0000a40002067a24 */ /* 0x000fe400078e02ff */
[----:B---3--:R-:W-:-:S04]  /*91f0*/  IMAD.WIDE.U32 R2, R130, c[0x0][0x280], RZ ;  /* 0x0000a00082027a25 */ /* 0x008fc800078e00ff */
[----:B------:R-:W-:Y:S01]  /*9200*/  IMAD R9, R130, c[0x0][0x284], R7 ;  /* 0x0000a10082097a24 */ /* 0x000fe200078e0207 */
[----:B------:R-:W-:Y:S01]  /*9210*/  LEA R7, P0, R4, c[0x0][0x288], 0x1 ;  /* 0x0000a20004077a11 */ /* 0x000fe200078008ff */
[----:B------:R-:W-:Y:S01]  /*9220*/  IMAD R8, R130, c[0x0][0x294], R6 ;  /* 0x0000a50082087a24 */ /* 0x000fe200078e0206 */
[----:B------:R-:W-:Y:S02]  /*9230*/  LEA R6, P1, R2, c[0x0][0x270], 0x1 ;  /* 0x00009c0002067a11 */ /* 0x000fe400078208ff */
[----:B------:R-:W-:Y:S02]  /*9240*/  IADD3 R3, R9, R3, RZ ;  /* 0x0000000309037210 */ /* 0x000fe40007ffe0ff */
[----:B------:R-:W-:Y:S02]  /*9250*/  IADD3 R5, R8, R5, RZ ;  /* 0x0000000508057210 */ /* 0x000fe40007ffe0ff */
[----:B------:R-:W-:Y:S02]  /*9260*/  LEA.HI.X R2, R2, c[0x0][0x274], R3, 0x1, P1 ;  /* 0x00009d0002027a11 */ /* 0x000fe400008f0c03 */
[----:B------:R-:W-:-:S02]  /*9270*/  LEA.HI.X R3, R4, c[0x0][0x28c], R5, 0x1, P0 ;  /* 0x0000a30004037a11 */ /* 0x000fc400000f0c05 */
[----:B----4-:R-:W-:Y:S01]  /*9280*/  LEA R4, R26, R98, 0x7 ;  /* 0x000000621a047211 */ /* 0x010fe200078e38ff */
[----:B------:R-:W-:Y:S05]  /*9290*/  @!P2 BRA `(.L_x_305) ;  /* 0x000019200000a947 */ /* 0x000fea0003800000 */
[----:B------:R-:W-:Y:S01]  /*92a0*/  ISETP.GE.AND P0, PT, R4, R0, PT ;  /* 0x000000000400720c */ /* 0x000fe20003f06270 */
[----:B------:R-:W1:Y:S01]  /*92b0*/  SHFL.IDX PT, R11, R2, RZ, 0x1c1f ;  /* 0x001c1fff020b7589 */ /* 0x000e6200000e0000 */
[----:B------:R-:W-:Y:S01]  /*92c0*/  BSSY B0, `(.L_x_306) ;  /* 0x0000019000007945 */ /* 0x000fe20003800000 */
[----:B------:R-:W-:Y:S01]  /*92d0*/  CS2R R4, SRZ ;  /* 0x0000000000047805 */ /* 0x000fe2000001ff00 */
[----:B------:R-:W-:Y:S01]  /*92e0*/  CS2R R8, SRZ ;  /* 0x0000000000087805 */ /* 0x000fe2000001ff00 */
[----:B------:R-:W2:Y:S04]  /*92f0*/  SHFL.IDX PT, R10, R6, RZ, 0x1c1f ;  /* 0x001c1fff060a7589 */ /* 0x000ea800000e0000 */
[----:B------:R3:W4:Y:S04]  /*9300*/  SHFL.IDX PT, R13, R3, RZ, 0x1c1f ;  /* 0x001c1fff030d7589 */ /* 0x00072800000e0000 */
[----:B------:R5:W1:Y:S01]  /*9310*/  SHFL.IDX PT, R12, R7, RZ, 0x1c1f ;  /* 0x001c1fff070c7589 */ /* 0x000a6200000e0000 */
[----:B---3--:R-:W-:Y:S01]  /*9320*/  CS2R R2, SRZ ;  /* 0x0000000000027805 */ /* 0x008fe2000001ff00 */
[----:B-----5:R-:W-:Y:S01]  /*9330*/  CS2R R6, SRZ ;  /* 0x0000000000067805 */ /* 0x020fe2000001ff00 */
[----:B------:R-:W-:Y:S05]  /*9340*/  @P0 BRA `(.L_x_307) ;  /* 0x0000010000000947 */ /* 0x000fea0003800000 */
[----:B-12-4-:R-:W2:Y:S04]  /*9350*/  LDL R16, [R1+0xe0] ;  /* 0x0000e00001107983 */ /* 0x016ea80000100800 */
[----:B------:R-:W3:Y:S01]  /*9360*/  LDL R18, [R1+0xdc] ;  /* 0x0000dc0001127983 */ /* 0x000ee20000100800 */
[----:B------:R-:W-:-:S02]  /*9370*/  ISETP.GE.AND P1, PT, R92, c[0x0][0x27c], PT ;  /* 0x00009f005c007a0c */ /* 0x000fc40003f26270 */
[----:B------:R-:W-:Y:S01]  /*9380*/  ISETP.GE.AND P0, PT, R91, c[0x0][0x27c], PT ;  /* 0x00009f005b007a0c */ /* 0x000fe20003f06270 */
[----:B------:R-:W-:-:S10]  /*9390*/  CS2R R4, SRZ ;  /* 0x0000000000047805 */ /* 0x000fd4000001ff00 */
[----:B------:R-:W-:-:S05]  /*93a0*/  @!P1 IMAD.WIDE R2, R92, 0x2, R10 ;  /* 0x000000025c029825 */ /* 0x000fca00078e020a */
[----:B------:R1:W5:Y:S02]  /*93b0*/  @!P1 LD.E.64 R8, [R2.64] ;  /* 0x0000000802089980 */ /* 0x000364000c101b00 */
[----:B-1----:R-:W-:Y:S01]  /*93c0*/  CS2R R2, SRZ ;  /* 0x0000000000027805 */ /* 0x002fe2000001ff00 */
[-C--:B--2---:R-:W-:Y:S02]  /*93d0*/  @!P0 IADD3 R14, P3, R10, R16.reuse, RZ ;  /* 0x000000100a0e8210 */ /* 0x084fe40007f7e0ff */
[----:B------:R-:W-:Y:S01]  /*93e0*/  @!P0 IADD3 R10, P2, R12, R16, RZ ;  /* 0x000000100c0a8210 */ /* 0x000fe20007f5e0ff */
[----:B------:R-:W-:-:S04]  /*93f0*/  @!P1 IMAD.WIDE R16, R92, 0x2, R12 ;  /* 0x000000025c109825 */ /* 0x000fc800078e020c */
[--C-:B---3--:R-:W-:Y:S01]  /*9400*/  @!P0 IMAD.X R15, R11, 0x1, R18.reuse, P3 ;  /* 0x000000010b0f8824 */ /* 0x108fe200018e0612 */
[----:B------:R1:W5:Y:S01]  /*9410*/  @!P1 LD.E.64 R6, [R16.64] ;  /* 0x0000000810069980 */ /* 0x000362000c101b00 */
[----:B------:R-:W-:-:S03]  /*9420*/  @!P0 IMAD.X R11, R13, 0x1, R18, P2 ;  /* 0x000000010d0b8824 */ /* 0x000fc600010e0612 */
[----:B------:R1:W5:Y:S04]  /*9430*/  @!P0 LD.E.64 R4, [R14.64] ;  /* 0x000000080e048980 */ /* 0x000368000c101b00 */
[----:B------:R1:W5:Y:S02]  /*9440*/  @!P0 LD.E.64 R2, [R10.64] ;  /* 0x000000080a028980 */ /* 0x000364000c101b00 */
.L_x_307:
[----:B-12-4-:R-:W-:Y:S05]  /*9450*/  BSYNC B0 ;  /* 0x0000000000007941 */ /* 0x016fea0003800000 */
.L_x_306:
[----:B------:R-:W-:Y:S01]  /*9460*/  IMAD R0, R26, -0x80, R0 ;  /* 0xffffff801a007824 */ /* 0x000fe200078e0200 */
[--C-:B-----5:R-:W-:Y:S01]  /*9470*/  SHF.R.U64 R16, R8, 0x10, R9.reuse ;  /* 0x0000001008107819 */ /* 0x120fe20000001209 */
[----:B------:R-:W-:Y:S01]  /*9480*/  IMAD.MOV.U32 R18, RZ, RZ, R8 ;  /* 0x000000ffff127224 */ /* 0x000fe200078e0008 */
[--C-:B------:R-:W-:Y:S01]  /*9490*/  SHF.R.U32.HI R12, RZ, 0x10, R9.reuse ;  /* 0x00000010ff0c7819 */ /* 0x100fe20000011609 */
[----:B------:R-:W-:Y:S01]  /*94a0*/  IMAD.MOV.U32 R17, RZ, RZ, R9 ;  /* 0x000000ffff117224 */ /* 0x000fe200078e0009 */
[----:B------:R-:W-:Y:S01]  /*94b0*/  IMNMX R25, R0, 0x80, PT ;  /* 0x0000008000197817 */ /* 0x000fe20003800200 */
[----:B------:R-:W-:Y:S01]  /*94c0*/  IMAD.MOV.U32 R15, RZ, RZ, R4 ;  /* 0x000000ffff0f7224 */ /* 0x000fe200078e0004 */
[--C-:B------:R-:W-:Y:S01]  /*94d0*/  SHF.R.U64 R13, R4, 0x10, R5.reuse ;  /* 0x00000010040d7819 */ /* 0x100fe20000001205 */
[----:B------:R-:W-:Y:S01]  /*94e0*/  IMAD.MOV.U32 R10, RZ, RZ, R6 ;  /* 0x000000ffff0a7224 */ /* 0x000fe200078e0006 */
[----:B------:R-:W-:Y:S01]  /*94f0*/  ISETP.GE.AND P0, PT, R98, R25, PT ;  /* 0x000000196200720c */ /* 0x000fe20003f06270 */
[----:B------:R-:W-:Y:S01]  /*9500*/  IMAD.MOV.U32 R14, RZ, RZ, R5 ;  /* 0x000000ffff0e7224 */ /* 0x000fe200078e0005 */
[--C-:B------:R-:W-:Y:S01]  /*9510*/  SHF.R.U64 R8, R6, 0x10, R7.reuse ;  /* 0x0000001006087819 */ /* 0x100fe20000001207 */
[----:B------:R-:W-:Y:S01]  /*9520*/  IMAD.MOV.U32 R9, RZ, RZ, R7 ;  /* 0x000000ffff097224 */ /* 0x000fe200078e0007 */
[----:B------:R-:W-:Y:S01]  /*9530*/  SHF.R.U32.HI R11, RZ, 0x10, R5 ;  /* 0x00000010ff0b7819 */ /* 0x000fe20000011605 */
[----:B------:R-:W-:Y:S01]  /*9540*/  IMAD.MOV.U32 R6, RZ, RZ, R2 ;  /* 0x000000ffff067224 */ /* 0x000fe200078e0002 */
[----:B------:R-:W-:-:S04]  /*9550*/  DEPBAR.LE SB0, 0x1 ;  /* 0x000080400000791a */ /* 0x000fc80000000000 */
[----:B------:R-:W-:Y:S01]  /*9560*/  IMAD.MOV.U32 R4, RZ, RZ, R3 ;  /* 0x000000ffff047224 */ /* 0x000fe200078e0003 */
[----:B------:R-:W-:Y:S01]  /*9570*/  SHF.R.U32.HI R5, RZ, 0x10, R7 ;  /* 0x00000010ff057819 */ /* 0x000fe20000011607 */
[----:B------:R-:W-:Y:S01]  /*9580*/  BSSY B1, `(.L_x_308) ;  /* 0x000005f000017945 */ /* 0x000fe20003800000 */
[--C-:B------:R-:W-:Y:S02]  /*9590*/  SHF.R.U64 R2, R2, 0x10, R3.reuse ;  /* 0x0000001002027819 */ /* 0x100fe40000001203 */
[----:B------:R-:W-:Y:S02]  /*95a0*/  SHF.R.U32.HI R0, RZ, 0x10, R3 ;  /* 0x00000010ff007819 */ /* 0x000fe40000011603 */
[----:B------:R-:W-:Y:S02]  /*95b0*/  PRMT R18, R18, 0x5410, R16 ;  /* 0x0000541012127816 */ /* 0x000fe40000000010 */
[----:B------:R-:W-:Y:S02]  /*95c0*/  PRMT R20, R17, 0x5410, R12 ;  /* 0x0000541011147816 */ /* 0x000fe4000000000c */
[----:B------:R-:W-:-:S02]  /*95d0*/  PRMT R22, R15, 0x5410, R13 ;  /* 0x000054100f167816 */ /* 0x000fc4000000000d */
[----:B------:R-:W-:Y:S02]  /*95e0*/  PRMT R24, R14, 0x5410, R11 ;  /* 0x000054100e187816 */ /* 0x000fe4000000000b */
[----:B------:R-:W-:Y:S02]  /*95f0*/  PRMT R16, R10, 0x5410, R8 ;  /* 0x000054100a107816 */ /* 0x000fe40000000008 */
[----:B------:R-:W-:Y:S02]  /*9600*/  PRMT R17, R9, 0x5410, R5 ;  /* 0x0000541009117816 */ /* 0x000fe40000000005 */
[----:B------:R-:W-:Y:S02]  /*9610*/  PRMT R21, R6, 0x5410, R2 ;  /* 0x0000541006157816 */ /* 0x000fe40000000002 */
[----:B------:R-:W-:Y:S01]  /*9620*/  PRMT R23, R4, 0x5410, R0 ;  /* 0x0000541004177816 */ /* 0x000fe20000000000 */
[----:B------:R-:W-:Y:S06]  /*9630*/  BAR.SYNC.DEFER_BLOCKING 0x0 ;  /* 0x0000000000007b1d */ /* 0x000fec0000010000 */
[----:B------:R-:W-:Y:S05]  /*9640*/  @P0 BRA `(.L_x_309) ;  /* 0x0000052000000947 */ /* 0x000fea0003800000 */
[----:B------:R-:W-:Y:S01]  /*9650*/  ISETP.GE.AND P0, PT, R92, c[0x0][0x27c], PT ;  /* 0x00009f005c007a0c */ /* 0x000fe20003f06270 */
[----:B------:R-:W-:-:S12]  /*9660*/  BSSY B0, `(.L_x_310) ;  /* 0x0000028000007945 */ /* 0x000fd80003800000 */
[----:B------:R-:W-:Y:S05]  /*9670*/  @P0 BRA `(.L_x_311) ;  /* 0x0000026000000947 */ /* 0x000fea0003800000 */
[----:B------:R-:W1:Y:S01]  /*9680*/  LDS.128 R4, [R247+0x5000] ;  /* 0x00500000f7047984 */ /* 0x000e620000000c00 */
[----:B------:R-:W-:Y:S01]  /*9690*/  SHF.L.U32 R3, R18, 0x10, RZ ;  /* 0x0000001012037819 */ /* 0x000fe200000006ff */
[----:B------:R-:W-:Y:S01]  /*96a0*/  IMAD.U32 R0, R16, 0x10000, RZ ;  /* 0x0001000010007824 */ /* 0x000fe200078e00ff */
[----:B------:R-:W-:Y:S02]  /*96b0*/  LOP3.LUT R2, R18, 0xffff0000, RZ, 0xc0, !PT ;  /* 0xffff000012027812 */ /* 0x000fe400078ec0ff */
[C---:B-1----:R-:W-:Y:S01]  /*96c0*/  SHF.L.U32 R9, R4.reuse, 0x10, RZ ;  /* 0x0000001004097819 */ /* 0x042fe200000006ff */
[----:B------:R-:W-:Y:S01]  /*96d0*/  IMAD.U32 R10, R7, 0x10000, RZ ;  /* 0x00010000070a7824 */ /* 0x000fe200078e00ff */
[----:B------:R-:W-:Y:S02]  /*96e0*/  LOP3.LUT R8, R4, 0xffff0000, RZ, 0xc0, !PT ;  /* 0xffff000004087812 */ /* 0x000fe400078ec0ff */
[C---:B------:R-:W-:Y:S02]  /*96f0*/  SHF.L.U32 R13, R5.reuse, 0x10, RZ ;  /* 0x00000010050d7819 */ /* 0x040fe400000006ff */
[----:B------:R-:W-:Y:S01]  /*9700*/  LOP3.LUT R4, R5, 0xffff0000, RZ, 0xc0, !PT ;  /* 0xffff000005047812 */ /* 0x000fe200078ec0ff */
[-C--:B------:R-:W-:Y:S01]  /*9710*/  FMUL.FTZ R15, R8, R0.reuse ;  /* 0x00000000080f7220 */ /* 0x080fe20000410000 */
[----:B------:R-:W-:Y:S01]  /*9720*/  LOP3.LUT R5, R16, 0xffff0000, RZ, 0xc0, !PT ;  /* 0xffff000010057812 */ /* 0x000fe200078ec0ff */
[-C--:B------:R-:W-:Y:S01]  /*9730*/  FMUL.FTZ R14, R8, R3.reuse ;  /* 0x00000003080e7220 */ /* 0x080fe20000410000 */
[C---:B------:R-:W-:Y:S01]  /*9740*/  SHF.L.U32 R12, R6.reuse, 0x10, RZ ;  /* 0x00000010060c7819 */ /* 0x040fe200000006ff */
[----:B------:R-:W-:Y:S01]  /*9750*/  FFMA.FTZ R19, R9, R3, -R15 ;  /* 0x0000000309137223 */ /* 0x000fe2000001080f */
[----:B------:R-:W-:Y:S01]  /*9760*/  LOP3.LUT R11, R6, 0xffff0000, RZ, 0xc0, !PT ;  /* 0xffff0000060b7812 */ /* 0x000fe200078ec0ff */
[CC--:B------:R-:W-:Y:S01]  /*9770*/  FMUL.FTZ R8, R4.reuse, R5.reuse ;  /* 0x0000000504087220 */ /* 0x0c0fe20000410000 */
[----:B------:R-:W-:Y:S01]  /*9780*/  LOP3.LUT R6, R7, 0xffff0000, RZ, 0xc0, !PT ;  /* 0xffff000007067812 */ /* 0x000fe200078ec0ff */
[----:B------:R-:W-:Y:S01]  /*9790*/  FFMA.FTZ R15, R9, R0, R14 ;  /* 0x00000000090f7223 */ /* 0x000fe2000001000e */
[----:B------:R-:W-:Y:S01]  /*97a0*/  LOP3.LUT R0, R17, 0xffff0000, RZ, 0xc0, !PT ;  /* 0xffff000011007812 */ /* 0x000fe200078ec0ff */
[-C--:B------:R-:W-:Y:S01]  /*97b0*/  FMUL.FTZ R7, R4, R2.reuse ;  /* 0x0000000204077220 */ /* 0x080fe20000410000 */
[C---:B------:R-:W-:Y:S01]  /*97c0*/  SHF.L.U32 R4, R20.reuse, 0x10, RZ ;  /* 0x0000001014047819 */ /* 0x040fe200000006ff */
[----:B------:R-:W-:Y:S01]  /*97d0*/  FFMA.FTZ R14, R13, R2, -R8 ;  /* 0x000000020d0e7223 */ /* 0x000fe20000010808 */
[----:B------:R-:W-:Y:S01]  /*97e0*/  SHF.L.U32 R2, R17, 0x10, RZ ;  /* 0x0000001011027819 */ /* 0x000fe200000006ff */
[----:B------:R-:W-:Y:S01]  /*97f0*/  FFMA.FTZ R9, R13, R5, R7 ;  /* 0x000000050d097223 */ /* 0x000fe20000010007 */
[----:B------:R-:W-:Y:S01]  /*9800*/  LOP3.LUT R3, R20, 0xffff0000, RZ, 0xc0, !PT ;  /* 0xffff000014037812 */ /* 0x000fe200078ec0ff */
[----:B------:R-:W-:-:S02]  /*9810*/  FMUL.FTZ R7, R6, R0 ;  /* 0x0000000006077220 */ /* 0x000fc40000410000 */
[C---:B------:R-:W-:Y:S02]  /*9820*/  FMUL.FTZ R8, R11.reuse, R2 ;  /* 0x000000020b087220 */ /* 0x040fe40000410000 */
[-C--:B------:R-:W-:Y:S02]  /*9830*/  FMUL.FTZ R5, R11, R4.reuse ;  /* 0x000000040b057220 */ /* 0x080fe40000410000 */
[----:B------:R-:W-:Y:S02]  /*9840*/  FMUL.FTZ R6, R6, R3 ;  /* 0x0000000306067220 */ /* 0x000fe40000410000 */
[C---:B------:R-:W-:Y:S01]  /*9850*/  FFMA.FTZ R8, R12.reuse, R4, -R8 ;  /* 0x000000040c087223 */ /* 0x040fe20000010808 */
[----:B------:R-:W-:Y:S01]  /*9860*/  F2FP.BF16.PACK_AB R4, R15, R19 ;  /* 0x000000130f04723e */ /* 0x000fe200000010ff */
[----:B------:R-:W-:Y:S01]  /*9870*/  FFMA.FTZ R2, R12, R2, R5 ;  /* 0x000000020c027223 */ /* 0x000fe20000010005 */
[----:B------:R-:W-:Y:S01]  /*9880*/  F2FP.BF16.PACK_AB R5, R9, R14 ;  /* 0x0000000e0905723e */ /* 0x000fe200000010ff */
[----:B------:R-:W-:-:S02]  /*9890*/  FFMA.FTZ R3, R10, R3, -R7 ;  /* 0x000000030a037223 */ /* 0x000fc40000010807 */
[----:B------:R-:W-:Y:S01]  /*98a0*/  FFMA.FTZ R0, R10, R0, R6 ;  /* 0x000000000a007223 */ /* 0x000fe20000010006 */
[----:B------:R-:W-:-:S04]  /*98b0*/  F2FP.BF16.PACK_AB R6, R2, R8 ;  /* 0x000000080206723e */ /* 0x000fc800000010ff */
[----:B------:R-:W-:-:S05]  /*98c0*/  F2FP.BF16.PACK_AB R7, R0, R3 ;  /* 0x000000030007723e */ /* 0x000fca00000010ff */
[----:B------:R1:W-:Y:S02]  /*98d0*/  STS.128 [R247+0x5000], R4 ;  /* 0x00500004f7007388 */ /* 0x0003e40000000c00 */
.L_x_311:
[----:B------:R-:W-:Y:S05]  /*98e0*/  BSYNC B0 ;  /* 0x0000000000007941 */ /* 0x000fea0003800000 */
.L_x_310:
[----:B------:R-:W-:-:S13]  /*98f0*/  ISETP.GE.AND P0, PT, R91, c[0x0][0x27c], PT ;  /* 0x00009f005b007a0c */ /* 0x000fda0003f06270 */
[----:B------:R-:W-:Y:S05]  /*9900*/  @P0 BRA `(.L_x_309) ;  /* 0x0000026000000947 */ /* 0x000fea0003800000 */
[----:B-1----:R-:W1:Y:S01]  /*9910*/  LDS.128 R4, [R248+0x5000] ;  /* 0x00500000f8047984 */ /* 0x002e620000000c00 */
[C---:B------:R-:W-:Y:S01]  /*9920*/  SHF.L.U32 R3, R22.reuse, 0x10, RZ ;  /* 0x0000001016037819 */ /* 0x040fe200000006ff */
[----:B------:R-:W-:Y:S01]  /*9930*/  IMAD.U32 R0, R21, 0x10000, RZ ;  /* 0x0001000015007824 */ /* 0x000fe200078e00ff */
[----:B------:R-:W-:Y:S02]  /*9940*/  LOP3.LUT R2, R22, 0xffff0000, RZ, 0xc0, !PT ;  /* 0xffff000016027812 */ /* 0x000fe400078ec0ff */
[C---:B-1----:R-:W-:Y:S01]  /*9950*/  SHF.L.U32 R9, R4.reuse, 0x10, RZ ;  /* 0x0000001004097819 */ /* 0x042fe200000006ff */
[----:B------:R-:W-:Y:S01]  /*9960*/  IMAD.U32 R10, R7, 0x10000, RZ ;  /* 0x00010000070a7824 */ /* 0x000fe200078e00ff */
[----:B------:R-:W-:Y:S02]  /*9970*/  LOP3.LUT R8, R4, 0xffff0000, RZ, 0xc0, !PT ;  /* 0xffff000004087812 */ /* 0x000fe400078ec0ff */
[C---:B------:R-:W-:Y:S02]  /*9980*/  SHF.L.U32 R13, R5.reuse, 0x10, RZ ;  /* 0x00000010050d7819 */ /* 0x040fe400000006ff */
[----:B------:R-:W-:Y:S01]  /*9990*/  LOP3.LUT R4, R5, 0xffff0000, RZ, 0xc0, !PT ;  /* 0xffff000005047812 */ /* 0x000fe200078ec0ff */
[CC--:B------:R-:W-:Y:S01]  /*99a0*/  FMUL.FTZ R15, R8.reuse, R0.reuse ;  /* 0x00000000080f7220 */ /* 0x0c0fe20000410000 */
        /* <DEDUP_REMOVED lines=28> */
.L_x_309:
[----:B------:R-:W-:Y:S05]  /*9b70*/  BSYNC B1 ;  /* 0x0000000000017941 */ /* 0x000fea0003800000 */
.L_x_308:
[----:B------:R-:W-:Y:S01]  /*9b80*/  IADD3 R0, R98, 0x20, RZ ;  /* 0x0000002062007810 */ /* 0x000fe20007ffe0ff */
[----:B------:R-:W-:Y:S03]  /*9b90*/  BSSY B1, `(.L_x_312) ;  /* 0x0000055000017945 */ /* 0x000fe60003800000 */
[----:B------:R-:W-:-:S13]  /*9ba0*/  ISETP.GE.AND P0, PT, R0, R25, PT ;  /* 0x000000190000720c */ /* 0x000fda0003f06270 */
[----:B------:R-:W-:Y:S05]  /*9bb0*/  @P0 BRA `(.L_x_313) ;  /* 0x0000052000000947 */ /* 0x000fea0003800000 */
[----:B------:R-:W-:Y:S01]  /*9bc0*/  ISETP.GE.AND P0, PT, R92, c[0x0][0x27c], PT ;  /* 0x00009f005c007a0c */ /* 0x000fe20003f06270 */
[----:B------:R-:W-:-:S12]  /*9bd0*/  BSSY B0, `(.L_x_314) ;  /* 0x0000028000007945 */ /* 0x000fd80003800000 */
[----:B------:R-:W-:Y:S05]  /*9be0*/  @P0 BRA `(.L_x_315) ;  /* 0x0000026000000947 */ /* 0x000fea0003800000 */
[----:B-1----:R-:W1:Y:S01]  /*9bf0*/  LDS.128 R4, [R247+0x6000] ;  /* 0x00600000f7047984 */ /* 0x002e620000000c00 */
        /* <DEDUP_REMOVED lines=10> */
[C---:B------:R-:W-:Y:S01]  /*9ca0*/  FMUL.FTZ R14, R3.reuse, R8 ;  /* 0x00000008030e7220 */ /* 0x040fe20000410000 */
[C---:B------:R-:W-:Y:S01]  /*9cb0*/  SHF.L.U32 R12, R6.reuse, 0x10, RZ ;  /* 0x00000010060c7819 */ /* 0x040fe200000006ff */
[-C--:B------:R-:W-:Y:S01]  /*9cc0*/  FFMA.FTZ R19, R3, R9.reuse, -R15 ;  /* 0x0000000903137223 */ /* 0x080fe2000001080f */
[----:B------:R-:W-:Y:S01]  /*9cd0*/  LOP3.LUT R11, R6, 0xffff0000, RZ, 0xc0, !PT ;  /* 0xffff0000060b7812 */ /* 0x000fe200078ec0ff */
[-C--:B------:R-:W-:Y:S01]  /*9ce0*/  FMUL.FTZ R8, R5, R4.reuse ;  /* 0x0000000405087220 */ /* 0x080fe20000410000 */
[----:B------:R-:W-:Y:S01]  /*9cf0*/  LOP3.LUT R6, R7, 0xffff0000, RZ, 0xc0, !PT ;  /* 0xffff000007067812 */ /* 0x000fe200078ec0ff */
[----:B------:R-:W-:Y:S01]  /*9d00*/  FFMA.FTZ R15, R0, R9, R14 ;  /* 0x00000009000f7223 */ /* 0x000fe2000001000e */
[C---:B------:R-:W-:Y:S01]  /*9d10*/  LOP3.LUT R0, R17.reuse, 0xffff0000, RZ, 0xc0, !PT ;  /* 0xffff000011007812 */ /* 0x040fe200078ec0ff */
[----:B------:R-:W-:Y:S01]  /*9d20*/  FMUL.FTZ R7, R2, R4 ;  /* 0x0000000402077220 */ /* 0x000fe20000410000 */
[----:B------:R-:W-:Y:S01]  /*9d30*/  SHF.L.U32 R4, R20, 0x10, RZ ;  /* 0x0000001014047819 */ /* 0x000fe200000006ff */
[-C--:B------:R-:W-:Y:S01]  /*9d40*/  FFMA.FTZ R14, R2, R13.reuse, -R8 ;  /* 0x0000000d020e7223 */ /* 0x080fe20000010808 */
[----:B------:R-:W-:Y:S01]  /*9d50*/  SHF.L.U32 R2, R17, 0x10, RZ ;  /* 0x0000001011027819 */ /* 0x000fe200000006ff */
[----:B------:R-:W-:Y:S01]  /*9d60*/  FFMA.FTZ R9, R5, R13, R7 ;  /* 0x0000000d05097223 */ /* 0x000fe20000010007 */
[----:B------:R-:W-:Y:S01]  /*9d70*/  LOP3.LUT R3, R20, 0xffff0000, RZ, 0xc0, !PT ;  /* 0xffff000014037812 */ /* 0x000fe200078ec0ff */
[----:B------:R-:W-:-:S02]  /*9d80*/  FMUL.FTZ R7, R0, R6 ;  /* 0x0000000600077220 */ /* 0x000fc40000410000 */
[-C--:B------:R-:W-:Y:S02]  /*9d90*/  FMUL.FTZ R8, R2, R11.reuse ;  /* 0x0000000b02087220 */ /* 0x080fe40000410000 */
[C---:B------:R-:W-:Y:S02]  /*9da0*/  FMUL.FTZ R5, R4.reuse, R11 ;  /* 0x0000000b04057220 */ /* 0x040fe40000410000 */
[----:B------:R-:W-:Y:S02]  /*9db0*/  FMUL.FTZ R6, R3, R6 ;  /* 0x0000000603067220 */ /* 0x000fe40000410000 */
[-C--:B------:R-:W-:Y:S01]  /*9dc0*/  FFMA.FTZ R8, R4, R12.reuse, -R8 ;  /* 0x0000000c04087223 */ /* 0x080fe20000010808 */
        /* <DEDUP_REMOVED lines=8> */
.L_x_315:
[----:B------:R-:W-:Y:S05]  /*9e50*/  BSYNC B0 ;  /* 0x0000000000007941 */ /* 0x000fea0003800000 */
.L_x_314:
        /* <DEDUP_REMOVED lines=40> */
.L_x_313:
[----:B------:R-:W-:Y:S05]  /*a0e0*/  BSYNC B1 ;  /* 0x0000000000017941 */ /* 0x000fea0003800000 */
.L_x_312:
        /* <DEDUP_REMOVED lines=45> */
.L_x_319:
[----:B------:R-:W-:Y:S05]  /*a3c0*/  BSYNC B0 ;  /* 0x0000000000007941 */ /* 0x000fea0003800000 */
.L_x_318:
        /* <DEDUP_REMOVED lines=40> */
.L_x_317:
[----:B------:R-:W-:Y:S05]  /*a650*/  BSYNC B1 ;  /* 0x0000000000017941 */ /* 0x000fea0003800000 */
.L_x_316:
[----:B------:R-:W-:-:S04]  /*a660*/  IADD3 R0, R98, 0x60, RZ ;  /* 0x0000006062007810 */ /* 0x000fc80007ffe0ff */
        /* <DEDUP_REMOVED lines=34> */
[----:B------:R-:W-:Y:S01]  /*a890*/  FFMA.FTZ R8, R4, R12, -R8 ;  /* 0x0000000c04087223 */ /* 0x000fe20000010808 */
        /* <DEDUP_REMOVED lines=8> */
.L_x_322:
[----:B------:R-:W-:Y:S05]  /*a920*/  BSYNC B0 ;  /* 0x0000000000007941 */ /* 0x000fea0003800000 */
.L_x_321:
        /* <DEDUP_REMOVED lines=39> */
[----:B------:R1:W-:Y:S01]  /*aba0*/  STS.128 [R248+0x8000], R4 ;  /* 0x00800004f8007388 */ /* 0x0003e20000000c00 */
[----:B------:R-:W-:Y:S05]  /*abb0*/  BRA `(.L_x_320) ;  /* 0x00001ac000007947 */ /* 0x000fea0003800000 */
.L_x_305:
[----:B------:R-:W-:Y:S01]  /*abc0*/  ISETP.GE.AND P0, PT, R4, R0, PT ;  /* 0x000000000400720c */ /* 0x000fe20003f06270 */
[----:B------:R-:W1:Y:S01]  /*abd0*/  SHFL.IDX PT, R15, R2, RZ, 0x1c1f ;  /* 0x001c1fff020f7589 */ /* 0x000e6200000e0000 */
[----:B------:R-:W-:Y:S01]  /*abe0*/  BSSY B0, `(.L_x_323) ;  /* 0x0000014000007945 */ /* 0x000fe20003800000 */
[----:B------:R-:W-:Y:S01]  /*abf0*/  CS2R R4, SRZ ;  /* 0x0000000000047805 */ /* 0x000fe2000001ff00 */
[----:B------:R-:W-:Y:S01]  /*ac00*/  CS2R R10, SRZ ;  /* 0x00000000000a7805 */ /* 0x000fe2000001ff00 */
[----:B------:R-:W2:Y:S01]  /*ac10*/  SHFL.IDX PT, R12, R6, RZ, 0x1c1f ;  /* 0x001c1fff060c7589 */ /* 0x000ea200000e0000 */
[----:B------:R-:W-:-:S03]  /*ac20*/  CS2R R8, SRZ ;  /* 0x0000000000087805 */ /* 0x000fc6000001ff00 */
[----:B------:R-:W3:Y:S04]  /*ac30*/  SHFL.IDX PT, R14, R3, RZ, 0x1c1f ;  /* 0x001c1fff030e7589 */ /* 0x000ee800000e0000 */
[----:B------:R4:W1:Y:S02]  /*ac40*/  SHFL.IDX PT, R13, R7, RZ, 0x1c1f ;  /* 0x001c1fff070d7589 */ /* 0x00086400000e0000 */
[----:B----4-:R-:W-:Y:S01]  /*ac50*/  CS2R R6, SRZ ;  /* 0x0000000000067805 */ /* 0x010fe2000001ff00 */
[----:B------:R-:W-:Y:S05]  /*ac60*/  @P0 BRA `(.L_x_324) ;  /* 0x000000b000000947 */ /* 0x000fea0003800000 */
[C---:B-123--:R-:W-:Y:S01]  /*ac70*/  ISETP.GE.AND P0, PT, R86.reuse, c[0x0][0x27c], PT ;  /* 0x00009f0056007a0c */ /* 0x04efe20003f06270 */
[C---:B------:R-:W-:Y:S01]  /*ac80*/  IMAD.SHL.U32 R2, R86.reuse, 0x2, RZ ;  /* 0x0000000256027824 */ /* 0x040fe200078e00ff */
[----:B------:R-:W-:Y:S01]  /*ac90*/  SHF.L.U64.HI R3, R86, 0x1, R87 ;  /* 0x0000000156037819 */ /* 0x000fe20000010257 */
[----:B------:R-:W-:-:S03]  /*aca0*/  CS2R R6, SRZ ;  /* 0x0000000000067805 */ /* 0x000fc6000001ff00 */
[-C--:B------:R-:W-:Y:S02]  /*acb0*/  IADD3 R12, P2, R12, R2.reuse, RZ ;  /* 0x000000020c0c7210 */ /* 0x080fe40007f5e0ff */
[----:B------:R-:W-:-:S03]  /*acc0*/  IADD3 R2, P1, R13, R2, RZ ;  /* 0x000000020d027210 */ /* 0x000fc60007f3e0ff */
[--C-:B------:R-:W-:Y:S02]  /*acd0*/  IMAD.X R13, R15, 0x1, R3.reuse, P2 ;  /* 0x000000010f0d7824 */ /* 0x100fe400010e0603 */
[----:B------:R-:W-:Y:S01]  /*ace0*/  IMAD.X R3, R14, 0x1, R3, P1 ;  /* 0x000000010e037824 */ /* 0x000fe200008e0603 */
[----:B------:R-:W-:Y:S05]  /*acf0*/  @P0 BRA `(.L_x_324) ;  /* 0x0000002000000947 */ /* 0x000fea0003800000 */
[----:B------:R1:W5:Y:S04]  /*ad00*/  LD.E.128 R8, [R12.64] ;  /* 0x000000080c087980 */ /* 0x000368000c101d00 */
[----:B------:R1:W5:Y:S02]  /*ad10*/  LD.E.128 R4, [R2.64] ;  /* 0x0000000802047980 */ /* 0x000364000c101d00 */
.L_x_324:
[----:B-123--:R-:W-:Y:S05]  /*ad20*/  BSYNC B0 ;  /* 0x0000000000007941 */ /* 0x00efea0003800000 */
.L_x_323:
[----:B------:R-:W-:Y:S01]  /*ad30*/  IMAD R0, R26, -0x80, R0 ;  /* 0xffffff801a007824 */ /* 0x000fe200078e0200 */
[----:B------:R-:W-:Y:S01]  /*ad40*/  ISETP.GE.AND P0, PT, R86, c[0x0][0x27c], PT ;  /* 0x00009f0056007a0c */ /* 0x000fe20003f06270 */
[----:B-----5:R-:W-:Y:S01]  /*ad50*/  IMAD.MOV.U32 R18, RZ, RZ, R8 ;  /* 0x000000ffff127224 */ /* 0x020fe200078e0008 */
[--C-:B------:R-:W-:Y:S01]  /*ad60*/  SHF.R.U64 R16, R8, 0x10, R9.reuse ;  /* 0x0000001008107819 */ /* 0x100fe20000001209 */
[----:B------:R-:W-:Y:S01]  /*ad70*/  IMAD.MOV.U32 R15, RZ, RZ, R10 ;  /* 0x000000ffff0f7224 */ /* 0x000fe200078e000a */
[----:B------:R-:W-:Y:S01]  /*ad80*/  IMNMX R37, R0, 0x80, PT ;  /* 0x0000008000257817 */ /* 0x000fe20003800200 */
[----:B------:R-:W-:Y:S01]  /*ad90*/  IMAD.MOV.U32 R17, RZ, RZ, R9 ;  /* 0x000000ffff117224 */ /* 0x000fe200078e0009 */
[--C-:B------:R-:W-:Y:S01]  /*ada0*/  SHF.R.U64 R13, R10, 0x10, R11.reuse ;  /* 0x000000100a0d7819 */ /* 0x100fe2000000120b */
[----:B------:R-:W-:Y:S01]  /*adb0*/  IMAD.MOV.U32 R10, RZ, RZ, R4 ;  /* 0x000000ffff0a7224 */ /* 0x000fe200078e0004 */
[----:B------:R-:W-:Y:S01]  /*adc0*/  ISETP.GE.OR P1, PT, R98, R37, P0 ;  /* 0x000000256200720c */ /* 0x000fe20000726670 */
[----:B------:R-:W-:Y:S01]  /*add0*/  IMAD.MOV.U32 R14, RZ, RZ, R11 ;  /* 0x000000ffff0e7224 */ /* 0x000fe200078e000b */
[----:B------:R-:W-:Y:S01]  /*ade0*/  SHF.R.U32.HI R12, RZ, 0x10, R9 ;  /* 0x00000010ff0c7819 */ /* 0x000fe20000011609 */
[--C-:B------:R-:W-:Y:S01]  /*adf0*/  IMAD.MOV.U32 R9, RZ, RZ, R5.reuse ;  /* 0x000000ffff097224 */ /* 0x100fe200078e0005 */
[----:B------:R-:W-:Y:S01]  /*ae00*/  SHF.R.U64 R8, R4, 0x10, R5 ;  /* 0x0000001004087819 */ /* 0x000fe20000001205 */
[----:B------:R-:W-:Y:S01]  /*ae10*/  IMAD.MOV.U32 R3, RZ, RZ, R7 ;  /* 0x000000ffff037224 */ /* 0x000fe200078e0007 */
[----:B------:R-:W-:Y:S01]  /*ae20*/  SHF.R.U32.HI R4, RZ, 0x10, R5 ;  /* 0x00000010ff047819 */ /* 0x000fe20000011605 */
[----:B------:R-:W-:Y:S01]  /*ae30*/  IMAD.MOV.U32 R5, RZ, RZ, R6 ;  /* 0x000000ffff057224 */ /* 0x000fe200078e0006 */
[----:B------:R-:W-:Y:S01]  /*ae40*/  SHF.R.U32.HI R11, RZ, 0x10, R11 ;  /* 0x00000010ff0b7819 */ /* 0x000fe2000001160b */
[----:B------:R-:W-:-:S04]  /*ae50*/  DEPBAR.LE SB0, 0x1 ;  /* 0x000080400000791a */ /* 0x000fc80000000000 */
[--C-:B------:R-:W-:Y:S01]  /*ae60*/  SHF.R.U64 R2, R6, 0x10, R7.reuse ;  /* 0x0000001006027819 */ /* 0x100fe20000001207 */
[----:B------:R-:W-:Y:S01]  /*ae70*/  BSSY B0, `(.L_x_325) ;  /* 0x0000065000007945 */ /* 0x000fe20003800000 */
[----:B------:R-:W-:Y:S02]  /*ae80*/  SHF.R.U32.HI R0, RZ, 0x10, R7 ;  /* 0x00000010ff007819 */ /* 0x000fe40000011607 */
[----:B------:R-:W-:Y:S02]  /*ae90*/  PRMT R24, R18, 0x5410, R16 ;  /* 0x0000541012187816 */ /* 0x000fe40000000010 */
[----:B------:R-:W-:Y:S02]  /*aea0*/  PRMT R30, R17, 0x5410, R12 ;  /* 0x00005410111e7816 */ /* 0x000fe4000000000c */
[----:B------:R-:W-:Y:S02]  /*aeb0*/  PRMT R26, R15, 0x5410, R13 ;  /* 0x000054100f1a7816 */ /* 0x000fe4000000000d */
[----:B------:R-:W-:-:S02]  /*aec0*/  PRMT R29, R14, 0x5410, R11 ;  /* 0x000054100e1d7816 */ /* 0x000fc4000000000b */
[----:B------:R-:W-:Y:S02]  /*aed0*/  PRMT R23, R10, 0x5410, R8 ;  /* 0x000054100a177816 */ /* 0x000fe40000000008 */
[----:B------:R-:W-:Y:S02]  /*aee0*/  PRMT R27, R9, 0x5410, R4 ;  /* 0x00005410091b7816 */ /* 0x000fe40000000004 */
[----:B------:R-:W-:Y:S02]  /*aef0*/  PRMT R25, R5, 0x5410, R2 ;  /* 0x0000541005197816 */ /* 0x000fe40000000002 */
[----:B------:R-:W-:Y:S01]  /*af00*/  PRMT R28, R3, 0x5410, R0 ;  /* 0x00005410031c7816 */ /* 0x000fe20000000000 */
[----:B------:R-:W-:Y:S06]  /*af10*/  BAR.SYNC.DEFER_BLOCKING 0x0 ;  /* 0x0000000000007b1d */ /* 0x000fec0000010000 */
[----:B------:R-:W-:Y:S05]  /*af20*/  @P1 BRA `(.L_x_326) ;  /* 0x0000059000001947 */ /* 0x000fea0003800000 */
[----:B------:R-:W2:Y:S04]  /*af30*/  LDL R21, [R1+0x40] ;  /* 0x0000400001157983 */ /* 0x000ea80000100800 */
[----:B------:R-:W3:Y:S04]  /*af40*/  LDL R20, [R1+0x44] ;  /* 0x0000440001147983 */ /* 0x000ee80000100800 */
[----:B------:R-:W4:Y:S04]  /*af50*/  LDL R38, [R1+0xcc] ;  /* 0x0000cc0001267983 */ /* 0x000f280000100800 */
[----:B------:R-:W1:Y:S01]  /*af60*/  S2R R22, SR_TID.X ;  /* 0x0000000000167919 */ /* 0x000e620000002100 */
[----:B------:R-:W-:-:S02]  /*af70*/  IADD3 R0, R86, c[0x0][0x27c], RZ ;  /* 0x00009f0056007a10 */ /* 0x000fc40007ffe0ff */
[----:B-1----:R-:W-:-:S04]  /*af80*/  SHF.R.S32.HI R19, RZ, 0x1f, R22 ;  /* 0x0000001fff137819 */ /* 0x002fc80000011416 */
[----:B------:R-:W-:-:S04]  /*af90*/  LEA.HI R19, R19, R22, RZ, 0x5 ;  /* 0x0000001613137211 */ /* 0x000fc800078f28ff */
[----:B------:R-:W-:-:S04]  /*afa0*/  SHF.R.S32.HI R19, RZ, 0x5, R19 ;  /* 0x00000005ff137819 */ /* 0x000fc80000011413 */
[----:B------:R-:W-:Y:S01]  /*afb0*/  SHF.L.U32 R19, R19, 0x9, RZ ;  /* 0x0000000913137819 */ /* 0x000fe200000006ff */
[----:B------:R-:W-:Y:S01]  /*afc0*/  IMAD.U32 R2, R23, 0x10000, RZ ;  /* 0x0001000017027824 */ /* 0x000fe200078e00ff */
[----:B--2---:R-:W-:-:S04]  /*afd0*/  LOP3.LUT R0, R21, 0x38, R0, 0xf8, !PT ;  /* 0x0000003815007812 */ /* 0x004fc800078ef800 */
[----:B---3--:R-:W-:Y:S01]  /*afe0*/  LOP3.LUT R0, R0, R20, RZ, 0x3c, !PT ;  /* 0x0000001400007212 */ /* 0x008fe200078e3cff */
[----:B----4-:R-:W1:Y:S04]  /*aff0*/  LDS.128 R8, [R38] ;  /* 0x0000000026087984 */ /* 0x010e680000000c00 */
[----:B------:R-:W-:-:S05]  /*b000*/  IMAD.IADD R0, R19, 0x1, R0 ;  /* 0x0000000113007824 */ /* 0x000fca00078e0200 */
[----:B------:R-:W-:-:S05]  /*b010*/  SHF.L.U32 R31, R0, 0x1, RZ ;  /* 0x00000001001f7819 */ /* 0x000fca00000006ff */
[----:B------:R-:W2:Y:S01]  /*b020*/  LDS.128 R4, [R31+0x5100] ;  /* 0x005100001f047984 */ /* 0x000ea20000000c00 */
[----:B------:R-:W-:Y:S01]  /*b030*/  SHF.L.U32 R0, R24, 0x10, RZ ;  /* 0x0000001018007819 */ /* 0x000fe200000006ff */
[C---:B-1----:R-:W-:Y:S01]  /*b040*/  IMAD.U32 R12, R8.reuse, 0x10000, RZ ;  /* 0x00010000080c7824 */ /* 0x042fe200078e00ff */
[----:B------:R-:W-:Y:S01]  /*b050*/  LOP3.LUT R13, R8, 0xffff0000, RZ, 0xc0, !PT ;  /* 0xffff0000080d7812 */ /* 0x000fe200078ec0ff */
[C---:B------:R-:W-:Y:S01]  /*b060*/  IMAD.U32 R15, R10.reuse, 0x10000, RZ ;  /* 0x000100000a0f7824 */ /* 0x040fe200078e00ff */
[C---:B------:R-:W-:Y:S02]  /*b070*/  SHF.L.U32 R14, R9.reuse, 0x10, RZ ;  /* 0x00000010090e7819 */ /* 0x040fe400000006ff */
[----:B------:R-:W-:Y:S02]  /*b080*/  LOP3.LUT R22, R9, 0xffff0000, RZ, 0xc0, !PT ;  /* 0xffff000009167812 */ /* 0x000fe400078ec0ff */
[----:B------:R-:W-:Y:S01]  /*b090*/  LOP3.LUT R16, R10, 0xffff0000, RZ, 0xc0, !PT ;  /* 0xffff00000a107812 */ /* 0x000fe200078ec0ff */
[C---:B--2---:R-:W-:Y:S01]  /*b0a0*/  IMAD.U32 R3, R4.reuse, 0x10000, RZ ;  /* 0x0001000004037824 */ /* 0x044fe200078e00ff */
[----:B------:R-:W-:-:S02]  /*b0b0*/  LOP3.LUT R8, R4, 0xffff0000, RZ, 0xc0, !PT ;  /* 0xffff000004087812 */ /* 0x000fc400078ec0ff */
[----:B------:R-:W-:Y:S01]  /*b0c0*/  LOP3.LUT R4, R23, 0xffff0000, RZ, 0xc0, !PT ;  /* 0xffff000017047812 */ /* 0x000fe200078ec0ff */
[----:B------:R-:W-:Y:S01]  /*b0d0*/  FMUL.FTZ R17, R3, R2 ;  /* 0x0000000203117220 */ /* 0x000fe20000410000 */
[C---:B------:R-:W-:Y:S02]  /*b0e0*/  SHF.L.U32 R9, R5.reuse, 0x10, RZ ;  /* 0x0000001005097819 */ /* 0x040fe400000006ff */
[----:B------:R-:W-:Y:S01]  /*b0f0*/  LOP3.LUT R19, R5, 0xffff0000, RZ, 0xc0, !PT ;  /* 0xffff000005137812 */ /* 0x000fe200078ec0ff */
[C---:B------:R-:W-:Y:S01]  /*b100*/  IMAD.U32 R5, R6.reuse, 0x10000, RZ ;  /* 0x0001000006057824 */ /* 0x040fe200078e00ff */
[----:B------:R-:W-:Y:S01]  /*b110*/  LOP3.LUT R10, R6, 0xffff0000, RZ, 0xc0, !PT ;  /* 0xffff0000060a7812 */ /* 0x000fe200078ec0ff */
[-C--:B------:R-:W-:Y:S01]  /*b120*/  FMUL.FTZ R6, R3, R0.reuse ;  /* 0x0000000003067220 */ /* 0x080fe20000410000 */
[C---:B------:R-:W-:Y:S02]  /*b130*/  SHF.L.U32 R20, R11.reuse, 0x10, RZ ;  /* 0x000000100b147819 */ /* 0x040fe400000006ff */
[----:B------:R-:W-:Y:S01]  /*b140*/  LOP3.LUT R21, R11, 0xffff0000, RZ, 0xc0, !PT ;  /* 0xffff00000b157812 */ /* 0x000fe200078ec0ff */
[----:B------:R-:W-:Y:S01]  /*b150*/  FFMA.FTZ R36, R12, R0, -R17 ;  /* 0x000000000c247223 */ /* 0x000fe20000010811 */
[----:B------:R-:W-:-:S02]  /*b160*/  SHF.L.U32 R11, R7, 0x10, RZ ;  /* 0x00000010070b7819 */ /* 0x000fc400000006ff */
[----:B------:R-:W-:Y:S01]  /*b170*/  LOP3.LUT R18, R7, 0xffff0000, RZ, 0xc0, !PT ;  /* 0xffff000007127812 */ /* 0x000fe200078ec0ff */
[----:B------:R-:W-:Y:S01]  /*b180*/  FMUL.FTZ R7, R8, R4 ;  /* 0x0000000408077220 */ /* 0x000fe20000410000 */
[----:B------:R-:W-:Y:S01]  /*b190*/  LOP3.LUT R3, R24, 0xffff0000, RZ, 0xc0, !PT ;  /* 0xffff000018037812 */ /* 0x000fe200078ec0ff */
[----:B------:R-:W-:Y:S02]  /*b1a0*/  IMAD.U32 R0, R27, 0x10000, RZ ;  /* 0x000100001b007824 */ /* 0x000fe400078e00ff */
[----:B------:R-:W-:Y:S01]  /*b1b0*/  FFMA.FTZ R35, R12, R2, R6 ;  /* 0x000000020c237223 */ /* 0x000fe20000010006 */
[----:B------:R-:W-:Y:S01]  /*b1c0*/  SHF.L.U32 R2, R30, 0x10, RZ ;  /* 0x000000101e027819 */ /* 0x000fe200000006ff */
[-C--:B------:R-:W-:Y:S02]  /*b1d0*/  FFMA.FTZ R34, R13, R3.reuse, -R7 ;  /* 0x000000030d227223 */ /* 0x080fe40000010807 */
[----:B------:R-:W-:Y:S01]  /*b1e0*/  FMUL.FTZ R7, R9, R0 ;  /* 0x0000000009077220 */ /* 0x000fe20000410000 */
[----:B------:R-:W-:Y:S01]  /*b1f0*/  SHF.L.U32 R6, R25, 0x10, RZ ;  /* 0x0000001019067819 */ /* 0x000fe200000006ff */
[----:B------:R-:W-:-:S02]  /*b200*/  FMUL.FTZ R8, R8, R3 ;  /* 0x0000000308087220 */ /* 0x000fc40000410000 */
[-C--:B------:R-:W-:Y:S02]  /*b210*/  FMUL.FTZ R3, R9, R2.reuse ;  /* 0x0000000209037220 */ /* 0x080fe40000410000 */
[----:B------:R-:W-:Y:S02]  /*b220*/  FFMA.FTZ R32, R14, R2, -R7 ;  /* 0x000000020e207223 */ /* 0x000fe40000010807 */
[----:B------:R-:W-:Y:S02]  /*b230*/  IMAD.U32 R2, R26, 0x10000, RZ ;  /* 0x000100001a027824 */ /* 0x000fe400078e00ff */
[----:B------:R-:W-:Y:S02]  /*b240*/  FFMA.FTZ R33, R13, R4, R8 ;  /* 0x000000040d217223 */ /* 0x000fe40000010008 */
[C---:B------:R-:W-:Y:S02]  /*b250*/  FMUL.FTZ R4, R5.reuse, R6 ;  /* 0x0000000605047220 */ /* 0x040fe40000410000 */
[----:B------:R-:W-:Y:S01]  /*b260*/  FFMA.FTZ R17, R14, R0, R3 ;  /* 0x000000000e117223 */ /* 0x000fe20000010003 */
[----:B------:R-:W-:Y:S01]  /*b270*/  LOP3.LUT R3, R26, 0xffff0000, RZ, 0xc0, !PT ;  /* 0xffff00001a037812 */ /* 0x000fe200078ec0ff */
[-C--:B------:R-:W-:Y:S01]  /*b280*/  FMUL.FTZ R9, R5, R2.reuse ;  /* 0x0000000205097220 */ /* 0x080fe20000410000 */
[----:B------:R-:W-:Y:S01]  /*b290*/  SHF.L.U32 R5, R28, 0x10, RZ ;  /* 0x000000101c057819 */ /* 0x000fe200000006ff */
[----:B------:R-:W-:Y:S01]  /*b2a0*/  FFMA.FTZ R14, R15, R2, -R4 ;  /* 0x000000020f0e7223 */ /* 0x000fe20000010804 */
[----:B------:R-:W-:-:S02]  /*b2b0*/  LOP3.LUT R0, R25, 0xffff0000, RZ, 0xc0, !PT ;  /* 0xffff000019007812 */ /* 0x000fc400078ec0ff */
[----:B------:R-:W-:Y:S01]  /*b2c0*/  SHF.L.U32 R2, R29, 0x10, RZ ;  /* 0x000000101d027819 */ /* 0x000fe200000006ff */
[C---:B------:R-:W-:Y:S02]  /*b2d0*/  FMUL.FTZ R7, R10.reuse, R3 ;  /* 0x000000030a077220 */ /* 0x040fe40000410000 */
[----:B------:R-:W-:Y:S02]  /*b2e0*/  FMUL.FTZ R4, R11, R5 ;  /* 0x000000050b047220 */ /* 0x000fe40000410000 */
[----:B------:R-:W-:Y:S02]  /*b2f0*/  FMUL.FTZ R8, R10, R0 ;  /* 0x000000000a087220 */ /* 0x000fe40000410000 */
[----:B------:R-:W-:Y:S02]  /*b300*/  FFMA.FTZ R15, R15, R6, R9 ;  /* 0x000000060f0f7223 */ /* 0x000fe40000010009 */
[----:B------:R-:W-:Y:S02]  /*b310*/  FMUL.FTZ R6, R11, R2 ;  /* 0x000000020b067220 */ /* 0x000fe40000410000 */
[----:B------:R-:W-:Y:S01]  /*b320*/  FFMA.FTZ R13, R16, R0, R7 ;  /* 0x00000000100d7223 */ /* 0x000fe20000010007 */
[----:B------:R-:W-:Y:S01]  /*b330*/  LOP3.LUT R0, R28, 0xffff0000, RZ, 0xc0, !PT ;  /* 0xffff00001c007812 */ /* 0x000fe200078ec0ff */
[----:B------:R-:W-:Y:S01]  /*b340*/  FFMA.FTZ R11, R20, R2, -R4 ;  /* 0x00000002140b7223 */ /* 0x000fe20000010804 */
[----:B------:R-:W-:Y:S01]  /*b350*/  LOP3.LUT R2, R27, 0xffff0000, RZ, 0xc0, !PT ;  /* 0xffff00001b027812 */ /* 0x000fe200078ec0ff */
[----:B------:R-:W-:Y:S01]  /*b360*/  FFMA.FTZ R10, R16, R3, -R8 ;  /* 0x00000003100a7223 */ /* 0x000fe20000010808 */
[----:B------:R-:W-:-:S02]  /*b370*/  LOP3.LUT R4, R30, 0xffff0000, RZ, 0xc0, !PT ;  /* 0xffff00001e047812 */ /* 0x000fc400078ec0ff */
[----:B------:R-:W-:Y:S01]  /*b380*/  LOP3.LUT R3, R29, 0xffff0000, RZ, 0xc0, !PT ;  /* 0xffff00001d037812 */ /* 0x000fe200078ec0ff */
[----:B------:R-:W-:Y:S02]  /*b390*/  FFMA.FTZ R12, R20, R5, R6 ;  /* 0x00000005140c7223 */ /* 0x000fe40000010006 */
[C---:B------:R-:W-:Y:S02]  /*b3a0*/  FMUL.FTZ R8, R19.reuse, R2 ;  /* 0x0000000213087220 */ /* 0x040fe40000410000 */
[C---:B------:R-:W-:Y:S02]  /*b3b0*/  FMUL.FTZ R6, R18.reuse, R0 ;  /* 0x0000000012067220 */ /* 0x040fe40000410000 */
[-C--:B------:R-:W-:Y:S02]  /*b3c0*/  FMUL.FTZ R7, R19, R4.reuse ;  /* 0x0000000413077220 */ /* 0x080fe40000410000 */
[----:B------:R-:W-:Y:S02]  /*b3d0*/  FMUL.FTZ R5, R18, R3 ;  /* 0x0000000312057220 */ /* 0x000fe40000410000 */
[----:B------:R-:W-:-:S02]  /*b3e0*/  FFMA.FTZ R9, R22, R4, -R8 ;  /* 0x0000000416097223 */ /* 0x000fc40000010808 */
[C---:B------:R-:W-:Y:S02]  /*b3f0*/  FFMA.FTZ R3, R21.reuse, R3, -R6 ;  /* 0x0000000315037223 */ /* 0x040fe40000010806 */
[----:B------:R-:W-:Y:S02]  /*b400*/  FFMA.FTZ R2, R22, R2, R7 ;  /* 0x0000000216027223 */ /* 0x000fe40000010007 */
[----:B------:R-:W-:Y:S01]  /*b410*/  FFMA.FTZ R0, R21, R0, R5 ;  /* 0x0000000015007223 */ /* 0x000fe20000010005 */
[----:B------:R-:W-:Y:S02]  /*b420*/  F2FP.BF16.PACK_AB R10, R10, R14 ;  /* 0x0000000e0a0a723e */ /* 0x000fe400000010ff */
[----:B------:R-:W-:Y:S02]  /*b430*/  F2FP.BF16.PACK_AB R8, R34, R36 ;  /* 0x000000242208723e */ /* 0x000fe400000010ff */
[----:B------:R-:W-:Y:S02]  /*b440*/  F2FP.BF16.PACK_AB R9, R9, R32 ;  /* 0x000000200909723e */ /* 0x000fe400000010ff */
[----:B------:R-:W-:-:S02]  /*b450*/  F2FP.BF16.PACK_AB R11, R3, R11 ;  /* 0x0000000b030b723e */ /* 0x000fc400000010ff */
[----:B------:R-:W-:Y:S02]  /*b460*/  F2FP.BF16.PACK_AB R6, R13, R15 ;  /* 0x0000000f0d06723e */ /* 0x000fe400000010ff */
[----:B------:R-:W-:Y:S02]  /*b470*/  F2FP.BF16.PACK_AB R4, R33, R35 ;  /* 0x000000232104723e */ /* 0x000fe400000010ff */
[----:B------:R-:W-:Y:S02]  /*b480*/  F2FP.BF16.PACK_AB R5, R2, R17 ;  /* 0x000000110205723e */ /* 0x000fe400000010ff */
[----:B------:R-:W-:Y:S01]  /*b490*/  F2FP.BF16.PACK_AB R7, R0, R12 ;  /* 0x0000000c0007723e */ /* 0x000fe200000010ff */
[----:B------:R1:W-:Y:S04]  /*b4a0*/  STS.128 [R38], R8 ;  /* 0x0000000826007388 */ /* 0x0003e80000000c00 */
[----:B------:R1:W-:Y:S02]  /*b4b0*/  STS.128 [R31+0x5100], R4 ;  /* 0x005100041f007388 */ /* 0x0003e40000000c00 */
.L_x_326:
[----:B------:R-:W-:Y:S05]  /*b4c0*/  BSYNC B0 ;  /* 0x0000000000007941 */ /* 0x000fea0003800000 */
.L_x_325:
[----:B------:R-:W-:Y:S01]  /*b4d0*/  IADD3 R0, R98, 0x20, RZ ;  /* 0x0000002062007810 */ /* 0x000fe20007ffe0ff */
[----:B------:R-:W-:Y:S03]  /*b4e0*/  BSSY B0, `(.L_x_327) ;  /* 0x000005d000007945 */ /* 0x000fe60003800000 */
[----:B------:R-:W-:-:S13]  /*b4f0*/  ISETP.GE.OR P1, PT, R0, R37, P0 ;  /* 0x000000250000720c */ /* 0x000fda0000726670 */
[----:B------:R-:W-:Y:S05]  /*b500*/  @P1 BRA `(.L_x_328) ;  /* 0x000005a000001947 */ /* 0x000fea0003800000 */
[----:B------:R-:W2:Y:S01]  /*b510*/  LDL R2, [R1+0x4c] ;  /* 0x00004c0001027983 */ /* 0x000ea20000100800 */
[C---:B------:R-:W-:Y:S02]  /*b520*/  IADD3 R3, R98.reuse, 0x20, RZ ;  /* 0x0000002062037810 */ /* 0x040fe40007ffe0ff */
[----:B-1----:R-:W-:Y:S01]  /*b530*/  IADD3 R4, R98, 0x20, RZ ;  /* 0x0000002062047810 */ /* 0x002fe20007ffe0ff */
[----:B------:R-:W3:Y:S02]  /*b540*/  LDL R38, [R1+0xd8] ;  /* 0x0000d80001267983 */ /* 0x000ee40000100800 */
[----:B------:R-:W-:Y:S02]  /*b550*/  IMAD.SHL.U32 R3, R3, 0x40, RZ ;  /* 0x0000004003037824 */ /* 0x000fe400078e00ff */
[----:B------:R-:W-:Y:S01]  /*b560*/  IMAD.SHL.U32 R4, R4, 0x40, RZ ;  /* 0x0000004004047824 */ /* 0x000fe200078e00ff */
[----:B------:R-:W-:Y:S02]  /*b570*/  IADD3 R0, R86, c[0x0][0x27c], RZ ;  /* 0x00009f0056007a10 */ /* 0x000fe40007ffe0ff */
[----:B------:R-:W-:-:S02]  /*b580*/  LOP3.LUT R3, R3, 0x1c0, RZ, 0xc0, !PT ;  /* 0x000001c003037812 */ /* 0x000fc400078ec0ff */
[----:B------:R-:W-:Y:S02]  /*b590*/  LOP3.LUT R4, R4, 0x1c0, RZ, 0xc0, !PT ;  /* 0x000001c004047812 */ /* 0x000fe400078ec0ff */
[----:B------:R-:W-:Y:S02]  /*b5a0*/  SHF.R.U32.HI R3, RZ, 0x3, R3 ;  /* 0x00000003ff037819 */ /* 0x000fe40000011603 */
[----:B------:R-:W-:-:S04]  /*b5b0*/  LOP3.LUT R0, R4, 0x38, R0, 0xf8, !PT ;  /* 0x0000003804007812 */ /* 0x000fc800078ef800 */
[----:B------:R-:W-:-:S04]  /*b5c0*/  LOP3.LUT R0, R0, R3, RZ, 0x3c, !PT ;  /* 0x0000000300007212 */ /* 0x000fc800078e3cff */
[----:B--2---:R-:W-:Y:S01]  /*b5d0*/  IADD3 R0, R2, R0, RZ ;  /* 0x0000000002007210 */ /* 0x004fe20007ffe0ff */
[----:B---3--:R-:W1:Y:S04]  /*b5e0*/  LDS.128 R8, [R38] ;  /* 0x0000000026087984 */ /* 0x008e680000000c00 */
[----:B------:R-:W-:-:S05]  /*b5f0*/  IMAD.SHL.U32 R31, R0, 0x2, RZ ;  /* 0x00000002001f7824 */ /* 0x000fca00078e00ff */
[----:B------:R-:W2:Y:S01]  /*b600*/  LDS.128 R4, [R31+0x5100] ;  /* 0x005100001f047984 */ /* 0x000ea20000000c00 */
[----:B------:R-:W-:Y:S01]  /*b610*/  SHF.L.U32 R2, R23, 0x10, RZ ;  /* 0x0000001017027819 */ /* 0x000fe200000006ff */
[----:B------:R-:W-:Y:S01]  /*b620*/  IMAD.U32 R0, R24, 0x10000, RZ ;  /* 0x0001000018007824 */ /* 0x000fe200078e00ff */
[C---:B-1----:R-:W-:Y:S02]  /*b630*/  SHF.L.U32 R12, R8.reuse, 0x10, RZ ;  /* 0x00000010080c7819 */ /* 0x042fe400000006ff */
[----:B------:R-:W-:Y:S02]  /*b640*/  LOP3.LUT R13, R8, 0xffff0000, RZ, 0xc0, !PT ;  /* 0xffff0000080d7812 */ /* 0x000fe400078ec0ff */
[C---:B--2---:R-:W-:Y:S01]  /*b650*/  SHF.L.U32 R3, R4.reuse, 0x10, RZ ;  /* 0x0000001004037819 */ /* 0x044fe200000006ff */
[C---:B------:R-:W-:Y:S01]  /*b660*/  IMAD.U32 R14, R9.reuse, 0x10000, RZ ;  /* 0x00010000090e7824 */ /* 0x040fe200078e00ff */
[----:B------:R-:W-:Y:S02]  /*b670*/  LOP3.LUT R8, R4, 0xffff0000, RZ, 0xc0, !PT ;  /* 0xffff000004087812 */ /* 0x000fe400078ec0ff */
[----:B------:R-:W-:Y:S01]  /*b680*/  LOP3.LUT R22, R9, 0xffff0000, RZ, 0xc0, !PT ;  /* 0xffff000009167812 */ /* 0x000fe200078ec0ff */
[----:B------:R-:W-:Y:S01]  /*b690*/  FMUL.FTZ R17, R2, R3 ;  /* 0x0000000302117220 */ /* 0x000fe20000410000 */
[----:B------:R-:W-:Y:S01]  /*b6a0*/  LOP3.LUT R4, R23, 0xffff0000, RZ, 0xc0, !PT ;  /* 0xffff000017047812 */ /* 0x000fe200078ec0ff */
[----:B------:R-:W-:Y:S01]  /*b6b0*/  IMAD.U32 R9, R5, 0x10000, RZ ;  /* 0x0001000005097824 */ /* 0x000fe200078e00ff */
[----:B------:R-:W-:-:S02]  /*b6c0*/  SHF.L.U32 R15, R10, 0x10, RZ ;  /* 0x000000100a0f7819 */ /* 0x000fc400000006ff */
[----:B------:R-:W-:Y:S02]  /*b6d0*/  LOP3.LUT R16, R10, 0xffff0000, RZ, 0xc0, !PT ;  /* 0xffff00000a107812 */ /* 0x000fe400078ec0ff */
[----:B------:R-:W-:Y:S01]  /*b6e0*/  LOP3.LUT R19, R5, 0xffff0000, RZ, 0xc0, !PT ;  /* 0xffff000005137812 */ /* 0x000fe200078ec0ff */
[C---:B------:R-:W-:Y:S01]  /*b6f0*/  IMAD.U32 R20, R11.reuse, 0x10000, RZ ;  /* 0x000100000b147824 */ /* 0x040fe200078e00ff */
[C---:B------:R-:W-:Y:S02]  /*b700*/  SHF.L.U32 R5, R6.reuse, 0x10, RZ ;  /* 0x0000001006057819 */ /* 0x040fe400000006ff */
[----:B------:R-:W-:Y:S01]  /*b710*/  LOP3.LUT R10, R6, 0xffff0000, RZ, 0xc0, !PT ;  /* 0xffff0000060a7812 */ /* 0x000fe200078ec0ff */
[C---:B------:R-:W-:Y:S01]  /*b720*/  FMUL.FTZ R6, R0.reuse, R3 ;  /* 0x0000000300067220 */ /* 0x040fe20000410000 */
[----:B------:R-:W-:Y:S01]  /*b730*/  LOP3.LUT R21, R11, 0xffff0000, RZ, 0xc0, !PT ;  /* 0xffff00000b157812 */ /* 0x000fe200078ec0ff */
[C---:B------:R-:W-:Y:S01]  /*b740*/  IMAD.U32 R11, R7.reuse, 0x10000, RZ ;  /* 0x00010000070b7824 */ /* 0x040fe200078e00ff */
[----:B------:R-:W-:Y:S01]  /*b750*/  LOP3.LUT R18, R7, 0xffff0000, RZ, 0xc0, !PT ;  /* 0xffff000007127812 */ /* 0x000fe200078ec0ff */
[----:B------:R-:W-:Y:S01]  /*b760*/  FFMA.FTZ R36, R0, R12, -R17 ;  /* 0x0000000c00247223 */ /* 0x000fe20000010811 */
[----:B------:R-:W-:Y:S01]  /*b770*/  LOP3.LUT R3, R24, 0xffff0000, RZ, 0xc0, !PT ;  /* 0xffff000018037812 */ /* 0x000fe200078ec0ff */
[----:B------:R-:W-:Y:S01]  /*b780*/  FMUL.FTZ R7, R4, R8 ;  /* 0x0000000804077220 */ /* 0x000fe20000410000 */
[----:B------:R-:W-:Y:S01]  /*b790*/  SHF.L.U32 R0, R27, 0x10, RZ ;  /* 0x000000101b007819 */ /* 0x000fe200000006ff */
[----:B------:R-:W-:-:S02]  /*b7a0*/  FFMA.FTZ R35, R2, R12, R6 ;  /* 0x0000000c02237223 */ /* 0x000fc40000010006 */
[----:B------:R-:W-:Y:S02]  /*b7b0*/  FFMA.FTZ R34, R3, R13, -R7 ;  /* 0x0000000d03227223 */ /* 0x000fe40000010807 */
[----:B------:R-:W-:Y:S02]  /*b7c0*/  IMAD.U32 R2, R30, 0x10000, RZ ;  /* 0x000100001e027824 */ /* 0x000fe400078e00ff */
[-C--:B------:R-:W-:Y:S01]  /*b7d0*/  FMUL.FTZ R7, R0, R9.reuse ;  /* 0x0000000900077220 */ /* 0x080fe20000410000 */
[----:B------:R-:W-:Y:S01]  /*b7e0*/  SHF.L.U32 R6, R25, 0x10, RZ ;  /* 0x0000001019067819 */ /* 0x000fe200000006ff */
[----:B------:R-:W-:Y:S02]  /*b7f0*/  FMUL.FTZ R8, R3, R8 ;  /* 0x0000000803087220 */ /* 0x000fe40000410000 */
[C---:B------:R-:W-:Y:S02]  /*b800*/  FMUL.FTZ R3, R2.reuse, R9 ;  /* 0x0000000902037220 */ /* 0x040fe40000410000 */
[----:B------:R-:W-:-:S02]  /*b810*/  FFMA.FTZ R32, R2, R14, -R7 ;  /* 0x0000000e02207223 */ /* 0x000fc40000010807 */
[----:B------:R-:W-:Y:S02]  /*b820*/  IMAD.U32 R2, R26, 0x10000, RZ ;  /* 0x000100001a027824 */ /* 0x000fe400078e00ff */
[----:B------:R-:W-:Y:S02]  /*b830*/  FFMA.FTZ R33, R4, R13, R8 ;  /* 0x0000000d04217223 */ /* 0x000fe40000010008 */
[-C--:B------:R-:W-:Y:S02]  /*b840*/  FMUL.FTZ R4, R6, R5.reuse ;  /* 0x0000000506047220 */ /* 0x080fe40000410000 */
[----:B------:R-:W-:Y:S01]  /*b850*/  FFMA.FTZ R17, R0, R14, R3 ;  /* 0x0000000e00117223 */ /* 0x000fe20000010003 */
[----:B------:R-:W-:Y:S01]  /*b860*/  LOP3.LUT R3, R26, 0xffff0000, RZ, 0xc0, !PT ;  /* 0xffff00001a037812 */ /* 0x000fe200078ec0ff */
[----:B------:R-:W-:Y:S01]  /*b870*/  FMUL.FTZ R9, R2, R5 ;  /* 0x0000000502097220 */ /* 0x000fe20000410000 */
[----:B------:R-:W-:Y:S01]  /*b880*/  SHF.L.U32 R5, R28, 0x10, RZ ;  /* 0x000000101c057819 */ /* 0x000fe200000006ff */
[----:B------:R-:W-:Y:S01]  /*b890*/  FFMA.FTZ R14, R2, R15, -R4 ;  /* 0x0000000f020e7223 */ /* 0x000fe20000010804 */
[----:B------:R-:W-:-:S02]  /*b8a0*/  LOP3.LUT R0, R25, 0xffff0000, RZ, 0xc0, !PT ;  /* 0xffff000019007812 */ /* 0x000fc400078ec0ff */
[----:B------:R-:W-:Y:S01]  /*b8b0*/  SHF.L.U32 R2, R29, 0x10, RZ ;  /* 0x000000101d027819 */ /* 0x000fe200000006ff */
[-C--:B------:R-:W-:Y:S02]  /*b8c0*/  FMUL.FTZ R7, R3, R10.reuse ;  /* 0x0000000a03077220 */ /* 0x080fe40000410000 */
        /* <DEDUP_REMOVED lines=12> */
[-C--:B------:R-:W-:Y:S02]  /*b990*/  FMUL.FTZ R8, R2, R19.reuse ;  /* 0x0000001302087220 */ /* 0x080fe40000410000 */
[-C--:B------:R-:W-:Y:S02]  /*b9a0*/  FMUL.FTZ R6, R0, R18.reuse ;  /* 0x0000001200067220 */ /* 0x080fe40000410000 */
[C---:B------:R-:W-:Y:S02]  /*b9b0*/  FMUL.FTZ R7, R4.reuse, R19 ;  /* 0x0000001304077220 */ /* 0x040fe40000410000 */
[----:B------:R-:W-:Y:S02]  /*b9c0*/  FMUL.FTZ R5, R3, R18 ;  /* 0x0000001203057220 */ /* 0x000fe40000410000 */
[----:B------:R-:W-:-:S02]  /*b9d0*/  FFMA.FTZ R9, R4, R22, -R8 ;  /* 0x0000001604097223 */ /* 0x000fc40000010808 */
[-C--:B------:R-:W-:Y:S02]  /*b9e0*/  FFMA.FTZ R3, R3, R21.reuse, -R6 ;  /* 0x0000001503037223 */ /* 0x080fe40000010806 */
        /* <DEDUP_REMOVED lines=12> */
.L_x_328:
[----:B------:R-:W-:Y:S05]  /*bab0*/  BSYNC B0 ;  /* 0x0000000000007941 */ /* 0x000fea0003800000 */
.L_x_327:
        /* <DEDUP_REMOVED lines=94> */
.L_x_330:
[----:B------:R-:W-:Y:S05]  /*c0a0*/  BSYNC B0 ;  /* 0x0000000000007941 */ /* 0x000fea0003800000 */
.L_x_329:
[----:B------:R-:W-:-:S04]  /*c0b0*/  IADD3 R0, R98, 0x60, RZ ;  /* 0x0000006062007810 */ /* 0x000fc80007ffe0ff */
        /* <DEDUP_REMOVED lines=92> */
.L_x_320:
[----:B------:R-:W-:Y:S05]  /*c680*/  BSYNC B2 ;  /* 0x0000000000027941 */ /* 0x000fea0003800000 */
.L_x_304:
[----:B------:R-:W-:Y:S01]  /*c690*/  IMAD.WIDE.U32 R146, R85, c[0x0][0x210], RZ ;  /* 0x0000840055927a25 */ /* 0x000fe200078e00ff */
[----:B------:R-:W-:-:S04]  /*c6a0*/  DEPBAR.LE SB0, 0x0 ;  /* 0x000080000000791a */ /* 0x000fc80000000000 */
[----:B------:R-:W-:Y:S01]  /*c6b0*/  IMAD R144, R85, c[0x0][0x214], R147 ;  /* 0x0000850055907a24 */ /* 0x000fe200078e0293 */
[----:B------:R-:W-:Y:S01]  /*c6c0*/  STL.64 [R1+0x8], R146 ;  /* 0x0000089201007387 */ /* 0x000fe20000100a00 */
[----:B------:R-:W-:Y:S02]  /*c6d0*/  IMAD R0, R88, c[0x0][0x208], RZ ;  /* 0x0000820058007a24 */ /* 0x000fe400078e02ff */
[C---:B--23--:R-:W-:Y:S01]  /*c6e0*/  IMAD.WIDE.U32 R2, R224.reuse, c[0x0][0x208], RZ ;  /* 0x00008200e0027a25 */ /* 0x04cfe200078e00ff */
[----:B------:R-:W-:Y:S03]  /*c6f0*/  STL [R1+0x10], R144 ;  /* 0x0000109001007387 */ /* 0x000fe60000100800 */
[----:B------:R-:W-:Y:S01]  /*c700*/  IMAD R0, R224, c[0x0][0x20c], R0 ;  /* 0x00008300e0007a24 */ /* 0x000fe200078e0200 */
[----:B------:R-:W2:Y:S03]  /*c710*/  LDL R85, [R1+0x4] ;  /* 0x0000040001557983 */ /* 0x000ea60000100800 */
[----:B------:R-:W-:Y:S01]  /*c720*/  IMAD.IADD R3, R3, 0x1, R0 ;  /* 0x0000000103037824 */ /* 0x000fe200078e0200 */
[----:B------:R-:W-:Y:S01]  /*c730*/  BAR.SYNC.DEFER_BLOCKING 0x0 ;  /* 0x0000000000007b1d */ /* 0x000fe20000010000 */
[----:B------:R-:W-:-:S02]  /*c740*/  IMAD R0, R89, c[0x0][0x218], RZ ;  /* 0x0000860059007a24 */ /* 0x000fc400078e02ff */
[----:B------:R-:W-:-:S04]  /*c750*/  IMAD.WIDE.U32 R2, R214, c[0x0][0x218], R2 ;  /* 0x00008600d6027a25 */ /* 0x000fc800078e0002 */
[----:B------:R-:W-:Y:S01]  /*c760*/  IMAD R0, R214, c[0x0][0x21c], R0 ;  /* 0x00008700d6007a24 */ /* 0x000fe200078e0200 */
[----:B------:R-:W-:-:S04]  /*c770*/  IADD3 R2, P0, R2, R146, RZ ;  /* 0x0000009202027210 */ /* 0x000fc80007f1e0ff */
[----:B------:R-:W-:Y:S01]  /*c780*/  IADD3.X R3, R144, R3, R0, P0, !PT ;  /* 0x0000000390037210 */ /* 0x000fe200007fe400 */
[----:B-1----:R-:W-:Y:S04]  /*c790*/  LDSM.16.M88.4 R4, [R203+0x2000] ;  /* 0x00200000cb04783b */ /* 0x002fe80000000200 */
[----:B------:R-:W1:Y:S04]  /*c7a0*/  LDSM.16.M88.4 R32, [R196] ;  /* 0x00000000c420783b */ /* 0x000e680000000200 */
[----:B------:R-:W3:Y:S04]  /*c7b0*/  LDSM.16.M88.4 R28, [R196+0x800] ;  /* 0x00080000c41c783b */ /* 0x000ee80000000200 */
[----:B------:R-:W4:Y:S04]  /*c7c0*/  LDSM.16.M88.4 R24, [R196+0x1000] ;  /* 0x00100000c418783b */ /* 0x000f280000000200 */
[----:B------:R-:W5:Y:S04]  /*c7d0*/  LDSM.16.M88.4 R20, [R196+0x1800] ;  /* 0x00180000c414783b */ /* 0x000f680000000200 */
[----:B------:R-:W4:Y:S04]  /*c7e0*/  LDSM.16.M88.4 R16, [R196+0x2000] ;  /* 0x00200000c410783b */ /* 0x000f280000000200 */
[----:B------:R-:W5:Y:S04]  /*c7f0*/  LDSM.16.M88.4 R8, [R203] ;  /* 0x00000000cb08783b */ /* 0x000f680000000200 */
[----:B------:R-:W-:Y:S04]  /*c800*/  LDSM.16.M88.4 R12, [R206+0x2000] ;  /* 0x00200000ce0c783b */ /* 0x000fe80000000200 */
[----:B------:R-:W5:Y:S04]  /*c810*/  LDSM.16.M88.4 R104, [R208] ;  /* 0x00000000d068783b */ /* 0x000f680000000200 */
[----:B------:R-:W5:Y:S04]  /*c820*/  LDSM.16.M88.4 R68, [R209] ;  /* 0x00000000d144783b */ /* 0x000f680000000200 */
[----:B------:R-:W5:Y:S04]  /*c830*/  LDSM.16.M88.4 R56, [R207] ;  /* 0x00000000cf38783b */ /* 0x000f680000000200 */
[----:B------:R-:W5:Y:S01]  /*c840*/  LDSM.16.M88.4 R60, [R211] ;  /* 0x00000000d33c783b */ /* 0x000f620000000200 */
[C---:B-1----:R-:W-:Y:S03]  /*c850*/  HMMA.16816.F32.BF16 R48, R4.reuse, R32, RZ ;  /* 0x000000200430723c */ /* 0x042fe600000418ff */
[----:B------:R-:W1:Y:S05]  /*c860*/  LDSM.16.M88.4 R64, [R210] ;  /* 0x00000000d240783b */ /* 0x000e6a0000000200 */
[C---:B---3--:R-:W-:Y:S08]  /*c870*/  HMMA.16816.F32.BF16 R44, R4.reuse, R28, RZ ;  /* 0x0000001c042c723c */ /* 0x048ff000000418ff */
[C---:B----4-:R-:W-:Y:S08]  /*c880*/  HMMA.16816.F32.BF16 R40, R4.reuse, R24, RZ ;  /* 0x000000180428723c */ /* 0x050ff000000418ff */
[C---:B-----5:R-:W-:Y:S08]  /*c890*/  HMMA.16816.F32.BF16 R36, R4.reuse, R20, RZ ;  /* 0x000000140424723c */ /* 0x060ff000000418ff */
[C---:B------:R-:W-:Y:S08]  /*c8a0*/  HMMA.16816.F32.BF16 R52, R4.reuse, R16, RZ ;  /* 0x000000100434723c */ /* 0x040ff000000418ff */
[C---:B------:R-:W-:Y:S08]  /*c8b0*/  HMMA.16816.F32.BF16 R72, R4.reuse, R34, RZ ;  /* 0x000000220448723c */ /* 0x040ff000000418ff */
[C---:B------:R-:W-:Y:S08]  /*c8c0*/  HMMA.16816.F32.BF16 R76, R4.reuse, R30, RZ ;  /* 0x0000001e044c723c */ /* 0x040ff000000418ff */
[C---:B------:R-:W-:Y:S08]  /*c8d0*/  HMMA.16816.F32.BF16 R80, R4.reuse, R26, RZ ;  /* 0x0000001a0450723c */ /* 0x040ff000000418ff */
[C---:B------:R-:W-:Y:S08]  /*c8e0*/  HMMA.16816.F32.BF16 R100, R4.reuse, R22, RZ ;  /* 0x000000160464723c */ /* 0x040ff000000418ff */
[----:B------:R-:W-:Y:S01]  /*c8f0*/  HMMA.16816.F32.BF16 R4, R4, R18, RZ ;  /* 0x000000120404723c */ /* 0x000fe200000418ff */
[----:B------:R-:W-:-:S04]  /*c900*/  LEA R0, P0, R2, c[0x0][0x1f8], 0x1 ;  /* 0x00007e0002007a11 */ /* 0x000fc800078008ff */
[----:B------:R-:W-:Y:S02]  /*c910*/  LEA.HI.X R2, R2, c[0x0][0x1fc], R3, 0x1, P0 ;  /* 0x00007f0002027a11 */ /* 0x000fe400000f0c03 */
[----:B------:R-:W3:Y:S01]  /*c920*/  SHFL.IDX PT, R3, R0, RZ, 0x181f ;  /* 0x00181fff00037589 */ /* 0x000ee200000e0000 */
[C---:B------:R-:W-:Y:S08]  /*c930*/  HMMA.16816.F32.BF16 R108, R8.reuse, R32, RZ ;  /* 0x00000020086c723c */ /* 0x040ff000000418ff */
[----:B------:R-:W-:Y:S08]  /*c940*/  HMMA.16816.F32.BF16 R168, R8, R34, RZ ;  /* 0x0000002208a8723c */ /* 0x000ff000000418ff */
[C---:B------:R-:W-:Y:S01]  /*c950*/  HMMA.16816.F32.BF16 R32, R12.reuse, R106, R4 ;  /* 0x0000006a0c20723c */ /* 0x040fe20000041804 */
[----:B------:R-:W4:Y:S04]  /*c960*/  SHFL.IDX PT, R4, R0, 0x1, 0x181f ;  /* 0x00381f0000047f89 */ /* 0x000f2800000e0000 */
[----:B------:R-:W5:Y:S03]  /*c970*/  SHFL.IDX PT, R6, R0, 0x2, 0x181f ;  /* 0x00581f0000067f89 */ /* 0x000f6600000e0000 */
[C---:B------:R-:W-:Y:S01]  /*c980*/  HMMA.16816.F32.BF16 R136, R12.reuse, R68, R36 ;  /* 0x000000440c88723c */ /* 0x040fe20000041824 */
[----:B------:R-:W-:Y:S07]  /*c990*/  SHFL.IDX PT, R7, R2, 0x1, 0x181f ;  /* 0x00381f0002077f89 */ /* 0x000fee00000e0000 */
[C---:B------:R-:W-:Y:S01]  /*c9a0*/  HMMA.16816.F32.BF16 R140, R12.reuse, R56, R48 ;  /* 0x000000380c8c723c */ /* 0x040fe20000041830 */
[----:B------:R-:W-:Y:S07]  /*c9b0*/  SHFL.IDX PT, R5, R0, 0x3, 0x181f ;  /* 0x00781f0000057f89 */ /* 0x000fee00000e0000 */
[C---:B------:R-:W-:Y:S08]  /*c9c0*/  HMMA.16816.F32.BF16 R132, R12.reuse, R60, R44 ;  /* 0x0000003c0c84723c */ /* 0x040ff0000004182c */
[C---:B-1----:R-:W-:Y:S08]  /*c9d0*/  HMMA.16816.F32.BF16 R124, R12.reuse, R64, R40 ;  /* 0x000000400c7c723c */ /* 0x042ff00000041828 */
[C---:B------:R-:W-:Y:S08]  /*c9e0*/  HMMA.16816.F32.BF16 R128, R12.reuse, R104, R52 ;  /* 0x000000680c80723c */ /* 0x040ff00000041834 */
[C---:B------:R-:W-:Y:S08]  /*c9f0*/  HMMA.16816.F32.BF16 R72, R12.reuse, R58, R72 ;  /* 0x0000003a0c48723c */ /* 0x040ff00000041848 */
[C---:B------:R-:W-:Y:S08]  /*ca00*/  HMMA.16816.F32.BF16 R76, R12.reuse, R62, R76 ;  /* 0x0000003e0c4c723c */ /* 0x040ff0000004184c */
[C---:B------:R-:W-:Y:S08]  /*ca10*/  HMMA.16816.F32.BF16 R80, R12.reuse, R66, R80 ;  /* 0x000000420c50723c */ /* 0x040ff00000041850 */
[----:B------:R-:W-:Y:S01]  /*ca20*/  HMMA.16816.F32.BF16 R36, R12, R70, R100 ;  /* 0x000000460c24723c */ /* 0x000fe20000041864 */
[----:B------:R-:W1:Y:S07]  /*ca30*/  SHFL.IDX PT, R13, R2, RZ, 0x181f ;  /* 0x00181fff020d7589 */ /* 0x000e6e00000e0000 */
[C---:B------:R-:W-:Y:S08]  /*ca40*/  HMMA.16816.F32.BF16 R112, R8.reuse, R24, RZ ;  /* 0x000000180870723c */ /* 0x040ff000000418ff */
[C---:B------:R-:W-:Y:S08]  /*ca50*/  HMMA.16816.F32.BF16 R160, R8.reuse, R26, RZ ;  /* 0x0000001a08a0723c */ /* 0x040ff000000418ff */
[C---:B------:R-:W-:Y:S01]  /*ca60*/  HMMA.16816.F32.BF16 R24, R8.reuse, R20, RZ ;  /* 0x000000140818723c */ /* 0x040fe200000418ff */
[----:B------:R-:W1:Y:S07]  /*ca70*/  SHFL.IDX PT, R20, R2, 0x2, 0x181f ;  /* 0x00581f0002147f89 */ /* 0x000e6e00000e0000 */
[C---:B------:R-:W-:Y:S01]  /*ca80*/  HMMA.16816.F32.BF16 R120, R8.reuse, R16, RZ ;  /* 0x000000100878723c */ /* 0x040fe200000418ff */
[----:B------:R1:W1:Y:S07]  /*ca90*/  SHFL.IDX PT, R17, R0, 0x4, 0x181f ;  /* 0x00981f0000117f89 */ /* 0x00026e00000e0000 */
[----:B------:R-:W-:Y:S01]  /*caa0*/  HMMA.16816.F32.BF16 R152, R8, R18, RZ ;  /* 0x000000120898723c */ /* 0x000fe200000418ff */
[----:B------:R-:W2:Y:S01]  /*cab0*/  SHFL.IDX PT, R19, R2, 0x3, 0x181f ;  /* 0x00781f0002137f89 */ /* 0x000ea200000e0000 */
[----:B------:R-:W-:-:S03]  /*cac0*/  IMAD.SHL.U32 R16, R244, 0x2, RZ ;  /* 0x00000002f4107824 */ /* 0x000fc600078e00ff */
[----:B------:R2:W2:Y:S01]  /*cad0*/  SHFL.IDX PT, R18, R2, 0x4, 0x181f ;  /* 0x00981f0002127f89 */ /* 0x0004a200000e0000 */
[----:B------:R-:W-:Y:S02]  /*cae0*/  ISETP.GE.AND P0, PT, R244, c[0x0][0x1d4], PT ;  /* 0x00007500f4007a0c */ /* 0x000fe40003f06270 */
[----:B------:R-:W-:Y:S01]  /*caf0*/  HMMA.16816.F32.BF16 R116, R8, R28, RZ ;  /* 0x0000001c0874723c */ /* 0x000fe200000418ff */
[-C--:B---3--:R-:W-:Y:S02]  /*cb00*/  IADD3 R14, P2, R3, R16.reuse, RZ ;  /* 0x00000010030e7210 */ /* 0x088fe40007f5e0ff */
[-C--:B----4-:R-:W-:Y:S02]  /*cb10*/  IADD3 R12, P1, R4, R16.reuse, RZ ;  /* 0x00000010040c7210 */ /* 0x090fe40007f3e0ff */
[----:B-----5:R-:W-:-:S03]  /*cb20*/  IADD3 R6, P3, R6, R16, RZ ;  /* 0x0000001006067210 */ /* 0x020fc60007f7e0ff */
[----:B------:R-:W-:Y:S01]  /*cb30*/  HMMA.16816.F32.BF16 R164, R8, R30, RZ ;  /* 0x0000001e08a4723c */ /* 0x000fe200000418ff */
[----:B-1----:R-:W-:-:S07]  /*cb40*/  SHF.L.U64.HI R0, R244, 0x1, R245 ;  /* 0x00000001f4007819 */ /* 0x002fce00000102f5 */
[----:B------:R-:W-:Y:S01]  /*cb50*/  HMMA.16816.F32.BF16 R156, R8, R22, RZ ;  /* 0x00000016089c723c */ /* 0x000fe200000418ff */
[----:B------:R-:W1:Y:S01]  /*cb60*/  LDSM.16.M88.4 R8, [R206] ;  /* 0x00000000ce08783b */ /* 0x000e620000000200 */
[C---:B------:R-:W-:Y:S01]  /*cb70*/  ISETP.LT.OR P6, PT, R84.reuse, 0x1, P0 ;  /* 0x000000015400780c */ /* 0x040fe200007c1670 */
[--C-:B------:R-:W-:Y:S01]  /*cb80*/  IMAD.X R15, R13, 0x1, R0.reuse, P2 ;  /* 0x000000010d0f7824 */ /* 0x100fe200010e0600 */
[C---:B------:R-:W-:Y:S01]  /*cb90*/  ISETP.LT.OR P5, PT, R84.reuse, 0x11, P0 ;  /* 0x000000115400780c */ /* 0x040fe200007a1670 */
[--C-:B------:R-:W-:Y:S01]  /*cba0*/  IMAD.X R13, R7, 0x1, R0.reuse, P1 ;  /* 0x00000001070d7824 */ /* 0x100fe200008e0600 */
[----:B------:R-:W-:Y:S01]  /*cbb0*/  ISETP.LT.OR P4, PT, R84, 0x21, P0 ;  /* 0x000000215400780c */ /* 0x000fe20000781670 */
[----:B------:R-:W-:Y:S01]  /*cbc0*/  IMAD.X R7, R20, 0x1, R0, P3 ;  /* 0x0000000114077824 */ /* 0x000fe200018e0600 */
[C---:B------:R-:W-:Y:S02]  /*cbd0*/  ISETP.LT.OR P3, PT, R84.reuse, 0x31, P0 ;  /* 0x000000315400780c */ /* 0x040fe40000761670 */
[----:B------:R-:W-:-:S02]  /*cbe0*/  ISETP.LT.OR P2, PT, R84, 0x41, P0 ;  /* 0x000000415400780c */ /* 0x000fc40000741670 */
[-C--:B------:R-:W-:Y:S02]  /*cbf0*/  IADD3 R4, P1, R5, R16.reuse, RZ ;  /* 0x0000001005047210 */ /* 0x080fe40007f3e0ff */
[----:B--2---:R-:W-:Y:S01]  /*cc00*/  IADD3 R2, P0, R17, R16, RZ ;  /* 0x0000001011027210 */ /* 0x004fe20007f1e0ff */
[----:B------:R-:W-:Y:S01]  /*cc10*/  @!PT LDS RZ, [RZ] ;  /* 0x00000000fffff984 */ /* 0x000fe20000000800 */
[----:B------:R-:W-:Y:S01]  /*cc20*/  @!PT LDS RZ, [RZ] ;  /* 0x00000000fffff984 */ /* 0x000fe20000000800 */
[----:B------:R-:W-:Y:S01]  /*cc30*/  @!PT LDS RZ, [RZ] ;  /* 0x00000000fffff984 */ /* 0x000fe20000000800 */
[----:B------:R2:W-:Y:S02]  /*cc40*/  LDGSTS.E.BYPASS.LTC128B.128 [R213+0x100], [R14.64], !P6 ;  /* 0x001000000ed57fae */ /* 0x0005e4000f101d48 */
[--C-:B------:R-:W-:Y:S02]  /*cc50*/  IMAD.X R5, R19, 0x1, R0.reuse, P1 ;  /* 0x0000000113057824 */ /* 0x100fe400008e0600 */
[----:B------:R-:W-:Y:S01]  /*cc60*/  IMAD.X R3, R18, 0x1, R0, P0 ;  /* 0x0000000112037824 */ /* 0x000fe200000e0600 */
[----:B------:R2:W-:Y:S04]  /*cc70*/  LDGSTS.E.BYPASS.LTC128B.128 [R213+0x900], [R12.64], !P5 ;  /* 0x009000000cd57fae */ /* 0x0005e8000e901d48 */
[----:B------:R3:W-:Y:S04]  /*cc80*/  LDGSTS.E.BYPASS.LTC128B.128 [R213+0x1100], [R6.64], !P4 ;  /* 0x0110000006d57fae */ /* 0x0007e8000e101d48 */
[----:B------:R3:W-:Y:S04]  /*cc90*/  LDGSTS.E.BYPASS.LTC128B.128 [R213+0x1900], [R4.64], !P3 ;  /* 0x0190000004d57fae */ /* 0x0007e8000d901d48 */
[----:B------:R4:W-:Y:S04]  /*cca0*/  LDGSTS.E.BYPASS.LTC128B.128 [R213+0x2100], [R2.64], !P2 ;  /* 0x0210000002d57fae */ /* 0x0009e8000d101d48 */
[----:B------:R-:W-:Y:S04]  /*ccb0*/  LDSM.16.M88.4 R48, [R202+0x1800] ;  /* 0x00180000ca30783b */ /* 0x000fe80000000200 */
[----:B------:R-:W-:Y:S04]  /*ccc0*/  LDSM.16.M88.4 R44, [R202+0x2000] ;  /* 0x00200000ca2c783b */ /* 0x000fe80000000200 */
[----:B------:R-:W-:Y:S04]  /*ccd0*/  LDSM.16.M88.4 R20, [R202] ;  /* 0x00000000ca14783b */ /* 0x000fe80000000200 */
[----:B------:R-:W-:Y:S04]  /*cce0*/  LDSM.16.M88.4 R40, [R202+0x800] ;  /* 0x00080000ca28783b */ /* 0x000fe80000000200 */
[----:B------:R-:W-:Y:S04]  /*ccf0*/  LDSM.16.M88.4 R52, [R202+0x1000] ;  /* 0x00100000ca34783b */ /* 0x000fe80000000200 */
[----:B---3--:R-:W3:Y:S04]  /*cd00*/  LDSM.16.M88.4 R4, [R204+0x2000] ;  /* 0x00200000cc04783b */ /* 0x008ee80000000200 */
[----:B--2---:R-:W2:Y:S01]  /*cd10*/  LDSM.16.M88.4 R12, [R204] ;  /* 0x00000000cc0c783b */ /* 0x004ea20000000200 */
        /* <DEDUP_REMOVED lines=11> */
[----:B------:R-:W-:Y:S07]  /*cdd0*/  LDSM.16.M88.4 R8, [R205] ;  /* 0x00000000cd08783b */ /* 0x000fee0000000200 */
[C---:B---3--:R-:W-:Y:S08]  /*cde0*/  HMMA.16816.F32.BF16 R116, R4.reuse, R48, R136 ;  /* 0x000000300474723c */ /* 0x048ff00000041888 */
        /* <DEDUP_REMOVED lines=9> */
[----:B------:R-:W-:Y:S01]  /*ce80*/  HMMA.16816.F32.BF16 R80, R4, R46, R32 ;  /* 0x0000002e0450723c */ /* 0x000fe20000041820 */
[----:B------:R-:W-:Y:S04]  /*ce90*/  LDSM.16.M88.4 R4, [R205+0x2000] ;  /* 0x00200000cd04783b */ /* 0x000fe80000000200 */
[----:B------:R-:W-:Y:S03]  /*cea0*/  LDSM.16.M88.4 R32, [R199+0x800] ;  /* 0x00080000c720783b */ /* 0x000fe60000000200 */
[C---:B--2---:R-:W-:Y:S01]  /*ceb0*/  HMMA.16816.F32.BF16 R76, R12.reuse, R20, R28 ;  /* 0x000000140c4c723c */ /* 0x044fe2000004181c */
[----:B------:R-:W-:Y:S07]  /*cec0*/  LDSM.16.M88.4 R28, [R199+0x1000] ;  /* 0x00100000c71c783b */ /* 0x000fee0000000200 */
[----:B------:R-:W-:Y:S01]  /*ced0*/  HMMA.16816.F32.BF16 R72, R12, R22, R24 ;  /* 0x000000160c48723c */ /* 0x000fe20000041818 */
[----:B------:R-:W1:Y:S04]  /*cee0*/  LDSM.16.M88.4 R20, [R199+0x2000] ;  /* 0x00200000c714783b */ /* 0x000e680000000200 */
[----:B------:R-:W2:Y:S01]  /*cef0*/  LDSM.16.M88.4 R24, [R199+0x1800] ;  /* 0x00180000c718783b */ /* 0x000ea20000000200 */
[----:B------:R-:W-:Y:S01]  /*cf00*/  ISETP.GT.AND P0, PT, R95, R85, PT ;  /* 0x000000555f00720c */ /* 0x000fe20003f04270 */
[----:B------:R-:W-:-:S04]  /*cf10*/  DEPBAR.LE SB0, 0x0 ;  /* 0x000080000000791a */ /* 0x000fc80000000000 */
        /* <DEDUP_REMOVED lines=8> */
[----:B------:R-:W-:Y:S07]  /*cfa0*/  BSSY B0, `(.L_x_331) ;  /* 0x0000057000007945 */ /* 0x000fee0003800000 */
[C---:B-1----:R-:W-:Y:S08]  /*cfb0*/  HMMA.16816.F32.BF16 R148, R4.reuse, R22, R80 ;  /* 0x000000160494723c */ /* 0x042ff00000041850 */
[----:B------:R-:W-:Y:S08]  /*cfc0*/  HMMA.16816.F32.BF16 R152, R4, R20, R108 ;  /* 0x000000140498723c */ /* 0x000ff0000004186c */
        /* <DEDUP_REMOVED lines=8> */
[C---:B--2---:R-:W-:Y:S08]  /*d050*/  HMMA.16816.F32.BF16 R100, R4.reuse, R24, R116 ;  /* 0x000000180464723c */ /* 0x044ff00000041874 */
        /* <DEDUP_REMOVED lines=12> */
[----:B----4-:R-:W-:Y:S01]  /*d120*/  ISETP.NE.AND P1, PT, R96, 0x1, PT ;  /* 0x000000016000780c */ /* 0x010fe20003f25270 */
[----:B------:R-:W-:Y:S01]  /*d130*/  IMAD.MOV.U32 R214, RZ, RZ, RZ ;  /* 0x000000ffffd67224 */ /* 0x000fe200078e00ff */
[----:B------:R-:W-:-:S02]  /*d140*/  IADD3 R3, R183, R90, R186 ;  /* 0x0000005ab7037210 */ /* 0x000fc40007ffe0ba */
[----:B------:R-:W-:Y:S02]  /*d150*/  ISETP.GT.AND P0, PT, R183, 0x4f, PT ;  /* 0x0000004fb700780c */ /* 0x000fe40003f04270 */
[----:B------:R-:W-:-:S05]  /*d160*/  IADD3 R3, R3, -0x50, RZ ;  /* 0xffffffb003037810 */ /* 0x000fca0007ffe0ff */
[----:B------:R-:W-:Y:S02]  /*d170*/  IMAD.MOV.U32 R2, RZ, RZ, R3 ;  /* 0x000000ffff027224 */ /* 0x000fe400078e0003 */
[----:B------:R-:W-:-:S05]  /*d180*/  @P1 IMAD.HI.U32 R4, R3, c[0x0][0x2bc], RZ ;  /* 0x0000af0003041a27 */ /* 0x000fca00078e00ff */
[----:B------:R-:W-:-:S04]  /*d190*/  @P1 SHF.R.U32.HI R2, RZ, c[0x0][0x2c0], R4 ;  /* 0x0000b000ff021a19 */ /* 0x000fc80000011604 */
[----:B------:R-:W-:-:S04]  /*d1a0*/  @!P0 IADD3 R5, P1, R2, R184, RZ ;  /* 0x000000b802058210 */ /* 0x000fc80007f3e0ff */
[----:B------:R-:W-:Y:S02]  /*d1b0*/  @!P0 LEA.HI.X.SX32 R6, R2, R182, 0x1, P1 ;  /* 0x000000b602068211 */ /* 0x000fe400008f0eff */
[----:B------:R-:W-:-:S04]  /*d1c0*/  @!P0 LEA R4, P1, R5, c[0x0][0x2a0], 0x2 ;  /* 0x0000a80005048a11 */ /* 0x000fc800078210ff */
[----:B------:R-:W-:-:S05]  /*d1d0*/  @!P0 LEA.HI.X R5, R5, c[0x0][0x2a4], R6, 0x2, P1 ;  /* 0x0000a90005058a11 */ /* 0x000fca00008f1406 */
[----:B------:R1:W2:Y:S01]  /*d1e0*/  @!P0 LDG.E R214, [R4.64] ;  /* 0x0000000804d68981 */ /* 0x0002a2000c1e1900 */
[----:B------:R-:W-:-:S04]  /*d1f0*/  IMAD.MOV R2, RZ, RZ, -R2 ;  /* 0x000000ffff027224 */ /* 0x000fc800078e0a02 */
[----:B------:R-:W-:-:S05]  /*d200*/  IMAD R224, R2, c[0x0][0x2b8], R3 ;  /* 0x0000ae0002e07a24 */ /* 0x000fca00078e0203 */
[----:B------:R-:W-:-:S05]  /*d210*/  SHF.R.S32.HI R2, RZ, 0x1f, R224 ;  /* 0x0000001fff027819 */ /* 0x000fca00000114e0 */
[----:B-1----:R-:W-:Y:S02]  /*d220*/  IMAD R4, R2, c[0x0][0x1e0], RZ ;  /* 0x0000780002047a24 */ /* 0x002fe400078e02ff */
[----:B------:R-:W-:-:S04]  /*d230*/  IMAD.WIDE.U32 R2, R224, c[0x0][0x1e0], RZ ;  /* 0x00007800e0027a25 */ /* 0x000fc800078e00ff */
        /* <DEDUP_REMOVED lines=12> */
.L_x_427:
        /* <DEDUP_REMOVED lines=17> */
[--C-:B------:R-:W-:Y:S02]  /*d410*/  IMAD.X R9, R9, 0x1, R0.reuse, P3 ;  /* 0x0000000109097824 */ /* 0x100fe400018e0600 */
[----:B------:R-:W-:-:S03]  /*d420*/  IMAD.X R7, R13, 0x1, R0, P2 ;  /* 0x000000010d077824 */ /* 0x000fc600010e0600 */
[----:B------:R2:W-:Y:S01]  /*d430*/  LDGSTS.E.BYPASS.LTC128B.128 [R213+0x3100], [R8.64], !P0 ;  /* 0x0310000008d57fae */ /* 0x0005e2000c101d48 */
[----:B------:R-:W-:-:S03]  /*d440*/  IMAD.X R3, R12, 0x1, R0, P1 ;  /* 0x000000010c037824 */ /* 0x000fc600008e0600 */
[----:B------:R4:W-:Y:S04]  /*d450*/  LDGSTS.E.BYPASS.LTC128B.128 [R213+0x3900], [R6.64], !P0 ;  /* 0x0390000006d57fae */ /* 0x0009e8000c101d48 */
[----:B------:R2:W-:Y:S01]  /*d460*/  LDGSTS.E.BYPASS.LTC128B.128 [R213+0x4100], [R2.64], !P0 ;  /* 0x0410000002d57fae */ /* 0x0005e2000c101d48 */
[----:B----4-:R-:W-:-:S04]  /*d470*/  SEL R6, RZ, 0x10, P0 ;  /* 0x00000010ff067807 */ /* 0x010fc80000000000 */
.L_x_428:
[C---:B-123--:R-:W-:Y:S02]  /*d480*/  IADD3 R2, -R6.reuse, 0x10, RZ ;  /* 0x0000001006027810 */ /* 0x04efe40007ffe1ff */
[----:B------:R-:W-:Y:S02]  /*d490*/  ISETP.NE.U32.AND P2, PT, R6, RZ, PT ;  /* 0x000000ff0600720c */ /* 0x000fe40003f45070 */
[----:B------:R-:W-:-:S04]  /*d4a0*/  LOP3.LUT R2, R2, 0xf, RZ, 0xc0, !PT ;  /* 0x0000000f02027812 */ /* 0x000fc800078ec0ff */
[----:B------:R-:W-:-:S04]  /*d4b0*/  IADD3 R2, P1, P0, R2, R4, R16 ;  /* 0x0000000402027210 */ /* 0x000fc8000783e010 */
[----:B------:R-:W-:-:S05]  /*d4c0*/  IADD3.X R3, RZ, R5, R0, P1, P0 ;  /* 0x00000005ff037210 */ /* 0x000fca0000fe0400 */
[----:B------:R-:W-:Y:S01]  /*d4d0*/  @!PT LDS RZ, [RZ] ;  /* 0x00000000fffff984 */ /* 0x000fe20000000800 */
[----:B------:R-:W-:Y:S01]  /*d4e0*/  @!PT LDS RZ, [RZ] ;  /* 0x00000000fffff984 */ /* 0x000fe20000000800 */
[----:B------:R-:W-:Y:S01]  /*d4f0*/  @!PT LDS RZ, [RZ] ;  /* 0x00000000fffff984 */ /* 0x000fe20000000800 */
[----:B------:R1:W-:Y:S04]  /*d500*/  LDGSTS.E.BYPASS.LTC128B.128.ZFILL [R213+0x4900], [R2.64], P2 ;  /* 0x0490000002d57fae */ /* 0x0003e80009141d48 */
.L_x_332:
[----:B----4-:R-:W-:Y:S05]  /*d510*/  BSYNC B0 ;  /* 0x0000000000007941 */ /* 0x010fea0003800000 */
.L_x_331:
[----:B------:R-:W2:Y:S04]  /*d520*/  LDL R0, [R1+0x7c] ;  /* 0x00007c0001007983 */ /* 0x000ea80000100800 */
[----:B------:R-:W0:Y:S01]  /*d530*/  LDGDEPBAR ;  /* 0x00000000000079af */ /* 0x000e220000000000 */
[----:B--2---:R-:W-:-:S05]  /*d540*/  IMAD.IADD R0, R94, 0x1, -R0 ;  /* 0x000000015e007824 */ /* 0x004fca00078e0a00 */
[C---:B------:R-:W-:Y:S02]  /*d550*/  ISETP.GT.AND P0, PT, R0.reuse, 0x1, PT ;  /* 0x000000010000780c */ /* 0x040fe40003f04270 */
[----:B------:R-:W-:Y:S02]  /*d560*/  ISETP.GT.AND P1, PT, R0, RZ, PT ;  /* 0x000000ff0000720c */ /* 0x000fe40003f24270 */
[----:B------:R-:W-:Y:S02]  /*d570*/  FSEL R38, R143, -INF , P0 ;  /* 0xff8000008f267808 */ /* 0x000fe40000000000 */
[----:B------:R-:W-:Y:S02]  /*d580*/  FSEL R29, R141, -INF , P0 ;  /* 0xff8000008d1d7808 */ /* 0x000fe40000000000 */
[----:B------:R-:W-:Y:S02]  /*d590*/  FSEL R17, R79, -INF , P0 ;  /* 0xff8000004f117808 */ /* 0x000fe40000000000 */
[----:B------:R-:W-:-:S02]  /*d5a0*/  FSEL R10, R77, -INF , P0 ;  /* 0xff8000004d0a7808 */ /* 0x000fc40000000000 */
[----:B------:R-:W-:Y:S02]  /*d5b0*/  ISETP.GT.AND P0, PT, R0, 0x11, PT ;  /* 0x000000110000780c */ /* 0x000fe40003f04270 */
[----:B------:R-:W-:Y:S02]  /*d5c0*/  FSEL R37, R142, -INF , P1 ;  /* 0xff8000008e257808 */ /* 0x000fe40000800000 */
[----:B------:R-:W-:Y:S02]  /*d5d0*/  FSEL R27, R140, -INF , P1 ;  /* 0xff8000008c1b7808 */ /* 0x000fe40000800000 */
[----:B------:R-:W-:Y:S02]  /*d5e0*/  ISETP.GT.AND P3, PT, R0, 0x8, PT ;  /* 0x000000080000780c */ /* 0x000fe40003f64270 */
        /* <DEDUP_REMOVED lines=8> */
[----:B------:R-:W-:Y:S02]  /*d670*/  ISETP.GT.AND P0, PT, R0, 0x29, PT ;  /* 0x000000290000780c */ /* 0x000fe40003f04270 */
        /* <DEDUP_REMOVED lines=10> */
[----:B------:R-:W-:-:S02]  /*d720*/  ISETP.GT.AND P5, PT, R0, 0x18, PT ;  /* 0x000000180000780c */ /* 0x000fc40003fa4270 */
[----:B------:R-:W-:Y:S02]  /*d730*/  FSEL R25, R70, -INF , P1 ;  /* 0xff80000046197808 */ /* 0x000fe40000800000 */
[----:B------:R-:W-:Y:S02]  /*d740*/  FSEL R13, R68, -INF , P1 ;  /* 0xff800000440d7808 */ /* 0x000fe40000800000 */
[----:B------:R-:W-:Y:S02]  /*d750*/  FSEL R117, R123, -INF , P0 ;  /* 0xff8000007b757808 */ /* 0x000fe40000000000 */
[----:B------:R-:W-:Y:S02]  /*d760*/  FSEL R109, R121, -INF , P0 ;  /* 0xff800000796d7808 */ /* 0x000fe40000000000 */
[----:B------:R-:W-:Y:S02]  /*d770*/  FSEL R74, R59, -INF , P0 ;  /* 0xff8000003b4a7808 */ /* 0x000fe40000000000 */
[----:B------:R-:W-:-:S02]  /*d780*/  FSEL R71, R57, -INF , P0 ;  /* 0xff80000039477808 */ /* 0x000fc40000000000 */
[C---:B------:R-:W-:Y:S02]  /*d790*/  ISETP.GT.AND P4, PT, R0.reuse, 0x19, PT ;  /* 0x000000190000780c */ /* 0x040fe40003f84270 */
[C---:B------:R-:W-:Y:S02]  /*d7a0*/  ISETP.GT.AND P3, PT, R0.reuse, 0x20, PT ;  /* 0x000000200000780c */ /* 0x040fe40003f64270 */
[C---:B------:R-:W-:Y:S02]  /*d7b0*/  ISETP.GT.AND P2, PT, R0.reuse, 0x21, PT ;  /* 0x000000210000780c */ /* 0x040fe40003f44270 */
[C---:B------:R-:W-:Y:S02]  /*d7c0*/  ISETP.GT.AND P1, PT, R0.reuse, 0x28, PT ;  /* 0x000000280000780c */ /* 0x040fe40003f24270 */
[----:B------:R-:W-:Y:S02]  /*d7d0*/  ISETP.GT.AND P0, PT, R0, 0x30, PT ;  /* 0x000000300000780c */ /* 0x000fe40003f04270 */
        /* <DEDUP_REMOVED lines=25> */
[C---:B------:R-:W-:Y:S02]  /*d970*/  ISETP.GT.AND P5, PT, R0.reuse, 0x38, PT ;  /* 0x000000380000780c */ /* 0x040fe40003fa4270 */
[C---:B------:R-:W-:Y:S02]  /*d980*/  ISETP.GT.AND P4, PT, R0.reuse, 0x39, PT ;  /* 0x000000390000780c */ /* 0x040fe40003f84270 */
[C---:B------:R-:W-:Y:S02]  /*d990*/  ISETP.GT.AND P3, PT, R0.reuse, 0x40, PT ;  /* 0x000000400000780c */ /* 0x040fe40003f64270 */
[C---:B------:R-:W-:Y:S02]  /*d9a0*/  ISETP.GT.AND P2, PT, R0.reuse, 0x41, PT ;  /* 0x000000410000780c */ /* 0x040fe40003f44270 */
[C---:B------:R-:W-:Y:S02]  /*d9b0*/  ISETP.GT.AND P1, PT, R0.reuse, 0x48, PT ;  /* 0x000000480000780c */ /* 0x040fe40003f24270 */
[----:B------:R-:W-:-:S02]  /*d9c0*/  ISETP.GT.AND P0, PT, R0, 0x49, PT ;  /* 0x000000490000780c */ /* 0x000fc40003f04270 */
[----:B------:R-:W-:Y:S02]  /*d9d0*/  FMNMX.FTZ R0, R9, R10, !PT ;  /* 0x0000000a09007209 */ /* 0x000fe40007810000 */
[----:B-1----:R-:W-:Y:S02]  /*d9e0*/  FMNMX.FTZ R2, R15, R17, !PT ;  /* 0x000000110f027209 */ /* 0x002fe40007810000 */
        /* <DEDUP_REMOVED lines=103> */
[----:B------:R-:W1:Y:S04]  /*e060*/  SHFL.BFLY PT, R0, R4, 0x2, 0x1f ;  /* 0x0c401f0004007f89 */ /* 0x000e6800000e0000 */
        /* <DEDUP_REMOVED lines=9> */
[----:B------:R-:W3:Y:S04]  /*e100*/  SHFL.BFLY PT, R6, R3, 0x1, 0x1f ;  /* 0x0c201f0003067f89 */ /* 0x000ee800000e0000 */
[----:B------:R4:W4:Y:S01]  /*e110*/  SHFL.BFLY PT, R8, R7, 0x1, 0x1f ;  /* 0x0c201f0007087f89 */ /* 0x00092200000e0000 */
[----:B-1----:R-:W-:Y:S02]  /*e120*/  FMNMX.FTZ R90, R0, R4, !PT ;  /* 0x00000004005a7209 */ /* 0x002fe40007810000 */
[----:B--2---:R-:W-:Y:S02]  /*e130*/  FMNMX.FTZ R89, R2, R5, !PT ;  /* 0x0000000502597209 */ /* 0x004fe40007810000 */
[----:B---3--:R-:W-:Y:S02]  /*e140*/  FMNMX.FTZ R88, R3, R6, !PT ;  /* 0x0000000603587209 */ /* 0x008fe40007810000 */
.L_x_429:
[C---:B------:R-:W-:Y:S01]  /*e150*/  FMUL.FTZ R0, R90.reuse, c[0x0][0x2d0] ;  /* 0x0000b4005a007a20 */ /* 0x040fe20000410000 */
[----:B------:R-:W-:Y:S01]  /*e160*/  FSETP.NEU.FTZ.AND P0, PT, R90, -INF , PT ;  /* 0xff8000005a00780b */ /* 0x000fe20003f1d000 */
[----:B------:R-:W2:Y:S01]  /*e170*/  LDL R230, [R1+0x4] ;  /* 0x0000040001e67983 */ /* 0x000ea20000100800 */
[C---:B------:R-:W-:Y:S01]  /*e180*/  FMUL.FTZ R3, R89.reuse, c[0x0][0x2d0] ;  /* 0x0000b40059037a20 */ /* 0x040fe20000410000 */
[----:B----4-:R-:W-:Y:S01]  /*e190*/  FMNMX.FTZ R85, R8, R7, !PT ;  /* 0x0000000708557209 */ /* 0x010fe20007810000 */
[----:B------:R-:W-:Y:S01]  /*e1a0*/  WARPSYNC 0xffffffff ;  /* 0xffffffff00007948 */ /* 0x000fe20003800000 */
[----:B------:R-:W-:Y:S01]  /*e1b0*/  FSEL R4, R0, RZ, P0 ;  /* 0x000000ff00047208 */ /* 0x000fe20000000000 */
[----:B------:R-:W1:Y:S01]  /*e1c0*/  LDSM.16.MT88.4 R48, [R197] ;  /* 0x00000000c530783b */ /* 0x000e620000004200 */
[----:B------:R-:W-:-:S03]  /*e1d0*/  FSETP.NEU.FTZ.AND P0, PT, R89, -INF , PT ;  /* 0xff8000005900780b */ /* 0x000fc60003f1d000 */
[--C-:B------:R-:W-:Y:S01]  /*e1e0*/  FFMA.FTZ R0, R9, c[0x0][0x2d0], -R4.reuse ;  /* 0x0000b40009007a23 */ /* 0x100fe20000010804 */
[----:B------:R-:W-:Y:S01]  /*e1f0*/  FSEL R3, R3, RZ, P0 ;  /* 0x000000ff03037208 */ /* 0x000fe20000000000 */
[--C-:B------:R-:W-:Y:S01]  /*e200*/  FFMA.FTZ R2, R16, c[0x0][0x2d0], -R4.reuse ;  /* 0x0000b40010027a23 */ /* 0x100fe20000010804 */
[----:B------:R-:W-:Y:S01]  /*e210*/  FSETP.NEU.FTZ.AND P0, PT, R88, -INF , PT ;  /* 0xff8000005800780b */ /* 0x000fe20003f1d000 */
[----:B------:R3:W-:Y:S01]  /*e220*/  MUFU.EX2 R166, R0 ;  /* 0x0000000000a67308 */ /* 0x0007e20000000800 */
[----:B------:R-:W4:Y:S01]  /*e230*/  LDSM.16.MT88.4 R40, [R197+0x800] ;  /* 0x00080000c528783b */ /* 0x000f220000004200 */
[----:B------:R-:W-:Y:S02]  /*e240*/  FFMA.FTZ R5, R28, c[0x0][0x2d0], -R3 ;  /* 0x0000b4001c057a23 */ /* 0x000fe40000010803 */
[--C-:B------:R-:W-:Y:S01]  /*e250*/  FFMA.FTZ R101, R76, c[0x0][0x2d0], -R4.reuse ;  /* 0x0000b4004c657a23 */ /* 0x100fe20000010804 */
[----:B------:R-:W5:Y:S01]  /*e260*/  LDSM.16.MT88.4 R44, [R201] ;  /* 0x00000000c92c783b */ /* 0x000f620000004200 */
[----:B------:R-:W-:-:S02]  /*e270*/  FFMA.FTZ R96, R75, c[0x0][0x2d0], -R4 ;  /* 0x0000b4004b607a23 */ /* 0x000fc40000010804 */
[----:B------:R1:W-:Y:S01]  /*e280*/  MUFU.EX2 R225, R2 ;  /* 0x0000000200e17308 */ /* 0x0003e20000000800 */
[--C-:B------:R-:W-:Y:S02]  /*e290*/  FFMA.FTZ R84, R72, c[0x0][0x2d0], -R4.reuse ;  /* 0x0000b40048547a23 */ /* 0x100fe40000010804 */
[--C-:B------:R-:W-:Y:S02]  /*e2a0*/  FFMA.FTZ R83, R71, c[0x0][0x2d0], -R4.reuse ;  /* 0x0000b40047537a23 */ /* 0x100fe40000010804 */
[--C-:B------:R-:W-:Y:S02]  /*e2b0*/  FFMA.FTZ R150, R69, c[0x0][0x2d0], -R4.reuse ;  /* 0x0000b40045967a23 */ /* 0x100fe40000010804 */
[--C-:B------:R-:W-:Y:S01]  /*e2c0*/  FFMA.FTZ R149, R67, c[0x0][0x2d0], -R4.reuse ;  /* 0x0000b40043957a23 */ /* 0x100fe20000010804 */
[----:B------:R1:W-:Y:S01]  /*e2d0*/  MUFU.EX2 R221, R5 ;  /* 0x0000000500dd7308 */ /* 0x0003e20000000800 */
[--C-:B---3--:R-:W-:Y:S02]  /*e2e0*/  FFMA.FTZ R0, R10, c[0x0][0x2d0], -R4.reuse ;  /* 0x0000b4000a007a23 */ /* 0x108fe40000010804 */
[----:B------:R-:W-:-:S02]  /*e2f0*/  FFMA.FTZ R148, R65, c[0x0][0x2d0], -R4 ;  /* 0x0000b40041947a23 */ /* 0x000fc40000010804 */
[--C-:B------:R-:W-:Y:S02]  /*e300*/  FFMA.FTZ R147, R63, c[0x0][0x2d0], -R4.reuse ;  /* 0x0000b4003f937a23 */ /* 0x100fe40000010804 */
[--C-:B------:R-:W-:Y:S01]  /*e310*/  FFMA.FTZ R171, R61, c[0x0][0x2d0], -R4.reuse ;  /* 0x0000b4003dab7a23 */ /* 0x100fe20000010804 */
[----:B------:R-:W3:Y:S01]  /*e320*/  MUFU.EX2 R165, R0 ;  /* 0x0000000000a57308 */ /* 0x000ee20000000800 */
[----:B-1----:R-:W-:Y:S02]  /*e330*/  FMUL.FTZ R2, R88, c[0x0][0x2d0] ;  /* 0x0000b40058027a20 */ /* 0x002fe40000410000 */
[--C-:B------:R-:W-:Y:S02]  /*e340*/  FFMA.FTZ R175, R58, c[0x0][0x2d0], -R4.reuse ;  /* 0x0000b4003aaf7a23 */ /* 0x100fe40000010804 */
[--C-:B------:R-:W-:Y:S01]  /*e350*/  FFMA.FTZ R174, R57, c[0x0][0x2d0], -R4.reuse ;  /* 0x0000b40039ae7a23 */ /* 0x100fe20000010804 */
[----:B------:R-:W-:Y:S01]  /*e360*/  FSEL R2, R2, RZ, P0 ;  /* 0x000000ff02027208 */ /* 0x000fe20000000000 */
[----:B------:R-:W-:Y:S01]  /*e370*/  FFMA.FTZ R173, R56, c[0x0][0x2d0], -R4 ;  /* 0x0000b40038ad7a23 */ /* 0x000fe20000010804 */
[----:B------:R-:W-:Y:S01]  /*e380*/  FSETP.NEU.FTZ.AND P0, PT, R85, -INF , PT ;  /* 0xff8000005500780b */ /* 0x000fe20003f1d000 */
[----:B------:R-:W-:Y:S01]  /*e390*/  FFMA.FTZ R169, R64, c[0x0][0x2d0], -R3 ;  /* 0x0000b40040a97a23 */ /* 0x000fe20000010803 */
[----:B------:R-:W-:Y:S01]  /*e3a0*/  MUFU.EX2 R194, R83 ;  /* 0x0000005300c27308 */ /* 0x000fe20000000800 */
[----:B------:R-:W-:-:S02]  /*e3b0*/  FFMA.FTZ R5, R35, c[0x0][0x2d0], -R2 ;  /* 0x0000b40023057a23 */ /* 0x000fc40000010802 */
[--C-:B------:R-:W-:Y:S02]  /*e3c0*/  FFMA.FTZ R156, R97, c[0x0][0x2d0], -R2.reuse ;  /* 0x0000b400619c7a23 */ /* 0x100fe40000010802 */
[----:B------:R-:W-:Y:S01]  /*e3d0*/  FFMA.FTZ R185, R95, c[0x0][0x2d0], -R2 ;  /* 0x0000b4005fb97a23 */ /* 0x000fe20000010802 */
[----:B---3--:R-:W-:Y:S01]  /*e3e0*/  F2FP.BF16.PACK_AB R20, R165, R166 ;  /* 0x000000a6a514723e */ /* 0x008fe200000010ff */
[----:B------:R-:W-:Y:S01]  /*e3f0*/  FFMA.FTZ R0, R11, c[0x0][0x2d0], -R4 ;  /* 0x0000b4000b007a23 */ /* 0x000fe20000010804 */
[----:B------:R1:W-:Y:S01]  /*e400*/  MUFU.EX2 R219, R5 ;  /* 0x0000000500db7308 */ /* 0x0003e20000000800 */
[--C-:B------:R-:W-:Y:S02]  /*e410*/  FFMA.FTZ R184, R94, c[0x0][0x2d0], -R2.reuse ;  /* 0x0000b4005eb87a23 */ /* 0x100fe40000010802 */
[----:B------:R-:W-:Y:S02]  /*e420*/  FFMA.FTZ R177, R59, c[0x0][0x2d0], -R3 ;  /* 0x0000b4003bb17a23 */ /* 0x000fe40000010803 */
[----:B------:R-:W-:-:S02]  /*e430*/  FFMA.FTZ R65, R110, c[0x0][0x2d0], -R2 ;  /* 0x0000b4006e417a23 */ /* 0x000fc40000010802 */
[--C-:B------:R-:W-:Y:S01]  /*e440*/  FFMA.FTZ R64, R111, c[0x0][0x2d0], -R2.reuse ;  /* 0x0000b4006f407a23 */ /* 0x100fe20000010802 */
[----:B------:R3:W-:Y:S01]  /*e450*/  MUFU.EX2 R168, R0 ;  /* 0x0000000000a87308 */ /* 0x0007e20000000800 */
[--C-:B------:R-:W-:Y:S02]  /*e460*/  FFMA.FTZ R172, R62, c[0x0][0x2d0], -R3.reuse ;  /* 0x0000b4003eac7a23 */ /* 0x100fe40000010803 */
[--C-:B------:R-:W-:Y:S02]  /*e470*/  FFMA.FTZ R76, R77, c[0x0][0x2d0], -R3.reuse ;  /* 0x0000b4004d4c7a23 */ /* 0x100fe40000010803 */
[--C-:B------:R-:W-:Y:S02]  /*e480*/  FFMA.FTZ R79, R79, c[0x0][0x2d0], -R3.reuse ;  /* 0x0000b4004f4f7a23 */ /* 0x100fe40000010803 */
[----:B------:R-:W-:Y:S02]  /*e490*/  FFMA.FTZ R78, R78, c[0x0][0x2d0], -R3 ;  /* 0x0000b4004e4e7a23 */ /* 0x000fe40000010803 */
[----:B-1----:R-:W-:-:S02]  /*e4a0*/  FFMA.FTZ R5, R36, c[0x0][0x2d0], -R2 ;  /* 0x0000b40024057a23 */ /* 0x002fc40000010802 */
[--C-:B------:R-:W-:Y:S02]  /*e4b0*/  FFMA.FTZ R77, R74, c[0x0][0x2d0], -R3.reuse ;  /* 0x0000b4004a4d7a23 */ /* 0x100fe40000010803 */
[----:B------:R-:W-:Y:S01]  /*e4c0*/  MUFU.EX2 R228, R5 ;  /* 0x0000000500e47308 */ /* 0x000fe20000000800 */
[--C-:B------:R-:W-:Y:S02]  /*e4d0*/  FFMA.FTZ R144, R82, c[0x0][0x2d0], -R3.reuse ;  /* 0x0000b40052907a23 */ /* 0x100fe40000010803 */
[----:B---3--:R-:W-:Y:S02]  /*e4e0*/  FFMA.FTZ R0, R12, c[0x0][0x2d0], -R4 ;  /* 0x0000b4000c007a23 */ /* 0x008fe40000010804 */
[--C-:B------:R-:W-:Y:S02]  /*e4f0*/  FFMA.FTZ R145, R73, c[0x0][0x2d0], -R3.reuse ;  /* 0x0000b40049917a23 */ /* 0x100fe40000010803 */
[--C-:B------:R-:W-:Y:S01]  /*e500*/  FFMA.FTZ R146, R70, c[0x0][0x2d0], -R3.reuse ;  /* 0x0000b40046927a23 */ /* 0x100fe20000010803 */
[----:B------:R1:W3:Y:S01]  /*e510*/  MUFU.EX2 R176, R0 ;  /* 0x0000000000b07308 */ /* 0x0002e20000000800 */
[----:B------:R-:W-:-:S02]  /*e520*/  FFMA.FTZ R152, R68, c[0x0][0x2d0], -R3 ;  /* 0x0000b40044987a23 */ /* 0x000fc40000010803 */
[----:B------:R-:W-:Y:S02]  /*e530*/  FFMA.FTZ R170, R66, c[0x0][0x2d0], -R3 ;  /* 0x0000b40042aa7a23 */ /* 0x000fe40000010803 */
[--C-:B------:R-:W-:Y:S02]  /*e540*/  FFMA.FTZ R159, R105, c[0x0][0x2d0], -R2.reuse ;  /* 0x0000b400699f7a23 */ /* 0x100fe40000010802 */
[--C-:B------:R-:W-:Y:S01]  /*e550*/  FFMA.FTZ R158, R102, c[0x0][0x2d0], -R2.reuse ;  /* 0x0000b400669e7a23 */ /* 0x100fe20000010802 */
[----:B------:R-:W-:Y:S01]  /*e560*/  MUFU.EX2 R193, R77 ;  /* 0x0000004d00c17308 */ /* 0x000fe20000000800 */
[--C-:B------:R-:W-:Y:S02]  /*e570*/  FFMA.FTZ R157, R100, c[0x0][0x2d0], -R2.reuse ;  /* 0x0000b400649d7a23 */ /* 0x100fe40000010802 */
[--C-:B------:R-:W-:Y:S02]  /*e580*/  FFMA.FTZ R183, R81, c[0x0][0x2d0], -R2.reuse ;  /* 0x0000b40051b77a23 */ /* 0x100fe40000010802 */
[----:B------:R-:W-:-:S02]  /*e590*/  FFMA.FTZ R182, R80, c[0x0][0x2d0], -R2 ;  /* 0x0000b40050b67a23 */ /* 0x000fc40000010802 */
[----:B-1----:R-:W-:Y:S01]  /*e5a0*/  FFMA.FTZ R0, R13, c[0x0][0x2d0], -R4 ;  /* 0x0000b4000d007a23 */ /* 0x002fe20000010804 */
[----:B---3--:R-:W-:-:S03]  /*e5b0*/  F2FP.BF16.PACK_AB R22, R176, R168 ;  /* 0x000000a8b016723e */ /* 0x008fc600000010ff */
[----:B------:R1:W-:Y:S02]  /*e5c0*/  MUFU.EX2 R189, R0 ;  /* 0x0000000000bd7308 */ /* 0x0003e40000000800 */
[----:B-1----:R-:W-:-:S06]  /*e5d0*/  FFMA.FTZ R0, R14, c[0x0][0x2d0], -R4 ;  /* 0x0000b4000e007a23 */ /* 0x002fcc0000010804 */
[----:B------:R1:W3:Y:S02]  /*e5e0*/  MUFU.EX2 R222, R0 ;  /* 0x0000000000de7308 */ /* 0x0002e40000000800 */
[----:B-1----:R-:W-:Y:S01]  /*e5f0*/  FFMA.FTZ R0, R18, c[0x0][0x2d0], -R4 ;  /* 0x0000b40012007a23 */ /* 0x002fe20000010804 */
[----:B---3--:R-:W-:-:S05]  /*e600*/  F2FP.BF16.PACK_AB R12, R222, R189 ;  /* 0x000000bdde0c723e */ /* 0x008fca00000010ff */
        /* <DEDUP_REMOVED lines=14> */
[----:B------:R-:W-:Y:S01]  /*e6f0*/  HMMA.16816.F32.BF16 R8, R20, R48, RZ ;  /* 0x000000301408723c */ /* 0x000fe200000418ff */
[----:B-1----:R-:W-:-:S05]  /*e700*/  FFMA.FTZ R0, R26, c[0x0][0x2d0], -R3 ;  /* 0x0000b4001a007a23 */ /* 0x002fca0000010803 */
[----:B------:R1:W3:Y:S02]  /*e710*/  MUFU.EX2 R220, R0 ;  /* 0x0000000000dc7308 */ /* 0x0002e40000000800 */
[----:B-1----:R-:W-:Y:S01]  /*e720*/  FFMA.FTZ R0, R30, c[0x0][0x2d0], -R3 ;  /* 0x0000b4001e007a23 */ /* 0x002fe20000010803 */
[----:B---3--:R-:W-:Y:S01]  /*e730*/  F2FP.BF16.PACK_AB R13, R220, R188 ;  /* 0x000000bcdc0d723e */ /* 0x008fe200000010ff */
[----:B------:R-:W-:-:S04]  /*e740*/  FADD.FTZ R3, R166, R165 ;  /* 0x000000a5a6037221 */ /* 0x000fc80000010000 */
[----:B------:R1:W3:Y:S01]  /*e750*/  MUFU.EX2 R223, R0 ;  /* 0x0000000000df7308 */ /* 0x0002e20000000800 */
[----:B------:R-:W-:-:S04]  /*e760*/  FADD.FTZ R3, R168, R3 ;  /* 0x00000003a8037221 */ /* 0x000fc80000010000 */
[----:B------:R-:W-:-:S03]  /*e770*/  FADD.FTZ R67, R176, R3 ;  /* 0x00000003b0437221 */ /* 0x000fc60000010000 */
[----:B------:R-:W-:Y:S01]  /*e780*/  MUFU.EX2 R168, R145 ;  /* 0x0000009100a87308 */ /* 0x000fe20000000800 */
[----:B-1----:R-:W-:Y:S01]  /*e790*/  FFMA.FTZ R0, R27, c[0x0][0x2d0], -R2 ;  /* 0x0000b4001b007a23 */ /* 0x002fe20000010802 */
[----:B---3--:R-:W-:-:S06]  /*e7a0*/  F2FP.BF16.PACK_AB R15, R223, R221 ;  /* 0x000000dddf0f723e */ /* 0x008fcc00000010ff */
[----:B------:R-:W-:Y:S01]  /*e7b0*/  MUFU.EX2 R176, R152 ;  /* 0x0000009800b07308 */ /* 0x000fe20000000800 */
[----:B----4-:R-:W-:Y:S07]  /*e7c0*/  HMMA.16816.F32.BF16 R128, R12, R40, R8 ;  /* 0x000000280c80723c */ /* 0x010fee0000041808 */
[----:B------:R1:W-:Y:S01]  /*e7d0*/  MUFU.EX2 R155, R0 ;  /* 0x00000000009b7308 */ /* 0x0003e20000000800 */
[----:B------:R-:W-:-:S07]  /*e7e0*/  F2FP.BF16.PACK_AB R10, R228, R219 ;  /* 0x000000dbe40a723e */ /* 0x000fce00000010ff */
[----:B------:R-:W-:Y:S01]  /*e7f0*/  MUFU.EX2 R165, R157 ;  /* 0x0000009d00a57308 */ /* 0x000fe20000000800 */
[----:B-1----:R-:W-:-:S07]  /*e800*/  FFMA.FTZ R0, R29, c[0x0][0x2d0], -R2 ;  /* 0x0000b4001d007a23 */ /* 0x002fce0000010802 */
[----:B------:R-:W-:Y:S08]  /*e810*/  MUFU.EX2 R166, R156 ;  /* 0x0000009c00a67308 */ /* 0x000ff00000000800 */
[----:B------:R1:W3:Y:S02]  /*e820*/  MUFU.EX2 R154, R0 ;  /* 0x00000000009a7308 */ /* 0x0002e40000000800 */
[--C-:B-1----:R-:W-:Y:S01]  /*e830*/  FFMA.FTZ R0, R31, c[0x0][0x2d0], -R2.reuse ;  /* 0x0000b4001f007a23 */ /* 0x102fe20000010802 */
[----:B---3--:R-:W-:Y:S01]  /*e840*/  F2FP.BF16.PACK_AB R16, R154, R155 ;  /* 0x0000009b9a10723e */ /* 0x008fe200000010ff */
[----:B------:R-:W1:Y:S04]  /*e850*/  LDSM.16.MT88.4 R28, [R201+0x800] ;  /* 0x00080000c91c783b */ /* 0x000e680000004200 */
[----:B------:R3:W-:Y:S02]  /*e860*/  MUFU.EX2 R160, R0 ;  /* 0x0000000000a07308 */ /* 0x0007e40000000800 */
[----:B---3--:R-:W-:-:S06]  /*e870*/  FFMA.FTZ R0, R32, c[0x0][0x2d0], -R2 ;  /* 0x0000b40020007a23 */ /* 0x008fcc0000010802 */
[----:B------:R3:W4:Y:S02]  /*e880*/  MUFU.EX2 R163, R0 ;  /* 0x0000000000a37308 */ /* 0x0007240000000800 */
[----:B---3--:R-:W-:Y:S01]  /*e890*/  FFMA.FTZ R0, R33, c[0x0][0x2d0], -R2 ;  /* 0x0000b40021007a23 */ /* 0x008fe20000010802 */
[----:B----4-:R-:W-:-:S05]  /*e8a0*/  F2FP.BF16.PACK_AB R18, R163, R160 ;  /* 0x000000a0a312723e */ /* 0x010fca00000010ff */
[----:B------:R3:W-:Y:S02]  /*e8b0*/  MUFU.EX2 R187, R0 ;  /* 0x0000000000bb7308 */ /* 0x0007e40000000800 */
[----:B---3--:R-:W-:-:S06]  /*e8c0*/  FFMA.FTZ R0, R34, c[0x0][0x2d0], -R2 ;  /* 0x0000b40022007a23 */ /* 0x008fcc0000010802 */
[----:B------:R3:W4:Y:S02]  /*e8d0*/  MUFU.EX2 R217, R0 ;  /* 0x0000000000d97308 */ /* 0x0007240000000800 */
[----:B---3--:R-:W-:Y:S01]  /*e8e0*/  FMUL.FTZ R0, R85, c[0x0][0x2d0] ;  /* 0x0000b40055007a20 */ /* 0x008fe20000410000 */
[----:B----4-:R-:W-:-:S04]  /*e8f0*/  F2FP.BF16.PACK_AB R8, R217, R187 ;  /* 0x000000bbd908723e */ /* 0x010fc800000010ff */
[----:B------:R-:W-:-:S05]  /*e900*/  FSEL R0, R0, RZ, P0 ;  /* 0x000000ff00007208 */ /* 0x000fca0000000000 */
[--C-:B------:R-:W-:Y:S02]  /*e910*/  FFMA.FTZ R5, R37, c[0x0][0x2d0], -R0.reuse ;  /* 0x0000b40025057a23 */ /* 0x100fe40000010800 */
[--C-:B------:R-:W-:Y:S02]  /*e920*/  FFMA.FTZ R6, R53, c[0x0][0x2d0], -R0.reuse ;  /* 0x0000b40035067a23 */ /* 0x100fe40000010800 */
[----:B------:R3:W-:Y:S01]  /*e930*/  MUFU.EX2 R153, R5 ;  /* 0x0000000500997308 */ /* 0x0007e20000000800 */
[--C-:B------:R-:W-:Y:S02]  /*e940*/  FFMA.FTZ R97, R114, c[0x0][0x2d0], -R0.reuse ;  /* 0x0000b40072617a23 */ /* 0x100fe40000010800 */
[--C-:B------:R-:W-:Y:S02]  /*e950*/  FFMA.FTZ R95, R113, c[0x0][0x2d0], -R0.reuse ;  /* 0x0000b400715f7a23 */ /* 0x100fe40000010800 */
[--C-:B------:R-:W-:Y:S02]  /*e960*/  FFMA.FTZ R94, R112, c[0x0][0x2d0], -R0.reuse ;  /* 0x0000b400705e7a23 */ /* 0x100fe40000010800 */
[--C-:B------:R-:W-:Y:S01]  /*e970*/  FFMA.FTZ R181, R107, c[0x0][0x2d0], -R0.reuse ;  /* 0x0000b4006bb57a23 */ /* 0x100fe20000010800 */
[----:B------:R-:W-:Y:S01]  /*e980*/  MUFU.EX2 R215, R6 ;  /* 0x0000000600d77308 */ /* 0x000fe20000000800 */
[----:B------:R-:W-:-:S02]  /*e990*/  FFMA.FTZ R180, R106, c[0x0][0x2d0], -R0 ;  /* 0x0000b4006ab47a23 */ /* 0x000fc40000010800 */
[--C-:B------:R-:W-:Y:S02]  /*e9a0*/  FFMA.FTZ R179, R104, c[0x0][0x2d0], -R0.reuse ;  /* 0x0000b40068b37a23 */ /* 0x100fe40000010800 */
[--C-:B------:R-:W-:Y:S02]  /*e9b0*/  FFMA.FTZ R178, R103, c[0x0][0x2d0], -R0.reuse ;  /* 0x0000b40067b27a23 */ /* 0x100fe40000010800 */
[--C-:B---3--:R-:W-:Y:S01]  /*e9c0*/  FFMA.FTZ R5, R38, c[0x0][0x2d0], -R0.reuse ;  /* 0x0000b40026057a23 */ /* 0x108fe20000010800 */
[----:B------:R-:W-:Y:S08]  /*e9d0*/  MUFU.EX2 R97, R97 ;  /* 0x0000006100617308 */ /* 0x000ff00000000800 */
[----:B------:R3:W4:Y:S08]  /*e9e0*/  MUFU.EX2 R151, R5 ;  /* 0x0000000500977308 */ /* 0x0007300000000800 */
[----:B------:R-:W-:Y:S01]  /*e9f0*/  MUFU.EX2 R95, R95 ;  /* 0x0000005f005f7308 */ /* 0x000fe20000000800 */
[----:B---3--:R-:W-:Y:S01]  /*ea00*/  FFMA.FTZ R5, R39, c[0x0][0x2d0], -R0 ;  /* 0x0000b40027057a23 */ /* 0x008fe20000010800 */
[----:B----4-:R-:W-:Y:S01]  /*ea10*/  F2FP.BF16.PACK_AB R17, R151, R153 ;  /* 0x000000999711723e */ /* 0x010fe200000010ff */
[----:B-----5:R-:W-:Y:S01]  /*ea20*/  HMMA.16816.F32.BF16 R36, R20, R44, RZ ;  /* 0x0000002c1424723c */ /* 0x020fe200000418ff */
[----:B------:R-:W-:-:S04]  /*ea30*/  FADD.FTZ R80, R153, R151 ;  /* 0x0000009799507221 */ /* 0x000fc80000010000 */
[----:B------:R3:W-:Y:S08]  /*ea40*/  MUFU.EX2 R186, R5 ;  /* 0x0000000500ba7308 */ /* 0x0007f00000000800 */
[----:B------:R-:W-:Y:S01]  /*ea50*/  MUFU.EX2 R153, R65 ;  /* 0x0000004100997308 */ /* 0x000fe20000000800 */
[----:B---3--:R-:W-:-:S07]  /*ea60*/  FFMA.FTZ R5, R52, c[0x0][0x2d0], -R0 ;  /* 0x0000b40034057a23 */ /* 0x008fce0000010800 */
[----:B------:R-:W-:Y:S03]  /*ea70*/  MUFU.EX2 R94, R94 ;  /* 0x0000005e005e7308 */ /* 0x000fe60000000800 */
[----:B-1----:R-:W-:Y:S01]  /*ea80*/  HMMA.16816.F32.BF16 R140, R12, R28, R36 ;  /* 0x0000001c0c8c723c */ /* 0x002fe20000041824 */
[----:B------:R-:W-:Y:S04]  /*ea90*/  LDSM.16.MT88.4 R36, [R198+0x800] ;  /* 0x00080000c624783b */ /* 0x000fe80000004200 */
[----:B------:R1:W3:Y:S02]  /*eaa0*/  MUFU.EX2 R195, R5 ;  /* 0x0000000500c37308 */ /* 0x0002e40000000800 */
[----:B-1----:R-:W-:Y:S01]  /*eab0*/  FFMA.FTZ R5, R54, c[0x0][0x2d0], -R0 ;  /* 0x0000b40036057a23 */ /* 0x002fe20000010800 */
[----:B---3--:R-:W-:-:S05]  /*eac0*/  F2FP.BF16.PACK_AB R19, R195, R186 ;  /* 0x000000bac313723e */ /* 0x008fca00000010ff */
[----:B------:R1:W3:Y:S02]  /*ead0*/  MUFU.EX2 R216, R5 ;  /* 0x0000000500d87308 */ /* 0x0002e40000000800 */
[C---:B------:R-:W-:Y:S08]  /*eae0*/  HMMA.16816.F32.BF16 R32, R16.reuse, R48, RZ ;  /* 0x000000301020723c */ /* 0x040ff000000418ff */
[----:B------:R-:W-:Y:S01]  /*eaf0*/  HMMA.16816.F32.BF16 R24, R16, R44, RZ ;  /* 0x0000002c1018723c */ /* 0x000fe200000418ff */
[----:B-1----:R-:W-:Y:S01]  /*eb00*/  FFMA.FTZ R5, R55, c[0x0][0x2d0], -R0 ;  /* 0x0000b40037057a23 */ /* 0x002fe20000010800 */
[----:B---3--:R-:W-:-:S03]  /*eb10*/  F2FP.BF16.PACK_AB R9, R216, R215 ;  /* 0x000000d7d809723e */ /* 0x008fc600000010ff */
[----:B------:R1:W-:Y:S02]  /*eb20*/  MUFU.EX2 R218, R5 ;  /* 0x0000000500da7308 */ /* 0x0003e40000000800 */
[----:B-1----:R-:W-:-:S06]  /*eb30*/  FFMA.FTZ R5, R60, c[0x0][0x2d0], -R0 ;  /* 0x0000b4003c057a23 */ /* 0x002fcc0000010800 */
[----:B------:R-:W1:Y:S02]  /*eb40*/  MUFU.EX2 R226, R5 ;  /* 0x0000000500e27308 */ /* 0x000e640000000800 */
[----:B-1----:R-:W-:-:S07]  /*eb50*/  F2FP.BF16.PACK_AB R11, R226, R218 ;  /* 0x000000dae20b723e */ /* 0x002fce00000010ff */
[C---:B------:R-:W-:Y:S01]  /*eb60*/  HMMA.16816.F32.BF16 R132, R8.reuse, R40, R32 ;  /* 0x000000280884723c */ /* 0x040fe20000041820 */
[----:B------:R-:W1:Y:S06]  /*eb70*/  LDSM.16.MT88.4 R32, [R198] ;  /* 0x00000000c620783b */ /* 0x000e6c0000004200 */
[--C-:B------:R-:W-:Y:S01]  /*eb80*/  FFMA.FTZ R41, R108, c[0x0][0x2d0], -R2.reuse ;  /* 0x0000b4006c297a23 */ /* 0x100fe20000010802 */
[----:B------:R-:W-:Y:S01]  /*eb90*/  HMMA.16816.F32.BF16 R136, R8, R28, R24 ;  /* 0x0000001c0888723c */ /* 0x000fe20000041818 */
[----:B------:R-:W-:Y:S02]  /*eba0*/  FFMA.FTZ R40, R109, c[0x0][0x2d0], -R2 ;  /* 0x0000b4006d287a23 */ /* 0x000fe40000010802 */
[----:B------:R-:W-:Y:S01]  /*ebb0*/  FADD.FTZ R2, R162, R161 ;  /* 0x000000a1a2027221 */ /* 0x000fe20000010000 */
[----:B------:R-:W-:Y:S03]  /*ebc0*/  MUFU.EX2 R190, R41 ;  /* 0x0000002900be7308 */ /* 0x000fe60000000800 */
[----:B------:R-:W-:-:S02]  /*ebd0*/  FFMA.FTZ R29, R116, c[0x0][0x2d0], -R0 ;  /* 0x0000b400741d7a23 */ /* 0x000fc40000010800 */
[--C-:B------:R-:W-:Y:S02]  /*ebe0*/  FFMA.FTZ R28, R117, c[0x0][0x2d0], -R0.reuse ;  /* 0x0000b400751c7a23 */ /* 0x100fe40000010800 */
[----:B------:R-:W-:Y:S01]  /*ebf0*/  FFMA.FTZ R116, R115, c[0x0][0x2d0], -R0 ;  /* 0x0000b40073747a23 */ /* 0x000fe20000010800 */
[----:B------:R-:W-:Y:S01]  /*ec00*/  MUFU.EX2 R162, R96 ;  /* 0x0000006000a27308 */ /* 0x000fe20000000800 */
[----:B------:R-:W-:-:S04]  /*ec10*/  FADD.FTZ R2, R164, R2 ;  /* 0x00000002a4027221 */ /* 0x000fc80000010000 */
[----:B------:R-:W-:Y:S02]  /*ec20*/  FADD.FTZ R66, R167, R2 ;  /* 0x00000002a7427221 */ /* 0x000fe40000010000 */
[----:B------:R-:W-:Y:S01]  /*ec30*/  FADD.FTZ R2, R189, R67 ;  /* 0x00000043bd027221 */ /* 0x000fe20000010000 */
[----:B------:R-:W-:Y:S03]  /*ec40*/  MUFU.EX2 R161, R78 ;  /* 0x0000004e00a17308 */ /* 0x000fe60000000800 */
[----:B------:R-:W-:-:S04]  /*ec50*/  FADD.FTZ R2, R222, R2 ;  /* 0x00000002de027221 */ /* 0x000fc80000010000 */
[----:B------:R-:W-:Y:S01]  /*ec60*/  FADD.FTZ R2, R225, R2 ;  /* 0x00000002e1027221 */ /* 0x000fe20000010000 */
[----:B------:R-:W-:Y:S03]  /*ec70*/  MUFU.EX2 R192, R40 ;  /* 0x0000002800c07308 */ /* 0x000fe60000000800 */
[----:B------:R-:W-:Y:S01]  /*ec80*/  FADD.FTZ R2, R227, R2 ;  /* 0x00000002e3027221 */ /* 0x000fe20000010000 */
[-C--:B-1----:R-:W-:Y:S04]  /*ec90*/  HMMA.16816.F32.BF16 R24, R20, R32.reuse, RZ ;  /* 0x000000201418723c */ /* 0x082fe800000418ff */
[----:B------:R-:W-:Y:S04]  /*eca0*/  MUFU.EX2 R189, R29 ;  /* 0x0000001d00bd7308 */ /* 0x000fe80000000800 */
[----:B------:R-:W-:Y:S04]  /*ecb0*/  HMMA.16816.F32.BF16 R4, R16, R32, RZ ;  /* 0x000000201004723c */ /* 0x000fe800000418ff */
[----:B------:R-:W-:Y:S08]  /*ecc0*/  MUFU.EX2 R191, R28 ;  /* 0x0000001c00bf7308 */ /* 0x000ff00000000800 */
[----:B------:R-:W-:Y:S04]  /*ecd0*/  MUFU.EX2 R167, R146 ;  /* 0x0000009200a77308 */ /* 0x000fe80000000800 */
[-C--:B------:R-:W-:Y:S01]  /*ece0*/  HMMA.16816.F32.BF16 R124, R12, R36.reuse, R24 ;  /* 0x000000240c7c723c */ /* 0x080fe20000041818 */
[----:B------:R-:W1:Y:S03]  /*ecf0*/  LDSM.16.MT88.4 R24, [R200] ;  /* 0x00000000c818783b */ /* 0x000e660000004200 */
[----:B------:R-:W-:Y:S04]  /*ed00*/  MUFU.EX2 R96, R159 ;  /* 0x0000009f00607308 */ /* 0x000fe80000000800 */
[----:B------:R-:W-:Y:S04]  /*ed10*/  HMMA.16816.F32.BF16 R120, R8, R36, R4 ;  /* 0x000000240878723c */ /* 0x000fe80000041804 */
[----:B------:R-:W-:Y:S03]  /*ed20*/  MUFU.EX2 R164, R158 ;  /* 0x0000009e00a47308 */ /* 0x000fe60000000800 */
[----:B------:R-:W-:-:S02]  /*ed30*/  FADD.FTZ R4, R155, R154 ;  /* 0x0000009a9b047221 */ /* 0x000fc40000010000 */
[--C-:B------:R-:W-:Y:S02]  /*ed40*/  FFMA.FTZ R37, R118, c[0x0][0x2d0], -R0.reuse ;  /* 0x0000b40076257a23 */ /* 0x100fe40000010800 */
[----:B------:R-:W-:Y:S01]  /*ed50*/  FFMA.FTZ R36, R119, c[0x0][0x2d0], -R0 ;  /* 0x0000b40077247a23 */ /* 0x000fe20000010800 */
[----:B------:R-:W-:Y:S01]  /*ed60*/  MUFU.EX2 R155, R64 ;  /* 0x00000040009b7308 */ /* 0x000fe20000000800 */
[----:B------:R-:W-:Y:S02]  /*ed70*/  FADD.FTZ R0, R160, R4 ;  /* 0x00000004a0007221 */ /* 0x000fe40000010000 */
[----:B------:R-:W3:Y:S02]  /*ed80*/  LDSM.16.MT88.4 R4, [R200+0x800] ;  /* 0x00080000c804783b */ /* 0x000ee40000004200 */
        /* <DEDUP_REMOVED lines=10> */
[----:B------:R-:W1:Y:S08]  /*ee30*/  MUFU.EX2 R25, R76 ;  /* 0x0000004c00197308 */ /* 0x000e700000000800 */
[----:B------:R-:W4:Y:S04]  /*ee40*/  MUFU.EX2 R154, R36 ;  /* 0x00000024009a7308 */ /* 0x000f280000000800 */
[----:B---3--:R-:W-:Y:S04]  /*ee50*/  HMMA.16816.F32.BF16 R108, R8, R4, R52 ;  /* 0x00000004086c723c */ /* 0x008fe80000041834 */
[----:B------:R-:W-:Y:S01]  /*ee60*/  MUFU.EX2 R188, R147 ;  /* 0x0000009300bc7308 */ /* 0x000fe20000000800 */
[----:B-1----:R-:W-:-:S03]  /*ee70*/  FADD.FTZ R0, R25, R0 ;  /* 0x0000000019007221 */ /* 0x002fc60000010000 */
[----:B------:R-:W-:Y:S01]  /*ee80*/  HMMA.16816.F32.BF16 R52, R16, R50, RZ ;  /* 0x000000321034723c */ /* 0x000fe200000418ff */
[----:B------:R-:W-:-:S03]  /*ee90*/  FADD.FTZ R0, R160, R0 ;  /* 0x00000000a0007221 */ /* 0x000fc60000010000 */
[----:B------:R1:W-:Y:S01]  /*eea0*/  MUFU.EX2 R84, R116 ;  /* 0x0000007400547308 */ /* 0x0003e20000000800 */
[----:B------:R-:W-:-:S03]  /*eeb0*/  FADD.FTZ R0, R161, R0 ;  /* 0x00000000a1007221 */ /* 0x000fc60000010000 */
[----:B------:R-:W-:Y:S01]  /*eec0*/  HMMA.16816.F32.BF16 R112, R12, R4, R56 ;  /* 0x000000040c70723c */ /* 0x000fe20000041838 */
[----:B------:R-:W-:-:S06]  /*eed0*/  FADD.FTZ R0, R193, R0 ;  /* 0x00000000c1007221 */ /* 0x000fcc0000010000 */
[----:B------:R-:W-:Y:S01]  /*eee0*/  F2FP.BF16.PACK_AB R4, R155, R153 ;  /* 0x000000999b04723e */ /* 0x000fe200000010ff */
[----:B------:R-:W-:Y:S01]  /*eef0*/  HMMA.16816.F32.BF16 R48, R20, R50, RZ ;  /* 0x000000321430723c */ /* 0x000fe200000418ff */
[----:B----4-:R-:W-:Y:S01]  /*ef00*/  F2FP.BF16.PACK_AB R5, R154, R151 ;  /* 0x000000979a05723e */ /* 0x010fe200000010ff */
[----:B-1----:R-:W-:Y:S06]  /*ef10*/  LDSM.16.MT88.4 R116, [R201+0x2000] ;  /* 0x00200000c974783b */ /* 0x002fec0000004200 */
[----:B------:R-:W-:Y:S08]  /*ef20*/  HMMA.16816.F32.BF16 R56, R8, R42, R52 ;  /* 0x0000002a0838723c */ /* 0x000ff00000041834 */
[-C--:B------:R-:W-:Y:S08]  /*ef30*/  HMMA.16816.F32.BF16 R52, R16, R46.reuse, RZ ;  /* 0x0000002e1034723c */ /* 0x080ff000000418ff */
[----:B------:R-:W-:Y:S08]  /*ef40*/  HMMA.16816.F32.BF16 R44, R20, R46, RZ ;  /* 0x0000002e142c723c */ /* 0x000ff000000418ff */
[----:B------:R-:W-:Y:S08]  /*ef50*/  HMMA.16816.F32.BF16 R48, R12, R42, R48 ;  /* 0x0000002a0c30723c */ /* 0x000ff00000041830 */
[----:B------:R-:W-:Y:S08]  /*ef60*/  HMMA.16816.F32.BF16 R60, R8, R30, R52 ;  /* 0x0000001e083c723c */ /* 0x000ff00000041834 */
[-C--:B------:R-:W-:Y:S08]  /*ef70*/  HMMA.16816.F32.BF16 R52, R16, R34.reuse, RZ ;  /* 0x000000221034723c */ /* 0x080ff000000418ff */
[C---:B------:R-:W-:Y:S08]  /*ef80*/  HMMA.16816.F32.BF16 R32, R20.reuse, R34, RZ ;  /* 0x000000221420723c */ /* 0x040ff000000418ff */
[----:B------:R-:W-:Y:S08]  /*ef90*/  HMMA.16816.F32.BF16 R20, R20, R26, RZ ;  /* 0x0000001a1414723c */ /* 0x000ff000000418ff */
[C---:B------:R-:W-:Y:S08]  /*efa0*/  HMMA.16816.F32.BF16 R44, R12.reuse, R30, R44 ;  /* 0x0000001e0c2c723c */ /* 0x040ff0000004182c */
[C---:B------:R-:W-:Y:S08]  /*efb0*/  HMMA.16816.F32.BF16 R32, R12.reuse, R38, R32 ;  /* 0x000000260c20723c */ /* 0x040ff00000041820 */
[----:B------:R-:W-:Y:S01]  /*efc0*/  HMMA.16816.F32.BF16 R20, R12, R6, R20 ;  /* 0x000000060c14723c */ /* 0x000fe20000041814 */
[----:B------:R-:W1:Y:S07]  /*efd0*/  LDSM.16.MT88.4 R12, [R197+0x1000] ;  /* 0x00100000c50c783b */ /* 0x000e6e0000004200 */
[----:B------:R-:W-:Y:S01]  /*efe0*/  HMMA.16816.F32.BF16 R16, R16, R26, RZ ;  /* 0x0000001a1010723c */ /* 0x000fe200000418ff */
[----:B------:R-:W3:Y:S07]  /*eff0*/  MUFU.EX2 R26, R101 ;  /* 0x00000065001a7308 */ /* 0x000eee0000000800 */
[----:B------:R-:W-:Y:S01]  /*f000*/  HMMA.16816.F32.BF16 R68, R8, R38, R52 ;  /* 0x000000260844723c */ /* 0x000fe20000041834 */
[----:B------:R-:W-:Y:S01]  /*f010*/  MUFU.EX2 R27, R177 ;  /* 0x000000b1001b7308 */ /* 0x000fe20000000800 */
[----:B---3--:R-:W-:-:S04]  /*f020*/  FADD.FTZ R2, R26, R2 ;  /* 0x000000021a027221 */ /* 0x008fc80000010000 */
[----:B------:R-:W-:-:S10]  /*f030*/  FADD.FTZ R2, R162, R2 ;  /* 0x00000002a2027221 */ /* 0x000fd40000010000 */
[----:B------:R-:W-:Y:S01]  /*f040*/  HMMA.16816.F32.BF16 R72, R8, R6, R16 ;  /* 0x000000060848723c */ /* 0x000fe20000041810 */
[----:B------:R-:W-:-:S04]  /*f050*/  FADD.FTZ R2, R163, R2 ;  /* 0x00000002a3027221 */ /* 0x000fc80000010000 */
[----:B------:R-:W-:Y:S02]  /*f060*/  FADD.FTZ R2, R194, R2 ;  /* 0x00000002c2027221 */ /* 0x000fe40000010000 */
[----:B------:R-:W-:Y:S01]  /*f070*/  F2FP.BF16.PACK_AB R8, R162, R26 ;  /* 0x0000001aa208723e */ /* 0x000fe200000010ff */
[----:B------:R-:W-:Y:S01]  /*f080*/  FADD.FTZ R17, R186, R80 ;  /* 0x00000050ba117221 */ /* 0x000fe20000010000 */
[----:B------:R-:W-:Y:S01]  /*f090*/  F2FP.BF16.PACK_AB R9, R160, R25 ;  /* 0x00000019a009723e */ /* 0x000fe200000010ff */
[----:B------:R-:W-:Y:S01]  /*f0a0*/  FADD.FTZ R16, R187, R3 ;  /* 0x00000003bb107221 */ /* 0x000fe20000010000 */
[----:B------:R-:W-:Y:S01]  /*f0b0*/  F2FP.BF16.PACK_AB R10, R194, R163 ;  /* 0x000000a3c20a723e */ /* 0x000fe200000010ff */
[----:B------:R-:W-:Y:S01]  /*f0c0*/  FADD.FTZ R3, R195, R17 ;  /* 0x00000011c3037221 */ /* 0x000fe20000010000 */
[----:B------:R-:W-:Y:S01]  /*f0d0*/  F2FP.BF16.PACK_AB R11, R193, R161 ;  /* 0x000000a1c10b723e */ /* 0x000fe200000010ff */
[----:B------:R-:W-:Y:S01]  /*f0e0*/  MUFU.EX2 R186, R149 ;  /* 0x0000009500ba7308 */ /* 0x000fe20000000800 */
[----:B------:R-:W-:Y:S01]  /*f0f0*/  F2FP.BF16.PACK_AB R6, R192, R190 ;  /* 0x000000bec006723e */ /* 0x000fe200000010ff */
[----:B------:R-:W-:Y:S01]  /*f100*/  FADD.FTZ R3, R215, R3 ;  /* 0x00000003d7037221 */ /* 0x000fe20000010000 */
[----:B------:R-:W-:-:S03]  /*f110*/  F2FP.BF16.PACK_AB R7, R191, R189 ;  /* 0x000000bdbf07723e */ /* 0x000fc600000010ff */
[----:B-1----:R-:W-:Y:S01]  /*f120*/  HMMA.16816.F32.BF16 R64, R8, R12, R128 ;  /* 0x0000000c0840723c */ /* 0x002fe20000041880 */
[----:B------:R-:W-:Y:S01]  /*f130*/  FADD.FTZ R3, R216, R3 ;  /* 0x00000003d8037221 */ /* 0x000fe20000010000 */
[----:B------:R-:W1:Y:S03]  /*f140*/  MUFU.EX2 R187, R148 ;  /* 0x0000009400bb7308 */ /* 0x000e660000000800 */
[----:B------:R-:W-:-:S03]  /*f150*/  FADD.FTZ R3, R218, R3 ;  /* 0x00000003da037221 */ /* 0x000fc60000010000 */
[----:B------:R-:W-:Y:S01]  /*f160*/  HMMA.16816.F32.BF16 R104, R4, R14, R56 ;  /* 0x0000000e0468723c */ /* 0x000fe20000041838 */
[----:B------:R-:W-:Y:S01]  /*f170*/  FADD.FTZ R3, R226, R3 ;  /* 0x00000003e2037221 */ /* 0x000fe20000010000 */
[----:B------:R-:W-:Y:S03]  /*f180*/  MUFU.EX2 R25, R170 ;  /* 0x000000aa00197308 */ /* 0x000fe60000000800 */
[----:B------:R-:W-:-:S03]  /*f190*/  FADD.FTZ R3, R151, R3 ;  /* 0x0000000397037221 */ /* 0x000fc60000010000 */
[----:B------:R-:W-:Y:S01]  /*f1a0*/  HMMA.16816.F32.BF16 R128, R4, R12, R132 ;  /* 0x0000000c0480723c */ /* 0x000fe20000041884 */
[----:B------:R-:W-:Y:S01]  /*f1b0*/  FADD.FTZ R3, R154, R3 ;  /* 0x000000039a037221 */ /* 0x000fe20000010000 */
[----:B------:R-:W-:Y:S03]  /*f1c0*/  MUFU.EX2 R26, R175 ;  /* 0x000000af001a7308 */ /* 0x000fe60000000800 */
[----:B------:R-:W-:-:S03]  /*f1d0*/  FADD.FTZ R3, R189, R3 ;  /* 0x00000003bd037221 */ /* 0x000fc60000010000 */
[C---:B------:R-:W-:Y:S01]  /*f1e0*/  HMMA.16816.F32.BF16 R56, R8.reuse, R14, R48 ;  /* 0x0000000e0838723c */ /* 0x040fe20000041830 */
[----:B------:R-:W3:Y:S07]  /*f1f0*/  LDSM.16.MT88.4 R12, [R201+0x1000] ;  /* 0x00100000c90c783b */ /* 0x000eee0000004200 */
[-C--:B---3--:R-:W-:Y:S08]  /*f200*/  HMMA.16816.F32.BF16 R52, R8, R12.reuse, R140 ;  /* 0x0000000c0834723c */ /* 0x088ff0000004188c */
[C---:B------:R-:W-:Y:S08]  /*f210*/  HMMA.16816.F32.BF16 R100, R4.reuse, R12, R136 ;  /* 0x0000000c0464723c */ /* 0x040ff00000041888 */
[-C--:B------:R-:W-:Y:S08]  /*f220*/  HMMA.16816.F32.BF16 R80, R4, R14.reuse, R60 ;  /* 0x0000000e0450723c */ /* 0x080ff0000004183c */
[C---:B------:R-:W-:Y:S01]  /*f230*/  HMMA.16816.F32.BF16 R48, R8.reuse, R14, R44 ;  /* 0x0000000e0830723c */ /* 0x040fe2000004182c */
[----:B------:R-:W3:Y:S07]  /*f240*/  LDSM.16.MT88.4 R12, [R198+0x1000] ;  /* 0x00100000c60c783b */ /* 0x000eee0000004200 */
[-C--:B---3--:R-:W-:Y:S01]  /*f250*/  HMMA.16816.F32.BF16 R44, R8, R12.reuse, R124 ;  /* 0x0000000c082c723c */ /* 0x088fe2000004187c */
[----:B------:R-:W-:Y:S07]  /*f260*/  LDSM.16.MT88.4 R124, [R197+0x2000] ;  /* 0x00200000c57c783b */ /* 0x000fee0000004200 */
[C---:B------:R-:W-:Y:S08]  /*f270*/  HMMA.16816.F32.BF16 R76, R4.reuse, R12, R120 ;  /* 0x0000000c044c723c */ /* 0x040ff00000041878 */
[-C--:B------:R-:W-:Y:S08]  /*f280*/  HMMA.16816.F32.BF16 R68, R4, R14.reuse, R68 ;  /* 0x0000000e0444723c */ /* 0x080ff00000041844 */
[----:B------:R-:W-:Y:S01]  /*f290*/  HMMA.16816.F32.BF16 R32, R8, R14, R32 ;  /* 0x0000000e0820723c */ /* 0x000fe20000041820 */
[----:B------:R-:W3:Y:S07]  /*f2a0*/  LDSM.16.MT88.4 R12, [R200+0x1000] ;  /* 0x00100000c80c783b */ /* 0x000eee0000004200 */
[C---:B---3--:R-:W-:Y:S01]  /*f2b0*/  HMMA.16816.F32.BF16 R60, R4.reuse, R12, R108 ;  /* 0x0000000c043c723c */ /* 0x048fe2000004186c */
[----:B------:R-:W-:Y:S07]  /*f2c0*/  LDSM.16.MT88.4 R108, [R198+0x2000] ;  /* 0x00200000c66c783b */ /* 0x000fee0000004200 */
[----:B------:R-:W-:Y:S01]  /*f2d0*/  HMMA.16816.F32.BF16 R40, R4, R14, R72 ;  /* 0x0000000e0428723c */ /* 0x000fe20000041848 */
[----:B------:R-:W3:Y:S06]  /*f2e0*/  MUFU.EX2 R72, R169 ;  /* 0x000000a900487308 */ /* 0x000eec0000000800 */
[----:B------:R-:W-:Y:S01]  /*f2f0*/  FADD.FTZ R4, R217, R16 ;  /* 0x00000010d9047221 */ /* 0x000fe20000010000 */
[----:B------:R-:W-:Y:S01]  /*f300*/  HMMA.16816.F32.BF16 R36, R8, R12, R112 ;  /* 0x0000000c0824723c */ /* 0x000fe20000041870 */
[----:B------:R-:W4:Y:S01]  /*f310*/  LDSM.16.MT88.4 R16, [R201+0x1800] ;  /* 0x00180000c910783b */ /* 0x000f220000004200 */
[----:B------:R-:W5:Y:S01]  /*f320*/  MUFU.EX2 R113, R150 ;  /* 0x0000009600717308 */ /* 0x000f620000000800 */
[----:B------:R-:W-:Y:S01]  /*f330*/  FADD.FTZ R24, R219, R4 ;  /* 0x00000004db187221 */ /* 0x000fe20000010000 */
[----:B-1----:R-:W-:-:S02]  /*f340*/  F2FP.BF16.PACK_AB R6, R188, R187 ;  /* 0x000000bbbc06723e */ /* 0x002fc400000010ff */
[----:B------:R-:W-:Y:S01]  /*f350*/  F2FP.BF16.PACK_AB R7, R176, R167 ;  /* 0x000000a7b007723e */ /* 0x000fe200000010ff */
[----:B------:R-:W-:Y:S01]  /*f360*/  FADD.FTZ R24, R228, R24 ;  /* 0x00000018e4187221 */ /* 0x000fe20000010000 */
[----:B------:R-:W-:Y:S01]  /*f370*/  HMMA.16816.F32.BF16 R28, R8, R14, R20 ;  /* 0x0000000e081c723c */ /* 0x000fe20000041814 */
[----:B------:R-:W1:Y:S01]  /*f380*/  LDSM.16.MT88.4 R20, [R197+0x1800] ;  /* 0x00180000c514783b */ /* 0x000e620000004200 */
[----:B------:R-:W2:Y:S01]  /*f390*/  MUFU.EX2 R112, R144 ;  /* 0x0000009000707308 */ /* 0x000ea20000000800 */
[----:B---3--:R-:W-:Y:S02]  /*f3a0*/  F2FP.BF16.PACK_AB R161, R72, R25 ;  /* 0x0000001948a1723e */ /* 0x008fe400000010ff */
[----:B------:R-:W3:Y:S04]  /*f3b0*/  LDSM.16.MT88.4 R12, [R198+0x1800] ;  /* 0x00180000c60c783b */ /* 0x000ee80000004200 */
[----:B------:R-:W3:Y:S01]  /*f3c0*/  LDSM.16.MT88.4 R8, [R200+0x1800] ;  /* 0x00180000c808783b */ /* 0x000ee20000004200 */
[----:B-----5:R-:W-:Y:S01]  /*f3d0*/  F2FP.BF16.PACK_AB R4, R186, R113 ;  /* 0x00000071ba04723e */ /* 0x020fe200000010ff */
[----:B------:R-:W5:Y:S01]  /*f3e0*/  MUFU.EX2 R73, R171 ;  /* 0x000000ab00497308 */ /* 0x000f620000000800 */
[----:B--2---:R-:W-:-:S07]  /*f3f0*/  F2FP.BF16.PACK_AB R5, R168, R112 ;  /* 0x00000070a805723e */ /* 0x004fce00000010ff */
[----:B------:R-:W-:Y:S08]  /*f400*/  MUFU.EX2 R74, R174 ;  /* 0x000000ae004a7308 */ /* 0x000ff00000000800 */
[----:B------:R-:W2:Y:S01]  /*f410*/  MUFU.EX2 R75, R173 ;  /* 0x000000ad004b7308 */ /* 0x000ea20000000800 */
[----:B-----5:R-:W-:Y:S01]  /*f420*/  F2FP.BF16.PACK_AB R160, R26, R73 ;  /* 0x000000491aa0723e */ /* 0x020fe200000010ff */
[C---:B----4-:R-:W-:Y:S08]  /*f430*/  HMMA.16816.F32.BF16 R52, R4.reuse, R16, R52 ;  /* 0x000000100434723c */ /* 0x050ff00000041834 */
[----:B-1----:R-:W-:Y:S01]  /*f440*/  HMMA.16816.F32.BF16 R64, R4, R20, R64 ;  /* 0x000000140440723c */ /* 0x002fe20000041840 */
[----:B--2---:R-:W-:-:S07]  /*f450*/  F2FP.BF16.PACK_AB R162, R75, R74 ;  /* 0x0000004a4ba2723e */ /* 0x004fce00000010ff */
[C---:B------:R-:W-:Y:S08]  /*f460*/  HMMA.16816.F32.BF16 R56, R4.reuse, R22, R56 ;  /* 0x000000160438723c */ /* 0x040ff00000041838 */
[C---:B------:R-:W-:Y:S08]  /*f470*/  HMMA.16816.F32.BF16 R48, R4.reuse, R18, R48 ;  /* 0x000000120430723c */ /* 0x040ff00000041830 */
[C---:B---3--:R-:W-:Y:S08]  /*f480*/  HMMA.16816.F32.BF16 R44, R4.reuse, R12, R44 ;  /* 0x0000000c042c723c */ /* 0x048ff0000004182c */
[C---:B------:R-:W-:Y:S08]  /*f490*/  HMMA.16816.F32.BF16 R32, R4.reuse, R14, R32 ;  /* 0x0000000e0420723c */ /* 0x040ff00000041820 */
[C---:B------:R-:W-:Y:S08]  /*f4a0*/  HMMA.16816.F32.BF16 R36, R4.reuse, R8, R36 ;  /* 0x000000080424723c */ /* 0x040ff00000041824 */
[----:B------:R-:W-:Y:S07]  /*f4b0*/  HMMA.16816.F32.BF16 R28, R4, R10, R28 ;  /* 0x0000000a041c723c */ /* 0x000fee000004181c */
[----:B------:R-:W-:-:S02]  /*f4c0*/  F2FP.BF16.PACK_AB R4, R164, R96 ;  /* 0x00000060a404723e */ /* 0x000fc400000010ff */
[----:B------:R-:W-:Y:S02]  /*f4d0*/  F2FP.BF16.PACK_AB R6, R166, R165 ;  /* 0x000000a5a606723e */ /* 0x000fe400000010ff */
[----:B------:R-:W-:Y:S02]  /*f4e0*/  F2FP.BF16.PACK_AB R5, R97, R84 ;  /* 0x000000546105723e */ /* 0x000fe400000010ff */
[----:B------:R-:W-:-:S07]  /*f4f0*/  F2FP.BF16.PACK_AB R7, R94, R95 ;  /* 0x0000005f5e07723e */ /* 0x000fce00000010ff */
[C---:B------:R-:W-:Y:S08]  /*f500*/  HMMA.16816.F32.BF16 R128, R4.reuse, R20, R128 ;  /* 0x000000140480723c */ /* 0x040ff00000041880 */
[C---:B------:R-:W-:Y:S08]  /*f510*/  HMMA.16816.F32.BF16 R20, R4.reuse, R22, R104 ;  /* 0x000000160414723c */ /* 0x040ff00000041868 */
[C---:B------:R-:W-:Y:S01]  /*f520*/  HMMA.16816.F32.BF16 R120, R4.reuse, R16, R100 ;  /* 0x000000100478723c */ /* 0x040fe20000041864 */
[----:B------:R-:W-:Y:S07]  /*f530*/  MUFU.EX2 R17, R182 ;  /* 0x000000b600117308 */ /* 0x000fee0000000800 */
[C---:B------:R-:W-:Y:S01]  /*f540*/  HMMA.16816.F32.BF16 R80, R4.reuse, R18, R80 ;  /* 0x000000120450723c */ /* 0x040fe20000041850 */
[----:B------:R-:W1:Y:S07]  /*f550*/  MUFU.EX2 R19, R172 ;  /* 0x000000ac00137308 */ /* 0x000e6e0000000800 */
[C---:B------:R-:W-:Y:S01]  /*f560*/  HMMA.16816.F32.BF16 R76, R4.reuse, R12, R76 ;  /* 0x0000000c044c723c */ /* 0x040fe2000004184c */
[----:B------:R-:W-:Y:S07]  /*f570*/  MUFU.EX2 R13, R184 ;  /* 0x000000b8000d7308 */ /* 0x000fee0000000800 */
[----:B------:R-:W-:Y:S01]  /*f580*/  HMMA.16816.F32.BF16 R68, R4, R14, R68 ;  /* 0x0000000e0444723c */ /* 0x000fe20000041844 */
[----:B------:R-:W2:Y:S01]  /*f590*/  MUFU.EX2 R15, R183 ;  /* 0x000000b7000f7308 */ /* 0x000ea20000000800 */
[----:B-1----:R-:W-:-:S06]  /*f5a0*/  F2FP.BF16.PACK_AB R163, R27, R19 ;  /* 0x000000131ba3723e */ /* 0x002fcc00000010ff */
[C---:B------:R-:W-:Y:S01]  /*f5b0*/  HMMA.16816.F32.BF16 R60, R4.reuse, R8, R60 ;  /* 0x00000008043c723c */ /* 0x040fe2000004183c */
[----:B------:R-:W-:Y:S07]  /*f5c0*/  MUFU.EX2 R12, R181 ;  /* 0x000000b5000c7308 */ /* 0x000fee0000000800 */
[----:B------:R-:W-:Y:S01]  /*f5d0*/  HMMA.16816.F32.BF16 R40, R4, R10, R40 ;  /* 0x0000000a0428723c */ /* 0x000fe20000041828 */
[----:B------:R-:W1:Y:S01]  /*f5e0*/  LDSM.16.MT88.4 R8, [R200+0x2000] ;  /* 0x00200000c808783b */ /* 0x000e620000004200 */
[----:B------:R-:W3:Y:S01]  /*f5f0*/  MUFU.EX2 R7, R185 ;  /* 0x000000b900077308 */ /* 0x000ee20000000800 */
[----:B--2---:R-:W-:-:S04]  /*f600*/  F2FP.BF16.PACK_AB R102, R17, R15 ;  /* 0x0000000f1166723e */ /* 0x004fc800000010ff */
[----:B------:R-:W-:Y:S01]  /*f610*/  FADD.FTZ R4, R153, R24 ;  /* 0x0000001899047221 */ /* 0x000fe20000010000 */
[C---:B------:R-:W-:Y:S01]  /*f620*/  HMMA.16816.F32.BF16 R132, R160.reuse, R124, R64 ;  /* 0x0000007ca084723c */ /* 0x040fe20000041840 */
[----:B------:R-:W-:Y:S01]  /*f630*/  FADD.FTZ R5, R191, R3 ;  /* 0x00000003bf057221 */ /* 0x000fe20000010000 */
[----:B------:R-:W2:Y:S01]  /*f640*/  MUFU.EX2 R14, R180 ;  /* 0x000000b4000e7308 */ /* 0x000ea20000000800 */
[----:B------:R-:W-:Y:S02]  /*f650*/  FADD.FTZ R4, R155, R4 ;  /* 0x000000049b047221 */ /* 0x000fe40000010000 */
[----:B------:R-:W-:Y:S02]  /*f660*/  FADD.FTZ R5, R84, R5 ;  /* 0x0000000554057221 */ /* 0x000fe40000010000 */
[----:B------:R-:W-:Y:S01]  /*f670*/  FADD.FTZ R4, R190, R4 ;  /* 0x00000004be047221 */ /* 0x000fe20000010000 */
[----:B------:R-:W-:Y:S01]  /*f680*/  HMMA.16816.F32.BF16 R136, R160, R126, R56 ;  /* 0x0000007ea088723c */ /* 0x000fe20000041838 */
[----:B------:R-:W-:Y:S01]  /*f690*/  FADD.FTZ R5, R97, R5 ;  /* 0x0000000561057221 */ /* 0x000fe20000010000 */
[----:B------:R-:W-:Y:S01]  /*f6a0*/  MUFU.EX2 R16, R179 ;  /* 0x000000b300107308 */ /* 0x000fe20000000800 */
[----:B------:R-:W-:Y:S01]  /*f6b0*/  FADD.FTZ R6, R192, R4 ;  /* 0x00000004c0067221 */ /* 0x000fe20000010000 */
[----:B---3--:R-:W-:Y:S01]  /*f6c0*/  F2FP.BF16.PACK_AB R100, R13, R7 ;  /* 0x000000070d64723e */ /* 0x008fe200000010ff */
[----:B------:R-:W-:-:S02]  /*f6d0*/  FADD.FTZ R4, R113, R2 ;  /* 0x0000000271047221 */ /* 0x000fc40000010000 */
[----:B------:R-:W-:Y:S01]  /*f6e0*/  FADD.FTZ R2, R112, R0 ;  /* 0x0000000070027221 */ /* 0x000fe20000010000 */
[C---:B------:R-:W-:Y:S01]  /*f6f0*/  HMMA.16816.F32.BF16 R140, R160.reuse, R116, R52 ;  /* 0x00000074a08c723c */ /* 0x040fe20000041834 */
[----:B------:R-:W-:Y:S01]  /*f700*/  FADD.FTZ R0, R96, R6 ;  /* 0x0000000660007221 */ /* 0x000fe20000010000 */
[----:B------:R-:W3:Y:S01]  /*f710*/  MUFU.EX2 R18, R178 ;  /* 0x000000b200127308 */ /* 0x000ee20000000800 */
[----:B------:R-:W-:Y:S01]  /*f720*/  FADD.FTZ R3, R186, R4 ;  /* 0x00000004ba037221 */ /* 0x000fe20000010000 */
[----:B--2---:R-:W-:Y:S01]  /*f730*/  F2FP.BF16.PACK_AB R101, R14, R12 ;  /* 0x0000000c0e65723e */ /* 0x004fe200000010ff */
        /* <DEDUP_REMOVED lines=8> */
[----:B------:R-:W-:Y:S01]  /*f7c0*/  FADD.FTZ R0, R176, R4 ;  /* 0x00000004b0007221 */ /* 0x000fe20000010000 */
[----:B---3--:R-:W-:Y:S01]  /*f7d0*/  F2FP.BF16.PACK_AB R103, R18, R16 ;  /* 0x000000101267723e */ /* 0x008fe200000010ff */
[----:B------:R-:W-:Y:S02]  /*f7e0*/  FADD.FTZ R5, R95, R5 ;  /* 0x000000055f057221 */ /* 0x000fe40000010000 */
[----:B------:R-:W-:-:S02]  /*f7f0*/  FADD.FTZ R0, R25, R0 ;  /* 0x0000000019007221 */ /* 0x000fc40000010000 */
[----:B------:R-:W-:Y:S01]  /*f800*/  FADD.FTZ R4, R73, R2 ;  /* 0x0000000249047221 */ /* 0x000fe20000010000 */
[----:B------:R-:W-:Y:S01]  /*f810*/  HMMA.16816.F32.BF16 R152, R160, R110, R32 ;  /* 0x0000006ea098723c */ /* 0x000fe20000041820 */
[----:B------:R-:W-:Y:S01]  /*f820*/  FADD.FTZ R6, R72, R0 ;  /* 0x0000000048067221 */ /* 0x000fe20000010000 */
[----:B------:R-:W-:Y:S01]  /*f830*/  IADD3 R0, R229, -0x2, RZ ;  /* 0xfffffffee5007810 */ /* 0x000fe20007ffe0ff */
[----:B------:R-:W-:Y:S02]  /*f840*/  FADD.FTZ R3, R166, R3 ;  /* 0x00000003a6037221 */ /* 0x000fe40000010000 */
[----:B------:R-:W-:Y:S01]  /*f850*/  FADD.FTZ R2, R94, R5 ;  /* 0x000000055e027221 */ /* 0x000fe20000010000 */
[----:B------:R-:W-:Y:S01]  /*f860*/  ISETP.GE.AND P0, PT, R0, R230, PT ;  /* 0x000000e60000720c */ /* 0x000fe20003f06270 */
        /* <DEDUP_REMOVED lines=16> */
[----:B-1----:R-:W-:Y:S08]  /*f970*/  HMMA.16816.F32.BF16 R156, R160, R8, R36 ;  /* 0x00000008a09c723c */ /* 0x002ff00000041824 */
[C---:B------:R-:W-:Y:S08]  /*f980*/  HMMA.16816.F32.BF16 R124, R100.reuse, R126, R20 ;  /* 0x0000007e647c723c */ /* 0x040ff00000041814 */
[C---:B------:R-:W-:Y:S08]  /*f990*/  HMMA.16816.F32.BF16 R116, R100.reuse, R118, R80 ;  /* 0x000000766474723c */ /* 0x040ff00000041850 */
[C---:B------:R-:W-:Y:S08]  /*f9a0*/  HMMA.16816.F32.BF16 R108, R100.reuse, R110, R68 ;  /* 0x0000006e646c723c */ /* 0x040ff00000041844 */
[----:B------:R-:W-:Y:S08]  /*f9b0*/  HMMA.16816.F32.BF16 R104, R100, R8, R60 ;  /* 0x000000086468723c */ /* 0x000ff0000004183c */
[-C--:B------:R-:W-:Y:S08]  /*f9c0*/  HMMA.16816.F32.BF16 R160, R160, R10.reuse, R28 ;  /* 0x0000000aa0a0723c */ /* 0x080ff0000004181c */
[----:B------:R-:W-:Y:S01]  /*f9d0*/  HMMA.16816.F32.BF16 R100, R100, R10, R40 ;  /* 0x0000000a6464723c */ /* 0x000fe20000041828 */
[----:B------:R-:W-:Y:S07]  /*f9e0*/  @!UPT UIADD3 URZ, URZ, URZ, URZ ;  /* 0x0000003f3f3ff290 */ /* 0x000fee000fffe03f */
[----:B------:R-:W-:Y:S11]  /*f9f0*/  @!P0 BRA `(.L_x_336) ;  /* 0x000032f000008947 */ /* 0x000ff60003800000 */
[----:B------:R-:W-:Y:S01]  /*fa00*/  MOV R226, R0 ;  /* 0x0000000000e27202 */ /* 0x000fe20000000f00 */
[----:B------:R-:W-:Y:S01]  /*fa10*/  IMAD.MOV.U32 R94, RZ, RZ, R90 ;  /* 0x000000ffff5e7224 */ /* 0x000fe200078e005a */
[----:B------:R-:W-:Y:S01]  /*fa20*/  MOV R95, R89 ;  /* 0x00000059005f7202 */ /* 0x000fe20000000f00 */
[----:B------:R-:W-:Y:S01]  /*fa30*/  IMAD.MOV.U32 R96, RZ, RZ, R88 ;  /* 0x000000ffff607224 */ /* 0x000fe200078e0058 */
[----:B------:R-:W-:-:S02]  /*fa40*/  MOV R97, R85 ;  /* 0x0000005500617202 */ /* 0x000fc40000000f00 */
.L_x_343:
[----:B------:R-:W2:Y:S01]  /*fa50*/  LDL.64 R6, [R1+0x8] ;  /* 0x0000080001067983 */ /* 0x000ea20000100a00 */
[----:B------:R-:W-:Y:S04]  /*fa60*/  DEPBAR.LE SB0, 0x0 ;  /* 0x000080000000791a */ /* 0x000fe80000000000 */
[----:B------:R-:W3:Y:S01]  /*fa70*/  LDL R4, [R1+0x10] ;  /* 0x0000100001047983 */ /* 0x000ee20000100800 */
[----:B------:R-:W-:Y:S01]  /*fa80*/  WARPSYNC 0xffffffff ;  /* 0xffffffff00007948 */ /* 0x000fe20003800000 */
[----:B------:R-:W-:Y:S01]  /*fa90*/  SHF.R.S32.HI R0, RZ, 0x1f, R224 ;  /* 0x0000001fff007819 */ /* 0x000fe200000114e0 */
[----:B------:R-:W-:Y:S01]  /*faa0*/  IMAD.WIDE.U32 R2, R224, c[0x0][0x208], RZ ;  /* 0x00008200e0027a25 */ /* 0x000fe200078e00ff */
[----:B------:R-:W-:Y:S01]  /*fab0*/  BAR.SYNC.DEFER_BLOCKING 0x0 ;  /* 0x0000000000007b1d */ /* 0x000fe20000010000 */
[----:B------:R-:W-:Y:S02]  /*fac0*/  SHF.L.U64.HI R68, R244, 0x1, R245 ;  /* 0x00000001f4447819 */ /* 0x000fe400000102f5 */
[----:B------:R-:W-:Y:S01]  /*fad0*/  IMAD R0, R0, c[0x0][0x208], RZ ;  /* 0x0000820000007a24 */ /* 0x000fe200078e02ff */
[----:B------:R-:W-:Y:S03]  /*fae0*/  SHF.L.U32 R52, R244, 0x1, RZ ;  /* 0x00000001f4347819 */ /* 0x000fe600000006ff */
[----:B------:R-:W-:Y:S04]  /*faf0*/  IMAD R0, R224, c[0x0][0x20c], R0 ;  /* 0x00008300e0007a24 */ /* 0x000fe800078e0200 */
[----:B------:R-:W-:Y:S01]  /*fb00*/  IMAD.IADD R3, R3, 0x1, R0 ;  /* 0x0000000103037824 */ /* 0x000fe200078e0200 */
[----:B------:R-:W-:Y:S03]  /*fb10*/  SHF.R.S32.HI R0, RZ, 0x1f, R214 ;  /* 0x0000001fff007819 */ /* 0x000fe600000114d6 */
[----:B------:R-:W-:Y:S04]  /*fb20*/  IMAD.WIDE.U32 R2, R214, c[0x0][0x218], R2 ;  /* 0x00008600d6027a25 */ /* 0x000fe800078e0002 */
[----:B------:R-:W-:Y:S04]  /*fb30*/  IMAD R0, R0, c[0x0][0x218], RZ ;  /* 0x0000860000007a24 */ /* 0x000fe800078e02ff */
[----:B------:R-:W-:Y:S01]  /*fb40*/  IMAD R0, R214, c[0x0][0x21c], R0 ;  /* 0x00008700d6007a24 */ /* 0x000fe200078e0200 */
[----:B------:R1:W4:Y:S04]  /*fb50*/  LDSM.16.M88.4 R80, [R203] ;  /* 0x00000000cb50783b */ /* 0x0003280000000200 */
[----:B------:R1:W1:Y:S04]  /*fb60*/  LDSM.16.M88.4 R76, [R203+0x2000] ;  /* 0x00200000cb4c783b */ /* 0x0002680000000200 */
[----:B------:R1:W1:Y:S04]  /*fb70*/  LDSM.16.M88.4 R16, [R196] ;  /* 0x00000000c410783b */ /* 0x0002680000000200 */
[----:B------:R1:W1:Y:S04]  /*fb80*/  LDSM.16.M88.4 R32, [R196+0x800] ;  /* 0x00080000c420783b */ /* 0x0002680000000200 */
[----:B------:R1:W1:Y:S04]  /*fb90*/  LDSM.16.M88.4 R48, [R196+0x1000] ;  /* 0x00100000c430783b */ /* 0x0002680000000200 */
[----:B------:R1:W1:Y:S04]  /*fba0*/  LDSM.16.M88.4 R64, [R196+0x1800] ;  /* 0x00180000c440783b */ /* 0x0002680000000200 */
[----:B------:R1:W1:Y:S04]  /*fbb0*/  LDSM.16.M88.4 R164, [R196+0x2000] ;  /* 0x00200000c4a4783b */ /* 0x0002680000000200 */
[----:B------:R1:W1:Y:S04]  /*fbc0*/  LDSM.16.M88.4 R168, [R206] ;  /* 0x00000000cea8783b */ /* 0x0002680000000200 */
[----:B------:R1:W1:Y:S04]  /*fbd0*/  LDSM.16.M88.4 R176, [R206+0x2000] ;  /* 0x00200000ceb0783b */ /* 0x0002680000000200 */
[----:B------:R1:W1:Y:S04]  /*fbe0*/  LDSM.16.M88.4 R172, [R207] ;  /* 0x00000000cfac783b */ /* 0x0002680000000200 */
[----:B------:R1:W1:Y:S04]  /*fbf0*/  LDSM.16.M88.4 R180, [R211] ;  /* 0x00000000d3b4783b */ /* 0x0002680000000200 */
[----:B------:R1:W1:Y:S04]  /*fc00*/  LDSM.16.M88.4 R184, [R210] ;  /* 0x00000000d2b8783b */ /* 0x0002680000000200 */
[----:B------:R1:W1:Y:S04]  /*fc10*/  LDSM.16.M88.4 R188, [R209] ;  /* 0x00000000d1bc783b */ /* 0x0002680000000200 */
[----:B------:R1:W1:Y:S01]  /*fc20*/  LDSM.16.M88.4 R192, [R208] ;  /* 0x00000000d0c0783b */ /* 0x0002620000000200 */
[----:B--2---:R-:W-:Y:S04]  /*fc30*/  IADD3 R2, P0, R6, R2, RZ ;  /* 0x0000000206027210 */ /* 0x004fe80007f1e0ff */
[----:B---3--:R-:W-:Y:S02]  /*fc40*/  IADD3.X R3, R4, R3, R0, P0, !PT ;  /* 0x0000000304037210 */ /* 0x008fe400007fe400 */
[C---:B------:R-:W-:Y:S04]  /*fc50*/  LEA R0, P0, R2.reuse, c[0x0][0x1f8], 0x1 ;  /* 0x00007e0002007a11 */ /* 0x040fe800078008ff */
[----:B------:R-:W-:Y:S01]  /*fc60*/  LEA.HI.X R56, R2, c[0x0][0x1fc], R3, 0x1, P0 ;  /* 0x00007f0002387a11 */ /* 0x000fe200000f0c03 */
[----:B------:R-:W-:-:S06]  /*fc70*/  BRA.DIV ~URZ, `(.L_x_337) ;  /* 0x000087c27f007947 */ /* 0x000fcc000b800000 */
[----:B-1--4-:R1:W2:Y:S02]  /*fc80*/  SHFL.IDX PT, R58, R56, RZ, 0x181f ;  /* 0x00181fff383a7589 */ /* 0x0122a400000e0000 */
.L_x_430:
[-C--:B------:R-:W-:Y:S01]  /*fc90*/  HMMA.16816.F32.BF16 R4, R80, R16.reuse, RZ ;  /* 0x000000105004723c */ /* 0x080fe200000418ff */
[----:B------:R-:W3:Y:S01]  /*fca0*/  LDL R84, [R1+0x4] ;  /* 0x0000040001547983 */ /* 0x000ee20000100800 */
[----:B------:R-:W-:Y:S01]  /*fcb0*/  BSSY B0, `(.L_x_338) ;  /* 0x00000ca000007945 */ /* 0x000fe20003800000 */
[----:B------:R-:W-:Y:S02]  /*fcc0*/  ISETP.GE.AND P0, PT, R244, c[0x0][0x1d4], PT ;  /* 0x00007500f4007a0c */ /* 0x000fe40003f06270 */
[----:B------:R-:W4:Y:S02]  /*fcd0*/  SHFL.IDX PT, R2, R0, RZ, 0x181f ;  /* 0x00181fff00027589 */ /* 0x000f2400000e0000 */
[----:B------:R-:W-:Y:S01]  /*fce0*/  SEL R89, RZ, 0x10, P0 ;  /* 0x00000010ff597807 */ /* 0x000fe20000000000 */
[C---:B------:R-:W-:Y:S05]  /*fcf0*/  HMMA.16816.F32.BF16 R8, R76.reuse, R16, RZ ;  /* 0x000000104c08723c */ /* 0x040fea00000418ff */
[----:B------:R-:W5:Y:S03]  /*fd00*/  SHFL.IDX PT, R3, R0, 0x1, 0x181f ;  /* 0x00381f0000037f89 */ /* 0x000f6600000e0000 */
[-C--:B------:R-:W-:Y:S05]  /*fd10*/  HMMA.16816.F32.BF16 R12, R76, R18.reuse, RZ ;  /* 0x000000124c0c723c */ /* 0x080fea00000418ff */
[----:B------:R-:W1:Y:S03]  /*fd20*/  SHFL.IDX PT, R53, R0, 0x2, 0x181f ;  /* 0x00581f0000357f89 */ /* 0x000e6600000e0000 */
[C---:B------:R-:W-:Y:S05]  /*fd30*/  HMMA.16816.F32.BF16 R16, R80.reuse, R18, RZ ;  /* 0x000000125010723c */ /* 0x040fea00000418ff */
[----:B------:R-:W-:Y:S03]  /*fd40*/  SHFL.IDX PT, R54, R0, 0x3, 0x181f ;  /* 0x00781f0000367f89 */ /* 0x000fe600000e0000 */
[-C--:B------:R-:W-:Y:S05]  /*fd50*/  HMMA.16816.F32.BF16 R20, R80, R32.reuse, RZ ;  /* 0x000000205014723c */ /* 0x080fea00000418ff */
[----:B------:R2:W-:Y:S03]  /*fd60*/  SHFL.IDX PT, R55, R0, 0x4, 0x181f ;  /* 0x00981f0000377f89 */ /* 0x0005e600000e0000 */
[C---:B------:R-:W-:Y:S05]  /*fd70*/  HMMA.16816.F32.BF16 R24, R76.reuse, R32, RZ ;  /* 0x000000204c18723c */ /* 0x040fea00000418ff */
[----:B------:R-:W1:Y:S03]  /*fd80*/  SHFL.IDX PT, R57, R56, 0x1, 0x181f ;  /* 0x00381f0038397f89 */ /* 0x000e6600000e0000 */
[-C--:B------:R-:W-:Y:S05]  /*fd90*/  HMMA.16816.F32.BF16 R28, R76, R34.reuse, RZ ;  /* 0x000000224c1c723c */ /* 0x080fea00000418ff */
[----:B------:R-:W1:Y:S03]  /*fda0*/  SHFL.IDX PT, R61, R56, 0x2, 0x181f ;  /* 0x00581f00383d7f89 */ /* 0x000e6600000e0000 */
[C---:B------:R-:W-:Y:S04]  /*fdb0*/  HMMA.16816.F32.BF16 R32, R80.reuse, R34, RZ ;  /* 0x000000225020723c */ /* 0x040fe800000418ff */
[----:B--2---:R-:W-:Y:S01]  /*fdc0*/  IADD3 R0, -R89, 0x10, RZ ;  /* 0x0000001059007810 */ /* 0x004fe20007ffe1ff */
[----:B------:R-:W2:Y:S03]  /*fdd0*/  SHFL.IDX PT, R69, R56, 0x3, 0x181f ;  /* 0x00781f0038457f89 */ /* 0x000ea600000e0000 */
[-C--:B------:R-:W-:Y:S01]  /*fde0*/  HMMA.16816.F32.BF16 R36, R80, R48.reuse, RZ ;  /* 0x000000305024723c */ /* 0x080fe200000418ff */
[----:B------:R-:W-:Y:S07]  /*fdf0*/  LOP3.LUT R0, R0, 0xf, RZ, 0xc0, !PT ;  /* 0x0000000f00007812 */ /* 0x000fee00078ec0ff */
[C---:B------:R-:W-:Y:S08]  /*fe00*/  HMMA.16816.F32.BF16 R40, R76.reuse, R48, RZ ;  /* 0x000000304c28723c */ /* 0x040ff000000418ff */
[-C--:B------:R-:W-:Y:S08]  /*fe10*/  HMMA.16816.F32.BF16 R44, R76, R50.reuse, RZ ;  /* 0x000000324c2c723c */ /* 0x080ff000000418ff */
[C---:B------:R-:W-:Y:S04]  /*fe20*/  HMMA.16816.F32.BF16 R48, R80.reuse, R50, RZ ;  /* 0x000000325030723c */ /* 0x040fe800000418ff */
[-C--:B----4-:R-:W-:Y:S02]  /*fe30*/  IADD3 R2, P4, R2, R52.reuse, RZ ;  /* 0x0000003402027210 */ /* 0x090fe40007f9e0ff */
[-C--:B-----5:R-:W-:Y:S02]  /*fe40*/  IADD3 R62, P3, R3, R52.reuse, RZ ;  /* 0x00000034033e7210 */ /* 0x0a0fe40007f7e0ff */
[-C--:B-1----:R-:W-:Y:S01]  /*fe50*/  IADD3 R60, P2, R53, R52.reuse, RZ ;  /* 0x00000034353c7210 */ /* 0x082fe20007f5e0ff */
[--C-:B------:R-:W-:Y:S03]  /*fe60*/  IMAD.X R3, R58, 0x1, R68.reuse, P4 ;  /* 0x000000013a037824 */ /* 0x100fe600020e0644 */
[----:B------:R-:W-:Y:S01]  /*fe70*/  IMAD.X R63, R57, 0x1, R68, P3 ;  /* 0x00000001393f7824 */ /* 0x000fe200018e0644 */
[----:B------:R-:W-:Y:S01]  /*fe80*/  IADD3 R72, P6, P5, R0, R55, R52 ;  /* 0x0000003700487210 */ /* 0x000fe20007dde034 */
[----:B------:R1:W-:Y:S01]  /*fe90*/  LDGSTS.E.BYPASS.LTC128B.128 [R213+0x100], [R2.64], !P0 ;  /* 0x0010000002d57fae */ /* 0x0003e2000c101d48 */
[--C-:B------:R-:W-:Y:S01]  /*fea0*/  IMAD.X R61, R61, 0x1, R68.reuse, P2 ;  /* 0x000000013d3d7824 */ /* 0x100fe200010e0644 */
[----:B------:R-:W-:Y:S02]  /*feb0*/  IADD3 R70, P1, R54, R52, RZ ;  /* 0x0000003436467210 */ /* 0x000fe40007f3e0ff */
[-C--:B------:R-:W-:Y:S03]  /*fec0*/  HMMA.16816.F32.BF16 R52, R80, R64.reuse, RZ ;  /* 0x000000405034723c */ /* 0x080fe600000418ff */
[--C-:B--2---:R-:W-:Y:S01]  /*fed0*/  IMAD.X R71, R69, 0x1, R68.reuse, P1 ;  /* 0x0000000145477824 */ /* 0x104fe200008e0644 */
[----:B------:R2:W-:Y:S01]  /*fee0*/  LDGSTS.E.BYPASS.LTC128B.128 [R213+0x900], [R62.64], !P0 ;  /* 0x009000003ed57fae */ /* 0x0005e2000c101d48 */
[----:B------:R-:W-:Y:S07]  /*fef0*/  ISETP.NE.U32.AND P1, PT, R89, RZ, PT ;  /* 0x000000ff5900720c */ /* 0x000fee0003f25070 */
[----:B------:R4:W5:Y:S08]  /*ff00*/  SHFL.IDX PT, R0, R56, 0x4, 0x181f ;  /* 0x00981f0038007f89 */ /* 0x00097000000e0000 */
[----:B------:R2:W-:Y:S08]  /*ff10*/  LDGSTS.E.BYPASS.LTC128B.128 [R213+0x1100], [R60.64], !P0 ;  /* 0x011000003cd57fae */ /* 0x0005f0000c101d48 */
[----:B------:R1:W-:Y:S01]  /*ff20*/  LDGSTS.E.BYPASS.LTC128B.128 [R213+0x1900], [R70.64], !P0 ;  /* 0x0190000046d57fae */ /* 0x0003e2000c101d48 */
[C---:B----4-:R-:W-:Y:S02]  /*ff30*/  HMMA.16816.F32.BF16 R56, R76.reuse, R64, RZ ;  /* 0x000000404c38723c */ /* 0x050fe400000418ff */
[----:B-----5:R-:W-:Y:S05]  /*ff40*/  IADD3.X R73, RZ, R0, R68, P6, P5 ;  /* 0x00000000ff497210 */ /* 0x020fea00037ea444 */
[----:B------:R4:W-:Y:S01]  /*ff50*/  LDGSTS.E.BYPASS.LTC128B.128.ZFILL [R213+0x2100], [R72.64], P1 ;  /* 0x0210000048d57fae */ /* 0x0009e20008941d48 */
[-C--:B--2---:R-:W-:Y:S07]  /*ff60*/  HMMA.16816.F32.BF16 R60, R76, R66.reuse, RZ ;  /* 0x000000424c3c723c */ /* 0x084fee00000418ff */
[----:B------:R-:W0:Y:S01]  /*ff70*/  LDGDEPBAR ;  /* 0x00000000000079af */ /* 0x000e220000000000 */
[C---:B------:R-:W-:Y:S08]  /*ff80*/  HMMA.16816.F32.BF16 R64, R80.reuse, R66, RZ ;  /* 0x000000425040723c */ /* 0x040ff000000418ff */
[-C--:B-1----:R-:W-:Y:S08]  /*ff90*/  HMMA.16816.F32.BF16 R68, R80, R164.reuse, RZ ;  /* 0x000000a45044723c */ /* 0x082ff000000418ff */
        /* <DEDUP_REMOVED lines=8> */
[----:B------:R-:W1:Y:S07]  /*10020*/  LDSM.16.M88.4 R172, [R202] ;  /* 0x00000000caac783b */ /* 0x000e6e0000000200 */
[-C--:B------:R-:W-:Y:S08]  /*10030*/  HMMA.16816.F32.BF16 R20, R168, R180.reuse, R20 ;  /* 0x000000b4a814723c */ /* 0x080ff00000041814 */
        /* <DEDUP_REMOVED lines=8> */
[----:B------:R-:W4:Y:S07]  /*100c0*/  LDSM.16.M88.4 R184, [R202+0x800] ;  /* 0x00080000cab8783b */ /* 0x000f2e0000000200 */
[-C--:B------:R-:W-:Y:S03]  /*100d0*/  HMMA.16816.F32.BF16 R52, R168, R188.reuse, R52 ;  /* 0x000000bca834723c */ /* 0x080fe60000041834 */
[----:B---3--:R-:W-:Y:S05]  /*100e0*/  ISETP.GT.AND P0, PT, R226, R84, PT ;  /* 0x00000054e200720c */ /* 0x008fea0003f04270 */
[C---:B------:R-:W-:Y:S08]  /*100f0*/  HMMA.16816.F32.BF16 R56, R176.reuse, R188, R56 ;  /* 0x000000bcb038723c */ /* 0x040ff00000041838 */
[-C--:B------:R-:W-:Y:S08]  /*10100*/  HMMA.16816.F32.BF16 R60, R176, R190.reuse, R60 ;  /* 0x000000beb03c723c */ /* 0x080ff0000004183c */
[C---:B------:R-:W-:Y:S01]  /*10110*/  HMMA.16816.F32.BF16 R64, R168.reuse, R190, R64 ;  /* 0x000000bea840723c */ /* 0x040fe20000041840 */
[----:B------:R-:W-:Y:S07]  /*10120*/  LDSM.16.M88.4 R188, [R205+0x2000] ;  /* 0x00200000cdbc783b */ /* 0x000fee0000000200 */
[-C--:B------:R-:W-:Y:S08]  /*10130*/  HMMA.16816.F32.BF16 R68, R168, R192.reuse, R68 ;  /* 0x000000c0a844723c */ /* 0x080ff00000041844 */
[C---:B------:R-:W-:Y:S08]  /*10140*/  HMMA.16816.F32.BF16 R72, R176.reuse, R192, R72 ;  /* 0x000000c0b048723c */ /* 0x040ff00000041848 */
[-C--:B------:R-:W-:Y:S01]  /*10150*/  HMMA.16816.F32.BF16 R76, R176, R194.reuse, R76 ;  /* 0x000000c2b04c723c */ /* 0x080fe2000004184c */
[----:B------:R-:W3:Y:S07]  /*10160*/  LDSM.16.M88.4 R176, [R202+0x1000] ;  /* 0x00100000cab0783b */ /* 0x000eee0000000200 */
[----:B------:R-:W-:Y:S01]  /*10170*/  HMMA.16816.F32.BF16 R80, R168, R194, R80 ;  /* 0x000000c2a850723c */ /* 0x000fe20000041850 */
[----:B------:R-:W5:Y:S07]  /*10180*/  LDSM.16.M88.4 R168, [R202+0x1800] ;  /* 0x00180000caa8783b */ /* 0x000f6e0000000200 */
[-C--:B-1----:R-:W-:Y:S08]  /*10190*/  HMMA.16816.F32.BF16 R4, R164, R172.reuse, R4 ;  /* 0x000000aca404723c */ /* 0x082ff00000041804 */
[C---:B--2---:R-:W-:Y:S08]  /*101a0*/  HMMA.16816.F32.BF16 R8, R180.reuse, R172, R8 ;  /* 0x000000acb408723c */ /* 0x044ff00000041808 */
[-C--:B------:R-:W-:Y:S08]  /*101b0*/  HMMA.16816.F32.BF16 R12, R180, R174.reuse, R12 ;  /* 0x000000aeb40c723c */ /* 0x080ff0000004180c */
[C---:B------:R-:W-:Y:S01]  /*101c0*/  HMMA.16816.F32.BF16 R16, R164.reuse, R174, R16 ;  /* 0x000000aea410723c */ /* 0x040fe20000041810 */
[----:B------:R-:W1:Y:S07]  /*101d0*/  LDSM.16.M88.4 R172, [R202+0x2000] ;  /* 0x00200000caac783b */ /* 0x000e6e0000000200 */
[-C--:B----4-:R-:W-:Y:S08]  /*101e0*/  HMMA.16816.F32.BF16 R20, R164, R184.reuse, R20 ;  /* 0x000000b8a414723c */ /* 0x090ff00000041814 */
[C---:B------:R-:W-:Y:S08]  /*101f0*/  HMMA.16816.F32.BF16 R24, R180.reuse, R184, R24 ;  /* 0x000000b8b418723c */ /* 0x040ff00000041818 */
[-C--:B------:R-:W-:Y:S08]  /*10200*/  HMMA.16816.F32.BF16 R28, R180, R186.reuse, R28 ;  /* 0x000000bab41c723c */ /* 0x080ff0000004181c */
[C---:B------:R-:W-:Y:S01]  /*10210*/  HMMA.16816.F32.BF16 R32, R164.reuse, R186, R32 ;  /* 0x000000baa420723c */ /* 0x040fe20000041820 */
[----:B------:R-:W-:Y:S07]  /*10220*/  LDSM.16.M88.4 R184, [R199] ;  /* 0x00000000c7b8783b */ /* 0x000fee0000000200 */
[-C--:B---3--:R-:W-:Y:S08]  /*10230*/  HMMA.16816.F32.BF16 R36, R164, R176.reuse, R36 ;  /* 0x000000b0a424723c */ /* 0x088ff00000041824 */
        /* <DEDUP_REMOVED lines=11> */
[-C--:B------:R-:W-:Y:S01]  /*102f0*/  HMMA.16816.F32.BF16 R76, R180, R174.reuse, R76 ;  /* 0x000000aeb44c723c */ /* 0x080fe2000004184c */
[----:B------:R-:W-:Y:S07]  /*10300*/  LDSM.16.M88.4 R180, [R199+0x2000] ;  /* 0x00200000c7b4783b */ /* 0x000fee0000000200 */
[----:B------:R-:W-:Y:S01]  /*10310*/  HMMA.16816.F32.BF16 R80, R164, R174, R80 ;  /* 0x000000aea450723c */ /* 0x000fe20000041850 */
[----:B------:R-:W1:Y:S07]  /*10320*/  LDSM.16.M88.4 R164, [R199+0x1000] ;  /* 0x00100000c7a4783b */ /* 0x000e6e0000000200 */
[-C--:B--2---:R-:W-:Y:S01]  /*10330*/  HMMA.16816.F32.BF16 R4, R176, R184.reuse, R4 ;  /* 0x000000b8b004723c */ /* 0x084fe20000041804 */
[----:B------:R-:W2:Y:S01]  /*10340*/  LDSM.16.M88.4 R172, [R199+0x1800] ;  /* 0x00180000c7ac783b */ /* 0x000ea20000000200 */
[----:B------:R-:W-:Y:S06]  /*10350*/  DEPBAR.LE SB0, 0x0 ;  /* 0x000080000000791a */ /* 0x000fec0000000000 */
[C---:B------:R-:W-:Y:S01]  /*10360*/  HMMA.16816.F32.BF16 R8, R188.reuse, R184, R8 ;  /* 0x000000b8bc08723c */ /* 0x040fe20000041808 */
[----:B------:R-:W-:Y:S07]  /*10370*/  BAR.SYNC.DEFER_BLOCKING 0x0 ;  /* 0x0000000000007b1d */ /* 0x000fee0000010000 */
[-C--:B------:R-:W-:Y:S08]  /*10380*/  HMMA.16816.F32.BF16 R12, R188, R186.reuse, R12 ;  /* 0x000000babc0c723c */ /* 0x080ff0000004180c */
[C---:B------:R-:W-:Y:S08]  /*10390*/  HMMA.16816.F32.BF16 R16, R176.reuse, R186, R16 ;  /* 0x000000bab010723c */ /* 0x040ff00000041810 */
[-C--:B---3--:R-:W-:Y:S08]  /*103a0*/  HMMA.16816.F32.BF16 R20, R176, R168.reuse, R20 ;  /* 0x000000a8b014723c */ /* 0x088ff00000041814 */
[C---:B------:R-:W-:Y:S08]  /*103b0*/  HMMA.16816.F32.BF16 R24, R188.reuse, R168, R24 ;  /* 0x000000a8bc18723c */ /* 0x040ff00000041818 */
[-C--:B------:R-:W-:Y:S08]  /*103c0*/  HMMA.16816.F32.BF16 R28, R188, R170.reuse, R28 ;  /* 0x000000aabc1c723c */ /* 0x080ff0000004181c */
[C---:B------:R-:W-:Y:S08]  /*103d0*/  HMMA.16816.F32.BF16 R32, R176.reuse, R170, R32 ;  /* 0x000000aab020723c */ /* 0x040ff00000041820 */
[-C--:B-1----:R-:W-:Y:S08]  /*103e0*/  HMMA.16816.F32.BF16 R36, R176, R164.reuse, R36 ;  /* 0x000000a4b024723c */ /* 0x082ff00000041824 */
[C---:B------:R-:W-:Y:S08]  /*103f0*/  HMMA.16816.F32.BF16 R40, R188.reuse, R164, R40 ;  /* 0x000000a4bc28723c */ /* 0x040ff00000041828 */
[-C--:B------:R-:W-:Y:S08]  /*10400*/  HMMA.16816.F32.BF16 R44, R188, R166.reuse, R44 ;  /* 0x000000a6bc2c723c */ /* 0x080ff0000004182c */
[C---:B------:R-:W-:Y:S08]  /*10410*/  HMMA.16816.F32.BF16 R48, R176.reuse, R166, R48 ;  /* 0x000000a6b030723c */ /* 0x040ff00000041830 */
[-C--:B--2---:R-:W-:Y:S08]  /*10420*/  HMMA.16816.F32.BF16 R52, R176, R172.reuse, R52 ;  /* 0x000000acb034723c */ /* 0x084ff00000041834 */
[C---:B------:R-:W-:Y:S08]  /*10430*/  HMMA.16816.F32.BF16 R56, R188.reuse, R172, R56 ;  /* 0x000000acbc38723c */ /* 0x040ff00000041838 */
[-C--:B------:R-:W-:Y:S08]  /*10440*/  HMMA.16816.F32.BF16 R60, R188, R174.reuse, R60 ;  /* 0x000000aebc3c723c */ /* 0x080ff0000004183c */
[C---:B------:R-:W-:Y:S08]  /*10450*/  HMMA.16816.F32.BF16 R64, R176.reuse, R174, R64 ;  /* 0x000000aeb040723c */ /* 0x040ff00000041840 */
[-C--:B------:R-:W-:Y:S08]  /*10460*/  HMMA.16816.F32.BF16 R68, R176, R180.reuse, R68 ;  /* 0x000000b4b044723c */ /* 0x080ff00000041844 */
[C---:B------:R-:W-:Y:S08]  /*10470*/  HMMA.16816.F32.BF16 R72, R188.reuse, R180, R72 ;  /* 0x000000b4bc48723c */ /* 0x040ff00000041848 */
[-C--:B------:R-:W-:Y:S08]  /*10480*/  HMMA.16816.F32.BF16 R76, R188, R182.reuse, R76 ;  /* 0x000000b6bc4c723c */ /* 0x080ff0000004184c */
[----:B------:R-:W-:Y:S01]  /*10490*/  HMMA.16816.F32.BF16 R80, R176, R182, R80 ;  /* 0x000000b6b050723c */ /* 0x000fe20000041850 */
[----:B------:R-:W-:Y:S07]  /*104a0*/  @!UPT UIADD3 URZ, URZ, URZ, URZ ;  /* 0x0000003f3f3ff290 */ /* 0x000fee000fffe03f */
[----:B------:R-:W-:-:S11]  /*104b0*/  @!P0 BRA `(.L_x_339) ;  /* 0x0000049000008947 */ /* 0x000fd60003800000 */
[----:B------:R-:W-:Y:S01]  /*104c0*/  IMAD.MOV.U32 R0, RZ, RZ, 0x1 ;  /* 0x00000001ff007424 */ /* 0x000fe200078e00ff */
[----:B------:R-:W2:Y:S01]  /*104d0*/  LDL R90, [R1+0x2c] ;  /* 0x00002c00015a7983 */ /* 0x000ea20000100800 */
[----:B------:R-:W-:Y:S03]  /*104e0*/  IMAD.MOV.U32 R214, RZ, RZ, RZ ;  /* 0x000000ffffd67224 */ /* 0x000fe600078e00ff */
[----:B------:R-:W3:Y:S01]  /*104f0*/  LDL R84, [R1] ;  /* 0x0000000001547983 */ /* 0x000ee20000100800 */
[----:B------:R-:W-:Y:S03]  /*10500*/  ISETP.NE.AND P1, PT, R0, c[0x0][0x2b8], PT ;  /* 0x0000ae0000007a0c */ /* 0x000fe60003f25270 */
[----:B------:R-:W4:Y:S04]  /*10510*/  LDL.64 R218, [R1+0x20] ;  /* 0x0000200001da7983 */ /* 0x000f280000100a00 */
[----:B------:R-:W5:Y:S04]  /*10520*/  LDL R88, [R1+0x28] ;  /* 0x0000280001587983 */ /* 0x000f680000100800 */
[----:B------:R-:W4:Y:S04]  /*10530*/  LDL.64 R216, [R1+0x18] ;  /* 0x0000180001d87983 */ /* 0x000f280000100a00 */
[----:B------:R-:W4:Y:S01]  /*10540*/  LDL R85, [R1+0x14] ;  /* 0x0000140001557983 */ /* 0x000f220000100800 */
[----:B--2---:R-:W-:Y:S01]  /*10550*/  IMAD R2, R226, 0x50, R90 ;  /* 0x00000050e2027824 */ /* 0x004fe200078e025a */
[----:B---3--:R-:W-:Y:S04]  /*10560*/  ISETP.GT.AND P0, PT, R84, 0x4f, PT ;  /* 0x0000004f5400780c */ /* 0x008fe80003f04270 */
[----:B------:R-:W-:Y:S05]  /*10570*/  IADD3 R2, R2, -0x50, R84 ;  /* 0xffffffb002027810 */ /* 0x000fea0007ffe054 */
[----:B------:R-:W-:Y:S04]  /*10580*/  @P1 IMAD.HI.U32 R3, R2, c[0x0][0x2bc], RZ ;  /* 0x0000af0002031a27 */ /* 0x000fe800078e00ff */
[----:B------:R-:W-:Y:S01]  /*10590*/  IMAD.MOV.U32 R0, RZ, RZ, R2 ;  /* 0x000000ffff007224 */ /* 0x000fe200078e0002 */
[----:B------:R-:W-:Y:S04]  /*105a0*/  @P1 SHF.R.U32.HI R0, RZ, c[0x0][0x2c0], R3 ;  /* 0x0000b000ff001a19 */ /* 0x000fe80000011603 */
[C---:B----4-:R-:W-:Y:S01]  /*105b0*/  @!P0 IADD3 R3, P1, R0.reuse, R218, RZ ;  /* 0x000000da00038210 */ /* 0x050fe20007f3e0ff */
[----:B------:R-:W-:Y:S03]  /*105c0*/  IMAD.MOV R84, RZ, RZ, -R0 ;  /* 0x000000ffff547224 */ /* 0x000fe600078e0a00 */
[----:B-----5:R-:W-:Y:S01]  /*105d0*/  @!P0 LEA.HI.X.SX32 R0, R0, R88, 0x1, P1 ;  /* 0x0000005800008211 */ /* 0x020fe200008f0eff */
[----:B------:R-:W-:Y:S01]  /*105e0*/  IMAD R224, R84, c[0x0][0x2b8], R2 ;  /* 0x0000ae0054e07a24 */ /* 0x000fe200078e0202 */
[C---:B------:R-:W-:Y:S02]  /*105f0*/  @!P0 LEA R2, P1, R3.reuse, c[0x0][0x2a0], 0x2 ;  /* 0x0000a80003028a11 */ /* 0x040fe400078210ff */
[----:B------:R-:W-:Y:S02]  /*10600*/  SHF.L.U64.HI R88, R244, 0x1, R245 ;  /* 0x00000001f4587819 */ /* 0x000fe400000102f5 */
[----:B------:R-:W-:Y:S02]  /*10610*/  @!P0 LEA.HI.X R3, R3, c[0x0][0x2a4], R0, 0x2, P1 ;  /* 0x0000a90003038a11 */ /* 0x000fe400008f1400 */
[----:B------:R-:W-:Y:S03]  /*10620*/  SHF.R.S32.HI R0, RZ, 0x1f, R224 ;  /* 0x0000001fff007819 */ /* 0x000fe600000114e0 */
[----:B------:R1:W2:Y:S02]  /*10630*/  @!P0 LDG.E R214, [R2.64] ;  /* 0x0000000802d68981 */ /* 0x0002a4000c1e1900 */
[----:B------:R-:W-:Y:S04]  /*10640*/  IMAD R0, R0, c[0x0][0x1e0], RZ ;  /* 0x0000780000007a24 */ /* 0x000fe800078e02ff */
[C---:B------:R-:W-:Y:S02]  /*10650*/  IMAD R0, R224.reuse, c[0x0][0x1e4], R0 ;  /* 0x00007900e0007a24 */ /* 0x040fe400078e0200 */
[----:B-1----:R-:W-:Y:S04]  /*10660*/  IMAD.WIDE.U32 R2, R224, c[0x0][0x1e0], RZ ;  /* 0x00007800e0027a25 */ /* 0x002fe800078e00ff */
[----:B------:R-:W-:Y:S01]  /*10670*/  IMAD.IADD R3, R3, 0x1, R0 ;  /* 0x0000000103037824 */ /* 0x000fe200078e0200 */
[----:B--2---:R-:W-:Y:S03]  /*10680*/  SHF.R.S32.HI R0, RZ, 0x1f, R214 ;  /* 0x0000001fff007819 */ /* 0x004fe600000114d6 */
[----:B------:R-:W-:Y:S04]  /*10690*/  IMAD.WIDE.U32 R2, R214, c[0x0][0x1f0], R2 ;  /* 0x00007c00d6027a25 */ /* 0x000fe800078e0002 */
[----:B------:R-:W-:Y:S01]  /*106a0*/  IMAD R0, R0, c[0x0][0x1f0], RZ ;  /* 0x00007c0000007a24 */ /* 0x000fe200078e02ff */
[----:B------:R-:W-:Y:S03]  /*106b0*/  IADD3 R2, P0, R216, R2, RZ ;  /* 0x00000002d8027210 */ /* 0x000fe60007f1e0ff */
[----:B------:R-:W-:Y:S05]  /*106c0*/  IMAD R0, R214, c[0x0][0x1f4], R0 ;  /* 0x00007d00d6007a24 */ /* 0x000fea00078e0200 */
[----:B------:R-:W-:Y:S01]  /*106d0*/  IADD3.X R3, R85, R3, R0, P0, !PT ;  /* 0x0000000355037210 */ /* 0x000fe200007fe400 */
[----:B------:R-:W-:Y:S01]  /*106e0*/  IMAD.SHL.U32 R85, R244, 0x2, RZ ;  /* 0x00000002f4557824 */ /* 0x000fe200078e00ff */
[C---:B------:R-:W-:Y:S04]  /*106f0*/  LEA R0, P0, R2.reuse, c[0x0][0x1c8], 0x1 ;  /* 0x0000720002007a11 */ /* 0x040fe800078008ff */
[----:B------:R-:W-:Y:S01]  /*10700*/  LEA.HI.X R84, R2, c[0x0][0x1cc], R3, 0x1, P0 ;  /* 0x0000730002547a11 */ /* 0x000fe200000f0c03 */
[----:B------:R-:W-:-:S06]  /*10710*/  BRA.DIV ~URZ, `(.L_x_340) ;  /* 0x00007d927f007947 */ /* 0x000fcc000b800000 */
[----:B------:R1:W2:Y:S02]  /*10720*/  SHFL.IDX PT, R90, R84, RZ, 0x181f ;  /* 0x00181fff545a7589 */ /* 0x0002a400000e0000 */
.L_x_431:
[----:B------:R-:W-:-:S05]  /*10730*/  BRA.DIV ~URZ, `(.L_x_341) ;  /* 0x00007de27f007947 */ /* 0x000fca000b800000 */
[----:B------:R-:W3:Y:S01]  /*10740*/  SHFL.IDX PT, R3, R0, RZ, 0x181f ;  /* 0x00181fff00037589 */ /* 0x000ee200000e0000 */
[C---:B------:R-:W-:Y:S02]  /*10750*/  IADD3 R2, -R89.reuse, 0x10, RZ ;  /* 0x0000001059027810 */ /* 0x040fe40007ffe1ff */
[----:B------:R-:W-:Y:S02]  /*10760*/  ISETP.NE.U32.AND P2, PT, R89, RZ, PT ;  /* 0x000000ff5900720c */ /* 0x000fe40003f45070 */
[----:B------:R-:W-:Y:S04]  /*10770*/  LOP3.LUT R2, R2, 0xf, RZ, 0xc0, !PT ;  /* 0x0000000f02027812 */ /* 0x000fe800078ec0ff */
[C-C-:B---3--:R-:W-:Y:S02]  /*10780*/  IADD3 R164, P1, P0, R2.reuse, R3, R85.reuse ;  /* 0x0000000302a47210 */ /* 0x148fe4000783e055 */
[----:B------:R-:W3:Y:S02]  /*10790*/  SHFL.IDX PT, R3, R0, 0x1, 0x181f ;  /* 0x00381f0000037f89 */ /* 0x000ee400000e0000 */
[--C-:B--2---:R-:W-:Y:S02]  /*107a0*/  IADD3.X R165, RZ, R90, R88.reuse, P1, P0 ;  /* 0x0000005affa57210 */ /* 0x104fe40000fe0458 */
[----:B------:R-:W2:Y:S04]  /*107b0*/  SHFL.IDX PT, R90, R84, 0x1, 0x181f ;  /* 0x00381f00545a7f89 */ /* 0x000ea800000e0000 */
[----:B------:R3:W-:Y:S02]  /*107c0*/  LDGSTS.E.BYPASS.LTC128B.128.ZFILL [R213+0x2900], [R164.64], P2 ;  /* 0x02900000a4d57fae */ /* 0x0007e40009141d48 */
        /* <DEDUP_REMOVED lines=9> */
[----:B------:R4:W-:Y:S04]  /*10860*/  LDGSTS.E.BYPASS.LTC128B.128.ZFILL [R213+0x3900], [R164.64], P2 ;  /* 0x03900000a4d57fae */ /* 0x0009e80009141d48 */
[----:B-1----:R-:W1:Y:S01]  /*10870*/  SHFL.IDX PT, R84, R84, 0x4, 0x181f ;  /* 0x00981f0054547f89 */ /* 0x002e6200000e0000 */
[----:B---3--:R-:W-:Y:S04]  /*10880*/  IADD3 R2, P1, P0, R2, R3, R85 ;  /* 0x0000000302027210 */ /* 0x008fe8000783e055 */
[----:B--2---:R-:W-:Y:S05]  /*10890*/  IADD3.X R3, RZ, R90, R88, P1, P0 ;  /* 0x0000005aff037210 */ /* 0x004fea0000fe0458 */
[----:B------:R2:W-:Y:S04]  /*108a0*/  LDGSTS.E.BYPASS.LTC128B.128.ZFILL [R213+0x4100], [R2.64], P2 ;  /* 0x0410000002d57fae */ /* 0x0005e80009141d48 */
[----:B--2---:R4:W2:Y:S02]  /*108b0*/  SHFL.IDX PT, R2, R0, 0x4, 0x181f ;  /* 0x00981f0000027f89 */ /* 0x0048a400000e0000 */
.L_x_432:
[C---:B-1--4-:R-:W-:Y:S02]  /*108c0*/  IADD3 R0, -R89.reuse, 0x10, RZ ;  /* 0x0000001059007810 */ /* 0x052fe40007ffe1ff */
[----:B------:R-:W-:Y:S02]  /*108d0*/  ISETP.NE.U32.AND P0, PT, R89, RZ, PT ;  /* 0x000000ff5900720c */ /* 0x000fe40003f05070 */
[----:B------:R-:W-:Y:S04]  /*108e0*/  LOP3.LUT R0, R0, 0xf, RZ, 0xc0, !PT ;  /* 0x0000000f00007812 */ /* 0x000fe800078ec0ff */
[----:B--2---:R-:W-:Y:S04]  /*108f0*/  IADD3 R2, P2, P1, R0, R2, R85 ;  /* 0x0000000200027210 */ /* 0x004fe8000795e055 */
[----:B------:R-:W-:Y:S05]  /*10900*/  IADD3.X R3, RZ, R84, R88, P2, P1 ;  /* 0x00000054ff037210 */ /* 0x000fea00017e2458 */
[----:B------:R-:W-:Y:S01]  /*10910*/  @!PT LDS RZ, [RZ] ;  /* 0x00000000fffff984 */ /* 0x000fe20000000800 */
[----:B------:R-:W-:Y:S01]  /*10920*/  @!PT LDS RZ, [RZ] ;  /* 0x00000000fffff984 */ /* 0x000fe20000000800 */
[----:B------:R-:W-:Y:S01]  /*10930*/  @!PT LDS RZ, [RZ] ;  /* 0x00000000fffff984 */ /* 0x000fe20000000800 */
[----:B------:R1:W-:Y:S04]  /*10940*/  LDGSTS.E.BYPASS.LTC128B.128.ZFILL [R213+0x4900], [R2.64], P0 ;  /* 0x0490000002d57fae */ /* 0x0003e80008141d48 */
.L_x_339:
[----:B------:R-:W-:Y:S05]  /*10950*/  BSYNC B0 ;  /* 0x0000000000007941 */ /* 0x000fea0003800000 */
.L_x_338:
        /* <DEDUP_REMOVED lines=82> */
[----:B------:R-:W1:Y:S02]  /*10e80*/  SHFL.BFLY PT, R0, R84, 0x2, 0x1f ;  /* 0x0c401f0054007f89 */ /* 0x000e6400000e0000 */
[----:B-1----:R-:W-:Y:S05]  /*10e90*/  FMNMX.FTZ R0, R84, R0, !PT ;  /* 0x0000000054007209 */ /* 0x002fea0007810000 */
[----:B------:R-:W1:Y:S02]  /*10ea0*/  SHFL.BFLY PT, R2, R0, 0x1, 0x1f ;  /* 0x0c201f0000027f89 */ /* 0x000e6400000e0000 */
[----:B-1----:R-:W-:Y:S02]  /*10eb0*/  FMNMX.FTZ R90, R0, R2, !PT ;  /* 0x00000002005a7209 */ /* 0x002fe40007810000 */
        /* <DEDUP_REMOVED lines=10> */
[----:B------:R1:W2:Y:S02]  /*10f60*/  SHFL.BFLY PT, R0, R84, 0x1, 0x1f ;  /* 0x0c201f0054007f89 */ /* 0x0002a400000e0000 */
.L_x_433:
[----:B------:R-:W-:Y:S01]  /*10f70*/  FMUL.FTZ R2, R90, c[0x0][0x2d0] ;  /* 0x0000b4005a027a20 */ /* 0x000fe20000410000 */
[----:B--2---:R-:W-:Y:S01]  /*10f80*/  FMNMX.FTZ R85, R0, R84, !PT ;  /* 0x0000005400557209 */ /* 0x004fe20007810000 */
[----:B------:R-:W-:Y:S01]  /*10f90*/  FADD.FTZ R0, -R90, R94 ;  /* 0x0000005e5a007221 */ /* 0x000fe20000010100 */
[----:B------:R-:W-:Y:S01]  /*10fa0*/  WARPSYNC 0xffffffff ;  /* 0xffffffff00007948 */ /* 0x000fe20003800000 */
[--C-:B------:R-:W-:Y:S02]  /*10fb0*/  FFMA.FTZ R4, R4, c[0x0][0x2d0], -R2.reuse ;  /* 0x0000b40004047a23 */ /* 0x100fe40000010802 */
[----:B------:R-:W-:Y:S02]  /*10fc0*/  FMUL.FTZ R0, R0, c[0x0][0x2d0] ;  /* 0x0000b40000007a20 */ /* 0x000fe40000410000 */
[--C-:B------:R-:W-:Y:S02]  /*10fd0*/  FFMA.FTZ R3, R5, c[0x0][0x2d0], -R2.reuse ;  /* 0x0000b40005037a23 */ /* 0x100fe40000010802 */
[----:B-1----:R-:W-:Y:S01]  /*10fe0*/  MUFU.EX2 R84, R0 ;  /* 0x0000000000547308 */ /* 0x002fe20000000800 */
        /* <DEDUP_REMOVED lines=16> */
[--C-:B------:R-:W-:Y:S02]  /*110f0*/  FFMA.FTZ R182, R32, c[0x0][0x2d0], -R2.reuse ;  /* 0x0000b40020b67a23 */ /* 0x100fe40000010802 */
[--C-:B------:R-:W-:Y:S02]  /*11100*/  FFMA.FTZ R181, R33, c[0x0][0x2d0], -R2.reuse ;  /* 0x0000b40021b57a23 */ /* 0x100fe40000010802 */
[--C-:B------:R-:W-:Y:S02]  /*11110*/  FFMA.FTZ R217, R68, c[0x0][0x2d0], -R2.reuse ;  /* 0x0000b40044d97a23 */ /* 0x100fe40000010802 */
[----:B------:R-:W-:Y:S02]  /*11120*/  FFMA.FTZ R222, R69, c[0x0][0x2d0], -R2 ;  /* 0x0000b40045de7a23 */ /* 0x000fe40000010802 */
[----:B------:R-:W1:Y:S02]  /*11130*/  MUFU.EX2 R2, R4 ;  /* 0x0000000400027308 */ /* 0x000e640000000800 */
[----:B-1----:R-:W-:Y:S01]  /*11140*/  FFMA.FTZ R0, R84, R225, R2 ;  /* 0x000000e154007223 */ /* 0x002fe20000010002 */
[----:B------:R-:W-:Y:S01]  /*11150*/  F2FP.BF16.PACK_AB R68, R3, R2 ;  /* 0x000000020344723e */ /* 0x000fe200000010ff */
[----:B------:R-:W-:Y:S02]  /*11160*/  FMUL.FTZ R2, R89, c[0x0][0x2d0] ;  /* 0x0000b40059027a20 */ /* 0x000fe40000410000 */
[----:B------:R-:W-:Y:S02]  /*11170*/  FADD.FTZ R33, R3, R0 ;  /* 0x0000000003217221 */ /* 0x000fe40000010000 */
[----:B------:R-:W-:Y:S02]  /*11180*/  FADD.FTZ R0, -R89, R95 ;  /* 0x0000005f59007221 */ /* 0x000fe40000010100 */
[--C-:B------:R-:W-:Y:S02]  /*11190*/  FFMA.FTZ R6, R6, c[0x0][0x2d0], -R2.reuse ;  /* 0x0000b40006067a23 */ /* 0x100fe40000010802 */
[----:B------:R-:W-:Y:S02]  /*111a0*/  FMUL.FTZ R0, R0, c[0x0][0x2d0] ;  /* 0x0000b40000007a20 */ /* 0x000fe40000410000 */
[--C-:B------:R-:W-:Y:S02]  /*111b0*/  FFMA.FTZ R20, R18, c[0x0][0x2d0], -R2.reuse ;  /* 0x0000b40012147a23 */ /* 0x100fe40000010802 */
[----:B------:R-:W1:Y:S01]  /*111c0*/  MUFU.EX2 R3, R0 ;  /* 0x0000000000037308 */ /* 0x000e620000000800 */
[--C-:B------:R-:W-:Y:S02]  /*111d0*/  FFMA.FTZ R167, R38, c[0x0][0x2d0], -R2.reuse ;  /* 0x0000b40026a77a23 */ /* 0x100fe40000010802 */
[--C-:B------:R-:W-:Y:S02]  /*111e0*/  FFMA.FTZ R172, R39, c[0x0][0x2d0], -R2.reuse ;  /* 0x0000b40027ac7a23 */ /* 0x100fe40000010802 */
[----:B------:R-:W-:Y:S01]  /*111f0*/  LDSM.16.MT88.4 R36, [R201] ;  /* 0x00000000c924783b */ /* 0x000fe20000004200 */
[--C-:B------:R-:W-:Y:S02]  /*11200*/  FFMA.FTZ R216, R54, c[0x0][0x2d0], -R2.reuse ;  /* 0x0000b40036d87a23 */ /* 0x100fe40000010802 */
[--C-:B------:R-:W-:Y:S02]  /*11210*/  FFMA.FTZ R215, R55, c[0x0][0x2d0], -R2.reuse ;  /* 0x0000b40037d77a23 */ /* 0x100fe40000010802 */
[----:B------:R-:W2:Y:S01]  /*11220*/  MUFU.EX2 R6, R6 ;  /* 0x0000000600067308 */ /* 0x000ea20000000800 */
[--C-:B------:R-:W-:Y:S02]  /*11230*/  FFMA.FTZ R7, R7, c[0x0][0x2d0], -R2.reuse ;  /* 0x0000b40007077a23 */ /* 0x100fe40000010802 */
[--C-:B------:R-:W-:Y:S01]  /*11240*/  FFMA.FTZ R32, R19, c[0x0][0x2d0], -R2.reuse ;  /* 0x0000b40013207a23 */ /* 0x100fe20000010802 */
[----:B------:R-:W-:Y:S01]  /*11250*/  LDSM.16.MT88.4 R52, [R198] ;  /* 0x00000000c634783b */ /* 0x000fe20000004200 */
        /* <DEDUP_REMOVED lines=13> */
[----:B------:R-:W-:Y:S02]  /*11330*/  FFMA.FTZ R169, R34, c[0x0][0x2d0], -R2 ;  /* 0x0000b40022a97a23 */ /* 0x000fe40000010802 */
[C---:B-1----:R-:W-:Y:S01]  /*11340*/  FMUL.FTZ R35, R3.reuse, R147 ;  /* 0x0000009303237220 */ /* 0x042fe20000410000 */
[----:B------:R-:W1:Y:S01]  /*11350*/  MUFU.EX2 R2, R7 ;  /* 0x0000000700027308 */ /* 0x000e620000000800 */
[----:B--2---:R-:W-:Y:S02]  /*11360*/  FFMA.FTZ R0, R3, R223, R6 ;  /* 0x000000df03007223 */ /* 0x004fe40000010006 */
[----:B------:R-:W-:Y:S02]  /*11370*/  FMUL.FTZ R4, R88, c[0x0][0x2d0] ;  /* 0x0000b40058047a20 */ /* 0x000fe40000410000 */
[----:B------:R-:W-:Y:S02]  /*11380*/  FMUL.FTZ R48, R84, R152 ;  /* 0x0000009854307220 */ /* 0x000fe40000410000 */
[--C-:B------:R-:W-:Y:S02]  /*11390*/  FFMA.FTZ R5, R8, c[0x0][0x2d0], -R4.reuse ;  /* 0x0000b40008057a23 */ /* 0x100fe40000010804 */
[--C-:B------:R-:W-:Y:S01]  /*113a0*/  FFMA.FTZ R83, R24, c[0x0][0x2d0], -R4.reuse ;  /* 0x0000b40018537a23 */ /* 0x100fe20000010804 */
[----:B------:R-:W2:Y:S01]  /*113b0*/  MUFU.EX2 R8, R17 ;  /* 0x0000001100087308 */ /* 0x000ea20000000800 */
[--C-:B------:R-:W-:Y:S02]  /*113c0*/  FFMA.FTZ R82, R25, c[0x0][0x2d0], -R4.reuse ;  /* 0x0000b40019527a23 */ /* 0x100fe40000010804 */
[--C-:B------:R-:W-:Y:S02]  /*113d0*/  FFMA.FTZ R81, R28, c[0x0][0x2d0], -R4.reuse ;  /* 0x0000b4001c517a23 */ /* 0x100fe40000010804 */
[--C-:B------:R-:W-:Y:S02]  /*113e0*/  FFMA.FTZ R80, R29, c[0x0][0x2d0], -R4.reuse ;  /* 0x0000b4001d507a23 */ /* 0x100fe40000010804 */
[--C-:B------:R-:W-:Y:S02]  /*113f0*/  FFMA.FTZ R187, R45, c[0x0][0x2d0], -R4.reuse ;  /* 0x0000b4002dbb7a23 */ /* 0x100fe40000010804 */
[--C-:B------:R-:W-:Y:S01]  /*11400*/  FFMA.FTZ R234, R72, c[0x0][0x2d0], -R4.reuse ;  /* 0x0000b40048ea7a23 */ /* 0x100fe20000010804 */
[----:B------:R-:W-:Y:S01]  /*11410*/  MUFU.EX2 R23, R5 ;  /* 0x0000000500177308 */ /* 0x000fe20000000800 */
[--C-:B------:R-:W-:Y:S02]  /*11420*/  FFMA.FTZ R236, R73, c[0x0][0x2d0], -R4.reuse ;  /* 0x0000b40049ec7a23 */ /* 0x100fe40000010804 */
[----:B------:R-:W-:Y:S01]  /*11430*/  FFMA.FTZ R19, R12, c[0x0][0x2d0], -R4 ;  /* 0x0000b4000c137a23 */ /* 0x000fe20000010804 */
[C---:B-1----:R-:W-:Y:S01]  /*11440*/  F2FP.BF16.PACK_AB R69, R2.reuse, R6 ;  /* 0x000000060245723e */ /* 0x042fe200000010ff */
[----:B------:R-:W-:Y:S02]  /*11450*/  FADD.FTZ R34, R2, R0 ;  /* 0x0000000002227221 */ /* 0x000fe40000010000 */
[----:B------:R-:W-:Y:S02]  /*11460*/  FADD.FTZ R0, -R88, R96 ;  /* 0x0000006058007221 */ /* 0x000fe40000010100 */
[--C-:B------:R-:W-:Y:S01]  /*11470*/  FFMA.FTZ R6, R9, c[0x0][0x2d0], -R4.reuse ;  /* 0x0000b40009067a23 */ /* 0x100fe20000010804 */
[----:B------:R-:W-:Y:S01]  /*11480*/  MUFU.EX2 R251, R80 ;  /* 0x0000005000fb7308 */ /* 0x000fe20000000800 */
[----:B------:R-:W-:Y:S02]  /*11490*/  FMUL.FTZ R0, R0, c[0x0][0x2d0] ;  /* 0x0000b40000007a20 */ /* 0x000fe40000410000 */
[----:B------:R-:W-:Y:S01]  /*114a0*/  FMUL.FTZ R49, R84, R153 ;  /* 0x0000009954317220 */ /* 0x000fe20000410000 */
[----:B--2---:R-:W-:Y:S01]  /*114b0*/  F2FP.BF16.PACK_AB R70, R8, R21 ;  /* 0x000000150846723e */ /* 0x004fe200000010ff */
[C---:B------:R-:W-:Y:S02]  /*114c0*/  FMUL.FTZ R50, R3.reuse, R154 ;  /* 0x0000009a03327220 */ /* 0x040fe40000410000 */
[----:B------:R-:W-:Y:S02]  /*114d0*/  FMUL.FTZ R51, R3, R155 ;  /* 0x0000009b03337220 */ /* 0x000fe40000410000 */
[----:B------:R-:W-:Y:S01]  /*114e0*/  LDSM.16.MT88.4 R152, [R198+0x2000] ;  /* 0x00200000c698783b */ /* 0x000fe20000004200 */
[----:B------:R1:W-:Y:S01]  /*114f0*/  MUFU.EX2 R2, R0 ;  /* 0x0000000000027308 */ /* 0x0003e20000000800 */
[--C-:B------:R-:W-:Y:S02]  /*11500*/  FFMA.FTZ R18, R13, c[0x0][0x2d0], -R4.reuse ;  /* 0x0000b4000d127a23 */ /* 0x100fe40000010804 */
[--C-:B------:R-:W-:Y:S02]  /*11510*/  FFMA.FTZ R177, R44, c[0x0][0x2d0], -R4.reuse ;  /* 0x0000b4002cb17a23 */ /* 0x100fe40000010804 */
[--C-:B------:R-:W-:Y:S02]  /*11520*/  FFMA.FTZ R189, R57, c[0x0][0x2d0], -R4.reuse ;  /* 0x0000b40039bd7a23 */ /* 0x100fe40000010804 */
[--C-:B------:R-:W-:Y:S02]  /*11530*/  FFMA.FTZ R166, R40, c[0x0][0x2d0], -R4.reuse ;  /* 0x0000b40028a67a23 */ /* 0x100fe40000010804 */
[--C-:B------:R-:W-:Y:S01]  /*11540*/  FFMA.FTZ R173, R41, c[0x0][0x2d0], -R4.reuse ;  /* 0x0000b40029ad7a23 */ /* 0x100fe20000010804 */
[----:B------:R-:W2:Y:S01]  /*11550*/  MUFU.EX2 R22, R6 ;  /* 0x0000000600167308 */ /* 0x000ea20000000800 */
[--C-:B------:R-:W-:Y:S02]  /*11560*/  FFMA.FTZ R190, R56, c[0x0][0x2d0], -R4.reuse ;  /* 0x0000b40038be7a23 */ /* 0x100fe40000010804 */
[--C-:B------:R-:W-:Y:S02]  /*11570*/  FFMA.FTZ R186, R60, c[0x0][0x2d0], -R4.reuse ;  /* 0x0000b4003cba7a23 */ /* 0x100fe40000010804 */
[--C-:B------:R-:W-:Y:S02]  /*11580*/  FFMA.FTZ R185, R61, c[0x0][0x2d0], -R4.reuse ;  /* 0x0000b4003db97a23 */ /* 0x100fe40000010804 */
[--C-:B------:R-:W-:Y:S02]  /*11590*/  FFMA.FTZ R238, R76, c[0x0][0x2d0], -R4.reuse ;  /* 0x0000b4004cee7a23 */ /* 0x100fe40000010804 */
[----:B------:R-:W-:Y:S01]  /*115a0*/  FFMA.FTZ R240, R77, c[0x0][0x2d0], -R4 ;  /* 0x0000b4004df07a23 */ /* 0x000fe20000010804 */
[----:B------:R-:W-:Y:S01]  /*115b0*/  MUFU.EX2 R76, R184 ;  /* 0x000000b8004c7308 */ /* 0x000fe20000000800 */
[C---:B------:R-:W-:Y:S02]  /*115c0*/  FMUL.FTZ R4, R85.reuse, c[0x0][0x2d0] ;  /* 0x0000b40055047a20 */ /* 0x040fe40000410000 */
[----:B-1----:R-:W-:Y:S02]  /*115d0*/  FADD.FTZ R0, -R85, R97 ;  /* 0x0000006155007221 */ /* 0x002fe40000010100 */
[--C-:B------:R-:W-:Y:S02]  /*115e0*/  FFMA.FTZ R5, R10, c[0x0][0x2d0], -R4.reuse ;  /* 0x0000b4000a057a23 */ /* 0x100fe40000010804 */
[----:B------:R-:W-:Y:S03]  /*115f0*/  FMUL.FTZ R0, R0, c[0x0][0x2d0] ;  /* 0x0000b40000007a20 */ /* 0x000fe60000410000 */
[----:B------:R-:W-:Y:S01]  /*11600*/  MUFU.EX2 R77, R182 ;  /* 0x000000b6004d7308 */ /* 0x000fe20000000800 */
[--C-:B------:R-:W-:Y:S02]  /*11610*/  FFMA.FTZ R237, R74, c[0x0][0x2d0], -R4.reuse ;  /* 0x0000b4004aed7a23 */ /* 0x100fe40000010804 */
[--C-:B------:R-:W-:Y:S01]  /*11620*/  FFMA.FTZ R239, R75, c[0x0][0x2d0], -R4.reuse ;  /* 0x0000b4004bef7a23 */ /* 0x100fe20000010804 */
[----:B--2---:R-:W-:Y:S01]  /*11630*/  F2FP.BF16.PACK_AB R64, R22, R23 ;  /* 0x000000171640723e */ /* 0x004fe200000010ff */
[----:B------:R-:W-:Y:S01]  /*11640*/  FADD.FTZ R6, R21, R33 ;  /* 0x0000002115067221 */ /* 0x000fe20000010000 */
[----:B------:R-:W-:Y:S01]  /*11650*/  LDSM.16.MT88.4 R72, [R200] ;  /* 0x00000000c848783b */ /* 0x000fe20000004200 */
[----:B------:R-:W-:Y:S02]  /*11660*/  FMUL.FTZ R57, R2, R105 ;  /* 0x0000006902397220 */ /* 0x000fe40000410000 */
[--C-:B------:R-:W-:Y:S01]  /*11670*/  FFMA.FTZ R17, R11, c[0x0][0x2d0], -R4.reuse ;  /* 0x0000b4000b117a23 */ /* 0x100fe20000010804 */
[----:B------:R-:W1:Y:S01]  /*11680*/  MUFU.EX2 R0, R0 ;  /* 0x0000000000007308 */ /* 0x000e620000000800 */
        /* <DEDUP_REMOVED lines=14> */
[C---:B-1----:R-:W-:Y:S02]  /*11770*/  FMUL.FTZ R58, R0.reuse, R106 ;  /* 0x0000006a003a7220 */ /* 0x042fe40000410000 */
[----:B------:R-:W-:Y:S02]  /*11780*/  FMUL.FTZ R59, R0, R107 ;  /* 0x0000006b003b7220 */ /* 0x000fe40000410000 */
[--C-:B------:R-:W-:Y:S01]  /*11790*/  FFMA.FTZ R227, R62, c[0x0][0x2d0], -R4.reuse ;  /* 0x0000b4003ee37a23 */ /* 0x100fe20000010804 */
[----:B------:R-:W-:Y:S01]  /*117a0*/  MUFU.EX2 R182, R173 ;  /* 0x000000ad00b67308 */ /* 0x000fe20000000800 */
[--C-:B------:R-:W-:Y:S02]  /*117b0*/  FFMA.FTZ R230, R63, c[0x0][0x2d0], -R4.reuse ;  /* 0x0000b4003fe67a23 */ /* 0x100fe40000010804 */
[--C-:B------:R-:W-:Y:S02]  /*117c0*/  FFMA.FTZ R242, R79, c[0x0][0x2d0], -R4.reuse ;  /* 0x0000b4004ff27a23 */ /* 0x100fe40000010804 */
[C---:B------:R-:W-:Y:S02]  /*117d0*/  FMUL.FTZ R10, R0.reuse, R130 ;  /* 0x00000082000a7220 */ /* 0x040fe40000410000 */
[C---:B------:R-:W-:Y:S02]  /*117e0*/  FMUL.FTZ R11, R0.reuse, R131 ;  /* 0x00000083000b7220 */ /* 0x040fe40000410000 */
[C---:B------:R-:W-:Y:S01]  /*117f0*/  FMUL.FTZ R14, R0.reuse, R126 ;  /* 0x0000007e000e7220 */ /* 0x040fe20000410000 */
[----:B------:R-:W-:Y:S01]  /*11800*/  MUFU.EX2 R174, R216 ;  /* 0x000000d800ae7308 */ /* 0x000fe20000000800 */
[C---:B------:R-:W-:Y:S02]  /*11810*/  FMUL.FTZ R15, R0.reuse, R127 ;  /* 0x0000007f000f7220 */ /* 0x040fe40000410000 */
[C---:B------:R-:W-:Y:S02]  /*11820*/  FMUL.FTZ R26, R0.reuse, R122 ;  /* 0x0000007a001a7220 */ /* 0x040fe40000410000 */
        /* <DEDUP_REMOVED lines=9> */
[----:B------:R1:W-:Y:S01]  /*118c0*/  MUFU.EX2 R119, R7 ;  /* 0x0000000700777308 */ /* 0x0003e20000000800 */
[C---:B------:R-:W-:Y:S02]  /*118d0*/  FMUL.FTZ R63, R0.reuse, R103 ;  /* 0x00000067003f7220 */ /* 0x040fe40000410000 */
[----:B--2---:R-:W-:Y:S02]  /*118e0*/  FFMA.FTZ R79, R0, R246, R33 ;  /* 0x000000f6004f7223 */ /* 0x004fe40000010021 */
[----:B------:R-:W-:Y:S02]  /*118f0*/  FFMA.FTZ R241, R78, c[0x0][0x2d0], -R4 ;  /* 0x0000b4004ef17a23 */ /* 0x000fe40000010804 */
[C---:B------:R-:W-:Y:S02]  /*11900*/  FFMA.FTZ R4, R2.reuse, R243, R23 ;  /* 0x000000f302047223 */ /* 0x040fe40000010017 */
[----:B------:R-:W-:Y:S01]  /*11910*/  FMUL.FTZ R60, R2, R100 ;  /* 0x00000064023c7220 */ /* 0x000fe20000410000 */
[----:B------:R2:W3:Y:S01]  /*11920*/  MUFU.EX2 R0, R20 ;  /* 0x0000001400007308 */ /* 0x0004e20000000800 */
[----:B------:R-:W-:Y:S02]  /*11930*/  FADD.FTZ R100, R22, R4 ;  /* 0x0000000416647221 */ /* 0x000fe40000010000 */
[C---:B------:R-:W-:Y:S02]  /*11940*/  FMUL.FTZ R56, R2.reuse, R104 ;  /* 0x0000006802387220 */ /* 0x040fe40000410000 */
[C---:B------:R-:W-:Y:S02]  /*11950*/  FMUL.FTZ R61, R2.reuse, R101 ;  /* 0x00000065023d7220 */ /* 0x040fe40000410000 */
[----:B------:R-:W-:Y:S02]  /*11960*/  FMUL.FTZ R24, R2, R120 ;  /* 0x0000007802187220 */ /* 0x000fe40000410000 */
[C---:B------:R-:W-:Y:S01]  /*11970*/  FMUL.FTZ R4, R84.reuse, R132 ;  /* 0x0000008454047220 */ /* 0x040fe20000410000 */
[----:B------:R-:W4:Y:S01]  /*11980*/  MUFU.EX2 R104, R32 ;  /* 0x0000002000687308 */ /* 0x000f220000000800 */
[----:B------:R-:W-:Y:S02]  /*11990*/  FMUL.FTZ R5, R84, R133 ;  /* 0x0000008554057220 */ /* 0x000fe40000410000 */
[----:B------:R-:W-:Y:S02]  /*119a0*/  FADD.FTZ R97, R8, R6 ;  /* 0x0000000608617221 */ /* 0x000fe40000010000 */
[C---:B------:R-:W-:Y:S02]  /*119b0*/  FMUL.FTZ R6, R3.reuse, R134 ;  /* 0x0000008603067220 */ /* 0x040fe40000410000 */
[C---:B-1----:R-:W-:Y:S02]  /*119c0*/  FMUL.FTZ R7, R3.reuse, R135 ;  /* 0x0000008703077220 */ /* 0x042fe40000410000 */
[C---:B------:R-:W-:Y:S01]  /*119d0*/  FMUL.FTZ R8, R2.reuse, R128 ;  /* 0x0000008002087220 */ /* 0x040fe20000410000 */
[----:B------:R1:W5:Y:S01]  /*119e0*/  MUFU.EX2 R103, R19 ;  /* 0x0000001300677308 */ /* 0x0003620000000800 */
[C---:B------:R-:W-:Y:S02]  /*119f0*/  FMUL.FTZ R9, R2.reuse, R129 ;  /* 0x0000008102097220 */ /* 0x040fe40000410000 */
[C---:B------:R-:W-:Y:S01]  /*11a00*/  FMUL.FTZ R12, R2.reuse, R124 ;  /* 0x0000007c020c7220 */ /* 0x040fe20000410000 */
[----:B--2---:R-:W2:Y:S01]  /*11a10*/  LDSM.16.MT88.4 R20, [R197] ;  /* 0x00000000c514783b */ /* 0x004ea20000004200 */
[----:B------:R-:W-:Y:S02]  /*11a20*/  FMUL.FTZ R13, R2, R125 ;  /* 0x0000007d020d7220 */ /* 0x000fe40000410000 */
[----:B---3--:R-:W-:Y:S02]  /*11a30*/  FADD.FTZ R95, R0, R34 ;  /* 0x00000022005f7221 */ /* 0x008fe40000010000 */
[C---:B------:R-:W-:Y:S01]  /*11a40*/  FMUL.FTZ R34, R3.reuse, R146 ;  /* 0x0000009203227220 */ /* 0x040fe20000410000 */
[----:B------:R-:W3:Y:S01]  /*11a50*/  MUFU.EX2 R101, R17 ;  /* 0x0000001100657308 */ /* 0x000ee20000000800 */
[C---:B------:R-:W-:Y:S02]  /*11a60*/  FMUL.FTZ R41, R2.reuse, R113 ;  /* 0x0000007102297220 */ /* 0x040fe40000410000 */
[----:B------:R-:W-:Y:S01]  /*11a70*/  FMUL.FTZ R44, R2, R108 ;  /* 0x0000006c022c7220 */ /* 0x000fe20000410000 */
[----:B----4-:R-:W-:Y:S01]  /*11a80*/  F2FP.BF16.PACK_AB R71, R104, R0 ;  /* 0x000000006847723e */ /* 0x010fe200000010ff */
[----:B------:R-:W-:Y:S02]  /*11a90*/  FMUL.FTZ R32, R84, R144 ;  /* 0x0000009054207220 */ /* 0x000fe40000410000 */
[C---:B------:R-:W-:Y:S02]  /*11aa0*/  FMUL.FTZ R45, R2.reuse, R109 ;  /* 0x0000006d022d7220 */ /* 0x040fe40000410000 */
[C---:B------:R-:W-:Y:S01]  /*11ab0*/  FMUL.FTZ R25, R2.reuse, R121 ;  /* 0x0000007902197220 */ /* 0x040fe20000410000 */
[----:B------:R-:W4:Y:S01]  /*11ac0*/  MUFU.EX2 R102, R16 ;  /* 0x0000001000667308 */ /* 0x000f220000000800 */
[C---:B------:R-:W-:Y:S02]  /*11ad0*/  FMUL.FTZ R28, R2.reuse, R116 ;  /* 0x00000074021c7220 */ /* 0x040fe40000410000 */
[C---:B------:R-:W-:Y:S02]  /*11ae0*/  FMUL.FTZ R29, R2.reuse, R117 ;  /* 0x00000075021d7220 */ /* 0x040fe40000410000 */
[----:B-1----:R-:W-:Y:S02]  /*11af0*/  FMUL.FTZ R19, R3, R139 ;  /* 0x0000008b03137220 */ /* 0x002fe40000410000 */
[----:B-----5:R-:W-:Y:S02]  /*11b00*/  FADD.FTZ R94, R103, R100 ;  /* 0x00000064675e7221 */ /* 0x020fe40000010000 */
[----:B------:R-:W-:Y:S01]  /*11b10*/  FMUL.FTZ R40, R2, R112 ;  /* 0x0000007002287220 */ /* 0x000fe20000410000 */
[----:B------:R-:W1:Y:S01]  /*11b20*/  MUFU.EX2 R120, R18 ;  /* 0x0000001200787308 */ /* 0x000e620000000800 */
[----:B------:R-:W-:Y:S01]  /*11b30*/  FADD.FTZ R0, R76, R97 ;  /* 0x000000614c007221 */ /* 0x000fe20000010000 */
[----:B---3--:R-:W-:Y:S01]  /*11b40*/  F2FP.BF16.PACK_AB R65, R101, R33 ;  /* 0x000000216541723e */ /* 0x008fe200000010ff */
[C---:B------:R-:W-:Y:S02]  /*11b50*/  FMUL.FTZ R17, R84.reuse, R137 ;  /* 0x0000008954117220 */ /* 0x040fe40000410000 */
[C---:B------:R-:W-:Y:S02]  /*11b60*/  FMUL.FTZ R33, R84.reuse, R145 ;  /* 0x0000009154217220 */ /* 0x040fe40000410000 */
[----:B------:R-:W-:Y:S03]  /*11b70*/  LDSM.16.MT88.4 R144, [R201+0x2000] ;  /* 0x00200000c990783b */ /* 0x000fe60000004200 */
[----:B------:R-:W-:Y:S01]  /*11b80*/  MUFU.EX2 R113, R83 ;  /* 0x0000005300717308 */ /* 0x000fe20000000800 */
[-C--:B--2---:R-:W-:Y:S05]  /*11b90*/  HMMA.16816.F32.BF16 R4, R68, R20.reuse, R4 ;  /* 0x000000144404723c */ /* 0x084fea0000041804 */
[----:B----4-:R-:W-:Y:S01]  /*11ba0*/  F2FP.BF16.PACK_AB R67, R119, R102 ;  /* 0x000000667743723e */ /* 0x010fe200000010ff */
[----:B------:R-:W-:Y:S03]  /*11bb0*/  FMUL.FTZ R16, R84, R136 ;  /* 0x0000008854107220 */ /* 0x000fe60000410000 */
[----:B------:R2:W-:Y:S03]  /*11bc0*/  MUFU.EX2 R126, R81 ;  /* 0x00000051007e7308 */ /* 0x0005e60000000800 */
[----:B-1----:R-:W-:Y:S01]  /*11bd0*/  F2FP.BF16.PACK_AB R66, R120, R103 ;  /* 0x000000677842723e */ /* 0x002fe200000010ff */
[C---:B------:R-:W-:Y:S02]  /*11be0*/  FMUL.FTZ R18, R3.reuse, R138 ;  /* 0x0000008a03127220 */ /* 0x040fe40000410000 */
[----:B------:R-:W-:Y:S04]  /*11bf0*/  LDSM.16.MT88.4 R136, [R197+0x2000] ;  /* 0x00200000c588783b */ /* 0x000fe80000004200 */
[----:B------:R-:W-:Y:S01]  /*11c00*/  MUFU.EX2 R111, R180 ;  /* 0x000000b4006f7308 */ /* 0x000fe20000000800 */
[C---:B------:R-:W-:Y:S07]  /*11c10*/  HMMA.16816.F32.BF16 R8, R64.reuse, R20, R8 ;  /* 0x000000144008723c */ /* 0x040fee0000041808 */
[C---:B------:R-:W-:Y:S01]  /*11c20*/  FMUL.FTZ R20, R84.reuse, R140 ;  /* 0x0000008c54147220 */ /* 0x040fe20000410000 */
[-C--:B------:R-:W-:Y:S01]  /*11c30*/  HMMA.16816.F32.BF16 R12, R64, R22.reuse, R12 ;  /* 0x00000016400c723c */ /* 0x080fe2000004180c */
[----:B------:R-:W-:Y:S01]  /*11c40*/  MUFU.EX2 R109, R179 ;  /* 0x000000b3006d7308 */ /* 0x000fe20000000800 */
[----:B--2---:R-:W1:Y:S02]  /*11c50*/  LDSM.16.MT88.4 R80, [R197+0x800] ;  /* 0x00080000c550783b */ /* 0x004e640000004200 */
[C---:B------:R-:W-:Y:S04]  /*11c60*/  FMUL.FTZ R21, R84.reuse, R141 ;  /* 0x0000008d54157220 */ /* 0x040fe80000410000 */
[C---:B------:R-:W-:Y:S03]  /*11c70*/  HMMA.16816.F32.BF16 R16, R68.reuse, R22, R16 ;  /* 0x000000164410723c */ /* 0x040fe60000041810 */
[----:B------:R-:W-:Y:S04]  /*11c80*/  MUFU.EX2 R110, R178 ;  /* 0x000000b2006e7308 */ /* 0x000fe80000000800 */
[C---:B------:R-:W-:Y:S02]  /*11c90*/  FMUL.FTZ R22, R3.reuse, R142 ;  /* 0x0000008e03167220 */ /* 0x040fe40000410000 */
[C---:B------:R-:W-:Y:S04]  /*11ca0*/  FMUL.FTZ R23, R3.reuse, R143 ;  /* 0x0000008f03177220 */ /* 0x040fe80000410000 */
[----:B------:R-:W-:Y:S03]  /*11cb0*/  MUFU.EX2 R108, R176 ;  /* 0x000000b0006c7308 */ /* 0x000fe60000000800 */
[-C--:B------:R-:W-:Y:S07]  /*11cc0*/  HMMA.16816.F32.BF16 R20, R68, R36.reuse, R20 ;  /* 0x000000244414723c */ /* 0x080fee0000041814 */
[----:B------:R-:W2:Y:S01]  /*11cd0*/  MUFU.EX2 R2, R183 ;  /* 0x000000b700027308 */ /* 0x000ea20000000800 */
[C---:B------:R-:W-:Y:S07]  /*11ce0*/  HMMA.16816.F32.BF16 R24, R64.reuse, R36, R24 ;  /* 0x000000244018723c */ /* 0x040fee0000041818 */
[C---:B------:R-:W-:Y:S01]  /*11cf0*/  FMUL.FTZ R36, R84.reuse, R148 ;  /* 0x0000009454247220 */ /* 0x040fe20000410000 */
[-C--:B------:R-:W-:Y:S01]  /*11d00*/  HMMA.16816.F32.BF16 R28, R64, R38.reuse, R28 ;  /* 0x00000026401c723c */ /* 0x080fe2000004181c */
[----:B------:R-:W-:Y:S03]  /*11d10*/  MUFU.EX2 R183, R166 ;  /* 0x000000a600b77308 */ /* 0x000fe60000000800 */
[----:B------:R-:W-:Y:S04]  /*11d20*/  FMUL.FTZ R37, R84, R149 ;  /* 0x0000009554257220 */ /* 0x000fe80000410000 */
[C---:B------:R-:W-:Y:S03]  /*11d30*/  HMMA.16816.F32.BF16 R32, R68.reuse, R38, R32 ;  /* 0x000000264420723c */ /* 0x040fe60000041820 */
[----:B------:R-:W-:Y:S04]  /*11d40*/  MUFU.EX2 R173, R190 ;  /* 0x000000be00ad7308 */ /* 0x000fe80000000800 */
[C---:B------:R-:W-:Y:S01]  /*11d50*/  FMUL.FTZ R38, R3.reuse, R150 ;  /* 0x0000009603267220 */ /* 0x040fe20000410000 */
[C---:B--2---:R-:W-:Y:S01]  /*11d60*/  F2FP.BF16.PACK_AB R76, R2.reuse, R76 ;  /* 0x0000004c024c723e */ /* 0x044fe200000010ff */
[----:B------:R-:W-:Y:S03]  /*11d70*/  FMUL.FTZ R39, R3, R151 ;  /* 0x0000009703277220 */ /* 0x000fe60000410000 */
[----:B------:R-:W-:Y:S01]  /*11d80*/  FADD.FTZ R0, R2, R0 ;  /* 0x0000000002007221 */ /* 0x000fe20000010000 */
[----:B------:R-:W-:Y:S01]  /*11d90*/  MUFU.EX2 R176, R189 ;  /* 0x000000bd00b07308 */ /* 0x000fe20000000800 */
[----:B------:R-:W-:Y:S02]  /*11da0*/  FADD.FTZ R2, R101, R79 ;  /* 0x0000004f65027221 */ /* 0x000fe40000010000 */
[-C--:B------:R-:W-:Y:S03]  /*11db0*/  HMMA.16816.F32.BF16 R36, R68, R52.reuse, R36 ;  /* 0x000000344424723c */ /* 0x080fe60000041824 */
[----:B------:R-:W-:Y:S04]  /*11dc0*/  FADD.FTZ R0, R77, R0 ;  /* 0x000000004d007221 */ /* 0x000fe80000010000 */
[----:B------:R-:W-:Y:S01]  /*11dd0*/  MUFU.EX2 R178, R186 ;  /* 0x000000ba00b27308 */ /* 0x000fe20000000800 */
[C---:B------:R-:W-:Y:S07]  /*11de0*/  HMMA.16816.F32.BF16 R40, R64.reuse, R52, R40 ;  /* 0x000000344028723c */ /* 0x040fee0000041828 */
[C---:B------:R-:W-:Y:S01]  /*11df0*/  FMUL.FTZ R52, R84.reuse, R156 ;  /* 0x0000009c54347220 */ /* 0x040fe20000410000 */
[-C--:B------:R-:W-:Y:S01]  /*11e00*/  HMMA.16816.F32.BF16 R44, R64, R54.reuse, R44 ;  /* 0x00000036402c723c */ /* 0x080fe2000004182c */
[----:B------:R-:W-:Y:S03]  /*11e10*/  MUFU.EX2 R156, R192 ;  /* 0x000000c0009c7308 */ /* 0x000fe60000000800 */
[----:B------:R-:W-:Y:S04]  /*11e20*/  FMUL.FTZ R53, R84, R157 ;  /* 0x0000009d54357220 */ /* 0x000fe80000410000 */
[C---:B------:R-:W-:Y:S03]  /*11e30*/  HMMA.16816.F32.BF16 R48, R68.reuse, R54, R48 ;  /* 0x000000364430723c */ /* 0x040fe60000041830 */
[----:B------:R-:W2:Y:S04]  /*11e40*/  MUFU.EX2 R78, R181 ;  /* 0x000000b5004e7308 */ /* 0x000ea80000000800 */
[C---:B------:R-:W-:Y:S02]  /*11e50*/  FMUL.FTZ R54, R3.reuse, R158 ;  /* 0x0000009e03367220 */ /* 0x040fe40000410000 */
[----:B------:R-:W-:Y:S04]  /*11e60*/  FMUL.FTZ R55, R3, R159 ;  /* 0x0000009f03377220 */ /* 0x000fe80000410000 */
[----:B------:R-:W-:Y:S03]  /*11e70*/  MUFU.EX2 R159, R177 ;  /* 0x000000b1009f7308 */ /* 0x000fe60000000800 */
[-C--:B------:R-:W-:Y:S07]  /*11e80*/  HMMA.16816.F32.BF16 R52, R68, R72.reuse, R52 ;  /* 0x000000484434723c */ /* 0x080fee0000041834 */
[----:B------:R-:W-:Y:S01]  /*11e90*/  MUFU.EX2 R114, R171 ;  /* 0x000000ab00727308 */ /* 0x000fe20000000800 */
[C---:B------:R-:W-:Y:S04]  /*11ea0*/  HMMA.16816.F32.BF16 R56, R64.reuse, R72, R56 ;  /* 0x000000484038723c */ /* 0x040fe80000041838 */
[C---:B--2---:R-:W-:Y:S01]  /*11eb0*/  FADD.FTZ R0, R78.reuse, R0 ;  /* 0x000000004e007221 */ /* 0x044fe20000010000 */
[----:B------:R-:W-:Y:S03]  /*11ec0*/  F2FP.BF16.PACK_AB R78, R78, R77 ;  /* 0x0000004d4e4e723e */ /* 0x000fe600000010ff */
[-C--:B------:R-:W-:Y:S01]  /*11ed0*/  HMMA.16816.F32.BF16 R60, R64, R74.reuse, R60 ;  /* 0x0000004a403c723c */ /* 0x080fe2000004183c */
[----:B------:R-:W2:Y:S03]  /*11ee0*/  MUFU.EX2 R122, R170 ;  /* 0x000000aa007a7308 */ /* 0x000ea60000000800 */
[----:B------:R-:W-:Y:S03]  /*11ef0*/  FADD.FTZ R0, R111, R0 ;  /* 0x000000006f007221 */ /* 0x000fe60000010000 */
[C---:B------:R-:W-:Y:S02]  /*11f00*/  FMUL.FTZ R64, R84.reuse, R160 ;  /* 0x000000a054407220 */ /* 0x040fe40000410000 */
[----:B------:R-:W-:Y:S02]  /*11f10*/  FMUL.FTZ R65, R84, R161 ;  /* 0x000000a154417220 */ /* 0x000fe40000410000 */
[----:B------:R-:W-:Y:S01]  /*11f20*/  MUFU.EX2 R125, R169 ;  /* 0x000000a9007d7308 */ /* 0x000fe20000000800 */
[C---:B------:R-:W-:Y:S02]  /*11f30*/  FMUL.FTZ R66, R3.reuse, R162 ;  /* 0x000000a203427220 */ /* 0x040fe40000410000 */
[----:B------:R-:W-:Y:S02]  /*11f40*/  FMUL.FTZ R67, R3, R163 ;  /* 0x000000a303437220 */ /* 0x000fe40000410000 */
[----:B------:R-:W-:Y:S02]  /*11f50*/  FADD.FTZ R84, R102, R2 ;  /* 0x0000000266547221 */ /* 0x000fe40000010000 */
[----:B------:R-:W-:Y:S01]  /*11f60*/  LDSM.16.MT88.4 R100, [R198+0x800] ;  /* 0x00080000c664783b */ /* 0x000fe20000004200 */
[----:B------:R-:W-:Y:S02]  /*11f70*/  FADD.FTZ R3, R104, R95 ;  /* 0x0000005f68037221 */ /* 0x000fe40000010000 */
[----:B------:R-:W-:Y:S01]  /*11f80*/  HMMA.16816.F32.BF16 R64, R68, R74, R64 ;  /* 0x0000004a4440723c */ /* 0x000fe20000041840 */
[----:B------:R-:W3:Y:S03]  /*11f90*/  MUFU.EX2 R127, R168 ;  /* 0x000000a8007f7308 */ /* 0x000ee60000000800 */
[----:B--2---:R-:W-:Y:S01]  /*11fa0*/  F2FP.BF16.PACK_AB R77, R122, R114 ;  /* 0x000000727a4d723e */ /* 0x004fe200000010ff */
[----:B------:R-:W2:Y:S01]  /*11fb0*/  LDSM.16.MT88.4 R72, [R201+0x800] ;  /* 0x00080000c948783b */ /* 0x000ea20000004200 */
[----:B------:R-:W-:Y:S01]  /*11fc0*/  FADD.FTZ R0, R109, R0 ;  /* 0x000000006d007221 */ /* 0x000fe20000010000 */
[----:B------:R-:W-:Y:S01]  /*11fd0*/  F2FP.BF16.PACK_AB R68, R123, R113 ;  /* 0x000000717b44723e */ /* 0x000fe200000010ff */
[----:B------:R-:W-:Y:S01]  /*11fe0*/  FADD.FTZ R3, R114, R3 ;  /* 0x0000000372037221 */ /* 0x000fe20000010000 */
[----:B------:R-:W-:Y:S02]  /*11ff0*/  F2FP.BF16.PACK_AB R70, R251, R126 ;  /* 0x0000007efb46723e */ /* 0x000fe400000010ff */
[----:B------:R-:W-:Y:S01]  /*12000*/  MUFU.EX2 R116, R165 ;  /* 0x000000a500747308 */ /* 0x000fe20000000800 */
[----:B------:R-:W-:Y:S01]  /*12010*/  FADD.FTZ R0, R110, R0 ;  /* 0x000000006e007221 */ /* 0x000fe20000010000 */
[----:B------:R-:W-:Y:S01]  /*12020*/  LDSM.16.MT88.4 R104, [R198+0x1000] ;  /* 0x00100000c668783b */ /* 0x000fe20000004200 */
[----:B------:R-:W-:Y:S02]  /*12030*/  FADD.FTZ R3, R122, R3 ;  /* 0x000000037a037221 */ /* 0x000fe40000010000 */
[----:B------:R-:W-:Y:S02]  /*12040*/  FADD.FTZ R2, R108, R0 ;  /* 0x000000006c027221 */ /* 0x000fe40000010000 */
[----:B------:R-:W-:Y:S02]  /*12050*/  FADD.FTZ R0, R120, R94 ;  /* 0x0000005e78007221 */ /* 0x000fe40000010000 */
[----:B------:R-:W-:Y:S01]  /*12060*/  FADD.FTZ R94, R119, R84 ;  /* 0x00000054775e7221 */ /* 0x000fe20000010000 */
[----:B------:R-:W4:Y:S01]  /*12070*/  MUFU.EX2 R117, R164 ;  /* 0x000000a400757308 */ /* 0x000f220000000800 */
[----:B------:R-:W-:Y:S01]  /*12080*/  FADD.FTZ R84, R113, R0 ;  /* 0x0000000071547221 */ /* 0x000fe20000010000 */
[----:B---3--:R-:W-:Y:S08]  /*12090*/  F2FP.BF16.PACK_AB R79, R127, R125 ;  /* 0x0000007d7f4f723e */ /* 0x008ff000000010ff */
[----:B------:R-:W3:Y:S01]  /*120a0*/  MUFU.EX2 R124, R96 ;  /* 0x00000060007c7308 */ /* 0x000ee20000000800 */
[-C--:B-1----:R-:W-:Y:S09]  /*120b0*/  HMMA.16816.F32.BF16 R4, R76, R80.reuse, R4 ;  /* 0x000000504c04723c */ /* 0x082ff20000041804 */
[----:B------:R1:W-:Y:S03]  /*120c0*/  MUFU.EX2 R177, R187 ;  /* 0x000000bb00b17308 */ /* 0x0003e60000000800 */
[----:B----4-:R-:W-:Y:S07]  /*120d0*/  F2FP.BF16.PACK_AB R69, R117, R116 ;  /* 0x000000747545723e */ /* 0x010fee00000010ff */
[----:B------:R-:W-:Y:S01]  /*120e0*/  MUFU.EX2 R158, R188 ;  /* 0x000000bc009e7308 */ /* 0x000fe20000000800 */
[----:B---3--:R-:W-:Y:S09]  /*120f0*/  F2FP.BF16.PACK_AB R71, R184, R124 ;  /* 0x0000007cb847723e */ /* 0x008ff200000010ff */
[----:B------:R-:W-:Y:S01]  /*12100*/  MUFU.EX2 R157, R191 ;  /* 0x000000bf009d7308 */ /* 0x000fe20000000800 */
[C---:B------:R-:W-:Y:S01]  /*12110*/  HMMA.16816.F32.BF16 R8, R68.reuse, R80, R8 ;  /* 0x000000504408723c */ /* 0x040fe20000041808 */
[----:B-1----:R-:W3:Y:S07]  /*12120*/  LDL R187, [R1+0x4] ;  /* 0x0000040001bb7983 */ /* 0x002eee0000100800 */
[-C--:B------:R-:W-:Y:S01]  /*12130*/  HMMA.16816.F32.BF16 R12, R68, R82.reuse, R12 ;  /* 0x00000052440c723c */ /* 0x080fe2000004180c */
[----:B------:R-:W-:Y:S07]  /*12140*/  MUFU.EX2 R181, R185 ;  /* 0x000000b900b57308 */ /* 0x000fee0000000800 */
[C---:B------:R-:W-:Y:S01]  /*12150*/  HMMA.16816.F32.BF16 R16, R76.reuse, R82, R16 ;  /* 0x000000524c10723c */ /* 0x040fe20000041810 */
[----:B------:R-:W1:Y:S02]  /*12160*/  LDSM.16.MT88.4 R80, [R200+0x800] ;  /* 0x00080000c850783b */ /* 0x000e640000004200 */
[----:B------:R-:W-:Y:S05]  /*12170*/  MUFU.EX2 R168, R223 ;  /* 0x000000df00a87308 */ /* 0x000fea0000000800 */
[-C--:B--2---:R-:W-:Y:S05]  /*12180*/  HMMA.16816.F32.BF16 R20, R76, R72.reuse, R20 ;  /* 0x000000484c14723c */ /* 0x084fea0000041814 */
[----:B------:R-:W-:Y:S03]  /*12190*/  MUFU.EX2 R167, R225 ;  /* 0x000000e100a77308 */ /* 0x000fe60000000800 */
[C---:B------:R-:W-:Y:S07]  /*121a0*/  HMMA.16816.F32.BF16 R24, R68.reuse, R72, R24 ;  /* 0x000000484418723c */ /* 0x040fee0000041818 */
[----:B------:R-:W-:Y:S01]  /*121b0*/  MUFU.EX2 R166, R227 ;  /* 0x000000e300a67308 */ /* 0x000fe20000000800 */
[-C--:B------:R-:W-:Y:S08]  /*121c0*/  HMMA.16816.F32.BF16 R28, R68, R74.reuse, R28 ;  /* 0x0000004a441c723c */ /* 0x080ff0000004181c */
[C---:B------:R-:W-:Y:S01]  /*121d0*/  HMMA.16816.F32.BF16 R32, R76.reuse, R74, R32 ;  /* 0x0000004a4c20723c */ /* 0x040fe20000041820 */
[----:B------:R-:W2:Y:S01]  /*121e0*/  LDSM.16.MT88.4 R72, [R197+0x1000] ;  /* 0x00100000c548783b */ /* 0x000ea20000004200 */
[----:B------:R-:W-:Y:S06]  /*121f0*/  MUFU.EX2 R164, R230 ;  /* 0x000000e600a47308 */ /* 0x000fec0000000800 */
[-C--:B------:R-:W-:Y:S04]  /*12200*/  HMMA.16816.F32.BF16 R36, R76, R100.reuse, R36 ;  /* 0x000000644c24723c */ /* 0x080fe80000041824 */
[----:B------:R-:W-:Y:S04]  /*12210*/  MUFU.EX2 R243, R172 ;  /* 0x000000ac00f37308 */ /* 0x000fe80000000800 */
[C---:B------:R-:W-:Y:S06]  /*12220*/  HMMA.16816.F32.BF16 R40, R68.reuse, R100, R40 ;  /* 0x000000644428723c */ /* 0x040fec0000041828 */
[----:B------:R-:W-:Y:S02]  /*12230*/  MUFU.EX2 R172, R193 ;  /* 0x000000c100ac7308 */ /* 0x000fe40000000800 */
[-C--:B------:R-:W-:Y:S08]  /*12240*/  HMMA.16816.F32.BF16 R44, R68, R102.reuse, R44 ;  /* 0x00000066442c723c */ /* 0x080ff0000004182c */
[C---:B------:R-:W-:Y:S01]  /*12250*/  HMMA.16816.F32.BF16 R48, R76.reuse, R102, R48 ;  /* 0x000000664c30723c */ /* 0x040fe20000041830 */
[----:B------:R-:W4:Y:S01]  /*12260*/  LDSM.16.MT88.4 R100, [R201+0x1000] ;  /* 0x00100000c964783b */ /* 0x000f220000004200 */
[----:B------:R-:W-:Y:S06]  /*12270*/  MUFU.EX2 R246, R175 ;  /* 0x000000af00f67308 */ /* 0x000fec0000000800 */
[-C--:B-1----:R-:W-:Y:S04]  /*12280*/  HMMA.16816.F32.BF16 R52, R76, R80.reuse, R52 ;  /* 0x000000504c34723c */ /* 0x082fe80000041834 */
[----:B------:R-:W1:Y:S04]  /*12290*/  MUFU.EX2 R96, R221 ;  /* 0x000000dd00607308 */ /* 0x000e680000000800 */
[C---:B------:R-:W-:Y:S06]  /*122a0*/  HMMA.16816.F32.BF16 R56, R68.reuse, R80, R56 ;  /* 0x000000504438723c */ /* 0x040fec0000041838 */
[----:B------:R-:W5:Y:S02]  /*122b0*/  MUFU.EX2 R95, R220 ;  /* 0x000000dc005f7308 */ /* 0x000f640000000800 */
[-C--:B------:R-:W-:Y:S07]  /*122c0*/  HMMA.16816.F32.BF16 R60, R68, R82.reuse, R60 ;  /* 0x00000052443c723c */ /* 0x080fee000004183c */
[----:B------:R-:W-:Y:S01]  /*122d0*/  F2FP.BF16.PACK_AB R68, R109, R111 ;  /* 0x0000006f6d44723e */ /* 0x000fe200000010ff */
[----:B------:R-:W-:Y:S01]  /*122e0*/  HMMA.16816.F32.BF16 R64, R76, R82, R64 ;  /* 0x000000524c40723c */ /* 0x000fe20000041840 */
[----:B------:R-:W4:Y:S01]  /*122f0*/  LDSM.16.MT88.4 R80, [R200+0x1000] ;  /* 0x00100000c850783b */ /* 0x000f220000004200 */
[----:B------:R-:W5:Y:S02]  /*12300*/  MUFU.EX2 R112, R219 ;  /* 0x000000db00707308 */ /* 0x000f640000000800 */
[----:B------:R-:W-:Y:S01]  /*12310*/  F2FP.BF16.PACK_AB R70, R108, R110 ;  /* 0x0000006e6c46723e */ /* 0x000fe200000010ff */
[----:B-1----:R-:W-:Y:S01]  /*12320*/  FADD.FTZ R0, R96, R2 ;  /* 0x0000000260007221 */ /* 0x002fe20000010000 */
[----:B------:R-:W-:Y:S02]  /*12330*/  F2FP.BF16.PACK_AB R69, R243, R250 ;  /* 0x000000faf345723e */ /* 0x000fe400000010ff */
[----:B------:R-:W-:Y:S01]  /*12340*/  F2FP.BF16.PACK_AB R71, R249, R246 ;  /* 0x000000f6f947723e */ /* 0x000fe200000010ff */
[----:B------:R-:W-:Y:S03]  /*12350*/  LDSM.16.MT88.4 R108, [R198+0x1800] ;  /* 0x00180000c66c783b */ /* 0x000fe60000004200 */
[----:B------:R-:W-:Y:S01]  /*12360*/  F2FP.BF16.PACK_AB R76, R182, R183 ;  /* 0x000000b7b64c723e */ /* 0x000fe200000010ff */
[----:B------:R-:W1:Y:S01]  /*12370*/  MUFU.EX2 R97, R218 ;  /* 0x000000da00617308 */ /* 0x000e620000000800 */
[----:B------:R-:W-:Y:S01]  /*12380*/  F2FP.BF16.PACK_AB R78, R177, R159 ;  /* 0x0000009fb14e723e */ /* 0x000fe200000010ff */
[-C--:B--2---:R-:W-:Y:S05]  /*12390*/  HMMA.16816.F32.BF16 R4, R68, R72.reuse, R4 ;  /* 0x000000484404723c */ /* 0x084fea0000041804 */
[----:B------:R-:W-:Y:S01]  /*123a0*/  F2FP.BF16.PACK_AB R77, R157, R158 ;  /* 0x0000009e9d4d723e */ /* 0x000fe200000010ff */
[C---:B-----5:R-:W-:Y:S01]  /*123b0*/  FADD.FTZ R0, R95.reuse, R0 ;  /* 0x000000005f007221 */ /* 0x060fe20000010000 */
[----:B------:R-:W-:Y:S01]  /*123c0*/  F2FP.BF16.PACK_AB R79, R172, R156 ;  /* 0x0000009cac4f723e */ /* 0x000fe200000010ff */
[----:B------:R-:W2:Y:S04]  /*123d0*/  MUFU.EX2 R175, R215 ;  /* 0x000000d700af7308 */ /* 0x000ea80000000800 */
[----:B------:R-:W-:Y:S02]  /*123e0*/  FADD.FTZ R0, R112, R0 ;  /* 0x0000000070007221 */ /* 0x000fe40000010000 */
[C---:B------:R-:W-:Y:S04]  /*123f0*/  HMMA.16816.F32.BF16 R8, R76.reuse, R72, R8 ;  /* 0x000000484c08723c */ /* 0x040fe80000041808 */
[----:B------:R-:W-:Y:S03]  /*12400*/  MUFU.EX2 R179, R195 ;  /* 0x000000c300b37308 */ /* 0x000fe60000000800 */
[----:B------:R-:W-:Y:S01]  /*12410*/  F2FP.BF16.PACK_AB R72, R95, R96 ;  /* 0x000000605f48723e */ /* 0x000fe200000010ff */
[-C--:B------:R-:W-:Y:S04]  /*12420*/  HMMA.16816.F32.BF16 R12, R76, R74.reuse, R12 ;  /* 0x0000004a4c0c723c */ /* 0x080fe8000004180c */
[----:B-1----:R-:W-:Y:S02]  /*12430*/  FADD.FTZ R2, R97, R0 ;  /* 0x0000000061027221 */ /* 0x002fe40000010000 */
[----:B------:R-:W1:Y:S01]  /*12440*/  MUFU.EX2 R180, R194 ;  /* 0x000000c200b47308 */ /* 0x000e620000000800 */
[----:B------:R-:W-:Y:S01]  /*12450*/  FADD.FTZ R0, R116, R94 ;  /* 0x0000005e74007221 */ /* 0x000fe20000010000 */
[C---:B------:R-:W-:Y:S04]  /*12460*/  HMMA.16816.F32.BF16 R16, R68.reuse, R74, R16 ;  /* 0x0000004a4410723c */ /* 0x040fe80000041810 */
[----:B--2---:R-:W-:Y:S03]  /*12470*/  F2FP.BF16.PACK_AB R73, R175, R174 ;  /* 0x000000aeaf49723e */ /* 0x004fe600000010ff */
[----:B------:R-:W-:Y:S01]  /*12480*/  F2FP.BF16.PACK_AB R74, R97, R112 ;  /* 0x00000070614a723e */ /* 0x000fe200000010ff */
[-C--:B----4-:R-:W-:Y:S01]  /*12490*/  HMMA.16816.F32.BF16 R20, R68, R100.reuse, R20 ;  /* 0x000000644414723c */ /* 0x090fe20000041814 */
[----:B------:R-:W-:Y:S07]  /*124a0*/  MUFU.EX2 R121, R217 ;  /* 0x000000d900797308 */ /* 0x000fee0000000800 */
[C---:B------:R-:W-:Y:S03]  /*124b0*/  HMMA.16816.F32.BF16 R24, R76.reuse, R100, R24 ;  /* 0x000000644c18723c */ /* 0x040fe60000041818 */
[----:B------:R-:W2:Y:S01]  /*124c0*/  MUFU.EX2 R118, R222 ;  /* 0x000000de00767308 */ /* 0x000ea20000000800 */
[----:B-1----:R-:W-:Y:S04]  /*124d0*/  F2FP.BF16.PACK_AB R75, R180, R179 ;  /* 0x000000b3b44b723e */ /* 0x002fe800000010ff */
[-C--:B------:R-:W-:Y:S05]  /*124e0*/  HMMA.16816.F32.BF16 R28, R76, R102.reuse, R28 ;  /* 0x000000664c1c723c */ /* 0x080fea000004181c */
[----:B------:R-:W-:Y:S03]  /*124f0*/  MUFU.EX2 R115, R228 ;  /* 0x000000e400737308 */ /* 0x000fe60000000800 */
[C---:B------:R-:W-:Y:S01]  /*12500*/  HMMA.16816.F32.BF16 R32, R68.reuse, R102, R32 ;  /* 0x000000664420723c */ /* 0x040fe20000041820 */
[----:B------:R-:W1:Y:S06]  /*12510*/  LDSM.16.MT88.4 R100, [R197+0x1800] ;  /* 0x00180000c564783b */ /* 0x000e6c0000004200 */
[----:B------:R-:W4:Y:S01]  /*12520*/  MUFU.EX2 R113, R232 ;  /* 0x000000e800717308 */ /* 0x000f220000000800 */
[-C--:B------:R-:W-:Y:S04]  /*12530*/  HMMA.16816.F32.BF16 R36, R68, R104.reuse, R36 ;  /* 0x000000684424723c */ /* 0x080fe80000041824 */
[----:B--2---:R-:W-:Y:S04]  /*12540*/  F2FP.BF16.PACK_AB R160, R118, R121 ;  /* 0x0000007976a0723e */ /* 0x004fe800000010ff */
[C---:B------:R-:W-:Y:S01]  /*12550*/  HMMA.16816.F32.BF16 R40, R76.reuse, R104, R40 ;  /* 0x000000684c28723c */ /* 0x040fe20000041828 */
[----:B------:R-:W-:Y:S07]  /*12560*/  MUFU.EX2 R171, R229 ;  /* 0x000000e500ab7308 */ /* 0x000fee0000000800 */
[-C--:B------:R-:W-:Y:S03]  /*12570*/  HMMA.16816.F32.BF16 R44, R76, R106.reuse, R44 ;  /* 0x0000006a4c2c723c */ /* 0x080fe6000004182c */
[----:B------:R-:W2:Y:S01]  /*12580*/  MUFU.EX2 R170, R231 ;  /* 0x000000e700aa7308 */ /* 0x000ea20000000800 */
[----:B----4-:R-:W-:Y:S04]  /*12590*/  F2FP.BF16.PACK_AB R162, R113, R115 ;  /* 0x0000007371a2723e */ /* 0x010fe800000010ff */
[C---:B------:R-:W-:Y:S01]  /*125a0*/  HMMA.16816.F32.BF16 R48, R68.reuse, R106, R48 ;  /* 0x0000006a4430723c */ /* 0x040fe20000041830 */
[----:B------:R-:W4:Y:S04]  /*125b0*/  LDSM.16.MT88.4 R104, [R201+0x1800] ;  /* 0x00180000c968783b */ /* 0x000f280000004200 */
[----:B------:R-:W-:Y:S03]  /*125c0*/  MUFU.EX2 R169, R233 ;  /* 0x000000e900a97308 */ /* 0x000fe60000000800 */
[-C--:B------:R-:W-:Y:S07]  /*125d0*/  HMMA.16816.F32.BF16 R52, R68, R80.reuse, R52 ;  /* 0x000000504434723c */ /* 0x080fee0000041834 */
[----:B------:R-:W5:Y:S01]  /*125e0*/  MUFU.EX2 R165, R235 ;  /* 0x000000eb00a57308 */ /* 0x000f620000000800 */
[C---:B------:R-:W-:Y:S04]  /*125f0*/  HMMA.16816.F32.BF16 R56, R76.reuse, R80, R56 ;  /* 0x000000504c38723c */ /* 0x040fe80000041838 */
[----:B--2---:R-:W-:Y:S03]  /*12600*/  F2FP.BF16.PACK_AB R161, R170, R171 ;  /* 0x000000abaaa1723e */ /* 0x004fe600000010ff */
[----:B------:R-:W-:Y:S01]  /*12610*/  FADD.FTZ R81, R123, R84 ;  /* 0x000000547b517221 */ /* 0x000fe20000010000 */
[-C--:B------:R-:W-:Y:S01]  /*12620*/  HMMA.16816.F32.BF16 R60, R76, R82.reuse, R60 ;  /* 0x000000524c3c723c */ /* 0x080fe2000004183c */
[----:B------:R-:W2:Y:S01]  /*12630*/  LDSM.16.MT88.4 R76, [R200+0x1800] ;  /* 0x00180000c84c783b */ /* 0x000ea20000004200 */
[----:B------:R-:W-:Y:S02]  /*12640*/  MUFU.EX2 R97, R234 ;  /* 0x000000ea00617308 */ /* 0x000fe40000000800 */
[----:B------:R-:W-:Y:S02]  /*12650*/  FADD.FTZ R80, R117, R0 ;  /* 0x0000000075507221 */ /* 0x000fe40000010000 */
[----:B------:R-:W-:Y:S02]  /*12660*/  FADD.FTZ R0, R121, R2 ;  /* 0x0000000279007221 */ /* 0x000fe40000010000 */
[----:B------:R-:W-:Y:S04]  /*12670*/  HMMA.16816.F32.BF16 R64, R68, R82, R64 ;  /* 0x000000524440723c */ /* 0x000fe80000041840 */
[----:B------:R-:W4:Y:S01]  /*12680*/  MUFU.EX2 R96, R236 ;  /* 0x000000ec00607308 */ /* 0x000f220000000800 */
[----:B------:R-:W-:Y:S02]  /*12690*/  FADD.FTZ R0, R118, R0 ;  /* 0x0000000076007221 */ /* 0x000fe40000010000 */
[----:B------:R-:W-:Y:S01]  /*126a0*/  F2FP.BF16.PACK_AB R68, R176, R173 ;  /* 0x000000adb044723e */ /* 0x000fe200000010ff */
[-C--:B-1----:R-:W-:Y:S05]  /*126b0*/  HMMA.16816.F32.BF16 R4, R72, R100.reuse, R4 ;  /* 0x000000644804723c */ /* 0x082fea0000041804 */
[----:B------:R-:W-:Y:S01]  /*126c0*/  F2FP.BF16.PACK_AB R70, R181, R178 ;  /* 0x000000b2b546723e */ /* 0x000fe200000010ff */
[----:B------:R-:W-:Y:S01]  /*126d0*/  MUFU.EX2 R95, R238 ;  /* 0x000000ee005f7308 */ /* 0x000fe20000000800 */
[----:B------:R-:W-:Y:S01]  /*126e0*/  F2FP.BF16.PACK_AB R69, R167, R168 ;  /* 0x000000a8a745723e */ /* 0x000fe200000010ff */
[----:B------:R-:W-:Y:S01]  /*126f0*/  FADD.FTZ R0, R115, R0 ;  /* 0x0000000073007221 */ /* 0x000fe20000010000 */
[----:B------:R-:W-:Y:S03]  /*12700*/  F2FP.BF16.PACK_AB R71, R164, R166 ;  /* 0x000000a6a447723e */ /* 0x000fe600000010ff */
[----:B-----5:R-:W-:Y:S01]  /*12710*/  F2FP.BF16.PACK_AB R163, R165, R169 ;  /* 0x000000a9a5a3723e */ /* 0x020fe200000010ff */
[----:B------:R-:W-:Y:S02]  /*12720*/  FADD.FTZ R225, R113, R0 ;  /* 0x0000000071e17221 */ /* 0x000fe40000010000 */
[----:B------:R-:W-:Y:S01]  /*12730*/  FADD.FTZ R0, R125, R3 ;  /* 0x000000037d007221 */ /* 0x000fe20000010000 */
[C---:B------:R-:W-:Y:S01]  /*12740*/  HMMA.16816.F32.BF16 R8, R68.reuse, R100, R8 ;  /* 0x000000644408723c */ /* 0x040fe20000041808 */
[----:B------:R-:W1:Y:S03]  /*12750*/  MUFU.EX2 R94, R240 ;  /* 0x000000f0005e7308 */ /* 0x000e660000000800 */
[----:B------:R-:W-:Y:S02]  /*12760*/  FADD.FTZ R3, R126, R81 ;  /* 0x000000517e037221 */ /* 0x000fe40000010000 */
[----:B------:R-:W-:Y:S01]  /*12770*/  FADD.FTZ R2, R124, R80 ;  /* 0x000000507c027221 */ /* 0x000fe20000010000 */
[----:B----4-:R-:W-:Y:S01]  /*12780*/  F2FP.BF16.PACK_AB R100, R96, R97 ;  /* 0x000000616064723e */ /* 0x010fe200000010ff */
[-C--:B------:R-:W-:Y:S03]  /*12790*/  HMMA.16816.F32.BF16 R12, R68, R102.reuse, R12 ;  /* 0x00000066440c723c */ /* 0x080fe6000004180c */
[----:B------:R-:W-:Y:S01]  /*127a0*/  MUFU.EX2 R83, R237 ;  /* 0x000000ed00537308 */ /* 0x000fe20000000800 */
[----:B------:R-:W-:Y:S02]  /*127b0*/  FADD.FTZ R0, R127, R0 ;  /* 0x000000007f007221 */ /* 0x000fe40000010000 */
[----:B------:R-:W-:Y:S02]  /*127c0*/  FADD.FTZ R3, R251, R3 ;  /* 0x00000003fb037221 */ /* 0x000fe40000010000 */
[C---:B------:R-:W-:Y:S04]  /*127d0*/  HMMA.16816.F32.BF16 R16, R72.reuse, R102, R16 ;  /* 0x000000664810723c */ /* 0x040fe80000041810 */
[----:B------:R-:W-:Y:S01]  /*127e0*/  FADD.FTZ R2, R184, R2 ;  /* 0x00000002b8027221 */ /* 0x000fe20000010000 */
[----:B------:R-:W4:Y:S01]  /*127f0*/  MUFU.EX2 R84, R239 ;  /* 0x000000ef00547308 */ /* 0x000f220000000800 */
[----:B------:R-:W-:Y:S02]  /*12800*/  FADD.FTZ R3, R183, R3 ;  /* 0x00000003b7037221 */ /* 0x000fe40000010000 */
[-C--:B------:R-:W-:Y:S03]  /*12810*/  HMMA.16816.F32.BF16 R20, R72, R104.reuse, R20 ;  /* 0x000000684814723c */ /* 0x080fe60000041814 */
[----:B---3--:R-:W-:Y:S01]  /*12820*/  ISETP.GT.AND P0, PT, R226, R187, PT ;  /* 0x000000bbe200720c */ /* 0x008fe20003f04270 */
[----:B------:R-:W-:Y:S01]  /*12830*/  FADD.FTZ R2, R158, R2 ;  /* 0x000000029e027221 */ /* 0x000fe20000010000 */
[----:B-1----:R-:W-:Y:S01]  /*12840*/  F2FP.BF16.PACK_AB R102, R94, R95 ;  /* 0x0000005f5e66723e */ /* 0x002fe200000010ff */
[----:B------:R-:W-:Y:S01]  /*12850*/  FADD.FTZ R3, R182, R3 ;  /* 0x00000003b6037221 */ /* 0x000fe20000010000 */
[----:B------:R-:W-:Y:S01]  /*12860*/  MUFU.EX2 R82, R241 ;  /* 0x000000f100527308 */ /* 0x000fe20000000800 */
[C---:B------:R-:W-:Y:S04]  /*12870*/  HMMA.16816.F32.BF16 R24, R68.reuse, R104, R24 ;  /* 0x000000684418723c */ /* 0x040fe80000041818 */
[----:B------:R-:W-:Y:S02]  /*12880*/  FADD.FTZ R2, R157, R2 ;  /* 0x000000029d027221 */ /* 0x000fe40000010000 */
[----:B------:R-:W-:Y:S02]  /*12890*/  FADD.FTZ R0, R250, R0 ;  /* 0x00000000fa007221 */ /* 0x000fe40000010000 */
[-C--:B------:R-:W-:Y:S04]  /*128a0*/  HMMA.16816.F32.BF16 R28, R68, R106.reuse, R28 ;  /* 0x0000006a441c723c */ /* 0x080fe8000004181c */
[----:B------:R-:W-:Y:S01]  /*128b0*/  FADD.FTZ R3, R159, R3 ;  /* 0x000000039f037221 */ /* 0x000fe20000010000 */
[----:B----4-:R-:W-:Y:S01]  /*128c0*/  F2FP.BF16.PACK_AB R101, R84, R83 ;  /* 0x000000535465723e */ /* 0x010fe200000010ff */
[----:B------:R-:W-:Y:S02]  /*128d0*/  FADD.FTZ R2, R156, R2 ;  /* 0x000000029c027221 */ /* 0x000fe40000010000 */
[C---:B------:R-:W-:Y:S04]  /*128e0*/  HMMA.16816.F32.BF16 R32, R72.reuse, R106, R32 ;  /* 0x0000006a4820723c */ /* 0x040fe80000041820 */
[----:B------:R-:W-:Y:S02]  /*128f0*/  FADD.FTZ R0, R243, R0 ;  /* 0x00000000f3007221 */ /* 0x000fe40000010000 */
[----:B------:R-:W-:Y:S02]  /*12900*/  FADD.FTZ R3, R177, R3 ;  /* 0x00000003b1037221 */ /* 0x000fe40000010000 */
[-C--:B------:R-:W-:Y:S04]  /*12910*/  HMMA.16816.F32.BF16 R36, R72, R108.reuse, R36 ;  /* 0x0000006c4824723c */ /* 0x080fe80000041824 */
[----:B------:R-:W-:Y:S02]  /*12920*/  FADD.FTZ R0, R246, R0 ;  /* 0x00000000f6007221 */ /* 0x000fe40000010000 */
        /* <DEDUP_REMOVED lines=10> */
[-C--:B--2---:R-:W-:Y:S04]  /*129d0*/  HMMA.16816.F32.BF16 R52, R72, R76.reuse, R52 ;  /* 0x0000004c4834723c */ /* 0x084fe80000041834 */
[----:B------:R-:W-:Y:S02]  /*129e0*/  FADD.FTZ R2, R167, R2 ;  /* 0x00000002a7027221 */ /* 0x000fe40000010000 */
[----:B------:R-:W-:Y:S02]  /*129f0*/  FADD.FTZ R0, R179, R0 ;  /* 0x00000000b3007221 */ /* 0x000fe40000010000 */
[C---:B------:R-:W-:Y:S01]  /*12a00*/  HMMA.16816.F32.BF16 R56, R68.reuse, R76, R56 ;  /* 0x0000004c4438723c */ /* 0x040fe20000041838 */
[----:B------:R-:W1:Y:S03]  /*12a10*/  MUFU.EX2 R76, R242 ;  /* 0x000000f2004c7308 */ /* 0x000e660000000800 */
[----:B------:R-:W-:Y:S02]  /*12a20*/  FADD.FTZ R3, R178, R3 ;  /* 0x00000003b2037221 */ /* 0x000fe40000010000 */
[----:B------:R-:W-:Y:S02]  /*12a30*/  FADD.FTZ R2, R166, R2 ;  /* 0x00000002a6027221 */ /* 0x000fe40000010000 */
[-C--:B------:R-:W-:Y:S01]  /*12a40*/  HMMA.16816.F32.BF16 R60, R68, R78.reuse, R60 ;  /* 0x0000004e443c723c */ /* 0x080fe2000004183c */
[----:B------:R-:W2:Y:S03]  /*12a50*/  LDSM.16.MT88.4 R68, [R200+0x2000] ;  /* 0x00200000c844783b */ /* 0x000ea60000004200 */
[----:B------:R-:W-:Y:S02]  /*12a60*/  FADD.FTZ R0, R180, R0 ;  /* 0x00000000b4007221 */ /* 0x000fe40000010000 */
[----:B------:R-:W-:Y:S02]  /*12a70*/  FADD.FTZ R3, R181, R3 ;  /* 0x00000003b5037221 */ /* 0x000fe40000010000 */
[----:B------:R-:W-:Y:S04]  /*12a80*/  HMMA.16816.F32.BF16 R64, R72, R78, R64 ;  /* 0x0000004e4840723c */ /* 0x000fe80000041840 */
[----:B------:R-:W-:Y:S02]  /*12a90*/  FADD.FTZ R2, R164, R2 ;  /* 0x00000002a4027221 */ /* 0x000fe40000010000 */
[----:B------:R-:W-:Y:S02]  /*12aa0*/  FADD.FTZ R0, R171, R0 ;  /* 0x00000000ab007221 */ /* 0x000fe40000010000 */
[-C--:B------:R-:W-:Y:S05]  /*12ab0*/  HMMA.16816.F32.BF16 R132, R160, R136.reuse, R4 ;  /* 0x00000088a084723c */ /* 0x080fea0000041804 */
[----:B-1----:R-:W-:Y:S02]  /*12ac0*/  F2FP.BF16.PACK_AB R103, R76, R82 ;  /* 0x000000524c67723e */ /* 0x002fe400000010ff */
[----:B------:R-:W-:Y:S01]  /*12ad0*/  FADD.FTZ R5, R97, R3 ;  /* 0x0000000361057221 */ /* 0x000fe20000010000 */
[----:B------:R-:W-:Y:S01]  /*12ae0*/  MOV R97, R85 ;  /* 0x0000005500617202 */ /* 0x000fe20000000f00 */
[----:B------:R-:W-:Y:S03]  /*12af0*/  FADD.FTZ R4, R83, R2 ;  /* 0x0000000253047221 */ /* 0x000fe60000010000 */
[C---:B------:R-:W-:Y:S04]  /*12b00*/  HMMA.16816.F32.BF16 R128, R100.reuse, R136, R8 ;  /* 0x000000886480723c */ /* 0x040fe80000041808 */
[----:B------:R-:W-:Y:S02]  /*12b10*/  FADD.FTZ R3, R170, R0 ;  /* 0x00000000aa037221 */ /* 0x000fe40000010000 */
[----:B------:R-:W-:Y:S01]  /*12b20*/  FADD.FTZ R2, R96, R5 ;  /* 0x0000000560027221 */ /* 0x000fe20000010000 */
[----:B------:R-:W-:Y:S01]  /*12b30*/  MOV R96, R88 ;  /* 0x0000005800607202 */ /* 0x000fe20000000f00 */
[-C--:B------:R-:W-:Y:S04]  /*12b40*/  HMMA.16816.F32.BF16 R124, R100, R138.reuse, R12 ;  /* 0x0000008a647c723c */ /* 0x080fe8000004180c */
[----:B------:R-:W-:Y:S02]  /*12b50*/  FADD.FTZ R0, R84, R4 ;  /* 0x0000000454007221 */ /* 0x000fe40000010000 */
[----:B------:R-:W-:Y:S02]  /*12b60*/  FADD.FTZ R4, R169, R3 ;  /* 0x00000003a9047221 */ /* 0x000fe40000010000 */
[C---:B------:R-:W-:Y:S04]  /*12b70*/  HMMA.16816.F32.BF16 R136, R160.reuse, R138, R16 ;  /* 0x0000008aa088723c */ /* 0x040fe80000041810 */
[----:B------:R-:W-:Y:S01]  /*12b80*/  FADD.FTZ R3, R95, R2 ;  /* 0x000000025f037221 */ /* 0x000fe20000010000 */
[----:B------:R-:W-:Y:S01]  /*12b90*/  MOV R95, R89 ;  /* 0x00000059005f7202 */ /* 0x000fe20000000f00 */
[----:B------:R-:W-:Y:S01]  /*12ba0*/  FADD.FTZ R2, R82, R0 ;  /* 0x0000000052027221 */ /* 0x000fe20000010000 */
[----:B------:R-:W-:Y:S01]  /*12bb0*/  IADD3 R0, R226, -0x1, RZ ;  /* 0xffffffffe2007810 */ /* 0x000fe20007ffe0ff */
[-C--:B------:R-:W-:Y:S04]  /*12bc0*/  HMMA.16816.F32.BF16 R140, R160, R144.reuse, R20 ;  /* 0x00000090a08c723c */ /* 0x080fe80000041814 */
[----:B------:R-:W-:Y:S01]  /*12bd0*/  FADD.FTZ R223, R165, R4 ;  /* 0x00000004a5df7221 */ /* 0x000fe20000010000 */
[----:B------:R-:W-:Y:S01]  /*12be0*/  MOV R226, R0 ;  /* 0x0000000000e27202 */ /* 0x000fe20000000f00 */
[----:B------:R-:W-:Y:S01]  /*12bf0*/  FADD.FTZ R243, R94, R3 ;  /* 0x000000035ef37221 */ /* 0x000fe20000010000 */
[----:B------:R-:W-:Y:S01]  /*12c00*/  MOV R94, R90 ;  /* 0x0000005a005e7202 */ /* 0x000fe20000000f00 */
[C---:B------:R-:W-:Y:S04]  /*12c10*/  HMMA.16816.F32.BF16 R120, R100.reuse, R144, R24 ;  /* 0x000000906478723c */ /* 0x040fe80000041818 */
[----:B------:R-:W-:Y:S04]  /*12c20*/  FADD.FTZ R246, R76, R2 ;  /* 0x000000024cf67221 */ /* 0x000fe80000010000 */
[-C--:B------:R-:W-:Y:S08]  /*12c30*/  HMMA.16816.F32.BF16 R116, R100, R146.reuse, R28 ;  /* 0x000000926474723c */ /* 0x080ff0000004181c */
[C---:B------:R-:W-:Y:S08]  /*12c40*/  HMMA.16816.F32.BF16 R144, R160.reuse, R146, R32 ;  /* 0x00000092a090723c */ /* 0x040ff00000041820 */
[-C--:B------:R-:W-:Y:S08]  /*12c50*/  HMMA.16816.F32.BF16 R148, R160, R152.reuse, R36 ;  /* 0x00000098a094723c */ /* 0x080ff00000041824 */
[C---:B------:R-:W-:Y:S08]  /*12c60*/  HMMA.16816.F32.BF16 R112, R100.reuse, R152, R40 ;  /* 0x000000986470723c */ /* 0x040ff00000041828 */
[-C--:B------:R-:W-:Y:S08]  /*12c70*/  HMMA.16816.F32.BF16 R108, R100, R154.reuse, R44 ;  /* 0x0000009a646c723c */ /* 0x080ff0000004182c */
[C---:B------:R-:W-:Y:S08]  /*12c80*/  HMMA.16816.F32.BF16 R152, R160.reuse, R154, R48 ;  /* 0x0000009aa098723c */ /* 0x040ff00000041830 */
[-C--:B--2---:R-:W-:Y:S08]  /*12c90*/  HMMA.16816.F32.BF16 R156, R160, R68.reuse, R52 ;  /* 0x00000044a09c723c */ /* 0x084ff00000041834 */
[C---:B------:R-:W-:Y:S08]  /*12ca0*/  HMMA.16816.F32.BF16 R104, R100.reuse, R68, R56 ;  /* 0x000000446468723c */ /* 0x040ff00000041838 */
[-C--:B------:R-:W-:Y:S08]  /*12cb0*/  HMMA.16816.F32.BF16 R100, R100, R70.reuse, R60 ;  /* 0x000000466464723c */ /* 0x080ff0000004183c */
[----:B------:R-:W-:Y:S01]  /*12cc0*/  HMMA.16816.F32.BF16 R160, R160, R70, R64 ;  /* 0x00000046a0a0723c */ /* 0x000fe20000041840 */
[----:B------:R-:W-:Y:S07]  /*12cd0*/  @!UPT UIADD3 URZ, URZ, URZ, URZ ;  /* 0x0000003f3f3ff290 */ /* 0x000fee000fffe03f */
[----:B------:R-:W-:-:S11]  /*12ce0*/  @P0 BRA `(.L_x_343) ;  /* 0xffffcd6000000947 */ /* 0x000fd6000383ffff */
.L_x_336:
[----:B------:R-:W-:Y:S05]  /*12cf0*/  BRA.DIV ~URZ, `(.L_x_344) ;  /* 0x00005fc27f007947 */ /* 0x000fea000b800000 */
[----:B------:R1:W2:Y:S02]  /*12d00*/  SHFL.BFLY PT, R0, R225, 0x2, 0x1f ;  /* 0x0c401f00e1007f89 */ /* 0x0002a400000e0000 */
.L_x_434:
[----:B--2---:R-:W-:Y:S01]  /*12d10*/  FADD.FTZ R4, R0, R225 ;  /* 0x000000e100047221 */ /* 0x004fe20000010000 */
[----:B------:R-:W-:Y:S05]  /*12d20*/  BRA.DIV ~URZ, `(.L_x_345) ;  /* 0x00005fe27f007947 */ /* 0x000fea000b800000 */
[----:B------:R-:W2:Y:S04]  /*12d30*/  SHFL.BFLY PT, R2, R223, 0x2, 0x1f ;  /* 0x0c401f00df027f89 */ /* 0x000ea800000e0000 */
[----:B------:R-:W3:Y:S04]  /*12d40*/  SHFL.BFLY PT, R0, R243, 0x2, 0x1f ;  /* 0x0c401f00f3007f89 */ /* 0x000ee800000e0000 */
[----:B------:R-:W4:Y:S04]  /*12d50*/  SHFL.BFLY PT, R7, R246, 0x2, 0x1f ;  /* 0x0c401f00f6077f89 */ /* 0x000f2800000e0000 */
[----:B------:R-:W5:Y:S01]  /*12d60*/  SHFL.BFLY PT, R3, R4, 0x1, 0x1f ;  /* 0x0c201f0004037f89 */ /* 0x000f6200000e0000 */
[----:B--2---:R-:W-:-:S02]  /*12d70*/  FADD.FTZ R2, R2, R223 ;  /* 0x000000df02027221 */ /* 0x004fc40000010000 */
[----:B---3--:R-:W-:-:S03]  /*12d80*/  FADD.FTZ R0, R0, R243 ;  /* 0x000000f300007221 */ /* 0x008fc60000010000 */
[----:B------:R-:W2:Y:S01]  /*12d90*/  SHFL.BFLY PT, R6, R2, 0x1, 0x1f ;  /* 0x0c201f0002067f89 */ /* 0x000ea200000e0000 */
[----:B----4-:R-:W-:-:S03]  /*12da0*/  FADD.FTZ R7, R7, R246 ;  /* 0x000000f607077221 */ /* 0x010fc60000010000 */
[----:B------:R-:W3:Y:S01]  /*12db0*/  SHFL.BFLY PT, R5, R0, 0x1, 0x1f ;  /* 0x0c201f0000057f89 */ /* 0x000ee200000e0000 */
[----:B-----5:R-:W-:-:S03]  /*12dc0*/  FADD.FTZ R4, R4, R3 ;  /* 0x0000000304047221 */ /* 0x020fc60000010000 */
[----:B------:R4:W1:Y:S01]  /*12dd0*/  SHFL.BFLY PT, R8, R7, 0x1, 0x1f ;  /* 0x0c201f0007087f89 */ /* 0x00086200000e0000 */
[----:B--2---:R-:W-:Y:S02]  /*12de0*/  FADD.FTZ R6, R2, R6 ;  /* 0x0000000602067221 */ /* 0x004fe40000010000 */
[----:B---3--:R-:W-:Y:S02]  /*12df0*/  FADD.FTZ R5, R0, R5 ;  /* 0x0000000500057221 */ /* 0x008fe40000010000 */
.L_x_435:
[----:B------:R-:W-:Y:S01]  /*12e00*/  FSETP.NE.FTZ.AND P3, PT, R4, RZ, PT ;  /* 0x000000ff0400720b */ /* 0x000fe20003f75000 */
[----:B------:R-:W-:Y:S01]  /*12e10*/  CS2R R2, SRZ ;  /* 0x0000000000027805 */ /* 0x000fe2000001ff00 */
[----:B------:R-:W-:Y:S02]  /*12e20*/  MOV R0, RZ ;  /* 0x000000ff00007202 */ /* 0x000fe40000000f00 */
[----:B------:R-:W-:Y:S02]  /*12e30*/  FSETP.NE.FTZ.AND P2, PT, R6, RZ, PT ;  /* 0x000000ff0600720b */ /* 0x000fe40003f55000 */
[----:B------:R-:W-:Y:S02]  /*12e40*/  FSETP.NE.FTZ.AND P1, PT, R5, RZ, PT ;  /* 0x000000ff0500720b */ /* 0x000fe40003f35000 */
[----:B------:R-:W-:-:S02]  /*12e50*/  MOV R25, 0xff800000 ;  /* 0xff80000000197802 */ /* 0x000fc40000000f00 */
[----:B------:R-:W-:Y:S02]  /*12e60*/  MOV R23, 0xff800000 ;  /* 0xff80000000177802 */ /* 0x000fe40000000f00 */
[----:B------:R-:W-:Y:S01]  /*12e70*/  MOV R24, 0xff800000 ;  /* 0xff80000000187802 */ /* 0x000fe20000000f00 */
[----:B------:R-:W2:Y:S01]  /*12e80*/  @P3 MUFU.RCP R0, R4 ;  /* 0x0000000400003308 */ /* 0x000ea20000001000 */
[----:B------:R-:W-:-:S05]  /*12e90*/  MOV R22, 0xff800000 ;  /* 0xff80000000167802 */ /* 0x000fca0000000f00 */
[----:B------:R-:W-:Y:S02]  /*12ea0*/  @P1 MOV R10, 0x3f317218 ;  /* 0x3f317218000a1802 */ /* 0x000fe40000000f00 */
[----:B------:R3:W-:Y:S01]  /*12eb0*/  @P3 MUFU.LG2 R9, R4 ;  /* 0x0000000400093308 */ /* 0x0007e20000000c00 */
[----:B--2---:R-:W-:-:S07]  /*12ec0*/  FMUL.FTZ R64, R0, R132 ;  /* 0x0000008400407220 */ /* 0x004fce0000410000 */
[----:B------:R-:W-:Y:S01]  /*12ed0*/  @P2 MUFU.RCP R3, R6 ;  /* 0x0000000600032308 */ /* 0x000fe20000001000 */
[C---:B------:R-:W-:Y:S02]  /*12ee0*/  FMUL.FTZ R65, R0.reuse, R133 ;  /* 0x0000008500417220 */ /* 0x040fe40000410000 */
[C---:B------:R-:W-:Y:S02]  /*12ef0*/  FMUL.FTZ R66, R0.reuse, R136 ;  /* 0x0000008800427220 */ /* 0x040fe40000410000 */
[----:B------:R-:W-:Y:S02]  /*12f00*/  FMUL.FTZ R67, R0, R137 ;  /* 0x0000008900437220 */ /* 0x000fe40000410000 */
[----:B-1-3--:R-:W-:Y:S01]  /*12f10*/  FADD.FTZ R4, R8, R7 ;  /* 0x0000000708047221 */ /* 0x00afe20000010000 */
[----:B------:R-:W-:Y:S01]  /*12f20*/  @P1 MUFU.RCP R2, R5 ;  /* 0x0000000500021308 */ /* 0x000fe20000001000 */
[C---:B------:R-:W-:Y:S02]  /*12f30*/  FMUL.FTZ R68, R0.reuse, R140 ;  /* 0x0000008c00447220 */ /* 0x040fe40000410000 */
[----:B------:R-:W-:Y:S01]  /*12f40*/  FMUL.FTZ R69, R0, R141 ;  /* 0x0000008d00457220 */ /* 0x000fe20000410000 */
[----:B------:R-:W-:Y:S01]  /*12f50*/  FSETP.NE.FTZ.AND P0, PT, R4, RZ, PT ;  /* 0x000000ff0400720b */ /* 0x000fe20003f15000 */
[----:B------:R-:W-:-:S02]  /*12f60*/  FMUL.FTZ R70, R0, R144 ;  /* 0x0000009000467220 */ /* 0x000fc40000410000 */
[C---:B------:R-:W-:Y:S01]  /*12f70*/  FMUL.FTZ R71, R0.reuse, R145 ;  /* 0x0000009100477220 */ /* 0x040fe20000410000 */
[----:B----4-:R-:W1:Y:S01]  /*12f80*/  @P2 MUFU.LG2 R7, R6 ;  /* 0x0000000600072308 */ /* 0x010e620000000c00 */
[C---:B------:R-:W-:Y:S02]  /*12f90*/  FMUL.FTZ R60, R0.reuse, R148 ;  /* 0x00000094003c7220 */ /* 0x040fe40000410000 */
[C---:B------:R-:W-:Y:S02]  /*12fa0*/  FMUL.FTZ R61, R0.reuse, R149 ;  /* 0x00000095003d7220 */ /* 0x040fe40000410000 */
[C---:B------:R-:W-:Y:S02]  /*12fb0*/  FMUL.FTZ R74, R0.reuse, R152 ;  /* 0x00000098004a7220 */ /* 0x040fe40000410000 */
[C---:B------:R-:W-:Y:S02]  /*12fc0*/  FMUL.FTZ R75, R0.reuse, R153 ;  /* 0x00000099004b7220 */ /* 0x040fe40000410000 */
[----:B------:R-:W-:-:S02]  /*12fd0*/  FMUL.FTZ R72, R0, R156 ;  /* 0x0000009c00487220 */ /* 0x000fc40000410000 */
[C---:B------:R-:W-:Y:S02]  /*12fe0*/  FMUL.FTZ R73, R0.reuse, R157 ;  /* 0x0000009d00497220 */ /* 0x040fe40000410000 */
[C---:B------:R-:W-:Y:S02]  /*12ff0*/  FMUL.FTZ R58, R0.reuse, R160 ;  /* 0x000000a0003a7220 */ /* 0x040fe40000410000 */
[----:B------:R-:W-:Y:S02]  /*13000*/  FMUL.FTZ R59, R0, R161 ;  /* 0x000000a1003b7220 */ /* 0x000fe40000410000 */
[----:B------:R2:W3:Y:S01]  /*13010*/  @P1 MUFU.LG2 R0, R5 ;  /* 0x0000000500001308 */ /* 0x0004e20000000c00 */
[----:B-1----:R-:W-:Y:S02]  /*13020*/  @P2 FMUL.FTZ R8, R7, 0.69314718246459960938 ;  /* 0x3f31721807082820 */ /* 0x002fe40000410000 */
[C---:B------:R-:W-:Y:S02]  /*13030*/  FMUL.FTZ R78, R3.reuse, R134 ;  /* 0x00000086034e7220 */ /* 0x040fe40000410000 */
[----:B------:R-:W-:-:S02]  /*13040*/  FMUL.FTZ R79, R3, R135 ;  /* 0x00000087034f7220 */ /* 0x000fc40000410000 */
[C---:B------:R-:W-:Y:S02]  /*13050*/  FMUL.FTZ R80, R3.reuse, R138 ;  /* 0x0000008a03507220 */ /* 0x040fe40000410000 */
[C---:B------:R-:W-:Y:S02]  /*13060*/  FMUL.FTZ R81, R3.reuse, R139 ;  /* 0x0000008b03517220 */ /* 0x040fe40000410000 */
[C---:B------:R-:W-:Y:S02]  /*13070*/  FMUL.FTZ R82, R3.reuse, R142 ;  /* 0x0000008e03527220 */ /* 0x040fe40000410000 */
[C---:B------:R-:W-:Y:S02]  /*13080*/  FMUL.FTZ R83, R3.reuse, R143 ;  /* 0x0000008f03537220 */ /* 0x040fe40000410000 */
[C---:B------:R-:W-:Y:S01]  /*13090*/  FMUL.FTZ R94, R3.reuse, R146 ;  /* 0x00000092035e7220 */ /* 0x040fe20000410000 */
[----:B--2---:R-:W-:Y:S01]  /*130a0*/  @P2 MOV R5, 0x3f317218 ;  /* 0x3f31721800052802 */ /* 0x004fe20000000f00 */
[----:B---3--:R-:W-:Y:S01]  /*130b0*/  @P1 FMUL.FTZ R7, R0, 0.69314718246459960938 ;  /* 0x3f31721800071820 */ /* 0x008fe20000410000 */
        /* <DEDUP_REMOVED lines=58> */
.L_x_274:
[----:B-1----:R1:W5:Y:S04]  /*13460*/  LDL R6, [R1+0x30] ;  /* 0x0000300001067983 */ /* 0x0023680000100800 */
[----:B------:R-:W3:Y:S01]  /*13470*/  S2R R2, SR_TID.X ;  /* 0x0000000000027919 */ /* 0x000ee20000002100 */
[----:B------:R-:W-:Y:S01]  /*13480*/  BSSY B0, `(.L_x_346) ;  /* 0x0000011000007945 */ /* 0x000fe20003800000 */
[----:B---3--:R-:W-:-:S13]  /*13490*/  LOP3.LUT P0, RZ, R2, 0x7f, RZ, 0xc0, !PT ;  /* 0x0000007f02ff7812 */ /* 0x008fda000780c0ff */
[----:B------:R-:W-:Y:S05]  /*134a0*/  @P0 BRA `(.L_x_347) ;  /* 0x000000e000000947 */ /* 0x000fea0003800000 */
[----:B-1----:R-:W1:Y:S01]  /*134b0*/  S2R R4, SR_LANEID ;  /* 0x0000000000047919 */ /* 0x002e620000000000 */
[----:B------:R-:W-:Y:S01]  /*134c0*/  VOTEU.ANY UR4, UPT, PT ;  /* 0x0000000000047886 */ /* 0x000fe200038e0100 */
[----:B------:R-:W-:Y:S01]  /*134d0*/  IMAD.MOV.U32 R5, RZ, RZ, c[0x0][0x564] ;  /* 0x00015900ff057624 */ /* 0x000fe200078e00ff */
[----:B--2---:R-:W1:Y:S08]  /*134e0*/  FLO.U32 R3, UR4 ;  /* 0x0000000400037d00 */ /* 0x004e7000080e0000 */
        /* <DEDUP_REMOVED lines=9> */
[----:B------:R1:W-:Y:S02]  /*13580*/  STL [R1+0x30], R6 ;  /* 0x0000300601007387 */ /* 0x0003e40000100800 */
.L_x_347:
[----:B-1----:R-:W-:Y:S05]  /*13590*/  BSYNC B0 ;  /* 0x0000000000007941 */ /* 0x002fea0003800000 */
.L_x_346:
[----:B------:R-:W-:Y:S01]  /*135a0*/  PRMT R0, R0, 0x9910, RZ ;  /* 0x0000991000007816 */ /* 0x000fe200000000ff */
[----:B------:R-:W-:Y:S01]  /*135b0*/  BSSY B1, `(.L_x_348) ;  /* 0x00002f4000017945 */ /* 0x000fe20003800000 */
[----:B-----5:R-:W-:Y:S02]  /*135c0*/  IMAD.MOV.U32 R84, RZ, RZ, R6 ;  /* 0x000000ffff547224 */ /* 0x020fe400078e0006 */
[----:B------:R-:W-:-:S13]  /*135d0*/  ISETP.NE.AND P0, PT, R0, RZ, PT ;  /* 0x000000ff0000720c */ /* 0x000fda0003f05270 */
[----:B------:R-:W-:Y:S05]  /*135e0*/  @!P0 BRA `(.L_x_349) ;  /* 0x0000230000008947 */ /* 0x000fea0003800000 */
[----:B------:R-:W3:Y:S04]  /*135f0*/  LDL R6, [R1+0x8c] ;  /* 0x00008c0001067983 */ /* 0x000ee80000100800 */
[----:B------:R-:W4:Y:S04]  /*13600*/  LDL R5, [R1+0x9c] ;  /* 0x00009c0001057983 */ /* 0x000f280000100800 */
[----:B--2---:R-:W2:Y:S04]  /*13610*/  LDL R9, [R1+0xa4] ;  /* 0x0000a40001097983 */ /* 0x004ea80000100800 */
[----:B------:R-:W2:Y:S01]  /*13620*/  LDL R8, [R1+0xa0] ;  /* 0x0000a00001087983 */ /* 0x000ea20000100800 */
[----:B------:R-:W-:Y:S01]  /*13630*/  WARPSYNC 0xffffffff ;  /* 0xffffffff00007948 */ /* 0x000fe20003800000 */
[----:B------:R-:W-:-:S02]  /*13640*/  F2FP.BF16.PACK_AB R0, R65, R64 ;  /* 0x000000404100723e */ /* 0x000fc400000010ff */
[----:B------:R-:W-:Y:S01]  /*13650*/  BAR.SYNC.DEFER_BLOCKING 0x1, 0x80 ;  /* 0x0042000000007b1d */ /* 0x000fe20000010000 */
[----:B------:R-:W-:Y:S02]  /*13660*/  F2FP.BF16.PACK_AB R3, R79, R78 ;  /* 0x0000004e4f03723e */ /* 0x000fe400000010ff */
[----:B------:R-:W-:-:S03]  /*13670*/  F2FP.BF16.PACK_AB R2, R67, R66 ;  /* 0x000000424302723e */ /* 0x000fc600000010ff */
[----:B------:R-:W2:Y:S01]  /*13680*/  LDL R7, [R1+0x90] ;  /* 0x0000900001077983 */ /* 0x000ea20000100800 */
[----:B------:R-:W-:-:S03]  /*13690*/  F2FP.BF16.PACK_AB R4, R45, R44 ;  /* 0x0000002c2d04723e */ /* 0x000fc600000010ff */
[----:B------:R-:W2:Y:S04]  /*136a0*/  LDL R13, [R1+0x94] ;  /* 0x00009400010d7983 */ /* 0x000ea80000100800 */
[----:B------:R-:W2:Y:S04]  /*136b0*/  LDL R12, [R1+0xc4] ;  /* 0x0000c400010c7983 */ /* 0x000ea80000100800 */
[----:B------:R-:W2:Y:S04]  /*136c0*/  LDL R10, [R1+0xc8] ;  /* 0x0000c800010a7983 */ /* 0x000ea80000100800 */
[----:B---3--:R1:W-:Y:S04]  /*136d0*/  STS [R6], R0 ;  /* 0x0000000006007388 */ /* 0x0083e80000000800 */
[----:B------:R3:W-:Y:S04]  /*136e0*/  STS [R6+0x400], R3 ;  /* 0x0004000306007388 */ /* 0x0007e80000000800 */
[----:B----4-:R4:W-:Y:S01]  /*136f0*/  STS [R5], R2 ;  /* 0x0000000205007388 */ /* 0x0109e20000000800 */
[----:B-1----:R-:W-:-:S02]  /*13700*/  F2FP.BF16.PACK_AB R0, R81, R80 ;  /* 0x000000505100723e */ /* 0x002fc400000010ff */
[----:B---3--:R-:W-:-:S03]  /*13710*/  F2FP.BF16.PACK_AB R3, R43, R42 ;  /* 0x0000002a2b03723e */ /* 0x008fc600000010ff */
[----:B------:R1:W-:Y:S01]  /*13720*/  STS [R5+0x400], R0 ;  /* 0x0004000005007388 */ /* 0x0003e20000000800 */
[----:B----4-:R-:W-:-:S03]  /*13730*/  F2FP.BF16.PACK_AB R2, R31, R30 ;  /* 0x0000001e1f02723e */ /* 0x010fc600000010ff */
[----:B------:R-:W-:Y:S04]  /*13740*/  STS [R6+0x2000], R3 ;  /* 0x0020000306007388 */ /* 0x000fe80000000800 */
[----:B------:R3:W-:Y:S01]  /*13750*/  STS [R6+0x2400], R2 ;  /* 0x0024000206007388 */ /* 0x0007e20000000800 */
[----:B-1----:R-:W-:-:S03]  /*13760*/  F2FP.BF16.PACK_AB R0, R33, R32 ;  /* 0x000000202100723e */ /* 0x002fc600000010ff */
[----:B---3--:R-:W3:Y:S01]  /*13770*/  LDL R6, [R1+0x98] ;  /* 0x0000980001067983 */ /* 0x008ee20000100800 */
[----:B------:R-:W-:Y:S02]  /*13780*/  F2FP.BF16.PACK_AB R3, R69, R68 ;  /* 0x000000444503723e */ /* 0x000fe400000010ff */
[----:B------:R-:W-:Y:S01]  /*13790*/  F2FP.BF16.PACK_AB R2, R83, R82 ;  /* 0x000000525302723e */ /* 0x000fe200000010ff */
[----:B------:R1:W-:Y:S04]  /*137a0*/  STS [R5+0x2000], R0 ;  /* 0x0020000005007388 */ /* 0x0003e80000000800 */
[----:B------:R4:W-:Y:S04]  /*137b0*/  STS [R5+0x2400], R4 ;  /* 0x0024000405007388 */ /* 0x0009e80000000800 */
[----:B--2---:R2:W-:Y:S04]  /*137c0*/  STS [R9], R3 ;  /* 0x0000000309007388 */ /* 0x0045e80000000800 */
[----:B------:R2:W-:Y:S04]  /*137d0*/  STS [R9+0x400], R2 ;  /* 0x0004000209007388 */ /* 0x0005e80000000800 */
[----:B------:R-:W3:Y:S01]  /*137e0*/  LDL.LU R11, [R1+0x50] ;  /* 0x00005000010b7983 */ /* 0x000ee20000300800 */
[----:B-1----:R-:W-:-:S02]  /*137f0*/  F2FP.BF16.PACK_AB R0, R71, R70 ;  /* 0x000000464700723e */ /* 0x002fc400000010ff */
[----:B----4-:R-:W-:-:S03]  /*13800*/  F2FP.BF16.PACK_AB R4, R35, R34 ;  /* 0x000000222304723e */ /* 0x010fc600000010ff */
[----:B------:R1:W-:Y:S01]  /*13810*/  STS [R8], R0 ;  /* 0x0000000008007388 */ /* 0x0003e20000000800 */
[----:B------:R-:W-:Y:S02]  /*13820*/  F2FP.BF16.PACK_AB R5, R57, R56 ;  /* 0x000000383905723e */ /* 0x000fe400000010ff */
[----:B--2---:R-:W-:Y:S02]  /*13830*/  F2FP.BF16.PACK_AB R3, R95, R94 ;  /* 0x0000005e5f03723e */ /* 0x004fe400000010ff */
[----:B------:R-:W-:-:S03]  /*13840*/  F2FP.BF16.PACK_AB R2, R47, R46 ;  /* 0x0000002e2f02723e */ /* 0x000fc600000010ff */
[----:B------:R-:W-:Y:S04]  /*13850*/  STS [R8+0x400], R3 ;  /* 0x0004000308007388 */ /* 0x000fe80000000800 */
[----:B------:R-:W-:Y:S04]  /*13860*/  STS [R9+0x2000], R4 ;  /* 0x0020000409007388 */ /* 0x000fe80000000800 */
[----:B------:R2:W-:Y:S01]  /*13870*/  STS [R9+0x2400], R2 ;  /* 0x0024000209007388 */ /* 0x0005e20000000800 */
[----:B-1----:R-:W-:-:S03]  /*13880*/  F2FP.BF16.PACK_AB R0, R37, R36 ;  /* 0x000000242500723e */ /* 0x002fc600000010ff */
[----:B--2---:R-:W2:Y:S01]  /*13890*/  LDL.LU R9, [R1+0x54] ;  /* 0x0000540001097983 */ /* 0x004ea20000300800 */
        /* <DEDUP_REMOVED lines=15> */
[----:B---3--:R1:W-:Y:S04]  /*13990*/  STS [R6], R2 ;  /* 0x0000000206007388 */ /* 0x0083e80000000800 */
[----:B------:R3:W-:Y:S04]  /*139a0*/  STS [R6+0x400], R0 ;  /* 0x0004000006007388 */ /* 0x0007e80000000800 */
[----:B------:R3:W-:Y:S04]  /*139b0*/  STS [R7+0x2000], R4 ;  /* 0x0020000407007388 */ /* 0x0007e80000000800 */
[----:B------:R3:W-:Y:S01]  /*139c0*/  STS [R7+0x2400], R3 ;  /* 0x0024000307007388 */ /* 0x0007e20000000800 */
[----:B-1----:R-:W-:-:S02]  /*139d0*/  F2FP.BF16.PACK_AB R2, R49, R48 ;  /* 0x000000303102723e */ /* 0x002fc400000010ff */
[----:B---3--:R-:W-:-:S03]  /*139e0*/  F2FP.BF16.PACK_AB R0, R51, R50 ;  /* 0x000000323300723e */ /* 0x008fc600000010ff */
        /* <DEDUP_REMOVED lines=12> */
[----:B---3--:R-:W-:Y:S02]  /*13ab0*/  F2FP.BF16.PACK_AB R3, R29, R28 ;  /* 0x0000001c1d03723e */ /* 0x008fe400000010ff */
[----:B--2---:R-:W-:-:S05]  /*13ac0*/  F2FP.BF16.PACK_AB R2, R41, R40 ;  /* 0x000000282902723e */ /* 0x004fca00000010ff */
[----:B------:R-:W-:Y:S01]  /*13ad0*/  STS [R13+0x2400], R2 ;  /* 0x002400020d007388 */ /* 0x000fe20000000800 */
[----:B-1----:R-:W-:-:S05]  /*13ae0*/  F2FP.BF16.PACK_AB R0, R27, R26 ;  /* 0x0000001a1b00723e */ /* 0x002fca00000010ff */
[----:B------:R-:W-:Y:S04]  /*13af0*/  STS [R12+0x2000], R0 ;  /* 0x002000000c007388 */ /* 0x000fe80000000800 */
[----:B------:R1:W-:Y:S04]  /*13b00*/  STS [R10+0x2400], R3 ;  /* 0x002400030a007388 */ /* 0x0003e80000000800 */
[----:B------:R-:W-:Y:S01]  /*13b10*/  BAR.SYNC.DEFER_BLOCKING 0x1, 0x80 ;  /* 0x0042000000007b1d */ /* 0x000fe20000010000 */
[C---:B------:R-:W-:Y:S02]  /*13b20*/  @P2 IADD3 R6, P0, R11.reuse, c[0x0][0x508], RZ ;  /* 0x000142000b062a10 */ /* 0x040fe40007f1e0ff */
[----:B------:R-:W-:Y:S01]  /*13b30*/  IADD3 R4, P1, R11, c[0x0][0x500], RZ ;  /* 0x000140000b047a10 */ /* 0x000fe20007f3e0ff */
[----:B------:R-:W-:Y:S01]  /*13b40*/  IMAD.MOV.U32 R11, RZ, RZ, c[0x0][0x388] ;  /* 0x0000e200ff0b7624 */ /* 0x000fe200078e00ff */
[----:B------:R-:W-:-:S02]  /*13b50*/  @P2 IADD3.X R7, R9, c[0x0][0x50c], RZ, P0, !PT ;  /* 0x0001430009072a10 */ /* 0x000fc400007fe4ff */
[----:B------:R-:W-:Y:S01]  /*13b60*/  IADD3.X R5, R9, c[0x0][0x504], RZ, P1, !PT ;  /* 0x0001410009057a10 */ /* 0x000fe20000ffe4ff */
[----:B-1----:R-:W-:Y:S02]  /*13b70*/  IMAD.MOV.U32 R3, RZ, RZ, RZ ;  /* 0x000000ffff037224 */ /* 0x002fe400078e00ff */
[----:B------:R1:W5:Y:S04]  /*13b80*/  @P2 LDG.E R11, [R6.64] ;  /* 0x00000008060b2981 */ /* 0x000368000c1e1900 */
[----:B------:R1:W5:Y:S01]  /*13b90*/  @P3 LDG.E R3, [R4.64] ;  /* 0x0000000804033981 */ /* 0x000362000c1e1900 */
[----:B----4-:R-:W-:-:S04]  /*13ba0*/  ISETP.NE.AND P0, PT, R8, RZ, PT ;  /* 0x000000ff0800720c */ /* 0x010fc80003f05270 */
[----:B------:R-:W-:Y:S01]  /*13bb0*/  SEL R0, R8, c[0x0][0x3d4], P0 ;  /* 0x0000f50008007a07 */ /* 0x000fe20000000000 */
[----:B------:R-:W-:Y:S05]  /*13bc0*/  @P2 BRA `(.L_x_350) ;  /* 0x0000004000002947 */ /* 0x000fea0003800000 */
[----:B------:R-:W-:Y:S05]  /*13bd0*/  @!P3 BRA `(.L_x_350) ;  /* 0x000000300000b947 */ /* 0x000fea0003800000 */
[----:B-----5:R2:W3:Y:S04]  /*13be0*/  LDG.E R11, [R4.64] ;  /* 0x00000008040b7981 */ /* 0x0204e8000c1e1900 */
[----:B-12---:R-:W3:Y:S02]  /*13bf0*/  LDG.E R4, [R4.64+0x4] ;  /* 0x0000040804047981 */ /* 0x006ee4000c1e1900 */
[----:B---3--:R-:W-:Y:S02]  /*13c00*/  IADD3 R11, -R11, R4, RZ ;  /* 0x000000040b0b7210 */ /* 0x008fe40007ffe1ff */
.L_x_350:
[----:B------:R-:W2:Y:S04]  /*13c10*/  LDL.LU R2, [R1+0x58] ;  /* 0x0000580001027983 */ /* 0x000ea80000300800 */
[----:B-1----:R-:W3:Y:S04]  /*13c20*/  LDL R4, [R1+0xf0] ;  /* 0x0000f00001047983 */ /* 0x002ee80000100800 */
[----:B------:R-:W4:Y:S04]  /*13c30*/  LDL.LU R6, [R1+0x80] ;  /* 0x0000800001067983 */ /* 0x000f280000300800 */
[----:B------:R-:W3:Y:S04]  /*13c40*/  LDL.LU R5, [R1+0x38] ;  /* 0x0000380001057983 */ /* 0x000ee80000300800 */
[----:B------:R-:W3:Y:S04]  /*13c50*/  LDL R85, [R1+0x34] ;  /* 0x0000340001557983 */ /* 0x000ee80000100800 */
[----:B------:R-:W3:Y:S04]  /*13c60*/  LDL R16, [R1+0x88] ;  /* 0x0000880001107983 */ /* 0x000ee80000100800 */
[----:B------:R-:W3:Y:S04]  /*13c70*/  LDL R89, [R1+0xec] ;  /* 0x0000ec0001597983 */ /* 0x000ee80000100800 */
[----:B------:R-:W3:Y:S01]  /*13c80*/  LDL.LU R88, [R1+0x78] ;  /* 0x0000780001587983 */ /* 0x000ee20000300800 */
[----:B------:R-:W-:Y:S01]  /*13c90*/  IMAD.MOV.U32 R12, RZ, RZ, 0x368 ;  /* 0x00000368ff0c7424 */ /* 0x000fe200078e00ff */
[----:B------:R-:W-:-:S04]  /*13ca0*/  ISETP.GT.AND P2, PT, R0, 0x1, PT ;  /* 0x000000010000780c */ /* 0x000fc80003f44270 */
[----:B------:R-:W-:-:S04]  /*13cb0*/  SEL R12, R12, 0x328, P2 ;  /* 0x000003280c0c7807 */ /* 0x000fc80001000000 */
[----:B------:R-:W1:Y:S08]  /*13cc0*/  LDC.64 R8, c[0x0][R12+0x170] ;  /* 0x00005c000c087b82 */ /* 0x000e700000000a00 */
[----:B------:R-:W1:Y:S08]  /*13cd0*/  LDC.64 R14, c[0x0][R12+0x168] ;  /* 0x00005a000c0e7b82 */ /* 0x000e700000000a00 */
[----:B------:R1:W1:Y:S08]  /*13ce0*/  LDC.64 R20, c[0x0][R12+0x178] ;  /* 0x00005e000c147b82 */ /* 0x0002700000000a00 */
[----:B------:R1:W1:Y:S01]  /*13cf0*/  LDC.64 R18, c[0x0][R12+0x160] ;  /* 0x000058000c127b82 */ /* 0x0002620000000a00 */
[----:B------:R-:W-:Y:S01]  /*13d00*/  IMAD.MOV.U32 R0, RZ, RZ, c[0x0][0x4e8] ;  /* 0x00013a00ff007624 */ /* 0x000fe200078e00ff */
[----:B------:R-:W-:-:S04]  /*13d10*/  ISETP.NE.U32.AND P0, PT, RZ, c[0x0][0x500], PT ;  /* 0x00014000ff007a0c */ /* 0x000fc80003f05070 */
[----:B------:R-:W-:Y:S02]  /*13d20*/  ISETP.NE.AND P5, PT, R0, 0x1, PT ;  /* 0x000000010000780c */ /* 0x000fe40003fa5270 */
[----:B------:R-:W-:Y:S01]  /*13d30*/  ISETP.NE.AND.EX P0, PT, RZ, c[0x0][0x504], PT, P0 ;  /* 0x00014100ff007a0c */ /* 0x000fe20003f05300 */
[----:B------:R-:W1:Y:S02]  /*13d40*/  S2R R90, SR_TID.X ;  /* 0x00000000005a7919 */ /* 0x000e640000002100 */
[----:B-1----:R-:W-:-:S04]  /*13d50*/  SHF.R.S32.HI R17, RZ, 0x1f, R90 ;  /* 0x0000001fff117819 */ /* 0x002fc8000001145a */
[----:B------:R-:W-:-:S04]  /*13d60*/  LEA.HI R17, R17, R90, RZ, 0x5 ;  /* 0x0000005a11117211 */ /* 0x000fc800078f28ff */
[----:B------:R-:W-:-:S05]  /*13d70*/  LOP3.LUT R17, R17, 0xffffffe0, RZ, 0xc0, !PT ;  /* 0xffffffe011117812 */ /* 0x000fca00078ec0ff */
[----:B------:R-:W-:Y:S01]  /*13d80*/  IMAD.IADD R17, R90, 0x1, -R17 ;  /* 0x000000015a117824 */ /* 0x000fe200078e0a11 */
[----:B--2---:R-:W-:-:S05]  /*13d90*/  SEL R2, R2, RZ, !P0 ;  /* 0x000000ff02027207 */ /* 0x004fca0004000000 */
[----:B------:R-:W-:Y:S01]  /*13da0*/  IMAD R0, R9, R2, RZ ;  /* 0x0000000209007224 */ /* 0x000fe200078e02ff */
[----:B----4-:R-:W-:Y:S02]  /*13db0*/  SEL R6, R6, RZ, !P0 ;  /* 0x000000ff06067207 */ /* 0x010fe40004000000 */
[----:B---3--:R-:W-:Y:S01]  /*13dc0*/  LOP3.LUT R5, R5, 0xffff, RZ, 0xc0, !PT ;  /* 0x0000ffff05057812 */ /* 0x008fe200078ec0ff */
        /* <DEDUP_REMOVED lines=13> */
[----:B------:R-:W-:Y:S02]  /*13ea0*/  IMAD R12, R21, R10, RZ ;  /* 0x0000000a150c7224 */ /* 0x000fe400078e02ff */
[----:B------:R-:W-:-:S02]  /*13eb0*/  IMAD.MOV R7, RZ, RZ, -R0 ;  /* 0x000000ffff077224 */ /* 0x000fc400078e0a00 */
        /* <DEDUP_REMOVED lines=13> */
[----:B------:R-:W-:Y:S02]  /*13f90*/  IMAD.MOV.U32 R9, RZ, RZ, c[0x0][0x4ac] ;  /* 0x00012b00ff097624 */ /* 0x000fe400078e00ff */
[----:B------:R-:W-:Y:S01]  /*13fa0*/  IMAD.IADD R0, R7, 0x1, R0 ;  /* 0x0000000107007824 */ /* 0x000fe200078e0200 */
[----:B------:R-:W-:Y:S02]  /*13fb0*/  LEA R7, P0, R6, R8, 0x2 ;  /* 0x0000000806077211 */ /* 0x000fe400078010ff */
[----:B------:R-:W-:-:S04]  /*13fc0*/  SEL R9, R9, c[0x0][0x454], P2 ;  /* 0x0001150009097a07 */ /* 0x000fc80001000000 */
[----:B------:R-:W-:Y:S01]  /*13fd0*/  LEA.HI.X R6, R6, R9, R0, 0x2, P0 ;  /* 0x0000000906067211 */ /* 0x000fe200000f1400 */
[----:B------:R-:W-:Y:S01]  /*13fe0*/  SHFL.IDX PT, R14, R7, RZ, 0x1c1f ;  /* 0x001c1fff070e7589 */ /* 0x000fe200000e0000 */
[----:B------:R-:W-:-:S03]  /*13ff0*/  IMAD R0, R11, c[0x0][0x4e8], RZ ;  /* 0x00013a000b007a24 */ /* 0x000fc600078e02ff */
[----:B------:R-:W1:Y:S04]  /*14000*/  SHFL.IDX PT, R15, R6, RZ, 0x1c1f ;  /* 0x001c1fff060f7589 */ /* 0x000e6800000e0000 */
[----:B------:R-:W-:Y:S04]  /*14010*/  SHFL.IDX PT, R12, R7, 0x1, 0x1c1f ;  /* 0x003c1f00070c7f89 */ /* 0x000fe800000e0000 */
[----:B------:R-:W2:Y:S04]  /*14020*/  SHFL.IDX PT, R13, R6, 0x1, 0x1c1f ;  /* 0x003c1f00060d7f89 */ /* 0x000ea800000e0000 */
[----:B------:R-:W-:Y:S04]  /*14030*/  SHFL.IDX PT, R11, R6, 0x2, 0x1c1f ;  /* 0x005c1f00060b7f89 */ /* 0x000fe800000e0000 */
[----:B------:R3:W-:Y:S01]  /*14040*/  SHFL.IDX PT, R9, R6, 0x3, 0x1c1f ;  /* 0x007c1f0006097f89 */ /* 0x0007e200000e0000 */
[----:B------:R-:W-:-:S03]  /*14050*/  LOP3.LUT P0, RZ, R17, 0x3, RZ, 0xc0, !PT ;  /* 0x0000000311ff7812 */ /* 0x000fc6000780c0ff */
[----:B------:R-:W4:Y:S01]  /*14060*/  SHFL.IDX PT, R10, R7, 0x2, 0x1c1f ;  /* 0x005c1f00070a7f89 */ /* 0x000f2200000e0000 */
[----:B---3--:R-:W-:-:S05]  /*14070*/  IMAD R6, R85, 0x80, R89 ;  /* 0x0000008055067824 */ /* 0x008fca00078e0259 */
[C---:B------:R-:W-:Y:S02]  /*14080*/  IADD3 R18, R6.reuse, 0x8, RZ ;  /* 0x0000000806127810 */ /* 0x040fe40007ffe0ff */
[CC--:B------:R-:W-:Y:S02]  /*14090*/  ISETP.GE.OR P4, PT, R6.reuse, R0.reuse, P0 ;  /* 0x000000000600720c */ /* 0x0c0fe40000786670 */
[----:B------:R-:W-:Y:S02]  /*140a0*/  IADD3 R17, R6, 0x40, RZ ;  /* 0x0000004006117810 */ /* 0x000fe40007ffe0ff */
[-C--:B------:R-:W-:Y:S02]  /*140b0*/  ISETP.GE.OR P3, PT, R18, R0.reuse, P0 ;  /* 0x000000001200720c */ /* 0x080fe40000766670 */
[CC--:B------:R-:W-:Y:S01]  /*140c0*/  ISETP.GE.OR P1, PT, R17.reuse, R0.reuse, P0 ;  /* 0x000000001100720c */ /* 0x0c0fe20000726670 */
[----:B------:R3:W3:Y:S06]  /*140d0*/  SHFL.IDX PT, R8, R7, 0x3, 0x1c1f ;  /* 0x007c1f0007087f89 */ /* 0x0006ec00000e0000 */
[----:B-1----:R1:W-:Y:S04]  /*140e0*/  @!P4 ST.E [R14.64], R23 ;  /* 0x000000170e00c985 */ /* 0x0023e8000c101908 */
[----:B--2---:R1:W-:Y:S01]  /*140f0*/  @!P3 ST.E [R12.64], R24 ;  /* 0x000000180c00b985 */ /* 0x0043e2000c101908 */
[----:B------:R-:W-:-:S03]  /*14100*/  ISETP.GE.AND P3, PT, R17, R0, PT ;  /* 0x000000001100720c */ /* 0x000fc60003f66270 */
[----:B----4-:R1:W-:Y:S01]  /*14110*/  @!P1 ST.E [R10.64], R25 ;  /* 0x000000190a009985 */ /* 0x0103e2000c101908 */
[----:B------:R-:W-:Y:S02]  /*14120*/  LOP3.LUT R88, R88, 0xfffffffd, RZ, 0xc0, !PT ;  /* 0xfffffffd58587812 */ /* 0x000fe400078ec0ff */
[----:B---3--:R-:W-:-:S04]  /*14130*/  IADD3 R7, R6, 0x48, RZ ;  /* 0x0000004806077810 */ /* 0x008fc80007ffe0ff */
[----:B------:R-:W-:Y:S02]  /*14140*/  ISETP.GE.AND P1, PT, R7, R0, PT ;  /* 0x000000000700720c */ /* 0x000fe40003f26270 */
[----:B------:R-:W-:-:S04]  /*14150*/  LOP3.LUT R88, R88, 0xfffffffe, RZ, 0xc0, !PT ;  /* 0xfffffffe58587812 */ /* 0x000fc800078ec0ff */
[----:B------:R-:W-:-:S07]  /*14160*/  @P3 LOP3.LUT R88, R88, 0x1, RZ, 0xfc, !PT ;  /* 0x0000000158583812 */ /* 0x000fce00078efcff */
[----:B------:R-:W-:-:S05]  /*14170*/  @P1 LOP3.LUT R88, R88, 0x2, RZ, 0xfc, !PT ;  /* 0x0000000258581812 */ /* 0x000fca00078efcff */
[----:B------:R1:W-:Y:S01]  /*14180*/  STL [R1+0x78], R88 ;  /* 0x0000785801007387 */ /* 0x0003e20000100800 */
[-C--:B------:R-:W-:Y:S02]  /*14190*/  ISETP.GE.OR P0, PT, R7, R0.reuse, P0 ;  /* 0x000000000700720c */ /* 0x080fe40000706670 */
[----:B------:R-:W-:-:S11]  /*141a0*/  ISETP.GE.AND P6, PT, R18, R0, PT ;  /* 0x000000001200720c */ /* 0x000fd60003fc6270 */
[----:B------:R1:W-:Y:S01]  /*141b0*/  @!P0 ST.E [R8.64], R22 ;  /* 0x0000001608008985 */ /* 0x0003e2000c101908 */
[----:B------:R-:W-:Y:S01]  /*141c0*/  ISETP.GE.AND P0, PT, R6, R0, PT ;  /* 0x000000000600720c */ /* 0x000fe20003f06270 */
[----:B------:R-:W-:Y:S05]  /*141d0*/  @P2 BRA `(.L_x_351) ;  /* 0x0000072000002947 */ /* 0x000fea0003800000 */
[----:B-1----:R-:W2:Y:S01]  /*141e0*/  LDL R88, [R1] ;  /* 0x0000000001587983 */ /* 0x002ea20000100800 */
[----:B------:R-:W-:Y:S01]  /*141f0*/  IMAD R16, R16, c[0x0][0x3a0], RZ ;  /* 0x0000e80010107a24 */ /* 0x000fe200078e02ff */
[----:B------:R-:W-:Y:S01]  /*14200*/  SHF.R.S32.HI R4, RZ, 0x1f, R2 ;  /* 0x0000001fff047819 */ /* 0x000fe20000011402 */
[C---:B------:R-:W-:Y:S01]  /*14210*/  IMAD.WIDE.U32 R6, R3.reuse, c[0x0][0x3a0], RZ ;  /* 0x0000e80003067a25 */ /* 0x040fe200078e00ff */
[----:B------:R1:W3:Y:S01]  /*14220*/  LDS.128 R12, [R213+0x80] ;  /* 0x00008000d50c7984 */ /* 0x0002e20000000c00 */
[----:B------:R-:W-:Y:S02]  /*14230*/  ISETP.GE.AND P2, PT, R244, c[0x0][0x3c8], PT ;  /* 0x0000f200f4007a0c */ /* 0x000fe40003f46270 */
[----:B------:R-:W-:Y:S01]  /*14240*/  IMAD R3, R3, c[0x0][0x3a4], R16 ;  /* 0x0000e90003037a24 */ /* 0x000fe200078e0210 */
[----:B------:R1:W4:Y:S01]  /*14250*/  LDS.128 R20, [R213+0x1080] ;  /* 0x00108000d5147984 */ /* 0x0003220000000c00 */
[----:B------:R-:W-:-:S03]  /*14260*/  IMAD R4, R4, c[0x0][0x3f0], RZ ;  /* 0x0000fc0004047a24 */ /* 0x000fc600078e02ff */
[----:B------:R-:W-:Y:S01]  /*14270*/  IADD3 R7, R7, R3, RZ ;  /* 0x0000000307077210 */ /* 0x000fe20007ffe0ff */
[----:B------:R1:W1:Y:S04]  /*14280*/  LDS.128 R16, [R213+0x880] ;  /* 0x00088000d5107984 */ /* 0x0002680000000c00 */
[C---:B------:R-:W-:Y:S01]  /*14290*/  IMAD.WIDE.U32 R6, R5.reuse, c[0x0][0x3e8], R6 ;  /* 0x0000fa0005067a25 */ /* 0x040fe200078e0006 */
[----:B------:R1:W1:Y:S03]  /*142a0*/  LDS.128 R24, [R213+0x1880] ;  /* 0x00188000d5187984 */ /* 0x0002660000000c00 */
[----:B------:R-:W-:Y:S01]  /*142b0*/  IMAD R5, R5, c[0x0][0x3ec], R7 ;  /* 0x0000fb0005057a24 */ /* 0x000fe200078e0207 */
[----:B------:R1:W1:Y:S01]  /*142c0*/  LDS.128 R28, [R213+0x2080] ;  /* 0x00208000d51c7984 */ /* 0x0002620000000c00 */
[----:B------:R-:W-:Y:S01]  /*142d0*/  IMAD R7, R2, c[0x0][0x3f4], R4 ;  /* 0x0000fd0002077a24 */ /* 0x000fe200078e0204 */
[----:B------:R-:W-:-:S02]  /*142e0*/  MOV R4, R6 ;  /* 0x0000000600047202 */ /* 0x000fc40000000f00 */
[----:B------:R1:W1:Y:S03]  /*142f0*/  LDS.128 R32, [R213+0x2880] ;  /* 0x00288000d5207984 */ /* 0x0002660000000c00 */
[----:B------:R-:W-:Y:S01]  /*14300*/  IMAD.WIDE.U32 R4, R2, c[0x0][0x3f0], R4 ;  /* 0x0000fc0002047a25 */ /* 0x000fe200078e0004 */
[----:B------:R1:W1:Y:S04]  /*14310*/  LDS.128 R36, [R213+0x3080] ;  /* 0x00308000d5247984 */ /* 0x0002680000000c00 */
[----:B------:R1:W1:Y:S01]  /*14320*/  LDS.128 R40, [R213+0x3880] ;  /* 0x00388000d5287984 */ /* 0x0002620000000c00 */
[----:B------:R-:W-:-:S03]  /*14330*/  IADD3 R5, R5, R7, RZ ;  /* 0x0000000705057210 */ /* 0x000fc60007ffe0ff */
[----:B------:R-:W5:Y:S02]  /*14340*/  S2R R11, SR_TID.X ;  /* 0x00000000000b7919 */ /* 0x000f640000002100 */
[----:B-----5:R-:W-:-:S04]  /*14350*/  SHF.R.S32.HI R10, RZ, 0x1f, R11 ;  /* 0x0000001fff0a7819 */ /* 0x020fc8000001140b */
[----:B------:R-:W-:-:S04]  /*14360*/  LEA.HI R10, R10, R11, RZ, 0x3 ;  /* 0x0000000b0a0a7211 */ /* 0x000fc800078f18ff */
[----:B------:R-:W-:Y:S02]  /*14370*/  SHF.R.S32.HI R10, RZ, 0x3, R10 ;  /* 0x00000003ff0a7819 */ /* 0x000fe4000001140a */
[----:B--2---:R-:W-:-:S04]  /*14380*/  LEA R8, R85, R88, 0x7 ;  /* 0x0000005855087211 */ /* 0x004fc800078e38ff */
[----:B------:R-:W-:Y:S01]  /*14390*/  MOV R3, R8 ;  /* 0x0000000800037202 */ /* 0x000fe20000000f00 */
[----:B------:R-:W-:-:S05]  /*143a0*/  @P5 IMAD.HI.U32 R9, R8, c[0x0][0x4ec], RZ ;  /* 0x00013b0008095a27 */ /* 0x000fca00078e00ff */
[----:B------:R-:W-:-:S04]  /*143b0*/  @P5 SHF.R.U32.HI R3, RZ, c[0x0][0x4f0], R9 ;  /* 0x00013c00ff035a19 */ /* 0x000fc80000011609 */
[----:B------:R-:W-:Y:S02]  /*143c0*/  SHF.R.S32.HI R6, RZ, 0x1f, R3 ;  /* 0x0000001fff067819 */ /* 0x000fe40000011403 */
[----:B------:R-:W-:-:S03]  /*143d0*/  IADD3 R2, -R3, RZ, RZ ;  /* 0x000000ff03027210 */ /* 0x000fc60007ffe1ff */
        /* <DEDUP_REMOVED lines=10> */
[----:B------:R-:W-:Y:S02]  /*14480*/  IADD3 R3, R3, R4, RZ ;  /* 0x0000000403037210 */ /* 0x000fe40007ffe0ff */
[----:B------:R-:W-:Y:S02]  /*14490*/  LEA R4, R85, R10, 0x7 ;  /* 0x0000000a55047211 */ /* 0x000fe400078e38ff */
[----:B------:R-:W-:Y:S01]  /*144a0*/  LEA.HI.X R5, R2, c[0x0][0x384], R3, 0x1, P0 ;  /* 0x0000e10002057a11 */ /* 0x000fe200000f0c03 */
[----:B------:R-:W-:Y:S05]  /*144b0*/  BRA.DIV ~URZ, `(.L_x_352) ;  /* 0x00004a927f007947 */ /* 0x000fea000b800000 */
[----:B-1-34-:R1:W2:Y:S02]  /*144c0*/  SHFL.IDX PT, R7, R5, RZ, 0x181f ;  /* 0x00181fff05077589 */ /* 0x01a2a400000e0000 */
.L_x_436:
[----:B------:R-:W-:Y:S05]  /*144d0*/  BRA.DIV ~URZ, `(.L_x_353) ;  /* 0x00004ae27f007947 */ /* 0x000fea000b800000 */
[----:B------:R3:W4:Y:S02]  /*144e0*/  SHFL.IDX PT, R2, R6, RZ, 0x181f ;  /* 0x00181fff06027589 */ /* 0x00072400000e0000 */
.L_x_437:
[----:B------:R-:W-:-:S13]  /*144f0*/  ISETP.GE.OR P0, PT, R4, R0, P2 ;  /* 0x000000000400720c */ /* 0x000fda0001706670 */
[----:B----4-:R-:W-:-:S04]  /*14500*/  @!P0 LEA R2, P1, R244, R2, 0x1 ;  /* 0x00000002f4028211 */ /* 0x010fc800078208ff */
[----:B--2---:R-:W-:-:S05]  /*14510*/  @!P0 LEA.HI.X R3, R244, R7, R245, 0x1, P1 ;  /* 0x00000007f4038211 */ /* 0x004fca00008f0cf5 */
[----:B------:R2:W-:Y:S01]  /*14520*/  @!P0 ST.E.128 [R2.64], R12 ;  /* 0x0000000c02008985 */ /* 0x0005e2000c101d08 */
[----:B------:R-:W-:Y:S05]  /*14530*/  BRA.DIV ~URZ, `(.L_x_354) ;  /* 0x00004af27f007947 */ /* 0x000fea000b800000 */
[----:B------:R4:W1:Y:S04]  /*14540*/  SHFL.IDX PT, R7, R5, 0x1, 0x181f ;  /* 0x00381f0005077f89 */ /* 0x00086800000e0000 */
[----:B--2---:R4:W2:Y:S02]  /*14550*/  SHFL.IDX PT, R2, R6, 0x1, 0x181f ;  /* 0x00381f0006027f89 */ /* 0x0048a400000e0000 */
.L_x_438:
[----:B------:R-:W-:-:S04]  /*14560*/  IADD3 R3, R4, 0x10, RZ ;  /* 0x0000001004037810 */ /* 0x000fc80007ffe0ff */
[----:B------:R-:W-:-:S13]  /*14570*/  ISETP.GE.OR P0, PT, R3, R0, P2 ;  /* 0x000000000300720c */ /* 0x000fda0001706670 */
[----:B--2---:R-:W-:-:S04]  /*14580*/  @!P0 LEA R2, P1, R244, R2, 0x1 ;  /* 0x00000002f4028211 */ /* 0x004fc800078208ff */
[----:B-1----:R-:W-:-:S05]  /*14590*/  @!P0 LEA.HI.X R3, R244, R7, R245, 0x1, P1 ;  /* 0x00000007f4038211 */ /* 0x002fca00008f0cf5 */
[----:B------:R1:W-:Y:S01]  /*145a0*/  @!P0 ST.E.128 [R2.64], R16 ;  /* 0x0000001002008985 */ /* 0x0003e2000c101d08 */
[----:B------:R-:W-:Y:S05]  /*145b0*/  BRA.DIV ~URZ, `(.L_x_355) ;  /* 0x00004b427f007947 */ /* 0x000fea000b800000 */
[----:B------:R2:W1:Y:S02]  /*145c0*/  SHFL.IDX PT, R7, R5, 0x2, 0x181f ;  /* 0x00581f0005077f89 */ /* 0x00046400000e0000 */
.L_x_439:
[----:B------:R-:W-:Y:S05]  /*145d0*/  BRA.DIV ~URZ, `(.L_x_356) ;  /* 0x00004b927f007947 */ /* 0x000fea000b800000 */
[----:B-1----:R1:W2:Y:S02]  /*145e0*/  SHFL.IDX PT, R2, R6, 0x2, 0x181f ;  /* 0x00581f0006027f89 */ /* 0x0022a400000e0000 */
.L_x_440:
[----:B------:R-:W-:-:S04]  /*145f0*/  IADD3 R3, R4, 0x20, RZ ;  /* 0x0000002004037810 */ /* 0x000fc80007ffe0ff */
[----:B------:R-:W-:-:S13]  /*14600*/  ISETP.GE.OR P0, PT, R3, R0, P2 ;  /* 0x000000000300720c */ /* 0x000fda0001706670 */
[----:B--2---:R-:W-:-:S04]  /*14610*/  @!P0 LEA R2, P1, R244, R2, 0x1 ;  /* 0x00000002f4028211 */ /* 0x004fc800078208ff */
[----:B------:R-:W-:-:S05]  /*14620*/  @!P0 LEA.HI.X R3, R244, R7, R245, 0x1, P1 ;  /* 0x00000007f4038211 */ /* 0x000fca00008f0cf5 */
[----:B------:R2:W-:Y:S01]  /*14630*/  @!P0 ST.E.128 [R2.64], R20 ;  /* 0x0000001402008985 */ /* 0x0005e2000c101d08 */
[----:B------:R-:W-:Y:S05]  /*14640*/  BRA.DIV ~URZ, `(.L_x_357) ;  /* 0x00004b927f007947 */ /* 0x000fea000b800000 */
[----:B------:R1:W2:Y:S04]  /*14650*/  SHFL.IDX PT, R7, R5, 0x3, 0x181f ;  /* 0x00781f0005077f89 */ /* 0x0002a800000e0000 */
[----:B--2---:R1:W2:Y:S02]  /*14660*/  SHFL.IDX PT, R2, R6, 0x3, 0x181f ;  /* 0x00781f0006027f89 */ /* 0x0042a400000e0000 */
.L_x_441:
[----:B------:R-:W-:-:S04]  /*14670*/  IADD3 R3, R4, 0x30, RZ ;  /* 0x0000003004037810 */ /* 0x000fc80007ffe0ff */
[----:B------:R-:W-:-:S13]  /*14680*/  ISETP.GE.OR P0, PT, R3, R0, P2 ;  /* 0x000000000300720c */ /* 0x000fda0001706670 */
[----:B--2---:R-:W-:-:S04]  /*14690*/  @!P0 LEA R2, P1, R244, R2, 0x1 ;  /* 0x00000002f4028211 */ /* 0x004fc800078208ff */
[----:B------:R-:W-:-:S05]  /*146a0*/  @!P0 LEA.HI.X R3, R244, R7, R245, 0x1, P1 ;  /* 0x00000007f4038211 */ /* 0x000fca00008f0cf5 */
[----:B------:R2:W-:Y:S01]  /*146b0*/  @!P0 ST.E.128 [R2.64], R24 ;  /* 0x0000001802008985 */ /* 0x0005e2000c101d08 */
[----:B------:R-:W-:Y:S05]  /*146c0*/  BRA.DIV ~URZ, `(.L_x_358) ;  /* 0x00004be27f007947 */ /* 0x000fea000b800000 */
[----:B------:R1:W2:Y:S02]  /*146d0*/  SHFL.IDX PT, R7, R5, 0x4, 0x181f ;  /* 0x00981f0005077f89 */ /* 0x0002a400000e0000 */
.L_x_442:
[----:B------:R-:W-:Y:S05]  /*146e0*/  BRA.DIV ~URZ, `(.L_x_359) ;  /* 0x00004c327f007947 */ /* 0x000fea000b800000 */
[----:B--2---:R2:W1:Y:S02]  /*146f0*/  SHFL.IDX PT, R2, R6, 0x4, 0x181f ;  /* 0x00981f0006027f89 */ /* 0x00446400000e0000 */
.L_x_443:
[----:B------:R-:W-:-:S04]  /*14700*/  IADD3 R3, R4, 0x40, RZ ;  /* 0x0000004004037810 */ /* 0x000fc80007ffe0ff */
[----:B------:R-:W-:-:S13]  /*14710*/  ISETP.GE.OR P0, PT, R3, R0, P2 ;  /* 0x000000000300720c */ /* 0x000fda0001706670 */
[----:B-1----:R-:W-:-:S04]  /*14720*/  @!P0 LEA R2, P1, R244, R2, 0x1 ;  /* 0x00000002f4028211 */ /* 0x002fc800078208ff */
[----:B------:R-:W-:-:S05]  /*14730*/  @!P0 LEA.HI.X R3, R244, R7, R245, 0x1, P1 ;  /* 0x00000007f4038211 */ /* 0x000fca00008f0cf5 */
[----:B------:R1:W-:Y:S01]  /*14740*/  @!P0 ST.E.128 [R2.64], R28 ;  /* 0x0000001c02008985 */ /* 0x0003e2000c101d08 */
[----:B------:R-:W-:Y:S05]  /*14750*/  BRA.DIV ~URZ, `(.L_x_360) ;  /* 0x00004c327f007947 */ /* 0x000fea000b800000 */
[----:B------:R1:W2:Y:S04]  /*14760*/  SHFL.IDX PT, R7, R5, 0x5, 0x181f ;  /* 0x00b81f0005077f89 */ /* 0x0002a800000e0000 */
[----:B-1----:R1:W3:Y:S02]  /*14770*/  SHFL.IDX PT, R2, R6, 0x5, 0x181f ;  /* 0x00b81f0006027f89 */ /* 0x0022e400000e0000 */
.L_x_444:
[----:B------:R-:W-:-:S04]  /*14780*/  IADD3 R3, R4, 0x50, RZ ;  /* 0x0000005004037810 */ /* 0x000fc80007ffe0ff */
[----:B------:R-:W-:-:S13]  /*14790*/  ISETP.GE.OR P0, PT, R3, R0, P2 ;  /* 0x000000000300720c */ /* 0x000fda0001706670 */
[----:B---3--:R-:W-:-:S04]  /*147a0*/  @!P0 LEA R2, P1, R244, R2, 0x1 ;  /* 0x00000002f4028211 */ /* 0x008fc800078208ff */
[----:B--2---:R-:W-:-:S05]  /*147b0*/  @!P0 LEA.HI.X R3, R244, R7, R245, 0x1, P1 ;  /* 0x00000007f4038211 */ /* 0x004fca00008f0cf5 */
[----:B------:R2:W-:Y:S01]  /*147c0*/  @!P0 ST.E.128 [R2.64], R32 ;  /* 0x0000002002008985 */ /* 0x0005e2000c101d08 */
[----:B------:R-:W-:Y:S05]  /*147d0*/  BRA.DIV ~URZ, `(.L_x_361) ;  /* 0x00004c827f007947 */ /* 0x000fea000b800000 */
[----:B------:R3:W1:Y:S02]  /*147e0*/  SHFL.IDX PT, R7, R5, 0x6, 0x181f ;  /* 0x00d81f0005077f89 */ /* 0x00066400000e0000 */
.L_x_445:
[----:B------:R-:W-:Y:S05]  /*147f0*/  BRA.DIV ~URZ, `(.L_x_362) ;  /* 0x00004cd27f007947 */ /* 0x000fea000b800000 */
[----:B--2---:R2:W3:Y:S02]  /*14800*/  SHFL.IDX PT, R2, R6, 0x6, 0x181f ;  /* 0x00d81f0006027f89 */ /* 0x0044e400000e0000 */
.L_x_446:
[----:B------:R-:W-:-:S04]  /*14810*/  IADD3 R3, R4, 0x60, RZ ;  /* 0x0000006004037810 */ /* 0x000fc80007ffe0ff */
[----:B------:R-:W-:-:S13]  /*14820*/  ISETP.GE.OR P0, PT, R3, R0, P2 ;  /* 0x000000000300720c */ /* 0x000fda0001706670 */
[----:B---3--:R-:W-:-:S04]  /*14830*/  @!P0 LEA R2, P1, R244, R2, 0x1 ;  /* 0x00000002f4028211 */ /* 0x008fc800078208ff */
[----:B-1----:R-:W-:-:S05]  /*14840*/  @!P0 LEA.HI.X R3, R244, R7, R245, 0x1, P1 ;  /* 0x00000007f4038211 */ /* 0x002fca00008f0cf5 */
[----:B------:R1:W-:Y:S01]  /*14850*/  @!P0 ST.E.128 [R2.64], R36 ;  /* 0x0000002402008985 */ /* 0x0003e2000c101d08 */
[----:B------:R-:W-:Y:S05]  /*14860*/  BRA.DIV ~URZ, `(.L_x_363) ;  /* 0x00004cd27f007947 */ /* 0x000fea000b800000 */
[----:B----4-:R-:W3:Y:S04]  /*14870*/  SHFL.IDX PT, R5, R5, 0x7, 0x181f ;  /* 0x00f81f0005057f89 */ /* 0x010ee800000e0000 */
[----:B-1----:R1:W4:Y:S02]  /*14880*/  SHFL.IDX PT, R3, R6, 0x7, 0x181f ;  /* 0x00f81f0006037f89 */ /* 0x00232400000e0000 */
.L_x_447:
[----:B------:R-:W-:-:S04]  /*14890*/  IADD3 R2, R4, 0x70, RZ ;  /* 0x0000007004027810 */ /* 0x000fc80007ffe0ff */
[----:B------:R-:W-:-:S13]  /*148a0*/  ISETP.GE.OR P0, PT, R2, R0, P2 ;  /* 0x000000000200720c */ /* 0x000fda0001706670 */
[----:B------:R-:W-:Y:S05]  /*148b0*/  @P0 BRA `(.L_x_364) ;  /* 0x00001c3000000947 */ /* 0x000fea0003800000 */
[----:B----4-:R-:W-:-:S04]  /*148c0*/  LEA R2, P0, R244, R3, 0x1 ;  /* 0x00000003f4027211 */ /* 0x010fc800078008ff */
[----:B---3--:R-:W-:-:S05]  /*148d0*/  LEA.HI.X R3, R244, R5, R245, 0x1, P0 ;  /* 0x00000005f4037211 */ /* 0x008fca00000f0cf5 */
[----:B------:R3:W-:Y:S01]  /*148e0*/  ST.E.128 [R2.64], R40 ;  /* 0x0000002802007985 */ /* 0x0007e2000c101d08 */
[----:B------:R-:W-:Y:S05]  /*148f0*/  BRA `(.L_x_364) ;  /* 0x00001bf000007947 */ /* 0x000fea0003800000 */
.L_x_351:
[----:B-1----:R-:W2:Y:S01]  /*14900*/  LDL.LU R9, [R1+0x88] ;  /* 0x0000880001097983 */ /* 0x002ea20000300800 */
[----:B------:R-:W-:Y:S01]  /*14910*/  IMAD R16, R16, c[0x0][0x408], RZ ;  /* 0x0001020010107a24 */ /* 0x000fe200078e02ff */
[----:B------:R-:W-:Y:S01]  /*14920*/  SHF.R.S32.HI R0, RZ, 0x1f, R2 ;  /* 0x0000001fff007819 */ /* 0x000fe20000011402 */
[----:B------:R-:W-:-:S04]  /*14930*/  IMAD.WIDE.U32 R6, R3, c[0x0][0x408], RZ ;  /* 0x0001020003067a25 */ /* 0x000fc800078e00ff */
[----:B------:R-:W-:Y:S02]  /*14940*/  IMAD R3, R3, c[0x0][0x40c], R16 ;  /* 0x0001030003037a24 */ /* 0x000fe400078e0210 */
[----:B------:R-:W-:Y:S02]  /*14950*/  IMAD R0, R0, c[0x0][0x440], RZ ;  /* 0x0001100000007a24 */ /* 0x000fe400078e02ff */
[----:B------:R-:W-:Y:S01]  /*14960*/  @P5 IMAD.HI.U32 R8, R4, c[0x0][0x4ec], RZ ;  /* 0x00013b0004085a27 */ /* 0x000fe200078e00ff */
[----:B------:R-:W-:-:S05]  /*14970*/  IADD3 R7, R7, R3, RZ ;  /* 0x0000000307077210 */ /* 0x000fca0007ffe0ff */
        /* <DEDUP_REMOVED lines=25> */
.L_x_448:
[----:B------:R-:W-:Y:S05]  /*14b10*/  BRA.DIV ~URZ, `(.L_x_366) ;  /* 0x00004b627f007947 */ /* 0x000fea000b800000 */
[----:B------:R3:W4:Y:S02]  /*14b20*/  SHFL.IDX PT, R0, R12, RZ, 0x1c1f ;  /* 0x001c1fff0c007589 */ /* 0x00072400000e0000 */
.L_x_449:
        /* <DEDUP_REMOVED lines=21> */
[----:B------:R-:W-:Y:S01]  /*14c80*/  @!P0 IMAD.MOV.U32 R3, RZ, RZ, R4 ;  /* 0x000000ffff038224 */ /* 0x000fe200078e0004 */
[----:B--2---:R-:W-:-:S03]  /*14c90*/  ISETP.GE.AND P5, PT, R19, c[0x0][0x3c8], PT ;  /* 0x0000f20013007a0c */ /* 0x004fc60003fa6270 */
[----:B------:R-:W-:Y:S01]  /*14ca0*/  @!P0 IMAD.WIDE R6, R6, 0x4, R2 ;  /* 0x0000000406068825 */ /* 0x000fe200078e0202 */
[C---:B------:R-:W-:Y:S02]  /*14cb0*/  @!P1 LEA R2, P3, R8.reuse, R0, 0x2 ;  /* 0x0000000008029211 */ /* 0x040fe400078610ff */
[----:B------:R-:W-:Y:S02]  /*14cc0*/  ISETP.GE.AND P4, PT, R17, c[0x0][0x3c8], PT ;  /* 0x0000f20011007a0c */ /* 0x000fe40003f86270 */
[----:B------:R2:W-:Y:S01]  /*14cd0*/  @!P0 ST.E.64 [R6.64], R64 ;  /* 0x0000004006008985 */ /* 0x0005e2000c101b08 */
[----:B------:R-:W-:Y:S02]  /*14ce0*/  @!P1 LEA.HI.X R3, R8, R4, R9, 0x2, P3 ;  /* 0x0000000408039211 */ /* 0x000fe400018f1409 */
[----:B------:R-:W-:Y:S02]  /*14cf0*/  @!P2 LEA R8, P0, R21, R0, 0x2 ;  /* 0x000000001508a211 */ /* 0x000fe400078010ff */
[----:B------:R-:W-:-:S02]  /*14d00*/  ISETP.GE.AND P3, PT, R15, c[0x0][0x3c8], PT ;  /* 0x0000f2000f007a0c */ /* 0x000fc40003f66270 */
[----:B------:R-:W-:Y:S01]  /*14d10*/  @!P2 LEA.HI.X R9, R21, R4, R22, 0x2, P0 ;  /* 0x000000041509a211 */ /* 0x000fe200000f1416 */
[----:B------:R3:W-:Y:S04]  /*14d20*/  @!P1 ST.E.64 [R2.64], R66 ;  /* 0x0000004202009985 */ /* 0x0007e8000c101b08 */
[----:B------:R4:W-:Y:S01]  /*14d30*/  @!P2 ST.E.64 [R8.64], R68 ;  /* 0x000000440800a985 */ /* 0x0009e2000c101b08 */
[----:B------:R-:W-:Y:S02]  /*14d40*/  ISETP.GE.AND P2, PT, R13, c[0x0][0x3c8], PT ;  /* 0x0000f2000d007a0c */ /* 0x000fe40003f46270 */
[----:B------:R-:W-:Y:S02]  /*14d50*/  ISETP.GE.AND P1, PT, R10, c[0x0][0x3c8], PT ;  /* 0x0000f2000a007a0c */ /* 0x000fe40003f26270 */
[----:B--2---:R-:W-:-:S04]  /*14d60*/  @!P5 LEA R6, P0, R19, R0, 0x2 ;  /* 0x000000001306d211 */ /* 0x004fc800078010ff */
[----:B------:R-:W-:Y:S02]  /*14d70*/  @!P5 LEA.HI.X R7, R19, R4, R20, 0x2, P0 ;  /* 0x000000041307d211 */ /* 0x000fe400000f1414 */
[----:B---3--:R-:W-:-:S04]  /*14d80*/  @!P4 LEA R2, P0, R17, R0, 0x2 ;  /* 0x000000001102c211 */ /* 0x008fc800078010ff */
[----:B------:R-:W-:Y:S02]  /*14d90*/  @!P4 LEA.HI.X R3, R17, R4, R18, 0x2, P0 ;  /* 0x000000041103c211 */ /* 0x000fe400000f1412 */
[C---:B----4-:R-:W-:Y:S01]  /*14da0*/  @!P3 LEA R8, P0, R15.reuse, R0, 0x2 ;  /* 0x000000000f08b211 */ /* 0x050fe200078010ff */
[----:B------:R2:W-:Y:S03]  /*14db0*/  @!P5 ST.E.64 [R6.64], R70 ;  /* 0x000000460600d985 */ /* 0x0005e6000c101b08 */
[----:B------:R-:W-:Y:S01]  /*14dc0*/  @!P3 LEA.HI.X R9, R15, R4, R16, 0x2, P0 ;  /* 0x000000040f09b211 */ /* 0x000fe200000f1410 */
[----:B------:R3:W-:Y:S04]  /*14dd0*/  @!P4 ST.E.64 [R2.64], R60 ;  /* 0x0000003c0200c985 */ /* 0x0007e8000c101b08 */
[----:B------:R4:W-:Y:S01]  /*14de0*/  @!P3 ST.E.64 [R8.64], R74 ;  /* 0x0000004a0800b985 */ /* 0x0009e2000c101b08 */
[----:B--2---:R-:W-:-:S04]  /*14df0*/  @!P2 LEA R6, P0, R13, R0, 0x2 ;  /* 0x000000000d06a211 */ /* 0x004fc800078010ff */
[----:B------:R-:W-:Y:S02]  /*14e00*/  @!P2 LEA.HI.X R7, R13, R4, R14, 0x2, P0 ;  /* 0x000000040d07a211 */ /* 0x000fe400000f140e */
[----:B---3--:R-:W-:-:S04]  /*14e10*/  @!P1 LEA R2, P0, R10, R0, 0x2 ;  /* 0x000000000a029211 */ /* 0x008fc800078010ff */
[----:B------:R-:W-:Y:S01]  /*14e20*/  @!P1 LEA.HI.X R3, R10, R4, R11, 0x2, P0 ;  /* 0x000000040a039211 */ /* 0x000fe200000f140b */
[----:B------:R4:W-:Y:S04]  /*14e30*/  @!P2 ST.E.64 [R6.64], R72 ;  /* 0x000000480600a985 */ /* 0x0009e8000c101b08 */
[----:B------:R4:W-:Y:S04]  /*14e40*/  @!P1 ST.E.64 [R2.64], R58 ;  /* 0x0000003a02009985 */ /* 0x0009e8000c101b08 */
.L_x_368:
[----:B------:R-:W-:Y:S05]  /*14e50*/  BSYNC B0 ;  /* 0x0000000000007941 */ /* 0x000fea0003800000 */
.L_x_367:
[----:B------:R-:W-:Y:S05]  /*14e60*/  BRA.DIV ~URZ, `(.L_x_369) ;  /* 0x000048827f007947 */ /* 0x000fea000b800000 */
[----:B--2---:R2:W1:Y:S04]  /*14e70*/  SHFL.IDX PT, R4, R5, 0x1, 0x1c1f ;  /* 0x003c1f0005047f89 */ /* 0x00446800000e0000 */
[----:B----4-:R2:W4:Y:S02]  /*14e80*/  SHFL.IDX PT, R0, R12, 0x1, 0x1c1f ;  /* 0x003c1f000c007f89 */ /* 0x01052400000e0000 */
.L_x_450:
        /* <DEDUP_REMOVED lines=22> */
[----:B----4-:R-:W-:-:S03]  /*14ff0*/  ISETP.GE.AND P4, PT, R10, c[0x0][0x3c8], PT ;  /* 0x0000f2000a007a0c */ /* 0x010fc60003f86270 */
[----:B------:R-:W-:Y:S01]  /*15000*/  @!P1 IMAD.WIDE R6, R23, 0x4, R6 ;  /* 0x0000000417069825 */ /* 0x000fe200078e0206 */
[C---:B------:R-:W-:Y:S02]  /*15010*/  @!P0 LEA R2, P3, R21.reuse, R0, 0x2 ;  /* 0x0000000015028211 */ /* 0x040fe400078610ff */
[----:B------:R-:W-:Y:S02]  /*15020*/  ISETP.GE.AND P5, PT, R8, c[0x0][0x3c8], PT ;  /* 0x0000f20008007a0c */ /* 0x000fe40003fa6270 */
[----:B------:R1:W-:Y:S01]  /*15030*/  @!P1 ST.E.64 [R6.64], R78 ;  /* 0x0000004e06009985 */ /* 0x0003e2000c101b08 */
[----:B------:R-:W-:Y:S02]  /*15040*/  @!P0 LEA.HI.X R3, R21, R4, R22, 0x2, P3 ;  /* 0x0000000415038211 */ /* 0x000fe400018f1416 */
[----:B------:R-:W-:-:S03]  /*15050*/  ISETP.GE.AND P3, PT, R17, c[0x0][0x3c8], PT ;  /* 0x0000f20011007a0c */ /* 0x000fc60003f66270 */
[----:B------:R2:W-:Y:S01]  /*15060*/  @!P0 ST.E.64 [R2.64], R80 ;  /* 0x0000005002008985 */ /* 0x0005e2000c101b08 */
[----:B-1----:R-:W-:-:S04]  /*15070*/  @!P2 LEA R6, P1, R19, R0, 0x2 ;  /* 0x000000001306a211 */ /* 0x002fc800078210ff */
[----:B------:R-:W-:Y:S02]  /*15080*/  @!P2 LEA.HI.X R7, R19, R4, R20, 0x2, P1 ;  /* 0x000000041307a211 */ /* 0x000fe400008f1414 */
[----:B--2---:R-:W-:-:S03]  /*15090*/  @!P4 LEA R2, P0, R10, R0, 0x2 ;  /* 0x000000000a02c211 */ /* 0x004fc600078010ff */
[----:B------:R1:W-:Y:S01]  /*150a0*/  @!P2 ST.E.64 [R6.64], R82 ;  /* 0x000000520600a985 */ /* 0x0003e2000c101b08 */
[----:B------:R-:W-:Y:S02]  /*150b0*/  ISETP.GE.AND P2, PT, R15, c[0x0][0x3c8], PT ;  /* 0x0000f2000f007a0c */ /* 0x000fe40003f46270 */
[----:B------:R-:W-:Y:S02]  /*150c0*/  @!P4 LEA.HI.X R3, R10, R4, R11, 0x2, P0 ;  /* 0x000000040a03c211 */ /* 0x000fe400000f140b */
[C---:B------:R-:W-:Y:S02]  /*150d0*/  @!P5 LEA R10, P0, R8.reuse, R0, 0x2 ;  /* 0x00000000080ad211 */ /* 0x040fe400078010ff */
[----:B------:R-:W-:Y:S02]  /*150e0*/  ISETP.GE.AND P1, PT, R13, c[0x0][0x3c8], PT ;  /* 0x0000f2000d007a0c */ /* 0x000fe40003f26270 */
[----:B------:R-:W-:Y:S02]  /*150f0*/  @!P5 LEA.HI.X R11, R8, R4, R9, 0x2, P0 ;  /* 0x00000004080bd211 */ /* 0x000fe400000f1409 */
[----:B------:R-:W-:-:S04]  /*15100*/  @!P3 LEA R8, P0, R17, R0, 0x2 ;  /* 0x000000001108b211 */ /* 0x000fc800078010ff */
[----:B------:R-:W-:Y:S01]  /*15110*/  @!P3 LEA.HI.X R9, R17, R4, R18, 0x2, P0 ;  /* 0x000000041109b211 */ /* 0x000fe200000f1412 */
[----:B------:R2:W-:Y:S01]  /*15120*/  @!P4 ST.E.64 [R2.64], R94 ;  /* 0x0000005e0200c985 */ /* 0x0005e2000c101b08 */
[----:B-1----:R-:W-:-:S04]  /*15130*/  @!P2 LEA R6, P0, R15, R0, 0x2 ;  /* 0x000000000f06a211 */ /* 0x002fc800078010ff */
[----:B------:R-:W-:Y:S01]  /*15140*/  @!P2 LEA.HI.X R7, R15, R4, R16, 0x2, P0 ;  /* 0x000000040f07a211 */ /* 0x000fe200000f1410 */
[----:B------:R1:W-:Y:S04]  /*15150*/  @!P5 ST.E.64 [R10.64], R132 ;  /* 0x000000840a00d985 */ /* 0x0003e8000c101b08 */
[----:B------:R1:W-:Y:S01]  /*15160*/  @!P3 ST.E.64 [R8.64], R96 ;  /* 0x000000600800b985 */ /* 0x0003e2000c101b08 */
[----:B--2---:R-:W-:-:S04]  /*15170*/  @!P1 LEA R2, P0, R13, R0, 0x2 ;  /* 0x000000000d029211 */ /* 0x004fc800078010ff */
[----:B------:R-:W-:Y:S01]  /*15180*/  @!P1 LEA.HI.X R3, R13, R4, R14, 0x2, P0 ;  /* 0x000000040d039211 */ /* 0x000fe200000f140e */
[----:B------:R1:W-:Y:S04]  /*15190*/  @!P2 ST.E.64 [R6.64], R76 ;  /* 0x0000004c0600a985 */ /* 0x0003e8000c101b08 */
[----:B------:R1:W-:Y:S04]  /*151a0*/  @!P1 ST.E.64 [R2.64], R62 ;  /* 0x0000003e02009985 */ /* 0x0003e8000c101b08 */
.L_x_371:
[----:B------:R-:W-:Y:S05]  /*151b0*/  BSYNC B0 ;  /* 0x0000000000007941 */ /* 0x000fea0003800000 */
.L_x_370:
[----:B------:R-:W-:Y:S05]  /*151c0*/  BRA.DIV ~URZ, `(.L_x_372) ;  /* 0x000045f27f007947 */ /* 0x000fea000b800000 */
[----:B-1----:R1:W2:Y:S02]  /*151d0*/  SHFL.IDX PT, R4, R5, 0x2, 0x1c1f ;  /* 0x005c1f0005047f89 */ /* 0x0022a400000e0000 */
.L_x_451:
[----:B------:R-:W-:Y:S05]  /*151e0*/  BRA.DIV ~URZ, `(.L_x_373) ;  /* 0x000046427f007947 */ /* 0x000fea000b800000 */
[----:B----4-:R4:W1:Y:S02]  /*151f0*/  SHFL.IDX PT, R0, R12, 0x2, 0x1c1f ;  /* 0x005c1f000c007f89 */ /* 0x01086400000e0000 */
.L_x_452:
[----:B------:R-:W5:Y:S01]  /*15200*/  LDL R2, [R1+0x78] ;  /* 0x0000780001027983 */ /* 0x000f620000100800 */
[----:B------:R-:W-:Y:S01]  /*15210*/  BSSY B0, `(.L_x_374) ;  /* 0x0000033000007945 */ /* 0x000fe20003800000 */
[----:B-----5:R-:W-:-:S13]  /*15220*/  LOP3.LUT P0, RZ, R2, 0x1, RZ, 0xc0, !PT ;  /* 0x0000000102ff7812 */ /* 0x020fda000780c0ff */
        /* <DEDUP_REMOVED lines=18> */
[----:B----4-:R-:W-:Y:S02]  /*15350*/  ISETP.GE.AND P4, PT, R21, c[0x0][0x3c8], PT ;  /* 0x0000f20015007a0c */ /* 0x010fe40003f86270 */
[----:B--2---:R-:W-:-:S07]  /*15360*/  ISETP.GE.AND P5, PT, R10, c[0x0][0x3c8], PT ;  /* 0x0000f2000a007a0c */ /* 0x004fce0003fa6270 */
[----:B-1----:R-:W-:Y:S02]  /*15370*/  @!P1 IMAD.MOV.U32 R6, RZ, RZ, R0 ;  /* 0x000000ffff069224 */ /* 0x002fe400078e0000 */
[----:B------:R-:W-:Y:S01]  /*15380*/  @!P1 IMAD.MOV.U32 R7, RZ, RZ, R4 ;  /* 0x000000ffff079224 */ /* 0x000fe200078e0004 */
[----:B------:R-:W-:-:S03]  /*15390*/  @!P0 LEA R2, P2, R23, R0, 0x2 ;  /* 0x0000000017028211 */ /* 0x000fc600078410ff */
[----:B------:R-:W-:Y:S01]  /*153a0*/  @!P1 IMAD.WIDE R8, R8, 0x4, R6 ;  /* 0x0000000408089825 */ /* 0x000fe200078e0206 */
[----:B------:R-:W-:Y:S02]  /*153b0*/  @!P0 LEA.HI.X R3, R23, R4, R24, 0x2, P2 ;  /* 0x0000000417038211 */ /* 0x000fe400010f1418 */
[----:B------:R-:W-:Y:S02]  /*153c0*/  ISETP.GE.AND P2, PT, R17, c[0x0][0x3c8], PT ;  /* 0x0000f20011007a0c */ /* 0x000fe40003f46270 */
[----:B------:R-:W-:Y:S01]  /*153d0*/  @!P1 ST.E.64 [R8.64], R42 ;  /* 0x0000002a08009985 */ /* 0x000fe2000c101b08 */
[----:B------:R-:W-:Y:S02]  /*153e0*/  @!P4 LEA R6, P6, R21, R0, 0x2 ;  /* 0x000000001506c211 */ /* 0x000fe400078c10ff */
[----:B------:R-:W-:Y:S01]  /*153f0*/  ISETP.GE.AND P3, PT, R19, c[0x0][0x3c8], PT ;  /* 0x0000f20013007a0c */ /* 0x000fe20003f66270 */
[----:B------:R1:W-:Y:S01]  /*15400*/  @!P0 ST.E.64 [R2.64], R32 ;  /* 0x0000002002008985 */ /* 0x0003e2000c101b08 */
[----:B------:R-:W-:-:S02]  /*15410*/  ISETP.GE.AND P1, PT, R15, c[0x0][0x3c8], PT ;  /* 0x0000f2000f007a0c */ /* 0x000fc40003f26270 */
[----:B------:R-:W-:Y:S02]  /*15420*/  ISETP.GE.AND P0, PT, R13, c[0x0][0x3c8], PT ;  /* 0x0000f2000d007a0c */ /* 0x000fe40003f06270 */
[----:B------:R-:W-:-:S05]  /*15430*/  @!P4 LEA.HI.X R7, R21, R4, R22, 0x2, P6 ;  /* 0x000000041507c211 */ /* 0x000fca00030f1416 */
[----:B------:R2:W-:Y:S01]  /*15440*/  @!P4 ST.E.64 [R6.64], R34 ;  /* 0x000000220600c985 */ /* 0x0005e2000c101b08 */
[CC--:B-1----:R-:W-:Y:S02]  /*15450*/  @!P5 LEA R2, P6, R10.reuse, R0.reuse, 0x2 ;  /* 0x000000000a02d211 */ /* 0x0c2fe400078c10ff */
[----:B------:R-:W-:Y:S02]  /*15460*/  @!P2 LEA R8, P4, R17, R0, 0x2 ;  /* 0x000000001108a211 */ /* 0x000fe400078810ff */
[----:B------:R-:W-:Y:S02]  /*15470*/  @!P5 LEA.HI.X R3, R10, R4, R11, 0x2, P6 ;  /* 0x000000040a03d211 */ /* 0x000fe400030f140b */
[----:B------:R-:W-:Y:S02]  /*15480*/  @!P3 LEA R10, P6, R19, R0, 0x2 ;  /* 0x00000000130ab211 */ /* 0x000fe400078c10ff */
[-C--:B------:R-:W-:Y:S01]  /*15490*/  @!P2 LEA.HI.X R9, R17, R4.reuse, R18, 0x2, P4 ;  /* 0x000000041109a211 */ /* 0x080fe200020f1412 */
[----:B------:R1:W-:Y:S01]  /*154a0*/  @!P5 ST.E.64 [R2.64], R36 ;  /* 0x000000240200d985 */ /* 0x0003e2000c101b08 */
[----:B------:R-:W-:-:S02]  /*154b0*/  @!P3 LEA.HI.X R11, R19, R4, R20, 0x2, P6 ;  /* 0x00000004130bb211 */ /* 0x000fc400030f1414 */
[----:B--2---:R-:W-:-:S04]  /*154c0*/  @!P1 LEA R6, P5, R15, R0, 0x2 ;  /* 0x000000000f069211 */ /* 0x004fc800078a10ff */
[----:B------:R-:W-:Y:S01]  /*154d0*/  @!P1 LEA.HI.X R7, R15, R4, R16, 0x2, P5 ;  /* 0x000000040f079211 */ /* 0x000fe200028f1410 */
[----:B------:R2:W-:Y:S04]  /*154e0*/  @!P3 ST.E.64 [R10.64], R52 ;  /* 0x000000340a00b985 */ /* 0x0005e8000c101b08 */
[----:B------:R2:W-:Y:S04]  /*154f0*/  @!P2 ST.E.64 [R8.64], R48 ;  /* 0x000000300800a985 */ /* 0x0005e8000c101b08 */
[----:B------:R2:W-:Y:S01]  /*15500*/  @!P1 ST.E.64 [R6.64], R38 ;  /* 0x0000002606009985 */ /* 0x0005e2000c101b08 */
[----:B-1----:R-:W-:-:S04]  /*15510*/  @!P0 LEA R2, P4, R13, R0, 0x2 ;  /* 0x000000000d028211 */ /* 0x002fc800078810ff */
[----:B------:R-:W-:-:S05]  /*15520*/  @!P0 LEA.HI.X R3, R13, R4, R14, 0x2, P4 ;  /* 0x000000040d038211 */ /* 0x000fca00020f140e */
[----:B------:R2:W-:Y:S04]  /*15530*/  @!P0 ST.E.64 [R2.64], R26 ;  /* 0x0000001a02008985 */ /* 0x0005e8000c101b08 */
.L_x_375:
[----:B------:R-:W-:Y:S05]  /*15540*/  BSYNC B0 ;  /* 0x0000000000007941 */ /* 0x000fea0003800000 */
.L_x_374:
[----:B------:R-:W-:Y:S05]  /*15550*/  BRA.DIV ~URZ, `(.L_x_376) ;  /* 0x000043427f007947 */ /* 0x000fea000b800000 */
[----:B--2---:R2:W3:Y:S04]  /*15560*/  SHFL.IDX PT, R4, R5, 0x3, 0x1c1f ;  /* 0x007c1f0005047f89 */ /* 0x0044e800000e0000 */
[----:B-1----:R2:W1:Y:S02]  /*15570*/  SHFL.IDX PT, R0, R12, 0x3, 0x1c1f ;  /* 0x007c1f000c007f89 */ /* 0x00246400000e0000 */
.L_x_453:
[----:B------:R-:W5:Y:S02]  /*15580*/  LDL R2, [R1+0x78] ;  /* 0x0000780001027983 */ /* 0x000f640000100800 */
[----:B-----5:R-:W-:-:S13]  /*15590*/  LOP3.LUT P0, RZ, R2, 0x2, RZ, 0xc0, !PT ;  /* 0x0000000202ff7812 */ /* 0x020fda000780c0ff */
[----:B------:R-:W-:Y:S05]  /*155a0*/  @P0 BRA `(.L_x_364) ;  /* 0x00000f4000000947 */ /* 0x000fea0003800000 */
[----:B------:R-:W5:Y:S04]  /*155b0*/  LDL R6, [R1+0x7c] ;  /* 0x00007c0001067983 */ /* 0x000f680000100800 */
[----:B--2---:R-:W2:Y:S04]  /*155c0*/  LDL R10, [R1+0x74] ;  /* 0x00007400010a7983 */ /* 0x004ea80000100800 */
[----:B----4-:R-:W4:Y:S04]  /*155d0*/  LDL R18, [R1+0x6c] ;  /* 0x00006c0001127983 */ /* 0x010f280000100800 */
[----:B---3--:R-:W3:Y:S04]  /*155e0*/  LDL R8, [R1+0x70] ;  /* 0x0000700001087983 */ /* 0x008ee80000100800 */
[----:B------:R-:W3:Y:S04]  /*155f0*/  LDL R11, [R1+0xc0] ;  /* 0x0000c000010b7983 */ /* 0x000ee80000100800 */
        /* <DEDUP_REMOVED lines=8> */
[----:B------:R-:W3:Y:S01]  /*15680*/  LDL R5, [R1+0x5c] ;  /* 0x00005c0001057983 */ /* 0x000ee20000100800 */
[----:B-----5:R-:W-:-:S02]  /*15690*/  ISETP.GE.AND P0, PT, R6, c[0x0][0x3c8], PT ;  /* 0x0000f20006007a0c */ /* 0x020fc40003f06270 */
[----:B--2---:R-:W-:-:S11]  /*156a0*/  ISETP.GE.AND P5, PT, R10, c[0x0][0x3c8], PT ;  /* 0x0000f2000a007a0c */ /* 0x004fd60003fa6270 */
[----:B-1----:R-:W-:Y:S02]  /*156b0*/  @!P0 IMAD.MOV.U32 R2, RZ, RZ, R0 ;  /* 0x000000ffff028224 */ /* 0x002fe400078e0000 */
[----:B------:R-:W-:Y:S01]  /*156c0*/  @!P0 IMAD.MOV.U32 R3, RZ, RZ, R4 ;  /* 0x000000ffff038224 */ /* 0x000fe200078e0004 */
[----:B----4-:R-:W-:-:S03]  /*156d0*/  ISETP.GE.AND P3, PT, R18, c[0x0][0x3c8], PT ;  /* 0x0000f20012007a0c */ /* 0x010fc60003f66270 */
[----:B------:R-:W-:Y:S01]  /*156e0*/  @!P0 IMAD.WIDE R2, R6, 0x4, R2 ;  /* 0x0000000406028825 */ /* 0x000fe200078e0202 */
[----:B---3--:R-:W-:-:S04]  /*156f0*/  ISETP.GE.AND P4, PT, R8, c[0x0][0x3c8], PT ;  /* 0x0000f20008007a0c */ /* 0x008fc80003f86270 */
[----:B------:R1:W-:Y:S01]  /*15700*/  @!P0 ST.E.64 [R2.64], R30 ;  /* 0x0000001e02008985 */ /* 0x0003e2000c101b08 */
[----:B------:R-:W-:-:S04]  /*15710*/  @!P5 LEA R6, P0, R10, R0, 0x2 ;  /* 0x000000000a06d211 */ /* 0x000fc800078010ff */
[----:B------:R-:W-:-:S05]  /*15720*/  @!P5 LEA.HI.X R7, R10, R4, R11, 0x2, P0 ;  /* 0x000000040a07d211 */ /* 0x000fca00000f140b */
[----:B------:R-:W-:Y:S01]  /*15730*/  @!P5 ST.E.64 [R6.64], R44 ;  /* 0x0000002c0600d985 */ /* 0x000fe2000c101b08 */
[-C--:B------:R-:W-:Y:S02]  /*15740*/  @!P3 LEA R10, P5, R18, R0.reuse, 0x2 ;  /* 0x00000000120ab211 */ /* 0x080fe400078a10ff */
[----:B------:R-:W-:Y:S02]  /*15750*/  ISETP.GE.AND P2, PT, R16, c[0x0][0x3c8], PT ;  /* 0x0000f20010007a0c */ /* 0x000fe40003f46270 */
[----:B------:R-:W-:Y:S02]  /*15760*/  ISETP.GE.AND P1, PT, R14, c[0x0][0x3c8], PT ;  /* 0x0000f2000e007a0c */ /* 0x000fe40003f26270 */
[----:B------:R-:W-:Y:S02]  /*15770*/  ISETP.GE.AND P0, PT, R12, c[0x0][0x3c8], PT ;  /* 0x0000f2000c007a0c */ /* 0x000fe40003f06270 */
[----:B-1----:R-:W-:-:S04]  /*15780*/  @!P4 LEA R2, P6, R8, R0, 0x2 ;  /* 0x000000000802c211 */ /* 0x002fc800078c10ff */
[----:B------:R-:W-:-:S05]  /*15790*/  @!P4 LEA.HI.X R3, R8, R4, R9, 0x2, P6 ;  /* 0x000000040803c211 */ /* 0x000fca00030f1409 */
[----:B------:R1:W-:Y:S01]  /*157a0*/  @!P4 ST.E.64 [R2.64], R46 ;  /* 0x0000002e0200c985 */ /* 0x0003e2000c101b08 */
[----:B------:R-:W-:-:S04]  /*157b0*/  @!P2 LEA R8, P6, R16, R0, 0x2 ;  /* 0x000000001008a211 */ /* 0x000fc800078c10ff */
[----:B------:R-:W-:Y:S02]  /*157c0*/  @!P2 LEA.HI.X R9, R16, R4, R17, 0x2, P6 ;  /* 0x000000041009a211 */ /* 0x000fe400030f1411 */
[----:B-1----:R-:W-:-:S04]  /*157d0*/  P2R R2, PR, RZ, 0x20 ;  /* 0x00000020ff027803 */ /* 0x002fc80000000000 */
[----:B------:R-:W-:Y:S02]  /*157e0*/  ISETP.NE.AND P4, PT, R2, RZ, PT ;  /* 0x000000ff0200720c */ /* 0x000fe40003f85270 */
[----:B------:R-:W-:Y:S02]  /*157f0*/  @!P1 LEA R6, P5, R14, R0, 0x2 ;  /* 0x000000000e069211 */ /* 0x000fe400078a10ff */
[----:B------:R-:W-:Y:S02]  /*15800*/  @!P3 LEA.HI.X R11, R18, R4, R19, 0x2, P4 ;  /* 0x00000004120bb211 */ /* 0x000fe400020f1413 */
[----:B------:R-:W-:Y:S02]  /*15810*/  @!P0 LEA R2, P4, R12, R0, 0x2 ;  /* 0x000000000c028211 */ /* 0x000fe400078810ff */
[-C--:B------:R-:W-:Y:S02]  /*15820*/  @!P1 LEA.HI.X R7, R14, R4.reuse, R15, 0x2, P5 ;  /* 0x000000040e079211 */ /* 0x080fe400028f140f */
[----:B------:R-:W-:Y:S01]  /*15830*/  @!P0 LEA.HI.X R3, R12, R4, R13, 0x2, P4 ;  /* 0x000000040c038211 */ /* 0x000fe200020f140d */
[----:B------:R1:W-:Y:S04]  /*15840*/  @!P3 ST.E.64 [R10.64], R56 ;  /* 0x000000380a00b985 */ /* 0x0003e8000c101b08 */
[----:B------:R1:W-:Y:S04]  /*15850*/  @!P2 ST.E.64 [R8.64], R54 ;  /* 0x000000360800a985 */ /* 0x0003e8000c101b08 */
[----:B------:R1:W-:Y:S04]  /*15860*/  @!P1 ST.E.64 [R6.64], R50 ;  /* 0x0000003206009985 */ /* 0x0003e8000c101b08 */
[----:B------:R1:W-:Y:S01]  /*15870*/  @!P0 ST.E.64 [R2.64], R40 ;  /* 0x0000002802008985 */ /* 0x0003e2000c101b08 */
[----:B------:R-:W-:-:S13]  /*15880*/  ISETP.GE.AND P0, PT, R5, c[0x0][0x3c8], PT ;  /* 0x0000f20005007a0c */ /* 0x000fda0003f06270 */
[----:B------:R-:W-:Y:S05]  /*15890*/  @P0 BRA `(.L_x_364) ;  /* 0x00000c5000000947 */ /* 0x000fea0003800000 */
[----:B------:R-:W2:Y:S01]  /*158a0*/  LDL R12, [R1+0xa8] ;  /* 0x0000a800010c7983 */ /* 0x000ea20000100800 */
[----:B-1----:R-:W-:-:S04]  /*158b0*/  LEA R2, P0, R5, R0, 0x2 ;  /* 0x0000000005027211 */ /* 0x002fc800078010ff */
[----:B--2---:R-:W-:-:S05]  /*158c0*/  LEA.HI.X R3, R5, R4, R12, 0x2, P0 ;  /* 0x0000000405037211 */ /* 0x004fca00000f140c */
[----:B------:R1:W-:Y:S01]  /*158d0*/  ST.E.64 [R2.64], R28 ;  /* 0x0000001c02007985 */ /* 0x0003e2000c101b08 */
[----:B------:R-:W-:Y:S05]  /*158e0*/  BRA `(.L_x_364) ;  /* 0x00000c0000007947 */ /* 0x000fea0003800000 */
.L_x_349:
[----:B------:R-:W3:Y:S04]  /*158f0*/  LDL.LU R0, [R1+0x50] ;  /* 0x0000500001007983 */ /* 0x000ee80000300800 */
[----:B------:R-:W4:Y:S01]  /*15900*/  LDL.LU R7, [R1+0x54] ;  /* 0x0000540001077983 */ /* 0x000f220000300800 */
[----:B------:R-:W-:Y:S02]  /*15910*/  ISETP.NE.U32.AND P0, PT, RZ, c[0x0][0x508], PT ;  /* 0x00014200ff007a0c */ /* 0x000fe40003f05070 */
[----:B------:R-:W-:Y:S01]  /*15920*/  ISETP.NE.U32.AND P3, PT, RZ, c[0x0][0x500], PT ;  /* 0x00014000ff007a0c */ /* 0x000fe20003f65070 */
[----:B--2---:R-:W2:Y:S01]  /*15930*/  LDL.LU R6, [R1+0x84] ;  /* 0x0000840001067983 */ /* 0x004ea20000300800 */
[----:B------:R-:W-:Y:S01]  /*15940*/  ISETP.NE.AND.EX P2, PT, RZ, c[0x0][0x50c], PT, P0 ;  /* 0x00014300ff007a0c */ /* 0x000fe20003f45300 */
[----:B------:R-:W-:Y:S01]  /*15950*/  IMAD.MOV.U32 R19, RZ, RZ, c[0x0][0x388] ;  /* 0x0000e200ff137624 */ /* 0x000fe200078e00ff */
[----:B------:R-:W-:-:S02]  /*15960*/  ISETP.NE.AND.EX P3, PT, RZ, c[0x0][0x504], PT, P3 ;  /* 0x00014100ff007a0c */ /* 0x000fc40003f65330 */
[----:B---3--:R-:W-:-:S09]  /*15970*/  IADD3 R2, P1, R0, c[0x0][0x500], RZ ;  /* 0x0001400000027a10 */ /* 0x008fd20007f3e0ff */
[----:B------:R-:W-:Y:S01]  /*15980*/  @P2 IADD3 R4, P0, R0, c[0x0][0x508], RZ ;  /* 0x0001420000042a10 */ /* 0x000fe20007f1e0ff */
[----:B------:R-:W-:Y:S01]  /*15990*/  IMAD.MOV.U32 R0, RZ, RZ, RZ ;  /* 0x000000ffff007224 */ /* 0x000fe200078e00ff */
[C---:B----4-:R-:W-:Y:S02]  /*159a0*/  IADD3.X R3, R7.reuse, c[0x0][0x504], RZ, P1, !PT ;  /* 0x0001410007037a10 */ /* 0x050fe40000ffe4ff */
[----:B------:R-:W-:-:S03]  /*159b0*/  @P2 IADD3.X R5, R7, c[0x0][0x50c], RZ, P0, !PT ;  /* 0x0001430007052a10 */ /* 0x000fc600007fe4ff */
[----:B------:R1:W5:Y:S04]  /*159c0*/  @P3 LDG.E R0, [R2.64] ;  /* 0x0000000802003981 */ /* 0x000368000c1e1900 */
[----:B------:R1:W5:Y:S01]  /*159d0*/  @P2 LDG.E R19, [R4.64] ;  /* 0x0000000804132981 */ /* 0x000362000c1e1900 */
[----:B--2---:R-:W-:-:S04]  /*159e0*/  ISETP.NE.AND P0, PT, R6, RZ, PT ;  /* 0x000000ff0600720c */ /* 0x004fc80003f05270 */
[----:B------:R-:W-:Y:S01]  /*159f0*/  SEL R18, R6, c[0x0][0x3d4], P0 ;  /* 0x0000f50006127a07 */ /* 0x000fe20000000000 */
[----:B------:R-:W-:Y:S05]  /*15a00*/  @P2 BRA `(.L_x_377) ;  /* 0x0000004000002947 */ /* 0x000fea0003800000 */
[----:B------:R-:W-:Y:S05]  /*15a10*/  @!P3 BRA `(.L_x_377) ;  /* 0x000000300000b947 */ /* 0x000fea0003800000 */
[----:B-1----:R1:W2:Y:S04]  /*15a20*/  LDG.E R4, [R2.64] ;  /* 0x0000000802047981 */ /* 0x0022a8000c1e1900 */
[----:B-1----:R-:W2:Y:S02]  /*15a30*/  LDG.E R2, [R2.64+0x4] ;  /* 0x0000040802027981 */ /* 0x002ea4000c1e1900 */
[----:B--2--5:R-:W-:Y:S02]  /*15a40*/  IADD3 R19, -R4, R2, RZ ;  /* 0x0000000204137210 */ /* 0x024fe40007ffe1ff */
.L_x_377:
        /* <DEDUP_REMOVED lines=31> */
[----:B------:R-:W-:-:S04]  /*15c40*/  IMAD.WIDE.U32 R6, R6, R8, RZ ;  /* 0x0000000806067225 */ /* 0x000fc800078e00ff */
[----:B------:R-:W-:Y:S01]  /*15c50*/  IMAD.IADD R11, R7, 0x1, R11 ;  /* 0x00000001070b7824 */ /* 0x000fe200078e020b */
[----:B------:R-:W-:Y:S01]  /*15c60*/  IADD3 R7, R5, R10, RZ ;  /* 0x0000000a05077210 */ /* 0x000fe20007ffe0ff */
[----:B------:R-:W-:-:S05]  /*15c70*/  @P0 IMAD.HI.U32 R20, R16, c[0x0][0x4ec], RZ ;  /* 0x00013b0010140a27 */ /* 0x000fca00078e00ff */
[----:B------:R-:W-:Y:S02]  /*15c80*/  @P0 SHF.R.U32.HI R2, RZ, c[0x0][0x4f0], R20 ;  /* 0x00013c00ff020a19 */ /* 0x000fe40000011614 */
[----:B------:R-:W-:-:S03]  /*15c90*/  IADD3 R20, P1, P0, R4, R6, R0 ;  /* 0x0000000604147210 */ /* 0x000fc6000783e000 */
[----:B------:R-:W-:Y:S01]  /*15ca0*/  IMAD.MOV R6, RZ, RZ, -R2 ;  /* 0x000000ffff067224 */ /* 0x000fe200078e0a02 */
[----:B------:R-:W-:Y:S02]  /*15cb0*/  IADD3.X R11, R7, R11, R17, P1, P0 ;  /* 0x0000000b070b7210 */ /* 0x000fe40000fe0411 */
[----:B--2---:R-:W-:-:S05]  /*15cc0*/  SEL R3, R22, RZ, P2 ;  /* 0x000000ff16037207 */ /* 0x004fca0001000000 */
[-C--:B-----5:R-:W-:Y:S02]  /*15cd0*/  IMAD R10, R15, R3.reuse, RZ ;  /* 0x000000030f0a7224 */ /* 0x0a0fe400078e02ff */
[----:B------:R-:W-:-:S04]  /*15ce0*/  IMAD.WIDE.U32 R4, R14, R3, RZ ;  /* 0x000000030e047225 */ /* 0x000fc800078e00ff */
[----:B------:R-:W-:Y:S01]  /*15cf0*/  IMAD R3, R6, c[0x0][0x4e8], R16 ;  /* 0x00013a0006037a24 */ /* 0x000fe200078e0210 */
[----:B------:R-:W-:Y:S02]  /*15d00*/  IADD3 R7, R5, R10, RZ ;  /* 0x0000000a05077210 */ /* 0x000fe40007ffe0ff */
[----:B------:R-:W-:Y:S02]  /*15d10*/  IADD3 R4, P1, P0, R2, R20, R4 ;  /* 0x0000001402047210 */ /* 0x000fe4000783e004 */
[----:B------:R-:W-:Y:S01]  /*15d20*/  SHF.R.S32.HI R5, RZ, 0x1f, R2 ;  /* 0x0000001fff057819 */ /* 0x000fe20000011402 */
[----:B------:R-:W-:Y:S01]  /*15d30*/  IMAD R2, R13, R3, RZ ;  /* 0x000000030d027224 */ /* 0x000fe200078e02ff */
[----:B------:R-:W-:Y:S02]  /*15d40*/  SHF.R.S32.HI R6, RZ, 0x1f, R3 ;  /* 0x0000001fff067819 */ /* 0x000fe40000011403 */
[----:B------:R-:W-:Y:S01]  /*15d50*/  IADD3.X R5, R5, R11, R7, P1, P0 ;  /* 0x0000000b05057210 */ /* 0x000fe20000fe0407 */
[----:B------:R-:W-:-:S02]  /*15d60*/  IMAD.MOV.U32 R7, RZ, RZ, c[0x0][0x4a8] ;  /* 0x00012a00ff077624 */ /* 0x000fc400078e00ff */
[C---:B------:R-:W-:Y:S02]  /*15d70*/  IMAD R6, R12.reuse, R6, R2 ;  /* 0x000000060c067224 */ /* 0x040fe400078e0202 */
        /* <DEDUP_REMOVED lines=9> */
.L_x_379:
[----:B------:R-:W-:Y:S05]  /*15e10*/  BSYNC B0 ;  /* 0x0000000000007941 */ /* 0x000fea0003800000 */
.L_x_378:
[----:B------:R-:W-:-:S13]  /*15e20*/  ISETP.GT.AND P0, PT, R18, 0x1, PT ;  /* 0x000000011200780c */ /* 0x000fda0003f04270 */
[----:B------:R-:W-:Y:S05]  /*15e30*/  @P0 BRA `(.L_x_364) ;  /* 0x000006b000000947 */ /* 0x000fea0003800000 */
[----:B-1----:R-:W2:Y:S04]  /*15e40*/  LDL.LU R2, [R1+0x34] ;  /* 0x0000340001027983 */ /* 0x002ea80000300800 */
[----:B------:R-:W3:Y:S01]  /*15e50*/  LDL R5, [R1] ;  /* 0x0000000001057983 */ /* 0x000ee20000100800 */
[----:B------:R-:W-:Y:S01]  /*15e60*/  IMAD R4, R17, c[0x0][0x3a0], RZ ;  /* 0x0000e80011047a24 */ /* 0x000fe200078e02ff */
[----:B------:R-:W-:Y:S02]  /*15e70*/  ISETP.GE.AND P2, PT, R244, c[0x0][0x3c8], PT ;  /* 0x0000f200f4007a0c */ /* 0x000fe40003f46270 */
[----:B------:R-:W1:Y:S02]  /*15e80*/  S2R R12, SR_TID.X ;  /* 0x00000000000c7919 */ /* 0x000e640000002100 */
[----:B-1----:R-:W-:-:S04]  /*15e90*/  SHF.R.S32.HI R11, RZ, 0x1f, R12 ;  /* 0x0000001fff0b7819 */ /* 0x002fc8000001140c */
[----:B------:R-:W-:-:S04]  /*15ea0*/  LEA.HI R11, R11, R12, RZ, 0x3 ;  /* 0x0000000c0b0b7211 */ /* 0x000fc800078f18ff */
[----:B------:R-:W-:Y:S02]  /*15eb0*/  SHF.R.S32.HI R11, RZ, 0x3, R11 ;  /* 0x00000003ff0b7819 */ /* 0x000fe4000001140b */
[----:B--2---:R-:W-:Y:S02]  /*15ec0*/  MOV R10, R2 ;  /* 0x00000002000a7202 */ /* 0x004fe40000000f00 */
[----:B------:R-:W-:-:S04]  /*15ed0*/  MOV R2, c[0x0][0x4e8] ;  /* 0x00013a0000027a02 */ /* 0x000fc80000000f00 */
[----:B------:R-:W-:Y:S01]  /*15ee0*/  ISETP.NE.AND P0, PT, R2, 0x1, PT ;  /* 0x000000010200780c */ /* 0x000fe20003f05270 */
[----:B------:R-:W-:-:S04]  /*15ef0*/  IMAD.WIDE.U32 R2, R0, c[0x0][0x3a0], RZ ;  /* 0x0000e80000027a25 */ /* 0x000fc800078e00ff */
[----:B------:R-:W-:Y:S01]  /*15f00*/  IMAD R0, R0, c[0x0][0x3a4], R4 ;  /* 0x0000e90000007a24 */ /* 0x000fe200078e0204 */
[----:B---3--:R-:W-:Y:S01]  /*15f10*/  LEA R4, R10, R5, 0x7 ;  /* 0x000000050a047211 */ /* 0x008fe200078e38ff */
[----:B------:R-:W-:-:S03]  /*15f20*/  IMAD R5, R21, c[0x0][0x3f0], RZ ;  /* 0x0000fc0015057a24 */ /* 0x000fc600078e02ff */
[----:B------:R-:W-:Y:S01]  /*15f30*/  IADD3 R3, R3, R0, RZ ;  /* 0x0000000003037210 */ /* 0x000fe20007ffe0ff */
[----:B------:R-:W-:Y:S02]  /*15f40*/  IMAD.MOV.U32 R0, RZ, RZ, R4 ;  /* 0x000000ffff007224 */ /* 0x000fe400078e0004 */
[----:B------:R-:W-:-:S04]  /*15f50*/  @P0 IMAD.HI.U32 R6, R4, c[0x0][0x4ec], RZ ;  /* 0x00013b0004060a27 */ /* 0x000fc800078e00ff */
[----:B------:R-:W-:Y:S01]  /*15f60*/  IMAD.WIDE.U32 R2, R8, c[0x0][0x3e8], R2 ;  /* 0x0000fa0008027a25 */ /* 0x000fe200078e0002 */
[----:B------:R-:W-:-:S03]  /*15f70*/  @P0 SHF.R.U32.HI R0, RZ, c[0x0][0x4f0], R6 ;  /* 0x00013c00ff000a19 */ /* 0x000fc60000011606 */
[----:B------:R-:W-:Y:S01]  /*15f80*/  IMAD R3, R8, c[0x0][0x3ec], R3 ;  /* 0x0000fb0008037a24 */ /* 0x000fe200078e0203 */
[----:B------:R-:W-:Y:S01]  /*15f90*/  SHF.R.S32.HI R6, RZ, 0x1f, R0 ;  /* 0x0000001fff067819 */ /* 0x000fe20000011400 */
[C---:B------:R-:W-:Y:S01]  /*15fa0*/  IMAD R7, R9.reuse, c[0x0][0x3f4], R5 ;  /* 0x0000fd0009077a24 */ /* 0x040fe200078e0205 */
[----:B------:R-:W-:Y:S01]  /*15fb0*/  IADD3 R5, -R0, RZ, RZ ;  /* 0x000000ff00057210 */ /* 0x000fe20007ffe1ff */
[----:B------:R-:W-:-:S04]  /*15fc0*/  IMAD.WIDE.U32 R2, R9, c[0x0][0x3f0], R2 ;  /* 0x0000fc0009027a25 */ /* 0x000fc800078e0002 */
[----:B------:R-:W-:Y:S01]  /*15fd0*/  IMAD R6, R6, c[0x0][0x3e0], RZ ;  /* 0x0000f80006067a24 */ /* 0x000fe200078e02ff */
[----:B------:R-:W-:Y:S01]  /*15fe0*/  IADD3 R3, R3, R7, RZ ;  /* 0x0000000703037210 */ /* 0x000fe20007ffe0ff */
[----:B------:R-:W-:Y:S02]  /*15ff0*/  IMAD R4, R5, c[0x0][0x4e8], R4 ;  /* 0x00013a0005047a24 */ /* 0x000fe400078e0204 */
[C---:B------:R-:W-:Y:S02]  /*16000*/  IMAD R6, R0.reuse, c[0x0][0x3e4], R6 ;  /* 0x0000f90000067a24 */ /* 0x040fe400078e0206 */
[----:B------:R-:W-:Y:S01]  /*16010*/  IMAD.WIDE.U32 R2, R0, c[0x0][0x3e0], R2 ;  /* 0x0000f80000027a25 */ /* 0x000fe200078e0002 */
[----:B------:R-:W-:-:S03]  /*16020*/  SHF.R.S32.HI R0, RZ, 0x1f, R4 ;  /* 0x0000001fff007819 */ /* 0x000fc60000011404 */
[----:B------:R-:W-:Y:S02]  /*16030*/  IMAD.IADD R3, R3, 0x1, R6 ;  /* 0x0000000103037824 */ /* 0x000fe400078e0206 */
[----:B------:R-:W-:Y:S02]  /*16040*/  IMAD R0, R0, c[0x0][0x3d8], RZ ;  /* 0x0000f60000007a24 */ /* 0x000fe400078e02ff */
[----:B------:R-:W-:-:S04]  /*16050*/  IMAD.WIDE.U32 R2, R4, c[0x0][0x3d8], R2 ;  /* 0x0000f60004027a25 */ /* 0x000fc800078e0002 */
[----:B------:R-:W-:Y:S01]  /*16060*/  IMAD R4, R4, c[0x0][0x3dc], R0 ;  /* 0x0000f70004047a24 */ /* 0x000fe200078e0200 */
[----:B------:R-:W-:Y:S02]  /*16070*/  LEA R6, P0, R2, c[0x0][0x380], 0x1 ;  /* 0x0000e00002067a11 */ /* 0x000fe400078008ff */
[----:B------:R-:W-:Y:S02]  /*16080*/  LEA R0, R10, R11, 0x7 ;  /* 0x0000000b0a007211 */ /* 0x000fe400078e38ff */
[----:B------:R-:W-:-:S04]  /*16090*/  IADD3 R4, R3, R4, RZ ;  /* 0x0000000403047210 */ /* 0x000fc80007ffe0ff */
[----:B------:R-:W-:Y:S01]  /*160a0*/  LEA.HI.X R5, R2, c[0x0][0x384], R4, 0x1, P0 ;  /* 0x0000e10002057a11 */ /* 0x000fe200000f0c04 */
[----:B------:R-:W-:Y:S05]  /*160b0*/  BRA.DIV ~URZ, `(.L_x_380) ;  /* 0x000038b27f007947 */ /* 0x000fea000b800000 */
[----:B------:R1:W2:Y:S02]  /*160c0*/  SHFL.IDX PT, R7, R5, RZ, 0x181f ;  /* 0x00181fff05077589 */ /* 0x0002a400000e0000 */
.L_x_454:
[----:B------:R-:W-:Y:S05]  /*160d0*/  BRA.DIV ~URZ, `(.L_x_381) ;  /* 0x000039027f007947 */ /* 0x000fea000b800000 */
[----:B------:R3:W4:Y:S02]  /*160e0*/  SHFL.IDX PT, R2, R6, RZ, 0x181f ;  /* 0x00181fff06027589 */ /* 0x00072400000e0000 */
.L_x_455:
[----:B------:R-:W-:-:S05]  /*160f0*/  IMAD R4, R19, c[0x0][0x4e8], RZ ;  /* 0x00013a0013047a24 */ /* 0x000fca00078e02ff */
[----:B------:R-:W-:-:S13]  /*16100*/  ISETP.GE.OR P0, PT, R0, R4, P2 ;  /* 0x000000040000720c */ /* 0x000fda0001706670 */
[----:B----4-:R-:W-:-:S04]  /*16110*/  @!P0 LEA R2, P1, R244, R2, 0x1 ;  /* 0x00000002f4028211 */ /* 0x010fc800078208ff */
[----:B--2---:R-:W-:-:S05]  /*16120*/  @!P0 LEA.HI.X R3, R244, R7, R245, 0x1, P1 ;  /* 0x00000007f4038211 */ /* 0x004fca00008f0cf5 */
[----:B------:R2:W-:Y:S01]  /*16130*/  @!P0 ST.E.128 [R2.64], RZ ;  /* 0x000000ff02008985 */ /* 0x0005e2000c101d08 */
[----:B------:R-:W-:Y:S05]  /*16140*/  BRA.DIV ~URZ, `(.L_x_382) ;  /* 0x000039027f007947 */ /* 0x000fea000b800000 */
[----:B------:R4:W1:Y:S04]  /*16150*/  SHFL.IDX PT, R7, R5, 0x1, 0x181f ;  /* 0x00381f0005077f89 */ /* 0x00086800000e0000 */
[----:B--2---:R4:W2:Y:S02]  /*16160*/  SHFL.IDX PT, R2, R6, 0x1, 0x181f ;  /* 0x00381f0006027f89 */ /* 0x0048a400000e0000 */
.L_x_456:
[----:B------:R-:W-:-:S04]  /*16170*/  IADD3 R3, R0, 0x10, RZ ;  /* 0x0000001000037810 */ /* 0x000fc80007ffe0ff */
[----:B------:R-:W-:-:S13]  /*16180*/  ISETP.GE.OR P0, PT, R3, R4, P2 ;  /* 0x000000040300720c */ /* 0x000fda0001706670 */
[----:B--2---:R-:W-:-:S04]  /*16190*/  @!P0 LEA R2, P1, R244, R2, 0x1 ;  /* 0x00000002f4028211 */ /* 0x004fc800078208ff */
[----:B-1----:R-:W-:-:S05]  /*161a0*/  @!P0 LEA.HI.X R3, R244, R7, R245, 0x1, P1 ;  /* 0x00000007f4038211 */ /* 0x002fca00008f0cf5 */
[----:B------:R1:W-:Y:S01]  /*161b0*/  @!P0 ST.E.128 [R2.64], RZ ;  /* 0x000000ff02008985 */ /* 0x0003e2000c101d08 */
[----:B------:R-:W-:Y:S05]  /*161c0*/  BRA.DIV ~URZ, `(.L_x_383) ;  /* 0x000039527f007947 */ /* 0x000fea000b800000 */
[----:B------:R2:W1:Y:S02]  /*161d0*/  SHFL.IDX PT, R7, R5, 0x2, 0x181f ;  /* 0x00581f0005077f89 */ /* 0x00046400000e0000 */
.L_x_457:
[----:B------:R-:W-:Y:S05]  /*161e0*/  BRA.DIV ~URZ, `(.L_x_384) ;  /* 0x000039a27f007947 */ /* 0x000fea000b800000 */
[----:B-1----:R1:W2:Y:S02]  /*161f0*/  SHFL.IDX PT, R2, R6, 0x2, 0x181f ;  /* 0x00581f0006027f89 */ /* 0x0022a400000e0000 */
.L_x_458:
[----:B------:R-:W-:-:S04]  /*16200*/  IADD3 R3, R0, 0x20, RZ ;  /* 0x0000002000037810 */ /* 0x000fc80007ffe0ff */
[----:B------:R-:W-:-:S13]  /*16210*/  ISETP.GE.OR P0, PT, R3, R4, P2 ;  /* 0x000000040300720c */ /* 0x000fda0001706670 */
[----:B--2---:R-:W-:-:S04]  /*16220*/  @!P0 LEA R2, P1, R244, R2, 0x1 ;  /* 0x00000002f4028211 */ /* 0x004fc800078208ff */
[----:B------:R-:W-:-:S05]  /*16230*/  @!P0 LEA.HI.X R3, R244, R7, R245, 0x1, P1 ;  /* 0x00000007f4038211 */ /* 0x000fca00008f0cf5 */
[----:B------:R2:W-:Y:S01]  /*16240*/  @!P0 ST.E.128 [R2.64], RZ ;  /* 0x000000ff02008985 */ /* 0x0005e2000c101d08 */
[----:B------:R-:W-:Y:S05]  /*16250*/  BRA.DIV ~URZ, `(.L_x_385) ;  /* 0x000039a27f007947 */ /* 0x000fea000b800000 */
[----:B------:R1:W2:Y:S04]  /*16260*/  SHFL.IDX PT, R7, R5, 0x3, 0x181f ;  /* 0x00781f0005077f89 */ /* 0x0002a800000e0000 */
[----:B--2---:R1:W2:Y:S02]  /*16270*/  SHFL.IDX PT, R2, R6, 0x3, 0x181f ;  /* 0x00781f0006027f89 */ /* 0x0042a400000e0000 */
.L_x_459:
[----:B------:R-:W-:-:S04]  /*16280*/  IADD3 R3, R0, 0x30, RZ ;  /* 0x0000003000037810 */ /* 0x000fc80007ffe0ff */
[----:B------:R-:W-:-:S13]  /*16290*/  ISETP.GE.OR P0, PT, R3, R4, P2 ;  /* 0x000000040300720c */ /* 0x000fda0001706670 */
[----:B--2---:R-:W-:-:S04]  /*162a0*/  @!P0 LEA R2, P1, R244, R2, 0x1 ;  /* 0x00000002f4028211 */ /* 0x004fc800078208ff */
[----:B------:R-:W-:-:S05]  /*162b0*/  @!P0 LEA.HI.X R3, R244, R7, R245, 0x1, P1 ;  /* 0x00000007f4038211 */ /* 0x000fca00008f0cf5 */
[----:B------:R2:W-:Y:S01]  /*162c0*/  @!P0 ST.E.128 [R2.64], RZ ;  /* 0x000000ff02008985 */ /* 0x0005e2000c101d08 */
[----:B------:R-:W-:Y:S05]  /*162d0*/  BRA.DIV ~URZ, `(.L_x_386) ;  /* 0x000039f27f007947 */ /* 0x000fea000b800000 */
[----:B------:R1:W2:Y:S02]  /*162e0*/  SHFL.IDX PT, R7, R5, 0x4, 0x181f ;  /* 0x00981f0005077f89 */ /* 0x0002a400000e0000 */
.L_x_460:
[----:B------:R-:W-:Y:S05]  /*162f0*/  BRA.DIV ~URZ, `(.L_x_387) ;  /* 0x00003a427f007947 */ /* 0x000fea000b800000 */
[----:B--2---:R2:W1:Y:S02]  /*16300*/  SHFL.IDX PT, R2, R6, 0x4, 0x181f ;  /* 0x00981f0006027f89 */ /* 0x00446400000e0000 */
.L_x_461:
[----:B------:R-:W-:-:S04]  /*16310*/  IADD3 R3, R0, 0x40, RZ ;  /* 0x0000004000037810 */ /* 0x000fc80007ffe0ff */
[----:B------:R-:W-:-:S13]  /*16320*/  ISETP.GE.OR P0, PT, R3, R4, P2 ;  /* 0x000000040300720c */ /* 0x000fda0001706670 */
[----:B-1----:R-:W-:-:S04]  /*16330*/  @!P0 LEA R2, P1, R244, R2, 0x1 ;  /* 0x00000002f4028211 */ /* 0x002fc800078208ff */
[----:B------:R-:W-:-:S05]  /*16340*/  @!P0 LEA.HI.X R3, R244, R7, R245, 0x1, P1 ;  /* 0x00000007f4038211 */ /* 0x000fca00008f0cf5 */
[----:B------:R1:W-:Y:S01]  /*16350*/  @!P0 ST.E.128 [R2.64], RZ ;  /* 0x000000ff02008985 */ /* 0x0003e2000c101d08 */
[----:B------:R-:W-:Y:S05]  /*16360*/  BRA.DIV ~URZ, `(.L_x_388) ;  /* 0x00003a427f007947 */ /* 0x000fea000b800000 */
[----:B------:R1:W2:Y:S04]  /*16370*/  SHFL.IDX PT, R7, R5, 0x5, 0x181f ;  /* 0x00b81f0005077f89 */ /* 0x0002a800000e0000 */
[----:B-1----:R1:W3:Y:S02]  /*16380*/  SHFL.IDX PT, R2, R6, 0x5, 0x181f ;  /* 0x00b81f0006027f89 */ /* 0x0022e400000e0000 */
.L_x_462:
[----:B------:R-:W-:-:S04]  /*16390*/  IADD3 R3, R0, 0x50, RZ ;  /* 0x0000005000037810 */ /* 0x000fc80007ffe0ff */
[----:B------:R-:W-:-:S13]  /*163a0*/  ISETP.GE.OR P0, PT, R3, R4, P2 ;  /* 0x000000040300720c */ /* 0x000fda0001706670 */
[----:B---3--:R-:W-:-:S04]  /*163b0*/  @!P0 LEA R2, P1, R244, R2, 0x1 ;  /* 0x00000002f4028211 */ /* 0x008fc800078208ff */
[----:B--2---:R-:W-:-:S05]  /*163c0*/  @!P0 LEA.HI.X R3, R244, R7, R245, 0x1, P1 ;  /* 0x00000007f4038211 */ /* 0x004fca00008f0cf5 */
[----:B------:R2:W-:Y:S01]  /*163d0*/  @!P0 ST.E.128 [R2.64], RZ ;  /* 0x000000ff02008985 */ /* 0x0005e2000c101d08 */
[----:B------:R-:W-:Y:S05]  /*163e0*/  BRA.DIV ~URZ, `(.L_x_389) ;  /* 0x00003a927f007947 */ /* 0x000fea000b800000 */
[----:B------:R3:W1:Y:S02]  /*163f0*/  SHFL.IDX PT, R7, R5, 0x6, 0x181f ;  /* 0x00d81f0005077f89 */ /* 0x00066400000e0000 */
.L_x_463:
[----:B------:R-:W-:Y:S05]  /*16400*/  BRA.DIV ~URZ, `(.L_x_390) ;  /* 0x00003ae27f007947 */ /* 0x000fea000b800000 */
[----:B--2---:R2:W3:Y:S02]  /*16410*/  SHFL.IDX PT, R2, R6, 0x6, 0x181f ;  /* 0x00d81f0006027f89 */ /* 0x0044e400000e0000 */
.L_x_464:
[----:B------:R-:W-:-:S04]  /*16420*/  IADD3 R3, R0, 0x60, RZ ;  /* 0x0000006000037810 */ /* 0x000fc80007ffe0ff */
[----:B------:R-:W-:-:S13]  /*16430*/  ISETP.GE.OR P0, PT, R3, R4, P2 ;  /* 0x000000040300720c */ /* 0x000fda0001706670 */
[----:B---3--:R-:W-:-:S04]  /*16440*/  @!P0 LEA R2, P1, R244, R2, 0x1 ;  /* 0x00000002f4028211 */ /* 0x008fc800078208ff */
[----:B-1----:R-:W-:-:S05]  /*16450*/  @!P0 LEA.HI.X R3, R244, R7, R245, 0x1, P1 ;  /* 0x00000007f4038211 */ /* 0x002fca00008f0cf5 */
[----:B------:R1:W-:Y:S01]  /*16460*/  @!P0 ST.E.128 [R2.64], RZ ;  /* 0x000000ff02008985 */ /* 0x0003e2000c101d08 */
[----:B------:R-:W-:Y:S05]  /*16470*/  BRA.DIV ~URZ, `(.L_x_391) ;  /* 0x00003ae27f007947 */ /* 0x000fea000b800000 */
[----:B----4-:R-:W3:Y:S04]  /*16480*/  SHFL.IDX PT, R5, R5, 0x7, 0x181f ;  /* 0x00f81f0005057f89 */ /* 0x010ee800000e0000 */
[----:B-1----:R1:W4:Y:S02]  /*16490*/  SHFL.IDX PT, R2, R6, 0x7, 0x181f ;  /* 0x00f81f0006027f89 */ /* 0x00232400000e0000 */
.L_x_465:
[----:B------:R-:W-:-:S04]  /*164a0*/  IADD3 R0, R0, 0x70, RZ ;  /* 0x0000007000007810 */ /* 0x000fc80007ffe0ff */
[----:B------:R-:W-:-:S13]  /*164b0*/  ISETP.GE.OR P0, PT, R0, R4, P2 ;  /* 0x000000040000720c */ /* 0x000fda0001706670 */
[----:B----4-:R-:W-:-:S04]  /*164c0*/  @!P0 LEA R2, P1, R244, R2, 0x1 ;  /* 0x00000002f4028211 */ /* 0x010fc800078208ff */
[----:B---3--:R-:W-:-:S05]  /*164d0*/  @!P0 LEA.HI.X R3, R244, R5, R245, 0x1, P1 ;  /* 0x00000005f4038211 */ /* 0x008fca00008f0cf5 */
[----:B------:R3:W-:Y:S04]  /*164e0*/  @!P0 ST.E.128 [R2.64], RZ ;  /* 0x000000ff02008985 */ /* 0x0007e8000c101d08 */
.L_x_364:
[----:B------:R-:W-:Y:S05]  /*164f0*/  BSYNC B1 ;  /* 0x0000000000017941 */ /* 0x000fea0003800000 */
.L_x_348:
[----:B-1----:R-:W5:Y:S02]  /*16500*/  LDL R0, [R1+0xe4] ;  /* 0x0000e40001007983 */ /* 0x002f640000100800 */
[----:B-----5:R-:W-:-:S13]  /*16510*/  ISETP.NE.AND P0, PT, R0, RZ, PT ;  /* 0x000000ff0000720c */ /* 0x020fda0003f05270 */
[----:B------:R-:W-:Y:S01]  /*16520*/  @P0 WARPSYNC 0xffffffff ;  /* 0xffffffff00000948 */ /* 0x000fe20003800000 */
[----:B------:R-:W-:Y:S06]  /*16530*/  @P0 BAR.SYNC.DEFER_BLOCKING 0x5, 0x80 ;  /* 0x0142000000000b1d */ /* 0x000fec0000010000 */
[----:B--23--:R-:W1:Y:S04]  /*16540*/  @P0 LDS.128 R4, [0x9100] ;  /* 0x00910000ff040984 */ /* 0x00ce680000000c00 */
[----:B-1----:R1:W-:Y:S04]  /*16550*/  @P0 STL.64 [R1+0x30], R4 ;  /* 0x0000300401000387 */ /* 0x0023e80000100a00 */
        /* <DEDUP_REMOVED lines=9> */
.L_x_466:
[----:B------:R-:W-:Y:S05]  /*165f0*/  BRA.DIV ~URZ, `(.L_x_394) ;  /* 0x00003aa27f007947 */ /* 0x000fea000b800000 */
[----:B------:R3:W1:Y:S02]  /*16600*/  SHFL.IDX PT, R8, R84, 0x1, 0x1f ;  /* 0x00201f0054087f89 */ /* 0x00066400000e0000 */
.L_x_467:
[----:B------:R-:W5:Y:S01]  /*16610*/  LDL R0, [R1+0x3c] ;  /* 0x00003c0001007983 */ /* 0x000f620000100800 */
[----:B------:R-:W-:Y:S02]  /*16620*/  IMAD.MOV.U32 R6, RZ, RZ, RZ ;  /* 0x000000ffff067224 */ /* 0x000fe400078e00ff */
[----:B-----5:R-:W-:-:S05]  /*16630*/  IMAD.IADD R0, R0, 0x1, R13 ;  /* 0x0000000100007824 */ /* 0x020fca00078e020d */
[----:B------:R-:W-:-:S13]  /*16640*/  ISETP.GE.OR P0, PT, R0, c[0x0][0x53c], !P6 ;  /* 0x00014f0000007a0c */ /* 0x000fda0007706670 */
[----:B------:R-:W-:Y:S01]  /*16650*/  @!P0 MOV R2, 0x4 ;  /* 0x0000000400028802 */ /* 0x000fe20000000f00 */
[----:B------:R-:W-:-:S04]  /*16660*/  @!P0 IMAD.MOV.U32 R4, RZ, RZ, 0x4 ;  /* 0x00000004ff048424 */ /* 0x000fc800078e00ff */
[----:B------:R-:W-:-:S04]  /*16670*/  @!P0 IMAD.WIDE R4, R0, R4, c[0x0][0x580] ;  /* 0x0001600000048625 */ /* 0x000fc800078e0204 */
[----:B----4-:R-:W-:Y:S01]  /*16680*/  @!P0 IMAD.WIDE R2, R0, R2, c[0x0][0x578] ;  /* 0x00015e0000028625 */ /* 0x010fe200078e0202 */
[----:B------:R-:W4:Y:S04]  /*16690*/  @!P0 LDG.E R6, [R4.64] ;  /* 0x0000000804068981 */ /* 0x000f28000c1e1900 */
[----:B------:R-:W4:Y:S01]  /*166a0*/  @!P0 LDG.E R7, [R2.64] ;  /* 0x0000000802078981 */ /* 0x000f22000c1e1900 */
[C---:B------:R-:W-:Y:S02]  /*166b0*/  ISETP.GE.U32.AND P4, PT, R13.reuse, 0x10, PT ;  /* 0x000000100d00780c */ /* 0x040fe40003f86070 */
[C---:B------:R-:W-:Y:S02]  /*166c0*/  ISETP.GE.U32.AND P3, PT, R13.reuse, 0x8, PT ;  /* 0x000000080d00780c */ /* 0x040fe40003f66070 */
[----:B------:R-:W-:-:S02]  /*166d0*/  ISETP.GE.U32.AND P2, PT, R13, 0x4, PT ;  /* 0x000000040d00780c */ /* 0x000fc40003f46070 */
[C---:B------:R-:W-:Y:S02]  /*166e0*/  ISETP.GE.U32.AND P1, PT, R13.reuse, 0x2, PT ;  /* 0x000000020d00780c */ /* 0x040fe40003f26070 */
[----:B------:R-:W-:Y:S02]  /*166f0*/  ISETP.NE.AND P5, PT, R13, RZ, PT ;  /* 0x000000ff0d00720c */ /* 0x000fe40003fa5270 */
[----:B------:R-:W-:Y:S01]  /*16700*/  MOV R11, RZ ;  /* 0x000000ff000b7202 */ /* 0x000fe20000000f00 */
[----:B----4-:R-:W-:Y:S01]  /*16710*/  IMAD R0, R7, R6, RZ ;  /* 0x0000000607007224 */ /* 0x010fe200078e02ff */
[----:B------:R-:W-:Y:S07]  /*16720*/  BRA.DIV ~URZ, `(.L_x_395) ;  /* 0x000039e27f007947 */ /* 0x000fee000b800000 */
[----:B------:R4:W3:Y:S02]  /*16730*/  SHFL.UP PT, R4, R0, 0x1, RZ ;  /* 0x0420000000047989 */ /* 0x0008e400000e00ff */
.L_x_468:
[----:B---3--:R-:W-:-:S04]  /*16740*/  SEL R4, R4, RZ, P5 ;  /* 0x000000ff04047207 */ /* 0x008fc80002800000 */
[----:B----4-:R-:W-:Y:S01]  /*16750*/  IADD3 R0, R0, R4, RZ ;  /* 0x0000000400007210 */ /* 0x010fe20007ffe0ff */
[----:B------:R-:W-:Y:S05]  /*16760*/  BRA.DIV ~URZ, `(.L_x_396) ;  /* 0x000039e27f007947 */ /* 0x000fea000b800000 */
[----:B------:R-:W3:Y:S02]  /*16770*/  SHFL.UP PT, R2, R0, 0x2, RZ ;  /* 0x0440000000027989 */ /* 0x000ee400000e00ff */
[----:B---3--:R-:W-:-:S05]  /*16780*/  SEL R2, R2, RZ, P1 ;  /* 0x000000ff02027207 */ /* 0x008fca0000800000 */
[----:B------:R-:W-:-:S05]  /*16790*/  IMAD.IADD R4, R0, 0x1, R2 ;  /* 0x0000000100047824 */ /* 0x000fca00078e0202 */
        /* <DEDUP_REMOVED lines=9> */
[----:B------:R3:W4:Y:S02]  /*16830*/  SHFL.IDX PT, R0, R4, 0x1f, 0x1f ;  /* 0x03e01f0004007f89 */ /* 0x00072400000e0000 */
.L_x_469:
[----:B----4-:R-:W-:Y:S01]  /*16840*/  IMAD R0, R0, c[0x0][0x538], RZ ;  /* 0x00014e0000007a24 */ /* 0x010fe200078e02ff */
[----:B------:R-:W-:Y:S04]  /*16850*/  BSSY B1, `(.L_x_397) ;  /* 0x0000084000017945 */ /* 0x000fe80003800000 */
[----:B-1----:R-:W-:-:S04]  /*16860*/  IADD3 R8, R0, R8, RZ ;  /* 0x0000000800087210 */ /* 0x002fc80007ffe0ff */
[----:B--2---:R-:W-:-:S13]  /*16870*/  ISETP.GT.AND P0, PT, R8, R9, PT ;  /* 0x000000090800720c */ /* 0x004fda0003f04270 */
[----:B------:R-:W-:Y:S05]  /*16880*/  @P0 BRA `(.L_x_398) ;  /* 0x0000025000000947 */ /* 0x000fea0003800000 */
.L_x_402:
[----:B------:R-:W2:Y:S02]  /*16890*/  LDL.LU R0, [R1+0x3c] ;  /* 0x00003c0001007983 */ /* 0x000ea40000300800 */
[----:B--2---:R-:W-:-:S04]  /*168a0*/  IADD3 R0, R0, 0x1f, RZ ;  /* 0x0000001f00007810 */ /* 0x004fc80007ffe0ff */
[----:B------:R-:W-:-:S13]  /*168b0*/  ISETP.GE.AND P0, PT, R0, c[0x0][0x53c], PT ;  /* 0x00014f0000007a0c */ /* 0x000fda0003f06270 */
[----:B------:R-:W-:Y:S05]  /*168c0*/  @P0 BRA `(.L_x_399) ;  /* 0x0000077000000947 */ /* 0x000fea0003800000 */
[----:B------:R1:W-:Y:S01]  /*168d0*/  STL [R1+0x3c], R0 ;  /* 0x00003c0001007387 */ /* 0x0003e20000100800 */
[----:B------:R-:W-:Y:S01]  /*168e0*/  CS2R R6, SRZ ;  /* 0x0000000000067805 */ /* 0x000fe2000001ff00 */
[----:B-1----:R-:W-:-:S04]  /*168f0*/  IADD3 R0, R0, R13, RZ ;  /* 0x0000000d00007210 */ /* 0x002fc80007ffe0ff */
[----:B------:R-:W-:-:S13]  /*16900*/  ISETP.GE.OR P0, PT, R0, c[0x0][0x53c], !P6 ;  /* 0x00014f0000007a0c */ /* 0x000fda0007706670 */
[----:B---3--:R-:W-:Y:S02]  /*16910*/  @!P0 MOV R4, 0x4 ;  /* 0x0000000400048802 */ /* 0x008fe40000000f00 */
[----:B------:R-:W-:-:S03]  /*16920*/  @!P0 MOV R2, 0x4 ;  /* 0x0000000400028802 */ /* 0x000fc60000000f00 */
[----:B------:R-:W-:-:S04]  /*16930*/  @!P0 IMAD.WIDE R4, R0, R4, c[0x0][0x580] ;  /* 0x0001600000048625 */ /* 0x000fc800078e0204 */
[----:B------:R-:W-:Y:S01]  /*16940*/  @!P0 IMAD.WIDE R2, R0, R2, c[0x0][0x578] ;  /* 0x00015e0000028625 */ /* 0x000fe200078e0202 */
[----:B------:R-:W2:Y:S04]  /*16950*/  @!P0 LDG.E R6, [R4.64] ;  /* 0x0000000804068981 */ /* 0x000ea8000c1e1900 */
[----:B------:R-:W2:Y:S02]  /*16960*/  @!P0 LDG.E R7, [R2.64] ;  /* 0x0000000802078981 */ /* 0x000ea4000c1e1900 */
[----:B--2---:R-:W-:Y:S01]  /*16970*/  IMAD R0, R7, R6, RZ ;  /* 0x0000000607007224 */ /* 0x004fe200078e02ff */
[----:B------:R-:W-:Y:S05]  /*16980*/  BRA.DIV ~URZ, `(.L_x_400) ;  /* 0x000039727f007947 */ /* 0x000fea000b800000 */
[----:B------:R1:W2:Y:S02]  /*16990*/  SHFL.UP PT, R2, R0, 0x1, RZ ;  /* 0x0420000000027989 */ /* 0x0002a400000e00ff */
.L_x_470:
        /* <DEDUP_REMOVED lines=16> */
.L_x_471:
[----:B--2---:R-:W-:-:S05]  /*16aa0*/  IMAD R0, R0, c[0x0][0x538], RZ ;  /* 0x00014e0000007a24 */ /* 0x004fca00078e02ff */
[----:B------:R-:W-:-:S04]  /*16ab0*/  IADD3 R8, R0, R8, RZ ;  /* 0x0000000800087210 */ /* 0x000fc80007ffe0ff */
[----:B------:R-:W-:-:S13]  /*16ac0*/  ISETP.GT.AND P0, PT, R8, R9, PT ;  /* 0x000000090800720c */ /* 0x000fda0003f04270 */
[----:B-1----:R-:W-:Y:S05]  /*16ad0*/  @!P0 BRA `(.L_x_402) ;  /* 0xfffffdb000008947 */ /* 0x002fea000383ffff */
.L_x_398:
[----:B------:R-:W-:-:S05]  /*16ae0*/  IADD3 R8, -R0, R8, RZ ;  /* 0x0000000800087210 */ /* 0x000fca0007ffe1ff */
[----:B------:R-:W-:-:S05]  /*16af0*/  IMAD R0, R4, c[0x0][0x538], R8 ;  /* 0x00014e0004007a24 */ /* 0x000fca00078e0208 */
[----:B------:R-:W-:Y:S01]  /*16b00*/  ISETP.GT.AND P0, PT, R0, R9, PT ;  /* 0x000000090000720c */ /* 0x000fe20003f04270 */
[----:B------:R-:W-:-:S12]  /*16b10*/  BRA.DIV ~URZ, `(.L_x_403) ;  /* 0x000039e27f007947 */ /* 0x000fd8000b800000 */
[----:B------:R-:W-:-:S04]  /*16b20*/  VOTE.ANY R0, PT, !P0 ;  /* 0x0000000000007806 */ /* 0x000fc800040e0100 */
.L_x_472:
[----:B------:R1:W2:Y:S01]  /*16b30*/  POPC R10, R0 ;  /* 0x00000000000a7309 */ /* 0x0002a20000000000 */
[----:B------:R-:W-:Y:S05]  /*16b40*/  BRA.DIV ~URZ, `(.L_x_404) ;  /* 0x000039f27f007947 */ /* 0x000fea000b800000 */
[----:B--2---:R2:W4:Y:S04]  /*16b50*/  SHFL.IDX PT, R6, R6, R10, 0x1f ;  /* 0x00001f0a06067589 */ /* 0x00452800000e0000 */
[----:B------:R2:W1:Y:S02]  /*16b60*/  SHFL.IDX PT, R7, R7, R10, 0x1f ;  /* 0x00001f0a07077589 */ /* 0x00046400000e0000 */
.L_x_473:
[----:B------:R-:W-:Y:S01]  /*16b70*/  ISETP.NE.AND P0, PT, R0, RZ, PT ;  /* 0x000000ff0000720c */ /* 0x000fe20003f05270 */
[----:B------:R-:W-:-:S12]  /*16b80*/  BSSY B0, `(.L_x_405) ;  /* 0x0000005000007945 */ /* 0x000fd80003800000 */
[----:B------:R-:W-:Y:S05]  /*16b90*/  @!P0 BRA `(.L_x_406) ;  /* 0x0000003000008947 */ /* 0x000fea0003800000 */
[----:B-1----:R-:W-:Y:S01]  /*16ba0*/  IADD3 R0, R10, -0x1, RZ ;  /* 0xffffffff0a007810 */ /* 0x002fe20007ffe0ff */
[----:B------:R-:W-:Y:S05]  /*16bb0*/  BRA.DIV ~URZ, `(.L_x_407) ;  /* 0x00003a527f007947 */ /* 0x000fea000b800000 */
[----:B------:R1:W2:Y:S02]  /*16bc0*/  SHFL.IDX PT, R11, R4, R0, 0x1f ;  /* 0x00001f00040b7589 */ /* 0x0002a400000e0000 */
.L_x_406:
[----:B------:R-:W-:Y:S05]  /*16bd0*/  BSYNC B0 ;  /* 0x0000000000007941 */ /* 0x000fea0003800000 */
.L_x_405:
[----:B--2---:R-:W-:Y:S01]  /*16be0*/  IMAD R8, R11, c[0x0][0x538], R8 ;  /* 0x00014e000b087a24 */ /* 0x004fe200078e0208 */
[----:B----4-:R-:W-:Y:S02]  /*16bf0*/  IABS R2, R6 ;  /* 0x0000000600027213 */ /* 0x010fe40000000000 */
[----:B-1----:R-:W-:Y:S01]  /*16c00*/  IABS R3, R7 ;  /* 0x0000000700037213 */ /* 0x002fe20000000000 */
[----:B------:R-:W-:Y:S01]  /*16c10*/  IMAD.IADD R9, R9, 0x1, -R8 ;  /* 0x0000000109097824 */ /* 0x000fe200078e0a08 */
[----:B------:R1:W-:Y:S01]  /*16c20*/  STL [R1+0x30], R8 ;  /* 0x0000300801007387 */ /* 0x0003e20000100800 */
[----:B---3--:R-:W2:Y:S03]  /*16c30*/  I2F.RP R4, R2 ;  /* 0x0000000200047306 */ /* 0x008ea60000209400 */
[----:B------:R-:W3:Y:S05]  /*16c40*/  LDL.LU R14, [R1+0x3c] ;  /* 0x00003c00010e7983 */ /* 0x000eea0000300800 */
[----:B--2---:R-:W2:Y:S02]  /*16c50*/  MUFU.RCP R4, R4 ;  /* 0x0000000400047308 */ /* 0x004ea40000001000 */
[----:B--2---:R-:W-:-:S06]  /*16c60*/  IADD3 R4, R4, 0xffffffe, RZ ;  /* 0x0ffffffe04047810 */ /* 0x004fcc0007ffe0ff */
[----:B------:R-:W2:Y:S01]  /*16c70*/  F2I.FTZ.U32.TRUNC.NTZ R5, R4 ;  /* 0x0000000400057305 */ /* 0x000ea2000021f000 */
[----:B-1----:R-:W-:Y:S02]  /*16c80*/  MOV R8, R3 ;  /* 0x0000000300087202 */ /* 0x002fe40000000f00 */
[----:B------:R-:W-:Y:S01]  /*16c90*/  IABS R11, R9 ;  /* 0x00000009000b7213 */ /* 0x000fe20000000000 */
[----:B--2---:R-:W-:-:S04]  /*16ca0*/  IMAD.MOV R0, RZ, RZ, -R5 ;  /* 0x000000ffff007224 */ /* 0x004fc800078e0a05 */
[----:B------:R-:W-:Y:S01]  /*16cb0*/  IMAD.MOV.U32 R4, RZ, RZ, R0 ;  /* 0x000000ffff047224 */ /* 0x000fe200078e0000 */
[----:B------:R-:W-:-:S03]  /*16cc0*/  IABS R0, R6 ;  /* 0x0000000600007213 */ /* 0x000fc60000000000 */
[----:B------:R-:W-:Y:S02]  /*16cd0*/  IMAD R3, R4, R2, RZ ;  /* 0x0000000204037224 */ /* 0x000fe400078e02ff */
[----:B------:R-:W-:Y:S01]  /*16ce0*/  IMAD.MOV.U32 R4, RZ, RZ, RZ ;  /* 0x000000ffff047224 */ /* 0x000fe200078e00ff */
[----:B------:R-:W1:Y:S01]  /*16cf0*/  I2F.RP R12, R8 ;  /* 0x00000008000c7306 */ /* 0x000e620000209400 */
[----:B------:R-:W-:Y:S02]  /*16d00*/  IMAD.MOV R0, RZ, RZ, -R0 ;  /* 0x000000ffff007224 */ /* 0x000fe400078e0a00 */
[----:B------:R-:W-:-:S04]  /*16d10*/  IMAD.HI.U32 R5, R5, R3, R4 ;  /* 0x0000000305057227 */ /* 0x000fc800078e0004 */
[----:B------:R-:W-:Y:S01]  /*16d20*/  IMAD.MOV.U32 R3, RZ, RZ, R11 ;  /* 0x000000ffff037224 */ /* 0x000fe200078e000b */
[----:B------:R-:W-:-:S03]  /*16d30*/  MOV R4, R0 ;  /* 0x0000000000047202 */ /* 0x000fc60000000f00 */
[----:B------:R-:W-:-:S04]  /*16d40*/  IMAD.HI.U32 R0, R5, R3, RZ ;  /* 0x0000000305007227 */ /* 0x000fc800078e00ff */
[----:B------:R-:W-:Y:S02]  /*16d50*/  IMAD R3, R0, R4, R3 ;  /* 0x0000000400037224 */ /* 0x000fe400078e0203 */
[----:B-1----:R-:W1:Y:S03]  /*16d60*/  MUFU.RCP R4, R12 ;  /* 0x0000000c00047308 */ /* 0x002e660000001000 */
[----:B------:R-:W-:-:S13]  /*16d70*/  ISETP.GT.U32.AND P0, PT, R2, R3, PT ;  /* 0x000000030200720c */ /* 0x000fda0003f04070 */
[----:B------:R-:W-:Y:S01]  /*16d80*/  @!P0 IMAD.IADD R3, R3, 0x1, -R2 ;  /* 0x0000000103038824 */ /* 0x000fe200078e0a02 */
[----:B-1----:R-:W-:-:S04]  /*16d90*/  IADD3 R4, R4, 0xffffffe, RZ ;  /* 0x0ffffffe04047810 */ /* 0x002fc80007ffe0ff */
[----:B------:R-:W-:Y:S02]  /*16da0*/  ISETP.GE.U32.AND P2, PT, R3, R2, PT ;  /* 0x000000020300720c */ /* 0x000fe40003f46070 */
[----:B------:R-:W1:Y:S01]  /*16db0*/  F2I.FTZ.U32.TRUNC.NTZ R3, R4 ;  /* 0x0000000400037305 */ /* 0x000e62000021f000 */
[----:B------:R-:W-:Y:S02]  /*16dc0*/  LOP3.LUT R2, R9, R6, RZ, 0x3c, !PT ;  /* 0x0000000609027212 */ /* 0x000fe400078e3cff */
[----:B------:R-:W-:Y:S02]  /*16dd0*/  @!P0 IADD3 R0, R0, 0x1, RZ ;  /* 0x0000000100008810 */ /* 0x000fe40007ffe0ff */
[----:B------:R-:W-:Y:S02]  /*16de0*/  ISETP.GE.AND P1, PT, R2, RZ, PT ;  /* 0x000000ff0200720c */ /* 0x000fe40003f26270 */
[----:B------:R-:W-:-:S04]  /*16df0*/  ISETP.NE.AND P0, PT, R6, RZ, PT ;  /* 0x000000ff0600720c */ /* 0x000fc80003f05270 */
[----:B------:R-:W-:Y:S01]  /*16e00*/  @P2 IADD3 R0, R0, 0x1, RZ ;  /* 0x0000000100002810 */ /* 0x000fe20007ffe0ff */
[----:B-1----:R-:W-:-:S06]  /*16e10*/  IMAD.MOV R2, RZ, RZ, -R3 ;  /* 0x000000ffff027224 */ /* 0x002fcc00078e0a03 */
[----:B------:R-:W-:Y:S01]  /*16e20*/  @!P1 IMAD.MOV R0, RZ, RZ, -R0 ;  /* 0x000000ffff009224 */ /* 0x000fe200078e0a00 */
[----:B------:R-:W-:Y:S02]  /*16e30*/  MOV R4, R2 ;  /* 0x0000000200047202 */ /* 0x000fe40000000f00 */
[----:B------:R-:W-:Y:S02]  /*16e40*/  IABS R2, R7 ;  /* 0x0000000700027213 */ /* 0x000fe40000000000 */
[----:B------:R-:W-:Y:S01]  /*16e50*/  @!P0 LOP3.LUT R0, RZ, R6, RZ, 0x33, !PT ;  /* 0x00000006ff008212 */ /* 0x000fe200078e33ff */
[----:B------:R-:W-:Y:S02]  /*16e60*/  IMAD R4, R4, R8, RZ ;  /* 0x0000000804047224 */ /* 0x000fe400078e02ff */
[----:B------:R-:W-:Y:S01]  /*16e70*/  IMAD.MOV R5, RZ, RZ, -R2 ;  /* 0x000000ffff057224 */ /* 0x000fe200078e0a02 */
[----:B------:R-:W-:Y:S01]  /*16e80*/  IABS R11, R0 ;  /* 0x00000000000b7213 */ /* 0x000fe20000000000 */
[----:B------:R-:W-:-:S04]  /*16e90*/  IMAD.MOV.U32 R2, RZ, RZ, RZ ;  /* 0x000000ffff027224 */ /* 0x000fc800078e00ff */
        /* <DEDUP_REMOVED lines=26> */
.L_x_399:
[----:B------:R-:W-:Y:S01]  /*17040*/  MOV R0, c[0x0][0x53c] ;  /* 0x00014f0000007a02 */ /* 0x000fe20000000f00 */
[----:B------:R1:W-:Y:S04]  /*17050*/  STL [R1+0x30], R9 ;  /* 0x0000300901007387 */ /* 0x0003e80000100800 */
[----:B------:R1:W-:Y:S04]  /*17060*/  STL [R1+0x34], RZ ;  /* 0x000034ff01007387 */ /* 0x0003e80000100800 */
[----:B------:R1:W-:Y:S04]  /*17070*/  STL [R1+0x38], RZ ;  /* 0x000038ff01007387 */ /* 0x0003e80000100800 */
[----:B------:R1:W-:Y:S02]  /*17080*/  STL [R1+0x3c], R0 ;  /* 0x00003c0001007387 */ /* 0x0003e40000100800 */
.L_x_408:
[----:B------:R-:W-:Y:S05]  /*17090*/  BSYNC B1 ;  /* 0x0000000000017941 */ /* 0x000fea0003800000 */
.L_x_397:
[----:B---3--:R-:W2:Y:S04]  /*170a0*/  LDL R4, [R1+0x30] ;  /* 0x0000300001047983 */ /* 0x008ea80000100800 */
[----:B------:R-:W2:Y:S04]  /*170b0*/  LDL R5, [R1+0x34] ;  /* 0x0000340001057983 */ /* 0x000ea80000100800 */
[----:B------:R-:W2:Y:S04]  /*170c0*/  LDL R6, [R1+0x38] ;  /* 0x0000380001067983 */ /* 0x000ea80000100800 */
[----:B------:R-:W2:Y:S01]  /*170d0*/  LDL R7, [R1+0x3c] ;  /* 0x00003c0001077983 */ /* 0x000ea20000100800 */
[----:B------:R-:W-:Y:S03]  /*170e0*/  WARPSYNC 0xffffffff ;  /* 0xffffffff00007948 */ /* 0x000fe60003800000 */
[----:B------:R-:W-:Y:S01]  /*170f0*/  BAR.SYNC.DEFER_BLOCKING 0x4, 0x80 ;  /* 0x0102000000007b1d */ /* 0x000fe20000010000 */
[----:B------:R-:W-:-:S13]  /*17100*/  ISETP.NE.AND P0, PT, R13, RZ, PT ;  /* 0x000000ff0d00720c */ /* 0x000fda0003f05270 */
[----:B--2---:R2:W-:Y:S04]  /*17110*/  @!P0 STS.128 [0x9100], R4 ;  /* 0x00910004ff008388 */ /* 0x0045e80000000c00 */
[----:B------:R-:W-:Y:S06]  /*17120*/  BAR.ARV 0x5, 0x80 ;  /* 0x0142000000007b1d */ /* 0x000fec0000002000 */
.L_x_392:
[----:B-1----:R-:W3:Y:S02]  /*17130*/  LDL R0, [R1+0x3c] ;  /* 0x00003c0001007983 */ /* 0x002ee40000100800 */
[----:B---3--:R-:W-:-:S13]  /*17140*/  ISETP.GE.AND P0, PT, R0, c[0x0][0x53c], PT ;  /* 0x00014f0000007a0c */ /* 0x008fda0003f06270 */
[----:B--2-4-:R-:W-:Y:S01]  /*17150*/  @P0 CALL.REL.NOINC `(.L_x_409) ;  /* 0x0000001000000944 */ /* 0x014fe20003c00000 */
[----:B------:R-:W-:Y:S05]  /*17160*/  BRA `(.L_x_410) ;  /* 0xfffea91000007947 */ /* 0x000fea000383ffff */
.L_x_409:
[----:B------:R-:W-:Y:S05]  /*17170*/  EXIT ;  /* 0x000000000000794d */ /* 0x000fea0003800000 */
.L_x_222:
[----:B------:R-:W-:Y:S01]  /*17180*/  IMAD.MOV.U32 R0, RZ, RZ, R5 ;  /* 0x000000ffff007224 */ /* 0x000fe200078e0005 */
[----:B------:R-:W-:Y:S02]  /*17190*/  MOV R2, 0x1 ;  /* 0x0000000100027802 */ /* 0x000fe40000000f00 */
[----:B------:R-:W-:Y:S02]  /*171a0*/  MOV R3, 0x171c0 ;  /* 0x000171c000037802 */ /* 0x000fe40000000f00 */
[----:B------:R-:W-:Y:S05]  /*171b0*/  CALL.REL.NOINC `($__internal_6_$__cuda_sm70_shflsync_up_p) ;  /* 0x0000357000007944 */ /* 0x000fea0003c00000 */
[----:B------:R-:W-:Y:S01]  /*171c0*/  MOV R0, R4 ;  /* 0x0000000400007202 */ /* 0x000fe20000000f00 */
[----:B------:R-:W-:Y:S05]  /*171d0*/  BRA `(.L_x_411) ;  /* 0xfffe929000007947 */ /* 0x000fea000383ffff */
.L_x_223:
[----:B------:R-:W-:Y:S01]  /*171e0*/  IMAD.MOV.U32 R0, RZ, RZ, R5 ;  /* 0x000000ffff007224 */ /* 0x000fe200078e0005 */
[----:B------:R-:W-:Y:S02]  /*171f0*/  MOV R2, 0x2 ;  /* 0x0000000200027802 */ /* 0x000fe40000000f00 */
[----:B------:R-:W-:Y:S02]  /*17200*/  MOV R3, 0x17220 ;  /* 0x0001722000037802 */ /* 0x000fe40000000f00 */
[----:B------:R-:W-:Y:S05]  /*17210*/  CALL.REL.NOINC `($__internal_6_$__cuda_sm70_shflsync_up_p) ;  /* 0x0000351000007944 */ /* 0x000fea0003c00000 */
[----:B------:R-:W-:Y:S01]  /*17220*/  SEL R0, R4, RZ, P4 ;  /* 0x000000ff04007207 */ /* 0x000fe20002000000 */
[----:B------:R-:W-:Y:S01]  /*17230*/  IMAD.MOV.U32 R2, RZ, RZ, 0x4 ;  /* 0x00000004ff027424 */ /* 0x000fe200078e00ff */
[----:B------:R-:W-:-:S03]  /*17240*/  MOV R3, 0x17270 ;  /* 0x0001727000037802 */ /* 0x000fc60000000f00 */
[----:B------:R-:W-:Y:S02]  /*17250*/  IMAD.IADD R0, R5, 0x1, R0 ;  /* 0x0000000105007824 */ /* 0x000fe400078e0200 */
        /* <DEDUP_REMOVED lines=13> */
[----:B------:R-:W-:Y:S02]  /*17330*/  MOV R3, 0x1f ;  /* 0x0000001f00037802 */ /* 0x000fe40000000f00 */
[----:B------:R-:W-:Y:S01]  /*17340*/  MOV R2, 0x17380 ;  /* 0x0001738000027802 */ /* 0x000fe20000000f00 */
[----:B------:R-:W-:-:S04]  /*17350*/  IMAD.IADD R4, R0, 0x1, R4 ;  /* 0x0000000100047824 */ /* 0x000fc800078e0204 */
[----:B------:R-:W-:Y:S02]  /*17360*/  IMAD.MOV.U32 R216, RZ, RZ, R4 ;  /* 0x000000ffffd87224 */ /* 0x000fe400078e0004 */
[----:B------:R-:W-:Y:S05]  /*17370*/  CALL.REL.NOINC `($__internal_5_$__cuda_sm70_shflsync_idx_p) ;  /* 0x0000336000007944 */ /* 0x000fea0003c00000 */
[----:B------:R-:W-:Y:S01]  /*17380*/  MOV R0, R215 ;  /* 0x000000d700007202 */ /* 0x000fe20000000f00 */
[----:B------:R-:W-:Y:S05]  /*17390*/  BRA `(.L_x_412) ;  /* 0xfffe91d000007947 */ /* 0x000fea000383ffff */
.L_x_225:
[----:B------:R-:W-:Y:S02]  /*173a0*/  SEL R0, RZ, 0x1, P0 ;  /* 0x00000001ff007807 */ /* 0x000fe40000000000 */
[----:B------:R-:W-:Y:S02]  /*173b0*/  MOV R2, 0x173d0 ;  /* 0x000173d000027802 */ /* 0x000fe40000000f00 */
[----:B------:R-:W-:Y:S05]  /*173c0*/  CALL.REL.NOINC `($__internal_7_$__cuda_sm70_votesync_ballot) ;  /* 0x000033d000007944 */ /* 0x000fea0003c00000 */
[----:B------:R-:W-:Y:S05]  /*173d0*/  BRA `(.L_x_413) ;  /* 0xfffe922000007947 */ /* 0x000fea000383ffff */
.L_x_226:
[----:B------:R-:W-:Y:S01]  /*173e0*/  IMAD.MOV.U32 R216, RZ, RZ, R8 ;  /* 0x000000ffffd87224 */ /* 0x000fe200078e0008 */
[----:B--2---:R-:W-:Y:S01]  /*173f0*/  MOV R215, R13 ;  /* 0x0000000d00d77202 */ /* 0x004fe20000000f00 */
[----:B------:R-:W-:Y:S01]  /*17400*/  IMAD.MOV.U32 R3, RZ, RZ, 0x1f ;  /* 0x0000001fff037424 */ /* 0x000fe200078e00ff */
[----:B------:R-:W-:Y:S02]  /*17410*/  MOV R2, 0x17430 ;  /* 0x0001743000027802 */ /* 0x000fe40000000f00 */
[----:B-1----:R-:W-:Y:S05]  /*17420*/  CALL.REL.NOINC `($__internal_5_$__cuda_sm70_shflsync_idx_p) ;  /* 0x000032b000007944 */ /* 0x002fea0003c00000 */
[----:B------:R-:W-:Y:S01]  /*17430*/  IMAD.MOV.U32 R11, RZ, RZ, R215 ;  /* 0x000000ffff0b7224 */ /* 0x000fe200078e00d7 */
[----:B------:R-:W-:Y:S01]  /*17440*/  MOV R216, R7 ;  /* 0x0000000700d87202 */ /* 0x000fe20000000f00 */
[----:B------:R-:W-:Y:S01]  /*17450*/  IMAD.MOV.U32 R6, RZ, RZ, RZ ;  /* 0x000000ffff067224 */ /* 0x000fe200078e00ff */
[----:B------:R-:W-:Y:S01]  /*17460*/  MOV R215, R13 ;  /* 0x0000000d00d77202 */ /* 0x000fe20000000f00 */
[----:B------:R-:W-:Y:S01]  /*17470*/  IMAD.MOV.U32 R3, RZ, RZ, 0x1f ;  /* 0x0000001fff037424 */ /* 0x000fe200078e00ff */
[----:B------:R-:W-:-:S02]  /*17480*/  MOV R2, 0x174a0 ;  /* 0x000174a000027802 */ /* 0x000fc40000000f00 */
[----:B------:R-:W-:Y:S05]  /*17490*/  CALL.REL.NOINC `($__internal_5_$__cuda_sm70_shflsync_idx_p) ;  /* 0x0000324000007944 */ /* 0x000fea0003c00000 */
[----:B------:R-:W-:Y:S01]  /*174a0*/  MOV R10, R215 ;  /* 0x000000d7000a7202 */ /* 0x000fe20000000f00 */
[----:B------:R-:W-:Y:S05]  /*174b0*/  BRA `(.L_x_414) ;  /* 0xfffe919000007947 */ /* 0x000fea000383ffff */
.L_x_229:
[----:B------:R-:W-:Y:S01]  /*174c0*/  IMAD.MOV.U32 R216, RZ, RZ, R4 ;  /* 0x000000ffffd87224 */ /* 0x000fe200078e0004 */
[----:B------:R-:W-:-:S02]  /*174d0*/  MOV R3, 0x1f ;  /* 0x0000001f00037802 */ /* 0x000fc40000000f00 */
[----:B------:R-:W-:Y:S02]  /*174e0*/  MOV R2, 0x17500 ;  /* 0x0001750000027802 */ /* 0x000fe40000000f00 */
[----:B-1234-:R-:W-:Y:S05]  /*174f0*/  CALL.REL.NOINC `($__internal_5_$__cuda_sm70_shflsync_idx_p) ;  /* 0x000031e000007944 */ /* 0x01efea0003c00000 */
[----:B------:R-:W-:Y:S01]  /*17500*/  MOV R6, R215 ;  /* 0x000000d700067202 */ /* 0x000fe20000000f00 */
[----:B------:R-:W-:Y:S05]  /*17510*/  BRA `(.L_x_228) ;  /* 0xfffe919000007947 */ /* 0x000fea000383ffff */
.L_x_275:
[----:B------:R-:W-:Y:S01]  /*17520*/  IMAD.MOV.U32 R216, RZ, RZ, R5 ;  /* 0x000000ffffd87224 */ /* 0x000fe200078e0005 */
[----:B------:R-:W-:Y:S01]  /*17530*/  MOV R215, RZ ;  /* 0x000000ff00d77202 */ /* 0x000fe20000000f00 */
[----:B------:R-:W-:Y:S01]  /*17540*/  IMAD.MOV.U32 R3, RZ, RZ, 0x181f ;  /* 0x0000181fff037424 */ /* 0x000fe200078e00ff */
[----:B------:R-:W-:Y:S02]  /*17550*/  MOV R2, 0x17570 ;  /* 0x0001757000027802 */ /* 0x000fe40000000f00 */
[----:B-----5:R-:W-:Y:S05]  /*17560*/  CALL.REL.NOINC `($__internal_5_$__cuda_sm70_shflsync_idx_p) ;  /* 0x0000317000007944 */ /* 0x020fea0003c00000 */
[----:B------:R-:W-:Y:S01]  /*17570*/  MOV R7, R215 ;  /* 0x000000d700077202 */ /* 0x000fe20000000f00 */
[----:B------:R-:W-:Y:S05]  /*17580*/  BRA `(.L_x_415) ;  /* 0xffff0ee000007947 */ /* 0x000fea000383ffff */
.L_x_276:
[----:B------:R-:W-:Y:S01]  /*17590*/  IMAD.MOV.U32 R216, RZ, RZ, R6 ;  /* 0x000000ffffd87224 */ /* 0x000fe200078e0006 */
[----:B------:R-:W-:Y:S01]  /*175a0*/  MOV R215, RZ ;  /* 0x000000ff00d77202 */ /* 0x000fe20000000f00 */
[----:B------:R-:W-:Y:S01]  /*175b0*/  IMAD.MOV.U32 R3, RZ, RZ, 0x181f ;  /* 0x0000181fff037424 */ /* 0x000fe200078e00ff */
[----:B------:R-:W-:Y:S02]  /*175c0*/  MOV R2, 0x175e0 ;  /* 0x000175e000027802 */ /* 0x000fe40000000f00 */
[----:B-12--5:R-:W-:Y:S05]  /*175d0*/  CALL.REL.NOINC `($__internal_5_$__cuda_sm70_shflsync_idx_p) ;  /* 0x0000310000007944 */ /* 0x026fea0003c00000 */
[----:B------:R-:W-:Y:S01]  /*175e0*/  MOV R2, R215 ;  /* 0x000000d700027202 */ /* 0x000fe20000000f00 */
[----:B------:R-:W-:Y:S05]  /*175f0*/  BRA `(.L_x_416) ;  /* 0xffff0e9000007947 */ /* 0x000fea000383ffff */
.L_x_279:
[----:B------:R-:W-:Y:S01]  /*17600*/  IMAD.MOV.U32 R216, RZ, RZ, R5 ;  /* 0x000000ffffd87224 */ /* 0x000fe200078e0005 */
[----:B------:R-:W-:Y:S01]  /*17610*/  MOV R215, 0x1 ;  /* 0x0000000100d77802 */ /* 0x000fe20000000f00 */
[----:B--2---:R-:W-:Y:S01]  /*17620*/  IMAD.MOV.U32 R3, RZ, RZ, 0x181f ;  /* 0x0000181fff037424 */ /* 0x004fe200078e00ff */
[----:B----4-:R-:W-:-:S02]  /*17630*/  MOV R2, 0x17650 ;  /* 0x0001765000027802 */ /* 0x010fc40000000f00 */
[----:B-1-3-5:R-:W-:Y:S05]  /*17640*/  CALL.REL.NOINC `($__internal_5_$__cuda_sm70_shflsync_idx_p) ;  /* 0x0000309000007944 */ /* 0x02afea0003c00000 */
[----:B------:R-:W-:Y:S01]  /*17650*/  IMAD.MOV.U32 R7, RZ, RZ, R215 ;  /* 0x000000ffff077224 */ /* 0x000fe200078e00d7 */
[----:B------:R-:W-:Y:S01]  /*17660*/  MOV R215, 0x1 ;  /* 0x0000000100d77802 */ /* 0x000fe20000000f00 */
[----:B------:R-:W-:Y:S01]  /*17670*/  IMAD.MOV.U32 R216, RZ, RZ, R6 ;  /* 0x000000ffffd87224 */ /* 0x000fe200078e0006 */
[----:B------:R-:W-:-:S02]  /*17680*/  MOV R3, 0x181f ;  /* 0x0000181f00037802 */ /* 0x000fc40000000f00 */
[----:B------:R-:W-:Y:S02]  /*17690*/  MOV R2, 0x176b0 ;  /* 0x000176b000027802 */ /* 0x000fe40000000f00 */
[----:B------:R-:W-:Y:S05]  /*176a0*/  CALL.REL.NOINC `($__internal_5_$__cuda_sm70_shflsync_idx_p) ;  /* 0x0000303000007944 */ /* 0x000fea0003c00000 */
[----:B------:R-:W-:Y:S01]  /*176b0*/  MOV R2, R215 ;  /* 0x000000d700027202 */ /* 0x000fe20000000f00 */
[----:B------:R-:W-:Y:S05]  /*176c0*/  BRA `(.L_x_417) ;  /* 0xffff0ea000007947 */ /* 0x000fea000383ffff */
.L_x_282:
[----:B------:R-:W-:Y:S01]  /*176d0*/  IMAD.MOV.U32 R216, RZ, RZ, R5 ;  /* 0x000000ffffd87224 */ /* 0x000fe200078e0005 */
[----:B------:R-:W-:Y:S01]  /*176e0*/  MOV R215, 0x2 ;  /* 0x0000000200d77802 */ /* 0x000fe20000000f00 */
[----:B-1----:R-:W-:Y:S01]  /*176f0*/  IMAD.MOV.U32 R3, RZ, RZ, 0x181f ;  /* 0x0000181fff037424 */ /* 0x002fe200078e00ff */
[----:B----4-:R-:W-:Y:S02]  /*17700*/  MOV R2, 0x17720 ;  /* 0x0001772000027802 */ /* 0x010fe40000000f00 */
[----:B--23-5:R-:W-:Y:S05]  /*17710*/  CALL.REL.NOINC `($__internal_5_$__cuda_sm70_shflsync_idx_p) ;  /* 0x00002fc000007944 */ /* 0x02cfea0003c00000 */
[----:B------:R-:W-:Y:S01]  /*17720*/  MOV R7, R215 ;  /* 0x000000d700077202 */ /* 0x000fe20000000f00 */
[----:B------:R-:W-:Y:S05]  /*17730*/  BRA `(.L_x_418) ;  /* 0xffff0f0000007947 */ /* 0x000fea000383ffff */
.L_x_283:
[----:B------:R-:W-:Y:S01]  /*17740*/  IMAD.MOV.U32 R216, RZ, RZ, R6 ;  /* 0x000000ffffd87224 */ /* 0x000fe200078e0006 */
[----:B------:R-:W-:Y:S01]  /*17750*/  MOV R215, 0x2 ;  /* 0x0000000200d77802 */ /* 0x000fe20000000f00 */
[----:B------:R-:W-:Y:S01]  /*17760*/  IMAD.MOV.U32 R3, RZ, RZ, 0x181f ;  /* 0x0000181fff037424 */ /* 0x000fe200078e00ff */
[----:B----4-:R-:W-:Y:S02]  /*17770*/  MOV R2, 0x17790 ;  /* 0x0001779000027802 */ /* 0x010fe40000000f00 */
[----:B-123-5:R-:W-:Y:S05]  /*17780*/  CALL.REL.NOINC `($__internal_5_$__cuda_sm70_shflsync_idx_p) ;  /* 0x00002f5000007944 */ /* 0x02efea0003c00000 */
[----:B------:R-:W-:Y:S01]  /*17790*/  MOV R2, R215 ;  /* 0x000000d700027202 */ /* 0x000fe20000000f00 */
[----:B------:R-:W-:Y:S05]  /*177a0*/  BRA `(.L_x_419) ;  /* 0xffff0eb000007947 */ /* 0x000fea000383ffff */
.L_x_286:
[----:B------:R-:W-:Y:S01]  /*177b0*/  IMAD.MOV.U32 R216, RZ, RZ, R5 ;  /* 0x000000ffffd87224 */ /* 0x000fe200078e0005 */
[----:B------:R-:W-:Y:S01]  /*177c0*/  MOV R215, 0x3 ;  /* 0x0000000300d77802 */ /* 0x000fe20000000f00 */
[----:B-1----:R-:W-:Y:S01]  /*177d0*/  IMAD.MOV.U32 R3, RZ, RZ, 0x181f ;  /* 0x0000181fff037424 */ /* 0x002fe200078e00ff */
[----:B------:R-:W-:-:S02]  /*177e0*/  MOV R2, 0x17800 ;  /* 0x0001780000027802 */ /* 0x000fc40000000f00 */
[----:B--2345:R-:W-:Y:S05]  /*177f0*/  CALL.REL.NOINC `($__internal_5_$__cuda_sm70_shflsync_idx_p) ;  /* 0x00002ee000007944 */ /* 0x03cfea0003c00000 */
        /* <DEDUP_REMOVED lines=8> */
.L_x_289:
[----:B------:R-:W-:Y:S01]  /*17880*/  IMAD.MOV.U32 R216, RZ, RZ, R5 ;  /* 0x000000ffffd87224 */ /* 0x000fe200078e0005 */
[----:B------:R-:W-:Y:S01]  /*17890*/  MOV R215, 0x4 ;  /* 0x0000000400d77802 */ /* 0x000fe20000000f00 */
[----:B-1----:R-:W-:Y:S01]  /*178a0*/  IMAD.MOV.U32 R3, RZ, RZ, 0x181f ;  /* 0x0000181fff037424 */ /* 0x002fe200078e00ff */
[----:B------:R-:W-:Y:S02]  /*178b0*/  MOV R2, 0x178d0 ;  /* 0x000178d000027802 */ /* 0x000fe40000000f00 */
[----:B--2345:R-:W-:Y:S05]  /*178c0*/  CALL.REL.NOINC `($__internal_5_$__cuda_sm70_shflsync_idx_p) ;  /* 0x00002e1000007944 */ /* 0x03cfea0003c00000 */
[----:B------:R-:W-:Y:S01]  /*178d0*/  MOV R7, R215 ;  /* 0x000000d700077202 */ /* 0x000fe20000000f00 */
[----:B------:R-:W-:Y:S05]  /*178e0*/  BRA `(.L_x_421) ;  /* 0xffff0f2000007947 */ /* 0x000fea000383ffff */
.L_x_290:
[----:B------:R-:W-:Y:S01]  /*178f0*/  IMAD.MOV.U32 R216, RZ, RZ, R6 ;  /* 0x000000ffffd87224 */ /* 0x000fe200078e0006 */
[----:B------:R-:W-:Y:S01]  /*17900*/  MOV R215, 0x4 ;  /* 0x0000000400d77802 */ /* 0x000fe20000000f00 */
[----:B-1----:R-:W-:Y:S01]  /*17910*/  IMAD.MOV.U32 R3, RZ, RZ, 0x181f ;  /* 0x0000181fff037424 */ /* 0x002fe200078e00ff */
[----:B------:R-:W-:Y:S02]  /*17920*/  MOV R2, 0x17940 ;  /* 0x0001794000027802 */ /* 0x000fe40000000f00 */
[----:B--2345:R-:W-:Y:S05]  /*17930*/  CALL.REL.NOINC `($__internal_5_$__cuda_sm70_shflsync_idx_p) ;  /* 0x00002da000007944 */ /* 0x03cfea0003c00000 */
[----:B------:R-:W-:Y:S01]  /*17940*/  MOV R2, R215 ;  /* 0x000000d700027202 */ /* 0x000fe20000000f00 */
[----:B------:R-:W-:Y:S05]  /*17950*/  BRA `(.L_x_422) ;  /* 0xffff0ed000007947 */ /* 0x000fea000383ffff */
.L_x_293:
[----:B------:R-:W-:Y:S01]  /*17960*/  IMAD.MOV.U32 R216, RZ, RZ, R5 ;  /* 0x000000ffffd87224 */ /* 0x000fe200078e0005 */
[----:B------:R-:W-:Y:S01]  /*17970*/  MOV R215, 0x5 ;  /* 0x0000000500d77802 */ /* 0x000fe20000000f00 */
[----:B--2---:R-:W-:Y:S01]  /*17980*/  IMAD.MOV.U32 R3, RZ, RZ, 0x181f ;  /* 0x0000181fff037424 */ /* 0x004fe200078e00ff */
[----:B---3--:R-:W-:-:S02]  /*17990*/  MOV R2, 0x179b0 ;  /* 0x000179b000027802 */ /* 0x008fc40000000f00 */
[----:B-1--45:R-:W-:Y:S05]  /*179a0*/  CALL.REL.NOINC `($__internal_5_$__cuda_sm70_shflsync_idx_p) ;  /* 0x00002d3000007944 */ /* 0x032fea0003c00000 */
        /* <DEDUP_REMOVED lines=8> */
.L_x_296:
[----:B------:R-:W-:Y:S01]  /*17a30*/  IMAD.MOV.U32 R216, RZ, RZ, R5 ;  /* 0x000000ffffd87224 */ /* 0x000fe200078e0005 */
[----:B------:R-:W-:Y:S01]  /*17a40*/  MOV R215, 0x6 ;  /* 0x0000000600d77802 */ /* 0x000fe20000000f00 */
[----:B-1----:R-:W-:Y:S01]  /*17a50*/  IMAD.MOV.U32 R3, RZ, RZ, 0x181f ;  /* 0x0000181fff037424 */ /* 0x002fe200078e00ff */
[----:B---3--:R-:W-:Y:S02]  /*17a60*/  MOV R2, 0x17a80 ;  /* 0x00017a8000027802 */ /* 0x008fe40000000f00 */
[----:B--2-45:R-:W-:Y:S05]  /*17a70*/  CALL.REL.NOINC `($__internal_5_$__cuda_sm70_shflsync_idx_p) ;  /* 0x00002c6000007944 */ /* 0x034fea0003c00000 */
[----:B------:R-:W-:Y:S01]  /*17a80*/  MOV R7, R215 ;  /* 0x000000d700077202 */ /* 0x000fe20000000f00 */
[----:B------:R-:W-:Y:S05]  /*17a90*/  BRA `(.L_x_424) ;  /* 0xffff0f4000007947 */ /* 0x000fea000383ffff */
.L_x_297:
[----:B------:R-:W-:Y:S01]  /*17aa0*/  IMAD.MOV.U32 R216, RZ, RZ, R6 ;  /* 0x000000ffffd87224 */ /* 0x000fe200078e0006 */
[----:B------:R-:W-:Y:S01]  /*17ab0*/  MOV R215, 0x6 ;  /* 0x0000000600d77802 */ /* 0x000fe20000000f00 */
[----:B------:R-:W-:Y:S01]  /*17ac0*/  IMAD.MOV.U32 R3, RZ, RZ, 0x181f ;  /* 0x0000181fff037424 */ /* 0x000fe200078e00ff */
[----:B---3--:R-:W-:Y:S02]  /*17ad0*/  MOV R2, 0x17af0 ;  /* 0x00017af000027802 */ /* 0x008fe40000000f00 */
[----:B-12-45:R-:W-:Y:S05]  /*17ae0*/  CALL.REL.NOINC `($__internal_5_$__cuda_sm70_shflsync_idx_p) ;  /* 0x00002bf000007944 */ /* 0x036fea0003c00000 */
[----:B------:R-:W-:Y:S01]  /*17af0*/  MOV R2, R215 ;  /* 0x000000d700027202 */ /* 0x000fe20000000f00 */
[----:B------:R-:W-:Y:S05]  /*17b00*/  BRA `(.L_x_425) ;  /* 0xffff0ef000007947 */ /* 0x000fea000383ffff */
.L_x_300:
        /* <DEDUP_REMOVED lines=13> */
.L_x_333:
[----:B------:R-:W-:Y:S01]  /*17be0*/  IMAD.MOV.U32 R216, RZ, RZ, R5 ;  /* 0x000000ffffd87224 */ /* 0x000fe200078e0005 */
[----:B------:R-:W-:Y:S01]  /*17bf0*/  MOV R215, RZ ;  /* 0x000000ff00d77202 */ /* 0x000fe20000000f00 */
[----:B------:R-:W-:Y:S01]  /*17c00*/  IMAD.MOV.U32 R3, RZ, RZ, 0x181f ;  /* 0x0000181fff037424 */ /* 0x000fe200078e00ff */
[----:B------:R-:W-:Y:S02]  /*17c10*/  MOV R2, 0x17c30 ;  /* 0x00017c3000027802 */ /* 0x000fe40000000f00 */
[----:B------:R-:W-:Y:S05]  /*17c20*/  CALL.REL.NOINC `($__internal_5_$__cuda_sm70_shflsync_idx_p) ;  /* 0x00002ab000007944 */ /* 0x000fea0003c00000 */
[----:B------:R-:W-:Y:S01]  /*17c30*/  MOV R11, R215 ;  /* 0x000000d7000b7202 */ /* 0x000fe20000000f00 */
[----:B------:R-:W-:Y:S05]  /*17c40*/  BRA `(.L_x_427) ;  /* 0xffff56b000007947 */ /* 0x000fea000383ffff */
.L_x_334:
[----:B------:R-:W-:Y:S01]  /*17c50*/  IMAD.MOV.U32 R216, RZ, RZ, R4 ;  /* 0x000000ffffd87224 */ /* 0x000fe200078e0004 */
[----:B------:R-:W-:Y:S01]  /*17c60*/  MOV R215, RZ ;  /* 0x000000ff00d77202 */ /* 0x000fe20000000f00 */
[----:B------:R-:W-:Y:S01]  /*17c70*/  IMAD.MOV.U32 R3, RZ, RZ, 0x181f ;  /* 0x0000181fff037424 */ /* 0x000fe200078e00ff */
[----:B------:R-:W-:Y:S02]  /*17c80*/  MOV R2, 0x17ca0 ;  /* 0x00017ca000027802 */ /* 0x000fe40000000f00 */
[----:B-12---:R-:W-:Y:S05]  /*17c90*/  CALL.REL.NOINC `($__internal_5_$__cuda_sm70_shflsync_idx_p) ;  /* 0x00002a4000007944 */ /* 0x006fea0003c00000 */
        /* <DEDUP_REMOVED lines=12> */
[----:B------:R-:W-:Y:S05]  /*17d60*/  CALL.REL.NOINC `($__internal_5_$__cuda_sm70_shflsync_idx_p) ;  /* 0x0000297000007944 */ /* 0x000fea0003c00000 */
[----:B------:R-:W-:Y:S01]  /*17d70*/  IMAD.MOV.U32 R7, RZ, RZ, R215 ;  /* 0x000000ffff077224 */ /* 0x000fe200078e00d7 */
[----:B------:R-:W-:Y:S01]  /*17d80*/  MOV R215, 0x1 ;  /* 0x0000000100d77802 */ /* 0x000fe20000000f00 */
[----:B------:R-:W-:Y:S01]  /*17d90*/  IMAD.MOV.U32 R216, RZ, RZ, R4 ;  /* 0x000000ffffd87224 */ /* 0x000fe200078e0004 */
[----:B------:R-:W-:Y:S02]  /*17da0*/  MOV R3, 0x181f ;  /* 0x0000181f00037802 */ /* 0x000fe40000000f00 */
[----:B------:R-:W-:Y:S02]  /*17db0*/  MOV R2, 0x17dd0 ;  /* 0x00017dd000027802 */ /* 0x000fe40000000f00 */
[----:B------:R-:W-:Y:S05]  /*17dc0*/  CALL.REL.NOINC `($__internal_5_$__cuda_sm70_shflsync_idx_p) ;  /* 0x0000291000007944 */ /* 0x000fea0003c00000 */
        /* <DEDUP_REMOVED lines=60> */
[----:B------:R-:W-:Y:S01]  /*18190*/  MOV R4, R215 ;  /* 0x000000d700047202 */ /* 0x000fe20000000f00 */
[----:B------:R-:W-:Y:S05]  /*181a0*/  BRA `(.L_x_428) ;  /* 0xffff52d000007947 */ /* 0x000fea000383ffff */
.L_x_335:
[----:B------:R-:W-:Y:S01]  /*181b0*/  IMAD.MOV.U32 R84, RZ, RZ, R4 ;  /* 0x000000ffff547224 */ /* 0x000fe200078e0004 */
[----:B------:R-:W-:-:S02]  /*181c0*/  MOV R0, 0x2 ;  /* 0x0000000200007802 */ /* 0x000fc40000000f00 */
[----:B------:R-:W-:Y:S02]  /*181d0*/  MOV R2, 0x181f0 ;  /* 0x000181f000027802 */ /* 0x000fe40000000f00 */
[----:B------:R-:W-:Y:S05]  /*181e0*/  CALL.REL.NOINC `($__internal_4_$__cuda_sm70_shflsync_bfly_p) ;  /* 0x0000249000007944 */ /* 0x000fea0003c00000 */
[----:B------:R-:W-:Y:S01]  /*181f0*/  FMNMX.FTZ R4, R4, R0, !PT ;  /* 0x0000000004047209 */ /* 0x000fe20007810000 */
[----:B------:R-:W-:Y:S01]  /*18200*/  IMAD.MOV.U32 R0, RZ, RZ, 0x1 ;  /* 0x00000001ff007424 */ /* 0x000fe200078e00ff */
[----:B------:R-:W-:-:S03]  /*18210*/  MOV R2, 0x18240 ;  /* 0x0001824000027802 */ /* 0x000fc60000000f00 */
[----:B------:R-:W-:Y:S02]  /*18220*/  IMAD.MOV.U32 R84, RZ, RZ, R4 ;  /* 0x000000ffff547224 */ /* 0x000fe400078e0004 */
[----:B------:R-:W-:Y:S05]  /*18230*/  CALL.REL.NOINC `($__internal_4_$__cuda_sm70_shflsync_bfly_p) ;  /* 0x0000244000007944 */ /* 0x000fea0003c00000 */
[----:B------:R-:W-:Y:S01]  /*18240*/  FMNMX.FTZ R90, R4, R0, !PT ;  /* 0x00000000045a7209 */ /* 0x000fe20007810000 */
[----:B------:R-:W-:Y:S01]  /*18250*/  IMAD.MOV.U32 R84, RZ, RZ, R5 ;  /* 0x000000ffff547224 */ /* 0x000fe200078e0005 */
[----:B------:R-:W-:Y:S01]  /*18260*/  MOV R2, 0x18290 ;  /* 0x0001829000027802 */ /* 0x000fe20000000f00 */
[----:B------:R-:W-:Y:S02]  /*18270*/  IMAD.MOV.U32 R0, RZ, RZ, 0x2 ;  /* 0x00000002ff007424 */ /* 0x000fe400078e00ff */
        /* <DEDUP_REMOVED lines=26> */
[----:B------:R-:W-:Y:S01]  /*18420*/  MOV R8, R0 ;  /* 0x0000000000087202 */ /* 0x000fe20000000f00 */
[----:B------:R-:W-:Y:S05]  /*18430*/  BRA `(.L_x_429) ;  /* 0xffff5d1000007947 */ /* 0x000fea000383ffff */
.L_x_337:
[----:B-1--4-:R-:W-:Y:S01]  /*18440*/  MOV R215, RZ ;  /* 0x000000ff00d77202 */ /* 0x012fe20000000f00 */
[----:B------:R-:W-:Y:S01]  /*18450*/  IMAD.MOV.U32 R216, RZ, RZ, R56 ;  /* 0x000000ffffd87224 */ /* 0x000fe200078e0038 */
[----:B------:R-:W-:Y:S01]  /*18460*/  MOV R2, 0x18490 ;  /* 0x0001849000027802 */ /* 0x000fe20000000f00 */
[----:B------:R-:W-:Y:S02]  /*18470*/  IMAD.MOV.U32 R3, RZ, RZ, 0x181f ;  /* 0x0000181fff037424 */ /* 0x000fe400078e00ff */
[----:B------:R-:W-:Y:S05]  /*18480*/  CALL.REL.NOINC `($__internal_5_$__cuda_sm70_shflsync_idx_p) ;  /* 0x0000225000007944 */ /* 0x000fea0003c00000 */
[----:B------:R-:W-:Y:S01]  /*18490*/  MOV R58, R215 ;  /* 0x000000d7003a7202 */ /* 0x000fe20000000f00 */
[----:B------:R-:W-:-:S05]  /*184a0*/  BRA `(.L_x_430) ;  /* 0xffff77e000007947 */ /* 0x000fca000383ffff */
.L_x_340:
[----:B------:R-:W-:Y:S01]  /*184b0*/  MOV R215, RZ ;  /* 0x000000ff00d77202 */ /* 0x000fe20000000f00 */
[----:B------:R-:W-:Y:S01]  /*184c0*/  IMAD.MOV.U32 R216, RZ, RZ, R84 ;  /* 0x000000ffffd87224 */ /* 0x000fe200078e0054 */
[----:B------:R-:W-:Y:S01]  /*184d0*/  MOV R2, 0x18500 ;  /* 0x0001850000027802 */ /* 0x000fe20000000f00 */
[----:B------:R-:W-:Y:S02]  /*184e0*/  IMAD.MOV.U32 R3, RZ, RZ, 0x181f ;  /* 0x0000181fff037424 */ /* 0x000fe400078e00ff */
[----:B------:R-:W-:Y:S05]  /*184f0*/  CALL.REL.NOINC `($__internal_5_$__cuda_sm70_shflsync_idx_p) ;  /* 0x000021e000007944 */ /* 0x000fea0003c00000 */
[----:B------:R-:W-:Y:S01]  /*18500*/  MOV R90, R215 ;  /* 0x000000d7005a7202 */ /* 0x000fe20000000f00 */
[----:B------:R-:W-:-:S05]  /*18510*/  BRA `(.L_x_431) ;  /* 0xffff821000007947 */ /* 0x000fca000383ffff */
.L_x_341:
[----:B------:R-:W-:Y:S01]  /*18520*/  MOV R215, RZ ;  /* 0x000000ff00d77202 */ /* 0x000fe20000000f00 */
[----:B------:R-:W-:Y:S01]  /*18530*/  IMAD.MOV.U32 R216, RZ, RZ, R0 ;  /* 0x000000ffffd87224 */ /* 0x000fe200078e0000 */
[----:B------:R-:W-:Y:S01]  /*18540*/  MOV R2, 0x18570 ;  /* 0x0001857000027802 */ /* 0x000fe20000000f00 */
[----:B------:R-:W-:Y:S02]  /*18550*/  IMAD.MOV.U32 R3, RZ, RZ, 0x181f ;  /* 0x0000181fff037424 */ /* 0x000fe400078e00ff */
[----:B-12---:R-:W-:Y:S05]  /*18560*/  CALL.REL.NOINC `($__internal_5_$__cuda_sm70_shflsync_idx_p) ;  /* 0x0000217000007944 */ /* 0x006fea0003c00000 */
        /* <DEDUP_REMOVED lines=13> */
[----:B------:R-:W-:Y:S05]  /*18640*/  CALL.REL.NOINC `($__internal_5_$__cuda_sm70_shflsync_idx_p) ;  /* 0x0000209000007944 */ /* 0x000fea0003c00000 */
[----:B------:R-:W-:Y:S01]  /*18650*/  MOV R3, 0x181f ;  /* 0x0000181f00037802 */ /* 0x000fe20000000f00 */
[----:B------:R-:W-:Y:S01]  /*18660*/  IMAD.MOV.U32 R90, RZ, RZ, R215 ;  /* 0x000000ffff5a7224 */ /* 0x000fe200078e00d7 */
[----:B------:R-:W-:Y:S01]  /*18670*/  MOV R215, 0x1 ;  /* 0x0000000100d77802 */ /* 0x000fe20000000f00 */
[----:B------:R-:W-:Y:S01]  /*18680*/  IMAD.MOV.U32 R216, RZ, RZ, R0 ;  /* 0x000000ffffd87224 */ /* 0x000fe200078e0000 */
[----:B------:R-:W-:Y:S02]  /*18690*/  MOV R2, 0x186b0 ;  /* 0x000186b000027802 */ /* 0x000fe40000000f00 */
[----:B------:R-:W-:Y:S05]  /*186a0*/  CALL.REL.NOINC `($__internal_5_$__cuda_sm70_shflsync_idx_p) ;  /* 0x0000203000007944 */ /* 0x000fea0003c00000 */
        /* <DEDUP_REMOVED lines=60> */
[----:B------:R-:W-:Y:S01]  /*18a70*/  MOV R2, R215 ;  /* 0x000000d700027202 */ /* 0x000fe20000000f00 */
[----:B------:R-:W-:-:S05]  /*18a80*/  BRA `(.L_x_432) ;  /* 0xffff7e3000007947 */ /* 0x000fca000383ffff */
.L_x_342:
[----:B------:R-:W-:Y:S02]  /*18a90*/  MOV R0, 0x2 ;  /* 0x0000000200007802 */ /* 0x000fe40000000f00 */
[----:B------:R-:W-:Y:S02]  /*18aa0*/  MOV R2, 0x18ac0 ;  /* 0x00018ac000027802 */ /* 0x000fe40000000f00 */
[----:B------:R-:W-:Y:S05]  /*18ab0*/  CALL.REL.NOINC `($__internal_4_$__cuda_sm70_shflsync_bfly_p) ;  /* 0x00001bc000007944 */ /* 0x000fea0003c00000 */
[----:B------:R-:W-:Y:S01]  /*18ac0*/  FMNMX.FTZ R84, R84, R0, !PT ;  /* 0x0000000054547209 */ /* 0x000fe20007810000 */
[----:B------:R-:W-:Y:S01]  /*18ad0*/  IMAD.MOV.U32 R0, RZ, RZ, 0x1 ;  /* 0x00000001ff007424 */ /* 0x000fe200078e00ff */
[----:B------:R-:W-:Y:S02]  /*18ae0*/  MOV R2, 0x18b00 ;  /* 0x00018b0000027802 */ /* 0x000fe40000000f00 */
        /* <DEDUP_REMOVED lines=28> */
[----:B------:R-:W-:-:S05]  /*18cb0*/  BRA `(.L_x_433) ;  /* 0xffff82b000007947 */ /* 0x000fca000383ffff */
.L_x_344:
[----:B------:R-:W-:Y:S01]  /*18cc0*/  IMAD.MOV.U32 R84, RZ, RZ, R225 ;  /* 0x000000ffff547224 */ /* 0x000fe200078e00e1 */
[----:B------:R-:W-:-:S02]  /*18cd0*/  MOV R0, 0x2 ;  /* 0x0000000200007802 */ /* 0x000fc40000000f00 */
[----:B------:R-:W-:Y:S02]  /*18ce0*/  MOV R2, 0x18d00 ;  /* 0x00018d0000027802 */ /* 0x000fe40000000f00 */
[----:B------:R-:W-:Y:S05]  /*18cf0*/  CALL.REL.NOINC `($__internal_4_$__cuda_sm70_shflsync_bfly_p) ;  /* 0x0000198000007944 */ /* 0x000fea0003c00000 */
[----:B------:R-:W-:Y:S05]  /*18d00*/  BRA `(.L_x_434) ;  /* 0xffffa00000007947 */ /* 0x000fea000383ffff */
.L_x_345:
[----:B------:R-:W-:Y:S01]  /*18d10*/  IMAD.MOV.U32 R84, RZ, RZ, R4 ;  /* 0x000000ffff547224 */ /* 0x000fe200078e0004 */
[----:B------:R-:W-:Y:S02]  /*18d20*/  MOV R0, 0x1 ;  /* 0x0000000100007802 */ /* 0x000fe40000000f00 */
[----:B------:R-:W-:Y:S02]  /*18d30*/  MOV R2, 0x18d50 ;  /* 0x00018d5000027802 */ /* 0x000fe40000000f00 */
[----:B-1----:R-:W-:Y:S05]  /*18d40*/  CALL.REL.NOINC `($__internal_4_$__cuda_sm70_shflsync_bfly_p) ;  /* 0x0000193000007944 */ /* 0x002fea0003c00000 */
[----:B------:R-:W-:Y:S01]  /*18d50*/  FADD.FTZ R4, R4, R0 ;  /* 0x0000000004047221 */ /* 0x000fe20000010000 */
[----:B------:R-:W-:Y:S02]  /*18d60*/  MOV R84, R223 ;  /* 0x000000df00547202 */ /* 0x000fe40000000f00 */
[----:B------:R-:W-:Y:S02]  /*18d70*/  MOV R0, 0x2 ;  /* 0x0000000200007802 */ /* 0x000fe40000000f00 */
[----:B------:R-:W-:Y:S02]  /*18d80*/  MOV R2, 0x18da0 ;  /* 0x00018da000027802 */ /* 0x000fe40000000f00 */
[----:B------:R-:W-:Y:S05]  /*18d90*/  CALL.REL.NOINC `($__internal_4_$__cuda_sm70_shflsync_bfly_p) ;  /* 0x000018e000007944 */ /* 0x000fea0003c00000 */
[----:B------:R-:W-:Y:S01]  /*18da0*/  FADD.FTZ R6, R223, R0 ;  /* 0x00000000df067221 */ /* 0x000fe20000010000 */
[----:B------:R-:W-:Y:S02]  /*18db0*/  MOV R0, 0x1 ;  /* 0x0000000100007802 */ /* 0x000fe40000000f00 */
[----:B------:R-:W-:-:S02]  /*18dc0*/  MOV R2, 0x18df0 ;  /* 0x00018df000027802 */ /* 0x000fc40000000f00 */
[----:B------:R-:W-:Y:S02]  /*18dd0*/  MOV R84, R6 ;  /* 0x0000000600547202 */ /* 0x000fe40000000f00 */
[----:B------:R-:W-:Y:S05]  /*18de0*/  CALL.REL.NOINC `($__internal_4_$__cuda_sm70_shflsync_bfly_p) ;  /* 0x0000189000007944 */ /* 0x000fea0003c00000 */
[----:B------:R-:W-:Y:S01]  /*18df0*/  FADD.FTZ R6, R6, R0 ;  /* 0x0000000006067221 */ /* 0x000fe20000010000 */
[----:B------:R-:W-:Y:S02]  /*18e00*/  MOV R84, R243 ;  /* 0x000000f300547202 */ /* 0x000fe40000000f00 */
[----:B------:R-:W-:Y:S02]  /*18e10*/  MOV R0, 0x2 ;  /* 0x0000000200007802 */ /* 0x000fe40000000f00 */
[----:B------:R-:W-:Y:S02]  /*18e20*/  MOV R2, 0x18e40 ;  /* 0x00018e4000027802 */ /* 0x000fe40000000f00 */
[----:B------:R-:W-:Y:S05]  /*18e30*/  CALL.REL.NOINC `($__internal_4_$__cuda_sm70_shflsync_bfly_p) ;  /* 0x0000184000007944 */ /* 0x000fea0003c00000 */
[----:B------:R-:W-:Y:S01]  /*18e40*/  FADD.FTZ R5, R243, R0 ;  /* 0x00000000f3057221 */ /* 0x000fe20000010000 */
[----:B------:R-:W-:Y:S02]  /*18e50*/  MOV R0, 0x1 ;  /* 0x0000000100007802 */ /* 0x000fe40000000f00 */
[----:B------:R-:W-:Y:S02]  /*18e60*/  MOV R2, 0x18e90 ;  /* 0x00018e9000027802 */ /* 0x000fe40000000f00 */
[----:B------:R-:W-:-:S02]  /*18e70*/  MOV R84, R5 ;  /* 0x0000000500547202 */ /* 0x000fc40000000f00 */
[----:B------:R-:W-:Y:S05]  /*18e80*/  CALL.REL.NOINC `($__internal_4_$__cuda_sm70_shflsync_bfly_p) ;  /* 0x000017f000007944 */ /* 0x000fea0003c00000 */
[----:B------:R-:W-:Y:S01]  /*18e90*/  FADD.FTZ R5, R5, R0 ;  /* 0x0000000005057221 */ /* 0x000fe20000010000 */
[----:B------:R-:W-:-:S02]  /*18ea0*/  MOV R84, R246 ;  /* 0x000000f600547202 */ /* 0x000fc40000000f00 */
[----:B------:R-:W-:Y:S02]  /*18eb0*/  MOV R0, 0x2 ;  /* 0x0000000200007802 */ /* 0x000fe40000000f00 */
[----:B------:R-:W-:Y:S02]  /*18ec0*/  MOV R2, 0x18ee0 ;  /* 0x00018ee000027802 */ /* 0x000fe40000000f00 */
[----:B------:R-:W-:Y:S05]  /*18ed0*/  CALL.REL.NOINC `($__internal_4_$__cuda_sm70_shflsync_bfly_p) ;  /* 0x000017a000007944 */ /* 0x000fea0003c00000 */
[----:B------:R-:W-:Y:S01]  /*18ee0*/  FADD.FTZ R7, R246, R0 ;  /* 0x00000000f6077221 */ /* 0x000fe20000010000 */
[----:B------:R-:W-:Y:S02]  /*18ef0*/  MOV R0, 0x1 ;  /* 0x0000000100007802 */ /* 0x000fe40000000f00 */
[----:B------:R-:W-:Y:S02]  /*18f00*/  MOV R2, 0x18f30 ;  /* 0x00018f3000027802 */ /* 0x000fe40000000f00 */
[----:B------:R-:W-:Y:S02]  /*18f10*/  MOV R84, R7 ;  /* 0x0000000700547202 */ /* 0x000fe40000000f00 */
[----:B------:R-:W-:Y:S05]  /*18f20*/  CALL.REL.NOINC `($__internal_4_$__cuda_sm70_shflsync_bfly_p) ;  /* 0x0000175000007944 */ /* 0x000fea0003c00000 */
[----:B------:R-:W-:Y:S01]  /*18f30*/  MOV R8, R0 ;  /* 0x0000000000087202 */ /* 0x000fe20000000f00 */
[----:B------:R-:W-:Y:S05]  /*18f40*/  BRA `(.L_x_435) ;  /* 0xffff9eb000007947 */ /* 0x000fea000383ffff */
.L_x_352:
[----:B-1-34-:R-:W-:Y:S01]  /*18f50*/  IMAD.MOV.U32 R216, RZ, RZ, R5 ;  /* 0x000000ffffd87224 */ /* 0x01afe200078e0005 */
[----:B------:R-:W-:Y:S01]  /*18f60*/  MOV R215, RZ ;  /* 0x000000ff00d77202 */ /* 0x000fe20000000f00 */
[----:B------:R-:W-:Y:S01]  /*18f70*/  IMAD.MOV.U32 R3, RZ, RZ, 0x181f ;  /* 0x0000181fff037424 */ /* 0x000fe200078e00ff */
[----:B------:R-:W-:-:S02]  /*18f80*/  MOV R2, 0x18fa0 ;  /* 0x00018fa000027802 */ /* 0x000fc40000000f00 */
[----:B------:R-:W-:Y:S05]  /*18f90*/  CALL.REL.NOINC `($__internal_5_$__cuda_sm70_shflsync_idx_p) ;  /* 0x0000174000007944 */ /* 0x000fea0003c00000 */
[----:B------:R-:W-:Y:S01]  /*18fa0*/  MOV R7, R215 ;  /* 0x000000d700077202 */ /* 0x000fe20000000f00 */
[----:B------:R-:W-:Y:S05]  /*18fb0*/  BRA `(.L_x_436) ;  /* 0xffffb51000007947 */ /* 0x000fea000383ffff */
.L_x_353:
[----:B------:R-:W-:Y:S01]  /*18fc0*/  IMAD.MOV.U32 R216, RZ, RZ, R6 ;  /* 0x000000ffffd87224 */ /* 0x000fe200078e0006 */
[----:B------:R-:W-:Y:S01]  /*18fd0*/  MOV R215, RZ ;  /* 0x000000ff00d77202 */ /* 0x000fe20000000f00 */
[----:B------:R-:W-:Y:S01]  /*18fe0*/  IMAD.MOV.U32 R3, RZ, RZ, 0x181f ;  /* 0x0000181fff037424 */ /* 0x000fe200078e00ff */
[----:B------:R-:W-:-:S02]  /*18ff0*/  MOV R2, 0x19010 ;  /* 0x0001901000027802 */ /* 0x000fc40000000f00 */
[----:B-12---:R-:W-:Y:S05]  /*19000*/  CALL.REL.NOINC `($__internal_5_$__cuda_sm70_shflsync_idx_p) ;  /* 0x000016d000007944 */ /* 0x006fea0003c00000 */
[----:B------:R-:W-:Y:S01]  /*19010*/  MOV R2, R215 ;  /* 0x000000d700027202 */ /* 0x000fe20000000f00 */
[----:B------:R-:W-:Y:S05]  /*19020*/  BRA `(.L_x_437) ;  /* 0xffffb4c000007947 */ /* 0x000fea000383ffff */
.L_x_354:
[----:B------:R-:W-:Y:S01]  /*19030*/  IMAD.MOV.U32 R216, RZ, RZ, R5 ;  /* 0x000000ffffd87224 */ /* 0x000fe200078e0005 */
[----:B------:R-:W-:Y:S01]  /*19040*/  MOV R215, 0x1 ;  /* 0x0000000100d77802 */ /* 0x000fe20000000f00 */
[----:B--2---:R-:W-:Y:S01]  /*19050*/  IMAD.MOV.U32 R3, RZ, RZ, 0x181f ;  /* 0x0000181fff037424 */ /* 0x004fe200078e00ff */
[----:B------:R-:W-:-:S02]  /*19060*/  MOV R2, 0x19080 ;  /* 0x0001908000027802 */ /* 0x000fc40000000f00 */
[----:B-1-3--:R-:W-:Y:S05]  /*19070*/  CALL.REL.NOINC `($__internal_5_$__cuda_sm70_shflsync_idx_p) ;  /* 0x0000166000007944 */ /* 0x00afea0003c00000 */
        /* <DEDUP_REMOVED lines=8> */
.L_x_355:
[----:B------:R-:W-:Y:S01]  /*19100*/  IMAD.MOV.U32 R216, RZ, RZ, R5 ;  /* 0x000000ffffd87224 */ /* 0x000fe200078e0005 */
[----:B------:R-:W-:Y:S01]  /*19110*/  MOV R215, 0x2 ;  /* 0x0000000200d77802 */ /* 0x000fe20000000f00 */
[----:B-1----:R-:W-:Y:S01]  /*19120*/  IMAD.MOV.U32 R3, RZ, RZ, 0x181f ;  /* 0x0000181fff037424 */ /* 0x002fe200078e00ff */
[----:B------:R-:W-:Y:S02]  /*19130*/  MOV R2, 0x19150 ;  /* 0x0001915000027802 */ /* 0x000fe40000000f00 */
[----:B---34-:R-:W-:Y:S05]  /*19140*/  CALL.REL.NOINC `($__internal_5_$__cuda_sm70_shflsync_idx_p) ;  /* 0x0000159000007944 */ /* 0x018fea0003c00000 */
[----:B------:R-:W-:Y:S01]  /*19150*/  MOV R7, R215 ;  /* 0x000000d700077202 */ /* 0x000fe20000000f00 */
[----:B------:R-:W-:Y:S05]  /*19160*/  BRA `(.L_x_439) ;  /* 0xffffb46000007947 */ /* 0x000fea000383ffff */
.L_x_356:
[----:B------:R-:W-:Y:S01]  /*19170*/  IMAD.MOV.U32 R216, RZ, RZ, R6 ;  /* 0x000000ffffd87224 */ /* 0x000fe200078e0006 */
[----:B------:R-:W-:Y:S01]  /*19180*/  MOV R215, 0x2 ;  /* 0x0000000200d77802 */ /* 0x000fe20000000f00 */
[----:B-1----:R-:W-:Y:S01]  /*19190*/  IMAD.MOV.U32 R3, RZ, RZ, 0x181f ;  /* 0x0000181fff037424 */ /* 0x002fe200078e00ff */
[----:B------:R-:W-:Y:S02]  /*191a0*/  MOV R2, 0x191c0 ;  /* 0x000191c000027802 */ /* 0x000fe40000000f00 */
[----:B--234-:R-:W-:Y:S05]  /*191b0*/  CALL.REL.NOINC `($__internal_5_$__cuda_sm70_shflsync_idx_p) ;  /* 0x0000152000007944 */ /* 0x01cfea0003c00000 */
[----:B------:R-:W-:Y:S01]  /*191c0*/  MOV R2, R215 ;  /* 0x000000d700027202 */ /* 0x000fe20000000f00 */
[----:B------:R-:W-:Y:S05]  /*191d0*/  BRA `(.L_x_440) ;  /* 0xffffb41000007947 */ /* 0x000fea000383ffff */
.L_x_357:
[----:B------:R-:W-:Y:S01]  /*191e0*/  IMAD.MOV.U32 R216, RZ, RZ, R5 ;  /* 0x000000ffffd87224 */ /* 0x000fe200078e0005 */
[----:B------:R-:W-:Y:S01]  /*191f0*/  MOV R215, 0x3 ;  /* 0x0000000300d77802 */ /* 0x000fe20000000f00 */
[----:B--2---:R-:W-:Y:S01]  /*19200*/  IMAD.MOV.U32 R3, RZ, RZ, 0x181f ;  /* 0x0000181fff037424 */ /* 0x004fe200078e00ff */
[----:B------:R-:W-:-:S02]  /*19210*/  MOV R2, 0x19230 ;  /* 0x0001923000027802 */ /* 0x000fc40000000f00 */
[----:B-1-34-:R-:W-:Y:S05]  /*19220*/  CALL.REL.NOINC `($__internal_5_$__cuda_sm70_shflsync_idx_p) ;  /* 0x000014b000007944 */ /* 0x01afea0003c00000 */
        /* <DEDUP_REMOVED lines=8> */
.L_x_358:
[----:B------:R-:W-:Y:S01]  /*192b0*/  IMAD.MOV.U32 R216, RZ, RZ, R5 ;  /* 0x000000ffffd87224 */ /* 0x000fe200078e0005 */
[----:B------:R-:W-:Y:S01]  /*192c0*/  MOV R215, 0x4 ;  /* 0x0000000400d77802 */ /* 0x000fe20000000f00 */
[----:B--2---:R-:W-:Y:S01]  /*192d0*/  IMAD.MOV.U32 R3, RZ, RZ, 0x181f ;  /* 0x0000181fff037424 */ /* 0x004fe200078e00ff */
[----:B------:R-:W-:Y:S02]  /*192e0*/  MOV R2, 0x19300 ;  /* 0x0001930000027802 */ /* 0x000fe40000000f00 */
[----:B-1-34-:R-:W-:Y:S05]  /*192f0*/  CALL.REL.NOINC `($__internal_5_$__cuda_sm70_shflsync_idx_p) ;  /* 0x000013e000007944 */ /* 0x01afea0003c00000 */
[----:B------:R-:W-:Y:S01]  /*19300*/  MOV R7, R215 ;  /* 0x000000d700077202 */ /* 0x000fe20000000f00 */
[----:B------:R-:W-:Y:S05]  /*19310*/  BRA `(.L_x_442) ;  /* 0xffffb3c000007947 */ /* 0x000fea000383ffff */
.L_x_359:
[----:B------:R-:W-:Y:S01]  /*19320*/  IMAD.MOV.U32 R216, RZ, RZ, R6 ;  /* 0x000000ffffd87224 */ /* 0x000fe200078e0006 */
[----:B------:R-:W-:Y:S01]  /*19330*/  MOV R215, 0x4 ;  /* 0x0000000400d77802 */ /* 0x000fe20000000f00 */
[----:B--2---:R-:W-:Y:S01]  /*19340*/  IMAD.MOV.U32 R3, RZ, RZ, 0x181f ;  /* 0x0000181fff037424 */ /* 0x004fe200078e00ff */
[----:B------:R-:W-:Y:S02]  /*19350*/  MOV R2, 0x19370 ;  /* 0x0001937000027802 */ /* 0x000fe40000000f00 */
[----:B-1-34-:R-:W-:Y:S05]  /*19360*/  CALL.REL.NOINC `($__internal_5_$__cuda_sm70_shflsync_idx_p) ;  /* 0x0000137000007944 */ /* 0x01afea0003c00000 */
[----:B------:R-:W-:Y:S01]  /*19370*/  MOV R2, R215 ;  /* 0x000000d700027202 */ /* 0x000fe20000000f00 */
[----:B------:R-:W-:Y:S05]  /*19380*/  BRA `(.L_x_443) ;  /* 0xffffb37000007947 */ /* 0x000fea000383ffff */
.L_x_360:
[----:B------:R-:W-:Y:S01]  /*19390*/  IMAD.MOV.U32 R216, RZ, RZ, R5 ;  /* 0x000000ffffd87224 */ /* 0x000fe200078e0005 */
[----:B------:R-:W-:Y:S01]  /*193a0*/  MOV R215, 0x5 ;  /* 0x0000000500d77802 */ /* 0x000fe20000000f00 */
[----:B-1----:R-:W-:Y:S01]  /*193b0*/  IMAD.MOV.U32 R3, RZ, RZ, 0x181f ;  /* 0x0000181fff037424 */ /* 0x002fe200078e00ff */
[----:B------:R-:W-:-:S02]  /*193c0*/  MOV R2, 0x193e0 ;  /* 0x000193e000027802 */ /* 0x000fc40000000f00 */
[----:B--234-:R-:W-:Y:S05]  /*193d0*/  CALL.REL.NOINC `($__internal_5_$__cuda_sm70_shflsync_idx_p) ;  /* 0x0000130000007944 */ /* 0x01cfea0003c00000 */
        /* <DEDUP_REMOVED lines=8> */
.L_x_361:
[----:B------:R-:W-:Y:S01]  /*19460*/  IMAD.MOV.U32 R216, RZ, RZ, R5 ;  /* 0x000000ffffd87224 */ /* 0x000fe200078e0005 */
[----:B------:R-:W-:Y:S01]  /*19470*/  MOV R215, 0x6 ;  /* 0x0000000600d77802 */ /* 0x000fe20000000f00 */
[----:B--2---:R-:W-:Y:S01]  /*19480*/  IMAD.MOV.U32 R3, RZ, RZ, 0x181f ;  /* 0x0000181fff037424 */ /* 0x004fe200078e00ff */
[----:B------:R-:W-:Y:S02]  /*19490*/  MOV R2, 0x194b0 ;  /* 0x000194b000027802 */ /* 0x000fe40000000f00 */
[----:B-1--4-:R-:W-:Y:S05]  /*194a0*/  CALL.REL.NOINC `($__internal_5_$__cuda_sm70_shflsync_idx_p) ;  /* 0x0000123000007944 */ /* 0x012fea0003c00000 */
[----:B------:R-:W-:Y:S01]  /*194b0*/  MOV R7, R215 ;  /* 0x000000d700077202 */ /* 0x000fe20000000f00 */
[----:B------:R-:W-:Y:S05]  /*194c0*/  BRA `(.L_x_445) ;  /* 0xffffb32000007947 */ /* 0x000fea000383ffff */
.L_x_362:
[----:B------:R-:W-:Y:S01]  /*194d0*/  IMAD.MOV.U32 R216, RZ, RZ, R6 ;  /* 0x000000ffffd87224 */ /* 0x000fe200078e0006 */
[----:B------:R-:W-:Y:S01]  /*194e0*/  MOV R215, 0x6 ;  /* 0x0000000600d77802 */ /* 0x000fe20000000f00 */
[----:B--2---:R-:W-:Y:S01]  /*194f0*/  IMAD.MOV.U32 R3, RZ, RZ, 0x181f ;  /* 0x0000181fff037424 */ /* 0x004fe200078e00ff */
[----:B------:R-:W-:Y:S02]  /*19500*/  MOV R2, 0x19520 ;  /* 0x0001952000027802 */ /* 0x000fe40000000f00 */
[----:B-1-34-:R-:W-:Y:S05]  /*19510*/  CALL.REL.NOINC `($__internal_5_$__cuda_sm70_shflsync_idx_p) ;  /* 0x000011c000007944 */ /* 0x01afea0003c00000 */
[----:B------:R-:W-:Y:S01]  /*19520*/  MOV R2, R215 ;  /* 0x000000d700027202 */ /* 0x000fe20000000f00 */
[----:B------:R-:W-:Y:S05]  /*19530*/  BRA `(.L_x_446) ;  /* 0xffffb2d000007947 */ /* 0x000fea000383ffff */
.L_x_363:
[----:B------:R-:W-:Y:S01]  /*19540*/  IMAD.MOV.U32 R216, RZ, RZ, R5 ;  /* 0x000000ffffd87224 */ /* 0x000fe200078e0005 */
[----:B------:R-:W-:Y:S01]  /*19550*/  MOV R215, 0x7 ;  /* 0x0000000700d77802 */ /* 0x000fe20000000f00 */
[----:B-1----:R-:W-:Y:S01]  /*19560*/  IMAD.MOV.U32 R3, RZ, RZ, 0x181f ;  /* 0x0000181fff037424 */ /* 0x002fe200078e00ff */
[----:B------:R-:W-:-:S02]  /*19570*/  MOV R2, 0x19590 ;  /* 0x0001959000027802 */ /* 0x000fc40000000f00 */
[----:B--2-4-:R-:W-:Y:S05]  /*19580*/  CALL.REL.NOINC `($__internal_5_$__cuda_sm70_shflsync_idx_p) ;  /* 0x0000115000007944 */ /* 0x014fea0003c00000 */
        /* <DEDUP_REMOVED lines=8> */
.L_x_365:
[----:B------:R-:W-:Y:S01]  /*19610*/  IMAD.MOV.U32 R216, RZ, RZ, R5 ;  /* 0x000000ffffd87224 */ /* 0x000fe200078e0005 */
[----:B------:R-:W-:Y:S01]  /*19620*/  MOV R215, RZ ;  /* 0x000000ff00d77202 */ /* 0x000fe20000000f00 */
[----:B------:R-:W-:Y:S01]  /*19630*/  IMAD.MOV.U32 R3, RZ, RZ, 0x1c1f ;  /* 0x00001c1fff037424 */ /* 0x000fe200078e00ff */
[----:B------:R-:W-:Y:S02]  /*19640*/  MOV R2, 0x19660 ;  /* 0x0001966000027802 */ /* 0x000fe40000000f00 */
[----:B------:R-:W-:Y:S05]  /*19650*/  CALL.REL.NOINC `($__internal_5_$__cuda_sm70_shflsync_idx_p) ;  /* 0x0000108000007944 */ /* 0x000fea0003c00000 */
[----:B------:R-:W-:Y:S01]  /*19660*/  MOV R4, R215 ;  /* 0x000000d700047202 */ /* 0x000fe20000000f00 */
[----:B------:R-:W-:Y:S05]  /*19670*/  BRA `(.L_x_448) ;  /* 0xffffb49000007947 */ /* 0x000fea000383ffff */
.L_x_366:
[----:B------:R-:W-:Y:S01]  /*19680*/  IMAD.MOV.U32 R216, RZ, RZ, R12 ;  /* 0x000000ffffd87224 */ /* 0x000fe200078e000c */
[----:B------:R-:W-:Y:S01]  /*19690*/  MOV R215, RZ ;  /* 0x000000ff00d77202 */ /* 0x000fe20000000f00 */
[----:B------:R-:W-:Y:S01]  /*196a0*/  IMAD.MOV.U32 R3, RZ, RZ, 0x1c1f ;  /* 0x00001c1fff037424 */ /* 0x000fe200078e00ff */
[----:B------:R-:W-:Y:S02]  /*196b0*/  MOV R2, 0x196d0 ;  /* 0x000196d000027802 */ /* 0x000fe40000000f00 */
[----:B-12---:R-:W-:Y:S05]  /*196c0*/  CALL.REL.NOINC `($__internal_5_$__cuda_sm70_shflsync_idx_p) ;  /* 0x0000101000007944 */ /* 0x006fea0003c00000 */
[----:B------:R-:W-:Y:S01]  /*196d0*/  MOV R0, R215 ;  /* 0x000000d700007202 */ /* 0x000fe20000000f00 */
[----:B------:R-:W-:Y:S05]  /*196e0*/  BRA `(.L_x_449) ;  /* 0xffffb44000007947 */ /* 0x000fea000383ffff */
.L_x_369:
[----:B------:R-:W-:Y:S01]  /*196f0*/  IMAD.MOV.U32 R216, RZ, RZ, R5 ;  /* 0x000000ffffd87224 */ /* 0x000fe200078e0005 */
[----:B------:R-:W-:Y:S01]  /*19700*/  MOV R215, 0x1 ;  /* 0x0000000100d77802 */ /* 0x000fe20000000f00 */
[----:B----4-:R-:W-:Y:S01]  /*19710*/  IMAD.MOV.U32 R3, RZ, RZ, 0x1c1f ;  /* 0x00001c1fff037424 */ /* 0x010fe200078e00ff */
[----:B------:R-:W-:-:S02]  /*19720*/  MOV R2, 0x19740 ;  /* 0x0001974000027802 */ /* 0x000fc40000000f00 */
[----:B-123--:R-:W-:Y:S05]  /*19730*/  CALL.REL.NOINC `($__internal_5_$__cuda_sm70_shflsync_idx_p) ;  /* 0x00000fa000007944 */ /* 0x00efea0003c00000 */
        /* <DEDUP_REMOVED lines=8> */
.L_x_372:
[----:B------:R-:W-:Y:S01]  /*197c0*/  IMAD.MOV.U32 R216, RZ, RZ, R5 ;  /* 0x000000ffffd87224 */ /* 0x000fe200078e0005 */
[----:B------:R-:W-:Y:S01]  /*197d0*/  MOV R215, 0x2 ;  /* 0x0000000200d77802 */ /* 0x000fe20000000f00 */
[----:B-1----:R-:W-:Y:S01]  /*197e0*/  IMAD.MOV.U32 R3, RZ, RZ, 0x1c1f ;  /* 0x00001c1fff037424 */ /* 0x002fe200078e00ff */
[----:B------:R-:W-:Y:S02]  /*197f0*/  MOV R2, 0x19810 ;  /* 0x0001981000027802 */ /* 0x000fe40000000f00 */
[----:B--234-:R-:W-:Y:S05]  /*19800*/  CALL.REL.NOINC `($__internal_5_$__cuda_sm70_shflsync_idx_p) ;  /* 0x00000ed000007944 */ /* 0x01cfea0003c00000 */
[----:B------:R-:W-:Y:S01]  /*19810*/  MOV R4, R215 ;  /* 0x000000d700047202 */ /* 0x000fe20000000f00 */
[----:B------:R-:W-:Y:S05]  /*19820*/  BRA `(.L_x_451) ;  /* 0xffffb9b000007947 */ /* 0x000fea000383ffff */
.L_x_373:
[----:B------:R-:W-:Y:S01]  /*19830*/  IMAD.MOV.U32 R216, RZ, RZ, R12 ;  /* 0x000000ffffd87224 */ /* 0x000fe200078e000c */
[----:B------:R-:W-:Y:S01]  /*19840*/  MOV R215, 0x2 ;  /* 0x0000000200d77802 */ /* 0x000fe20000000f00 */
[----:B------:R-:W-:Y:S01]  /*19850*/  IMAD.MOV.U32 R3, RZ, RZ, 0x1c1f ;  /* 0x00001c1fff037424 */ /* 0x000fe200078e00ff */
[----:B------:R-:W-:Y:S02]  /*19860*/  MOV R2, 0x19880 ;  /* 0x0001988000027802 */ /* 0x000fe40000000f00 */
[----:B-1234-:R-:W-:Y:S05]  /*19870*/  CALL.REL.NOINC `($__internal_5_$__cuda_sm70_shflsync_idx_p) ;  /* 0x00000e6000007944 */ /* 0x01efea0003c00000 */
[----:B------:R-:W-:Y:S01]  /*19880*/  MOV R0, R215 ;  /* 0x000000d700007202 */ /* 0x000fe20000000f00 */
[----:B------:R-:W-:Y:S05]  /*19890*/  BRA `(.L_x_452) ;  /* 0xffffb96000007947 */ /* 0x000fea000383ffff */
.L_x_376:
        /* <DEDUP_REMOVED lines=13> */
.L_x_380:
[----:B------:R-:W-:Y:S01]  /*19970*/  IMAD.MOV.U32 R216, RZ, RZ, R5 ;  /* 0x000000ffffd87224 */ /* 0x000fe200078e0005 */
[----:B------:R-:W-:Y:S01]  /*19980*/  MOV R215, RZ ;  /* 0x000000ff00d77202 */ /* 0x000fe20000000f00 */
[----:B------:R-:W-:Y:S01]  /*19990*/  IMAD.MOV.U32 R3, RZ, RZ, 0x181f ;  /* 0x0000181fff037424 */ /* 0x000fe200078e00ff */
[----:B------:R-:W-:Y:S02]  /*199a0*/  MOV R2, 0x199c0 ;  /* 0x000199c000027802 */ /* 0x000fe40000000f00 */
[----:B------:R-:W-:Y:S05]  /*199b0*/  CALL.REL.NOINC `($__internal_5_$__cuda_sm70_shflsync_idx_p) ;  /* 0x00000d2000007944 */ /* 0x000fea0003c00000 */
[----:B------:R-:W-:Y:S01]  /*199c0*/  MOV R7, R215 ;  /* 0x000000d700077202 */ /* 0x000fe20000000f00 */
[----:B------:R-:W-:Y:S05]  /*199d0*/  BRA `(.L_x_454) ;  /* 0xffffc6f000007947 */ /* 0x000fea000383ffff */
.L_x_381:
[----:B------:R-:W-:Y:S01]  /*199e0*/  IMAD.MOV.U32 R216, RZ, RZ, R6 ;  /* 0x000000ffffd87224 */ /* 0x000fe200078e0006 */
[----:B------:R-:W-:Y:S01]  /*199f0*/  MOV R215, RZ ;  /* 0x000000ff00d77202 */ /* 0x000fe20000000f00 */
[----:B------:R-:W-:Y:S01]  /*19a00*/  IMAD.MOV.U32 R3, RZ, RZ, 0x181f ;  /* 0x0000181fff037424 */ /* 0x000fe200078e00ff */
[----:B------:R-:W-:Y:S02]  /*19a10*/  MOV R2, 0x19a30 ;  /* 0x00019a3000027802 */ /* 0x000fe40000000f00 */
[----:B-12---:R-:W-:Y:S05]  /*19a20*/  CALL.REL.NOINC `($__internal_5_$__cuda_sm70_shflsync_idx_p) ;  /* 0x00000cb000007944 */ /* 0x006fea0003c00000 */
[----:B------:R-:W-:Y:S01]  /*19a30*/  MOV R2, R215 ;  /* 0x000000d700027202 */ /* 0x000fe20000000f00 */
[----:B------:R-:W-:Y:S05]  /*19a40*/  BRA `(.L_x_455) ;  /* 0xffffc6a000007947 */ /* 0x000fea000383ffff */
.L_x_382:
        /* <DEDUP_REMOVED lines=13> */
.L_x_383:
[----:B------:R-:W-:Y:S01]  /*19b20*/  IMAD.MOV.U32 R216, RZ, RZ, R5 ;  /* 0x000000ffffd87224 */ /* 0x000fe200078e0005 */
[----:B------:R-:W-:Y:S01]  /*19b30*/  MOV R215, 0x2 ;  /* 0x0000000200d77802 */ /* 0x000fe20000000f00 */
[----:B-1----:R-:W-:Y:S01]  /*19b40*/  IMAD.MOV.U32 R3, RZ, RZ, 0x181f ;  /* 0x0000181fff037424 */ /* 0x002fe200078e00ff */
[----:B------:R-:W-:Y:S02]  /*19b50*/  MOV R2, 0x19b70 ;  /* 0x00019b7000027802 */ /* 0x000fe40000000f00 */
[----:B---34-:R-:W-:Y:S05]  /*19b60*/  CALL.REL.NOINC `($__internal_5_$__cuda_sm70_shflsync_idx_p) ;  /* 0x00000b7000007944 */ /* 0x018fea0003c00000 */
[----:B------:R-:W-:Y:S01]  /*19b70*/  MOV R7, R215 ;  /* 0x000000d700077202 */ /* 0x000fe20000000f00 */
[----:B------:R-:W-:Y:S05]  /*19b80*/  BRA `(.L_x_457) ;  /* 0xffffc65000007947 */ /* 0x000fea000383ffff */
.L_x_384:
[----:B------:R-:W-:Y:S01]  /*19b90*/  IMAD.MOV.U32 R216, RZ, RZ, R6 ;  /* 0x000000ffffd87224 */ /* 0x000fe200078e0006 */
[----:B------:R-:W-:Y:S01]  /*19ba0*/  MOV R215, 0x2 ;  /* 0x0000000200d77802 */ /* 0x000fe20000000f00 */
[----:B-1----:R-:W-:Y:S01]  /*19bb0*/  IMAD.MOV.U32 R3, RZ, RZ, 0x181f ;  /* 0x0000181fff037424 */ /* 0x002fe200078e00ff */
[----:B------:R-:W-:Y:S02]  /*19bc0*/  MOV R2, 0x19be0 ;  /* 0x00019be000027802 */ /* 0x000fe40000000f00 */
[----:B--234-:R-:W-:Y:S05]  /*19bd0*/  CALL.REL.NOINC `($__internal_5_$__cuda_sm70_shflsync_idx_p) ;  /* 0x00000b0000007944 */ /* 0x01cfea0003c00000 */
[----:B------:R-:W-:Y:S01]  /*19be0*/  MOV R2, R215 ;  /* 0x000000d700027202 */ /* 0x000fe20000000f00 */
[----:B------:R-:W-:Y:S05]  /*19bf0*/  BRA `(.L_x_458) ;  /* 0xffffc60000007947 */ /* 0x000fea000383ffff */
.L_x_385:
        /* <DEDUP_REMOVED lines=13> */
.L_x_386:
[----:B------:R-:W-:Y:S01]  /*19cd0*/  IMAD.MOV.U32 R216, RZ, RZ, R5 ;  /* 0x000000ffffd87224 */ /* 0x000fe200078e0005 */
[----:B------:R-:W-:Y:S01]  /*19ce0*/  MOV R215, 0x4 ;  /* 0x0000000400d77802 */ /* 0x000fe20000000f00 */
[----:B--2---:R-:W-:Y:S01]  /*19cf0*/  IMAD.MOV.U32 R3, RZ, RZ, 0x181f ;  /* 0x0000181fff037424 */ /* 0x004fe200078e00ff */
[----:B------:R-:W-:Y:S02]  /*19d00*/  MOV R2, 0x19d20 ;  /* 0x00019d2000027802 */ /* 0x000fe40000000f00 */
[----:B-1-34-:R-:W-:Y:S05]  /*19d10*/  CALL.REL.NOINC `($__internal_5_$__cuda_sm70_shflsync_idx_p) ;  /* 0x000009c000007944 */ /* 0x01afea0003c00000 */
[----:B------:R-:W-:Y:S01]  /*19d20*/  MOV R7, R215 ;  /* 0x000000d700077202 */ /* 0x000fe20000000f00 */
[----:B------:R-:W-:Y:S05]  /*19d30*/  BRA `(.L_x_460) ;  /* 0xffffc5b000007947 */ /* 0x000fea000383ffff */
.L_x_387:
[----:B------:R-:W-:Y:S01]  /*19d40*/  IMAD.MOV.U32 R216, RZ, RZ, R6 ;  /* 0x000000ffffd87224 */ /* 0x000fe200078e0006 */
[----:B------:R-:W-:Y:S01]  /*19d50*/  MOV R215, 0x4 ;  /* 0x0000000400d77802 */ /* 0x000fe20000000f00 */
[----:B--2---:R-:W-:Y:S01]  /*19d60*/  IMAD.MOV.U32 R3, RZ, RZ, 0x181f ;  /* 0x0000181fff037424 */ /* 0x004fe200078e00ff */
[----:B------:R-:W-:Y:S02]  /*19d70*/  MOV R2, 0x19d90 ;  /* 0x00019d9000027802 */ /* 0x000fe40000000f00 */
[----:B-1-34-:R-:W-:Y:S05]  /*19d80*/  CALL.REL.NOINC `($__internal_5_$__cuda_sm70_shflsync_idx_p) ;  /* 0x0000095000007944 */ /* 0x01afea0003c00000 */
[----:B------:R-:W-:Y:S01]  /*19d90*/  MOV R2, R215 ;  /* 0x000000d700027202 */ /* 0x000fe20000000f00 */
[----:B------:R-:W-:Y:S05]  /*19da0*/  BRA `(.L_x_461) ;  /* 0xffffc56000007947 */ /* 0x000fea000383ffff */
.L_x_388:
        /* <DEDUP_REMOVED lines=13> */
.L_x_389:
[----:B------:R-:W-:Y:S01]  /*19e80*/  IMAD.MOV.U32 R216, RZ, RZ, R5 ;  /* 0x000000ffffd87224 */ /* 0x000fe200078e0005 */
[----:B------:R-:W-:Y:S01]  /*19e90*/  MOV R215, 0x6 ;  /* 0x0000000600d77802 */ /* 0x000fe20000000f00 */
[----:B--2---:R-:W-:Y:S01]  /*19ea0*/  IMAD.MOV.U32 R3, RZ, RZ, 0x181f ;  /* 0x0000181fff037424 */ /* 0x004fe200078e00ff */
[----:B------:R-:W-:Y:S02]  /*19eb0*/  MOV R2, 0x19ed0 ;  /* 0x00019ed000027802 */ /* 0x000fe40000000f00 */
[----:B-1--4-:R-:W-:Y:S05]  /*19ec0*/  CALL.REL.NOINC `($__internal_5_$__cuda_sm70_shflsync_idx_p) ;  /* 0x0000081000007944 */ /* 0x012fea0003c00000 */
[----:B------:R-:W-:Y:S01]  /*19ed0*/  MOV R7, R215 ;  /* 0x000000d700077202 */ /* 0x000fe20000000f00 */
[----:B------:R-:W-:Y:S05]  /*19ee0*/  BRA `(.L_x_463) ;  /* 0xffffc51000007947 */ /* 0x000fea000383ffff */
.L_x_390:
[----:B------:R-:W-:Y:S01]  /*19ef0*/  IMAD.MOV.U32 R216, RZ, RZ, R6 ;  /* 0x000000ffffd87224 */ /* 0x000fe200078e0006 */
[----:B------:R-:W-:Y:S01]  /*19f00*/  MOV R215, 0x6 ;  /* 0x0000000600d77802 */ /* 0x000fe20000000f00 */
[----:B--2---:R-:W-:Y:S01]  /*19f10*/  IMAD.MOV.U32 R3, RZ, RZ, 0x181f ;  /* 0x0000181fff037424 */ /* 0x004fe200078e00ff */
[----:B------:R-:W-:Y:S02]  /*19f20*/  MOV R2, 0x19f40 ;  /* 0x00019f4000027802 */ /* 0x000fe40000000f00 */
[----:B-1-34-:R-:W-:Y:S05]  /*19f30*/  CALL.REL.NOINC `($__internal_5_$__cuda_sm70_shflsync_idx_p) ;  /* 0x000007a000007944 */ /* 0x01afea0003c00000 */
[----:B------:R-:W-:Y:S01]  /*19f40*/  MOV R2, R215 ;  /* 0x000000d700027202 */ /* 0x000fe20000000f00 */
[----:B------:R-:W-:Y:S05]  /*19f50*/  BRA `(.L_x_464) ;  /* 0xffffc4c000007947 */ /* 0x000fea000383ffff */
.L_x_391:
        /* <DEDUP_REMOVED lines=13> */
.L_x_393:
[----:B------:R-:W-:Y:S01]  /*1a030*/  IMAD.MOV.U32 R216, RZ, RZ, R84 ;  /* 0x000000ffffd87224 */ /* 0x000fe200078e0054 */
[----:B------:R-:W-:Y:S01]  /*1a040*/  MOV R215, RZ ;  /* 0x000000ff00d77202 */ /* 0x000fe20000000f00 */
[----:B----4-:R-:W-:Y:S01]  /*1a050*/  IMAD.MOV.U32 R3, RZ, RZ, 0x1f ;  /* 0x0000001fff037424 */ /* 0x010fe200078e00ff */
[----:B------:R-:W-:Y:S02]  /*1a060*/  MOV R2, 0x1a080 ;  /* 0x0001a08000027802 */ /* 0x000fe40000000f00 */
[----:B------:R-:W-:Y:S05]  /*1a070*/  CALL.REL.NOINC `($__internal_5_$__cuda_sm70_shflsync_idx_p) ;  /* 0x0000066000007944 */ /* 0x000fea0003c00000 */
[----:B------:R-:W-:Y:S01]  /*1a080*/  MOV R9, R215 ;  /* 0x000000d700097202 */ /* 0x000fe20000000f00 */
[----:B------:R-:W-:Y:S05]  /*1a090*/  BRA `(.L_x_466) ;  /* 0xffffc55000007947 */ /* 0x000fea000383ffff */
.L_x_394:
[----:B------:R-:W-:Y:S01]  /*1a0a0*/  IMAD.MOV.U32 R216, RZ, RZ, R84 ;  /* 0x000000ffffd87224 */ /* 0x000fe200078e0054 */
[----:B------:R-:W-:Y:S01]  /*1a0b0*/  MOV R215, 0x1 ;  /* 0x0000000100d77802 */ /* 0x000fe20000000f00 */
[----:B----4-:R-:W-:Y:S01]  /*1a0c0*/  IMAD.MOV.U32 R3, RZ, RZ, 0x1f ;  /* 0x0000001fff037424 */ /* 0x010fe200078e00ff */
[----:B------:R-:W-:Y:S02]  /*1a0d0*/  MOV R2, 0x1a0f0 ;  /* 0x0001a0f000027802 */ /* 0x000fe40000000f00 */
[----:B-12---:R-:W-:Y:S05]  /*1a0e0*/  CALL.REL.NOINC `($__internal_5_$__cuda_sm70_shflsync_idx_p) ;  /* 0x000005f000007944 */ /* 0x006fea0003c00000 */
[----:B------:R-:W-:Y:S01]  /*1a0f0*/  MOV R8, R215 ;  /* 0x000000d700087202 */ /* 0x000fe20000000f00 */
[----:B------:R-:W-:Y:S05]  /*1a100*/  BRA `(.L_x_467) ;  /* 0xffffc50000007947 */ /* 0x000fea000383ffff */
.L_x_395:
[----:B------:R-:W-:Y:S02]  /*1a110*/  MOV R2, 0x1 ;  /* 0x0000000100027802 */ /* 0x000fe40000000f00 */
[----:B------:R-:W-:-:S02]  /*1a120*/  MOV R3, 0x1a140 ;  /* 0x0001a14000037802 */ /* 0x000fc40000000f00 */
[----:B-123--:R-:W-:Y:S05]  /*1a130*/  CALL.REL.NOINC `($__internal_6_$__cuda_sm70_shflsync_up_p) ;  /* 0x000005f000007944 */ /* 0x00efea0003c00000 */
[----:B------:R-:W-:Y:S05]  /*1a140*/  BRA `(.L_x_468) ;  /* 0xffffc5f000007947 */ /* 0x000fea000383ffff */
.L_x_396:
[----:B------:R-:W-:Y:S02]  /*1a150*/  MOV R2, 0x2 ;  /* 0x0000000200027802 */ /* 0x000fe40000000f00 */
[----:B------:R-:W-:-:S02]  /*1a160*/  MOV R3, 0x1a180 ;  /* 0x0001a18000037802 */ /* 0x000fc40000000f00 */
[----:B-12---:R-:W-:Y:S05]  /*1a170*/  CALL.REL.NOINC `($__internal_6_$__cuda_sm70_shflsync_up_p) ;  /* 0x000005b000007944 */ /* 0x006fea0003c00000 */
        /* <DEDUP_REMOVED lines=24> */
.L_x_400:
[----:B------:R-:W-:Y:S02]  /*1a300*/  MOV R2, 0x1 ;  /* 0x0000000100027802 */ /* 0x000fe40000000f00 */
[----:B------:R-:W-:Y:S02]  /*1a310*/  MOV R3, 0x1a330 ;  /* 0x0001a33000037802 */ /* 0x000fe40000000f00 */
[----:B------:R-:W-:Y:S05]  /*1a320*/  CALL.REL.NOINC `($__internal_6_$__cuda_sm70_shflsync_up_p) ;  /* 0x0000040000007944 */ /* 0x000fea0003c00000 */
[----:B------:R-:W-:Y:S01]  /*1a330*/  MOV R2, R4 ;  /* 0x0000000400027202 */ /* 0x000fe20000000f00 */
[----:B------:R-:W-:Y:S05]  /*1a340*/  BRA `(.L_x_470) ;  /* 0xffffc65000007947 */ /* 0x000fea000383ffff */
.L_x_401:
        /* <DEDUP_REMOVED lines=27> */
.L_x_403:
[----:B------:R-:W-:Y:S02]  /*1a500*/  SEL R0, RZ, 0x1, P0 ;  /* 0x00000001ff007807 */ /* 0x000fe40000000000 */
[----:B------:R-:W-:Y:S02]  /*1a510*/  MOV R2, 0x1a530 ;  /* 0x0001a53000027802 */ /* 0x000fe40000000f00 */
[----:B---3--:R-:W-:Y:S05]  /*1a520*/  CALL.REL.NOINC `($__internal_7_$__cuda_sm70_votesync_ballot) ;  /* 0x0000027000007944 */ /* 0x008fea0003c00000 */
[----:B------:R-:W-:Y:S05]  /*1a530*/  BRA `(.L_x_472) ;  /* 0xffffc5f000007947 */ /* 0x000fea000383ffff */
.L_x_404:
[----:B------:R-:W-:Y:S01]  /*1a540*/  IMAD.MOV.U32 R216, RZ, RZ, R6 ;  /* 0x000000ffffd87224 */ /* 0x000fe200078e0006 */
[----:B--2---:R-:W-:Y:S01]  /*1a550*/  MOV R215, R10 ;  /* 0x0000000a00d77202 */ /* 0x004fe20000000f00 */
[----:B------:R-:W-:Y:S01]  /*1a560*/  IMAD.MOV.U32 R3, RZ, RZ, 0x1f ;  /* 0x0000001fff037424 */ /* 0x000fe200078e00ff */
[----:B------:R-:W-:Y:S02]  /*1a570*/  MOV R2, 0x1a590 ;  /* 0x0001a59000027802 */ /* 0x000fe40000000f00 */
[----:B-1-3--:R-:W-:Y:S05]  /*1a580*/  CALL.REL.NOINC `($__internal_5_$__cuda_sm70_shflsync_idx_p) ;  /* 0x0000015000007944 */ /* 0x00afea0003c00000 */
[----:B------:R-:W-:Y:S01]  /*1a590*/  IMAD.MOV.U32 R6, RZ, RZ, R215 ;  /* 0x000000ffff067224 */ /* 0x000fe200078e00d7 */
[----:B------:R-:W-:Y:S01]  /*1a5a0*/  MOV R215, R10 ;  /* 0x0000000a00d77202 */ /* 0x000fe20000000f00 */
[----:B------:R-:W-:Y:S01]  /*1a5b0*/  IMAD.MOV.U32 R216, RZ, RZ, R7 ;  /* 0x000000ffffd87224 */ /* 0x000fe200078e0007 */
[----:B------:R-:W-:Y:S02]  /*1a5c0*/  MOV R3, 0x1f ;  /* 0x0000001f00037802 */ /* 0x000fe40000000f00 */
[----:B------:R-:W-:-:S02]  /*1a5d0*/  MOV R2, 0x1a5f0 ;  /* 0x0001a5f000027802 */ /* 0x000fc40000000f00 */
[----:B------:R-:W-:Y:S05]  /*1a5e0*/  CALL.REL.NOINC `($__internal_5_$__cuda_sm70_shflsync_idx_p) ;  /* 0x000000f000007944 */ /* 0x000fea0003c00000 */
[----:B------:R-:W-:Y:S01]  /*1a5f0*/  MOV R7, R215 ;  /* 0x000000d700077202 */ /* 0x000fe20000000f00 */
[----:B------:R-:W-:Y:S05]  /*1a600*/  BRA `(.L_x_473) ;  /* 0xffffc56000007947 */ /* 0x000fea000383ffff */
.L_x_407:
[----:B------:R-:W-:Y:S01]  /*1a610*/  IMAD.MOV.U32 R216, RZ, RZ, R4 ;  /* 0x000000ffffd87224 */ /* 0x000fe200078e0004 */
[----:B------:R-:W-:Y:S01]  /*1a620*/  MOV R215, R0 ;  /* 0x0000000000d77202 */ /* 0x000fe20000000f00 */
[----:B------:R-:W-:Y:S01]  /*1a630*/  IMAD.MOV.U32 R3, RZ, RZ, 0x1f ;  /* 0x0000001fff037424 */ /* 0x000fe200078e00ff */
[----:B------:R-:W-:-:S02]  /*1a640*/  MOV R2, 0x1a660 ;  /* 0x0001a66000027802 */ /* 0x000fc40000000f00 */
[----:B--234-:R-:W-:Y:S05]  /*1a650*/  CALL.REL.NOINC `($__internal_5_$__cuda_sm70_shflsync_idx_p) ;  /* 0x0000008000007944 */ /* 0x01cfea0003c00000 */
[----:B------:R-:W-:Y:S01]  /*1a660*/  MOV R11, R215 ;  /* 0x000000d7000b7202 */ /* 0x000fe20000000f00 */
[----:B------:R-:W-:Y:S05]  /*1a670*/  BRA `(.L_x_406) ;  /* 0xffffc55000007947 */ /* 0x000fea000383ffff */
        .weak           $__internal_4_$__cuda_sm70_shflsync_bfly_p
        .type           $__internal_4_$__cuda_sm70_shflsync_bfly_p,@function
        .size           $__internal_4_$__cuda_sm70_shflsync_bfly_p,($__internal_5_$__cuda_sm70_shflsync_idx_p - $__internal_4_$__cuda_sm70_shflsync_bfly_p)
$__internal_4_$__cuda_sm70_shflsync_bfly_p:
[----:B------:R-:W-:Y:S02]  /*1a680*/  MOV R165, 0xffffffff ;  /* 0xffffffff00a57802 */ /* 0x000fe40000000f00 */
[----:B------:R-:W-:-:S02]  /*1a690*/  MOV R3, 0x1f ;  /* 0x0000001f00037802 */ /* 0x000fc40000000f00 */
[----:B------:R-:W-:Y:S04]  /*1a6a0*/  WARPSYNC R165 ;  /* 0x000000a500007348 */ /* 0x000fe80003800000 */
[----:B------:R1:W2:Y:S02]  /*1a6b0*/  SHFL.BFLY PT, R0, R84, R0, R3 ;  /* 0x0c00000054007389 */ /* 0x0002a400000e0003 */
[----:B-1----:R-:W-:-:S04]  /*1a6c0*/  MOV R3, 0x0 ;  /* 0x0000000000037802 */ /* 0x002fc80000000f00 */
[----:B--2---:R-:W-:Y:S05]  /*1a6d0*/  RET.REL.NODEC R2 `(_ZN7cutlass13device_kernelIN5flash19enable_sm80_to_sm89INS1_16FlashAttnFwdSm80INS1_25CollectiveMainloopFwdSm80ILi4ELi1ELb0EN4cute5tupleIJNS5_1CILi128EEENS7_ILi80EEENS7_ILi64EEEEEELi64ENS_10bfloat16_tEfNS_4arch4Sm80ELb0ELb0ELb0ELb1ELb1ELb1ELb1ELb1EEENS1_21CollectiveEpilogueFwdINS6_IJS8_SA_S9_EEENS6_IJNS7_ILi1EEESI_SI_EEESC_SE_Li128ELb1ELb1ELb1ELb0EEENS1_36VarlenDynamicPersistentTileSchedulerILi128ELi80ELi128ELi128ELb1ELb1ELb0ELb0ELb1ELb1EEEEEEEEEvNT_6ParamsE) ;  /* 0xfffe592002007950 */ /* 0x004fea0003c3ffff */
        .weak           $__internal_5_$__cuda_sm70_shflsync_idx_p
        .type           $__internal_5_$__cuda_sm70_shflsync_idx_p,@function
        .size           $__internal_5_$__cuda_sm70_shflsync_idx_p,($__internal_6_$__cuda_sm70_shflsync_up_p - $__internal_5_$__cuda_sm70_shflsync_idx_p)
$__internal_5_$__cuda_sm70_shflsync_idx_p:
[----:B------:R-:W-:-:S04]  /*1a6e0*/  MOV R217, 0xffffffff ;  /* 0xffffffff00d97802 */ /* 0x000fc80000000f00 */
[----:B------:R-:W-:Y:S04]  /*1a6f0*/  WARPSYNC R217 ;  /* 0x000000d900007348 */ /* 0x000fe80003800000 */
[----:B------:R1:W2:Y:S02]  /*1a700*/  SHFL.IDX PT, R215, R216, R215, R3 ;  /* 0x000000d7d8d77389 */ /* 0x0002a400000e0003 */
[----:B-1----:R-:W-:-:S04]  /*1a710*/  MOV R3, 0x0 ;  /* 0x0000000000037802 */ /* 0x002fc80000000f00 */
[----:B--2---:R-:W-:Y:S05]  /*1a720*/  RET.REL.NODEC R2 `(_ZN7cutlass13device_kernelIN5flash19enable_sm80_to_sm89INS1_16FlashAttnFwdSm80INS1_25CollectiveMainloopFwdSm80ILi4ELi1ELb0EN4cute5tupleIJNS5_1CILi128EEENS7_ILi80EEENS7_ILi64EEEEEELi64ENS_10bfloat16_tEfNS_4arch4Sm80ELb0ELb0ELb0ELb1ELb1ELb1ELb1ELb1EEENS1_21CollectiveEpilogueFwdINS6_IJS8_SA_S9_EEENS6_IJNS7_ILi1EEESI_SI_EEESC_SE_Li128ELb1ELb1ELb1ELb0EEENS1_36VarlenDynamicPersistentTileSchedulerILi128ELi80ELi128ELi128ELb1ELb1ELb0ELb0ELb1ELb1EEEEEEEEEvNT_6ParamsE) ;  /* 0xfffe58d002007950 */ /* 0x004fea0003c3ffff */
        .weak           $__internal_6_$__cuda_sm70_shflsync_up_p
        .type           $__internal_6_$__cuda_sm70_shflsync_up_p,@function
        .size           $__internal_6_$__cuda_sm70_shflsync_up_p,($__internal_7_$__cuda_sm70_votesync_ballot - $__internal_6_$__cuda_sm70_shflsync_up_p)
$__internal_6_$__cuda_sm70_shflsync_up_p:
[----:B------:R-:W-:Y:S02]  /*1a730*/  IMAD.MOV.U32 R4, RZ, RZ, RZ ;  /* 0x000000ffff047224 */ /* 0x000fe400078e00ff */
[----:B------:R-:W-:-:S04]  /*1a740*/  IMAD.MOV.U32 R10, RZ, RZ, -0x1 ;  /* 0xffffffffff0a7424 */ /* 0x000fc800078e00ff */
[----:B------:R-:W-:Y:S04]  /*1a750*/  WARPSYNC R10 ;  /* 0x0000000a00007348 */ /* 0x000fe80003800000 */
[----:B------:R1:W2:Y:S02]  /*1a760*/  SHFL.UP PT, R4, R0, R2, R4 ;  /* 0x0400000200047389 */ /* 0x0002a400000e0004 */
[----:B-1----:R-:W-:Y:S02]  /*1a770*/  MOV R2, R3 ;  /* 0x0000000300027202 */ /* 0x002fe40000000f00 */
[----:B------:R-:W-:-:S04]  /*1a780*/  MOV R3, 0x0 ;  /* 0x0000000000037802 */ /* 0x000fc80000000f00 */
[----:B--2---:R-:W-:Y:S05]  /*1a790*/  RET.REL.NODEC R2 `(_ZN7cutlass13device_kernelIN5flash19enable_sm80_to_sm89INS1_16FlashAttnFwdSm80INS1_25CollectiveMainloopFwdSm80ILi4ELi1ELb0EN4cute5tupleIJNS5_1CILi128EEENS7_ILi80EEENS7_ILi64EEEEEELi64ENS_10bfloat16_tEfNS_4arch4Sm80ELb0ELb0ELb0ELb1ELb1ELb1ELb1ELb1EEENS1_21CollectiveEpilogueFwdINS6_IJS8_SA_S9_EEENS6_IJNS7_ILi1EEESI_SI_EEESC_SE_Li128ELb1ELb1ELb1ELb0EEENS1_36VarlenDynamicPersistentTileSchedulerILi128ELi80ELi128ELi128ELb1ELb1ELb0ELb0ELb1ELb1EEEEEEEEEvNT_6ParamsE) ;  /* 0xfffe586002007950 */ /* 0x004fea0003c3ffff */
        .weak           $__internal_7_$__cuda_sm70_votesync_ballot
        .type           $__internal_7_$__cuda_sm70_votesync_ballot,@function
        .size           $__internal_7_$__cuda_sm70_votesync_ballot,(.L_x_1915 - $__internal_7_$__cuda_sm70_votesync_ballot)
$__internal_7_$__cuda_sm70_votesync_ballot:
[----:B------:R-:W-:Y:S01]  /*1a7a0*/  ISETP.NE.U32.AND P0, PT, R0, 0x1, PT ;  /* 0x000000010000780c */ /* 0x000fe20003f05070 */
[----:B------:R-:W-:-:S04]  /*1a7b0*/  IMAD.MOV.U32 R3, RZ, RZ, -0x1 ;  /* 0xffffffffff037424 */ /* 0x000fc800078e00ff */
[----:B------:R-:W-:Y:S08]  /*1a7c0*/  WARPSYNC R3 ;  /* 0x0000000300007348 */ /* 0x000ff00003800000 */
[----:B------:R-:W-:-:S04]  /*1a7d0*/  VOTE.ANY R0, PT, !P0 ;  /* 0x0000000000007806 */ /* 0x000fc800040e0100 */
[----:B------:R-:W-:Y:S01]  /*1a7e0*/  LOP3.LUT R0, R0, R3, RZ, 0xc0, !PT ;  /* 0x0000000300007212 */ /* 0x000fe200078ec0ff */
[----:B------:R-:W-:-:S04]  /*1a7f0*/  IMAD.MOV.U32 R3, RZ, RZ, 0x0 ;  /* 0x00000000ff037424 */ /* 0x000fc800078e00ff */
[----:B------:R-:W-:Y:S05]  /*1a800*/  RET.REL.NODEC R2 `(_ZN7cutlass13device_kernelIN5flash19enable_sm80_to_sm89INS1_16FlashAttnFwdSm80INS1_25CollectiveMainloopFwdSm80ILi4ELi1ELb0EN4cute5tupleIJNS5_1CILi128EEENS7_ILi80EEENS7_ILi64EEEEEELi64ENS_10bfloat16_tEfNS_4arch4Sm80ELb0ELb0ELb0ELb1ELb1ELb1ELb1ELb1EEENS1_21CollectiveEpilogueFwdINS6_IJS8_SA_S9_EEENS6_IJNS7_ILi1EEESI_SI_EEESC_SE_Li128ELb1ELb1ELb1ELb0EEENS1_36VarlenDynamicPersistentTileSchedulerILi128ELi80ELi128ELi128ELb1ELb1ELb0ELb0ELb1ELb1EEEEEEEEEvNT_6ParamsE) ;  /* 0xfffe57f002007950 */ /* 0x000fea0003c3ffff */
.L_x_474:
        /* <DEDUP_REMOVED lines=15> */
.L_x_1915:


//--------------------- .text._ZN7cutlass13device_kernelIN5flash19enable_sm80_to_sm89INS1_16FlashAttnFwdSm80INS1_25CollectiveMainloopFwdSm80ILi4ELi1ELb0EN4cute5tupleIJNS5_1CILi128EEENS7_ILi96EEENS7_ILi64EEEEEELi64ENS_10bfloat16_tEfNS_4arch4Sm80ELb0ELb1ELb0ELb0ELb1ELb0ELb1ELb1EEENS1_21CollectiveEpilogueFwdINS6_IJS8_SA_S9_EEENS6_IJNS7_ILi1EEESI_SI_EEESC_SE_Li128ELb0ELb1ELb1ELb0EEENS1_19SingleTileSchedulerILb0ELb1ELb1ELi128EEEEEEEEEvNT_6ParamsE --------------------------
	.section	.text._ZN7cutlass13device_kernelIN5flash19enable_sm80_to_sm89INS1_16FlashAttnFwdSm80INS1_25CollectiveMainloopFwdSm80ILi4ELi1ELb0EN4cute5tupleIJNS5_1CILi128EEENS7_ILi96EEENS7_ILi64EEEEEELi64ENS_10bfloat16_tEfNS_4arch4Sm80ELb0ELb1ELb0ELb0ELb1ELb0ELb1ELb1EEENS1_21CollectiveEpilogueFwdINS6_IJS8_SA_S9_EEENS6_IJNS7_ILi1EEESI_SI_EEESC_SE_Li128ELb0ELb1ELb1ELb0EEENS1_19SingleTileSchedulerILb0ELb1ELb1ELi128EEEEEEEEEvNT_6ParamsE,"ax",@progbits
	.sectioninfo	@"SHI_REGISTERS=255"
	.align	128
.text._ZN7cutlass13device_kernelIN5flash19enable_sm80_to_sm89INS1_16FlashAttnFwdSm80INS1_25CollectiveMainloopFwdSm80ILi4ELi1ELb0EN4cute5tupleIJNS5_1CILi128EEENS7_ILi96EEENS7_ILi64EEEEEELi64ENS_10bfloat16_tEfNS_4arch4Sm80ELb0ELb1ELb0ELb0ELb1ELb0ELb1ELb1EEENS1_21CollectiveEpilogueFwdINS6_IJS8_SA_S9_EEENS6_IJNS7_ILi1EEESI_SI_EEESC_SE_Li128ELb0ELb1ELb1ELb0EEENS1_19SingleTileSchedulerILb0ELb1ELb1ELi128EEEEEEEEEvNT_6ParamsE:
        .type           _ZN7cutlass13device_kernelIN5flash19enable_sm80_to_sm89INS1_16FlashAttnFwdSm80INS1_25CollectiveMainloopFwdSm80ILi4ELi1ELb0EN4cute5tupleIJNS5_1CILi128EEENS7_ILi96EEENS7_ILi64EEEEEELi64ENS_10bfloat16_tEfNS_4arch4Sm80ELb0ELb1ELb0ELb0ELb1ELb0ELb1ELb1EEENS1_21CollectiveEpilogueFwdINS6_IJS8_SA_S9_EEENS6_IJNS7_ILi1EEESI_SI_EEESC_SE_Li128ELb0ELb1ELb1ELb0EEENS1_19SingleTileSchedulerILb0ELb1ELb1ELi128EEEEEEEEEvNT_6ParamsE,@function
        .size           _ZN7cutlass13device_kernelIN5flash19enable_sm80_to_sm89INS1_16FlashAttnFwdSm80INS1_25CollectiveMainloopFwdSm80ILi4ELi1ELb0EN4cute5tupleIJNS5_1CILi128EEENS7_ILi96EEENS7_ILi64EEEEEELi64ENS_10bfloat16_tEfNS_4arch4Sm80ELb0ELb1ELb0ELb0ELb1ELb0ELb1ELb1EEENS1_21CollectiveEpilogueFwdINS6_IJS8_SA_S9_EEENS6_IJNS7_ILi1EEESI_SI_EEESC_SE_Li128ELb0ELb1ELb1ELb0EEENS1_19SingleTileSchedulerILb0ELb1ELb1ELi128EEEEEEEEEvNT_6ParamsE,(.L_x_1920 - _ZN7cutlass13device_kernelIN5flash19enable_sm80_to_sm89INS1_16FlashAttnFwdSm80INS1_25CollectiveMainloopFwdSm80ILi4ELi1ELb0EN4cute5tupleIJNS5_1CILi128EEENS7_ILi96EEENS7_ILi64EEEEEELi64ENS_10bfloat16_tEfNS_4arch4Sm80ELb0ELb1ELb0ELb0ELb1ELb0ELb1ELb1EEENS1_21CollectiveEpilogueFwdINS6_IJS8_SA_S9_EEENS6_IJNS7_ILi1EEESI_SI_EEESC_SE_Li128ELb0ELb1ELb1ELb0EEENS1_19SingleTileSchedulerILb0ELb1ELb1ELi128EEEEEEEEEvNT_6ParamsE)
        .other          _ZN7cutlass13device_kernelIN5flash19enable_sm80_to_sm89INS1_16FlashAttnFwdSm80INS1_25CollectiveMainloopFwdSm80ILi4ELi1ELb0EN4cute5tupleIJNS5_1CILi128EEENS7_ILi96EEENS7_ILi64EEEEEELi64ENS_10bfloat16_tEfNS_4arch4Sm80ELb0ELb1ELb0ELb0ELb1ELb0ELb1ELb1EEENS1_21CollectiveEpilogueFwdINS6_IJS8_SA_S9_EEENS6_IJNS7_ILi1EEESI_SI_EEESC_SE_Li128ELb0ELb1ELb1ELb0EEENS1_19SingleTileSchedulerILb0ELb1ELb1ELi128EEEEEEEEEvNT_6ParamsE,@"STO_CUDA_ENTRY STV_DEFAULT"
_ZN7cutlass13device_kernelIN5flash19enable_sm80_to_sm89INS1_16FlashAttnFwdSm80INS1_25CollectiveMainloopFwdSm80ILi4ELi1ELb0EN4cute5tupleIJNS5_1CILi128EEENS7_ILi96EEENS7_ILi64EEEEEELi64ENS_10bfloat16_tEfNS_4arch4Sm80ELb0ELb1ELb0ELb0ELb1ELb0ELb1ELb1EEENS1_21CollectiveEpilogueFwdINS6_IJS8_SA_S9_EEENS6_IJNS7_ILi1EEESI_SI_EEESC_SE_Li128ELb0ELb1ELb1ELb0EEENS1_19SingleTileSchedulerILb0ELb1ELb1ELi128EEEEEEEEEvNT_6ParamsE:
        /* <DEDUP_REMOVED lines=18> */
.L_x_475:
[----:B------:R-:W-:Y:S02]  /*0120*/  ULDC.64 UR4, c[0x0][0x550] ;  /* 0x0001540000047ab9 */ /* 0x000fe40000000a00 */
[----:B------:R-:W-:Y:S02]  /*0130*/  UISETP.NE.AND UP0, UPT, UR4, 0x1, UPT ;  /* 0x000000010400788c */ /* 0x000fe4000bf05270 */
[----:B------:R-:W-:-:S02]  /*0140*/  UIMAD.WIDE.U32 UR10, UR7, UR5, URZ ;  /* 0x00000005070a72a5 */ /* 0x000fc4000f8e003f */
[----:B------:R-:W-:Y:S02]  /*0150*/  ULDC UR4, c[0x0][0x558] ;  /* 0x0001560000047ab9 */ /* 0x000fe40000000800 */
[----:B------:R-:W-:-:S05]  /*0160*/  UMOV UR9, UR7 ;  /* 0x0000000700097c82 */ /* 0x000fca0008000000 */
[----:B------:R-:W-:-:S03]  /*0170*/  @UP0 USHF.R.U32.HI UR9, URZ, UR4, UR11 ;  /* 0x000000043f090299 */ /* 0x000fc6000801160b */
.L_x_476:
[----:B------:R-:W-:Y:S01]  /*0180*/  ISETP.LE.AND P0, PT, RZ, UR6, PT ;  /* 0x00000006ff007c0c */ /* 0x000fe2000bf03270 */
[----:B------:R-:W-:Y:S02]  /*0190*/  UIADD3 UR5, -UR9, URZ, URZ ;  /* 0x0000003f09057290 */ /* 0x000fe4000fffe13f */
[----:B------:R-:W-:Y:S02]  /*01a0*/  ULDC UR4, c[0x0][0x550] ;  /* 0x0001540000047ab9 */ /* 0x000fe40000000800 */
[----:B------:R-:W-:-:S08]  /*01b0*/  UIMAD UR7, UR5, UR4, UR7 ;  /* 0x00000004050772a4 */ /* 0x000fd0000f8e0207 */
[----:B------:R-:W-:Y:S05]  /*01c0*/  @!P0 EXIT ;  /* 0x000000000000894d */ /* 0x000fea0003800000 */
[----:B------:R-:W-:Y:S01]  /*01d0*/  ULDC.64 UR4, c[0x0][0x370] ;  /* 0x0000dc0000047ab9 */ /* 0x000fe20000000a00 */
[----:B------:R-:W-:Y:S01]  /*01e0*/  IMAD.MOV.U32 R234, RZ, RZ, RZ ;  /* 0x000000ffffea7224 */ /* 0x000fe200078e00ff */
[----:B------:R-:W-:Y:S02]  /*01f0*/  UISETP.NE.U32.AND UP0, UPT, URZ, UR4, UPT ;  /* 0x000000043f00728c */ /* 0x000fe4000bf05070 */
[----:B------:R-:W-:Y:S02]  /*0200*/  ULDC.64 UR10, c[0x0][0x370] ;  /* 0x0000dc00000a7ab9 */ /* 0x000fe40000000a00 */
[----:B------:R-:W-:Y:S01]  /*0210*/  UISETP.NE.AND.EX UP0, UPT, URZ, UR5, UPT, UP0 ;  /* 0x000000053f00728c */ /* 0x000fe2000bf05300 */
[----:B------:R-:W1:Y:S01]  /*0220*/  S2UR UR19, SR_CTAID.X ;  /* 0x00000000001379c3 */ /* 0x000e620000002500 */
[----:B------:R-:W-:Y:S02]  /*0230*/  ULDC UR8, c[0x0][0x2ac] ;  /* 0x0000ab0000087ab9 */ /* 0x000fe40000000800 */
[----:B------:R-:W-:-:S02]  /*0240*/  ULDC.64 UR16, c[0x0][0x118] ;  /* 0x0000460000107ab9 */ /* 0x000fc40000000a00 */
[----:B------:R-:W-:-:S05]  /*0250*/  PLOP3.LUT P0, PT, PT, PT, UP0, 0x80, 0x0 ;  /* 0x000000000000781c */ /* 0x000fca0003f0f008 */
[----:B------:R-:W-:Y:S02]  /*0260*/  @UP0 UMOV UR4, 0x4 ;  /* 0x0000000400040882 */ /* 0x000fe40000000000 */
[----:B------:R-:W-:-:S06]  /*0270*/  @UP0 UIMAD.WIDE UR4, UR6, UR4, UR10 ;  /* 0x00000004060402a5 */ /* 0x000fcc000f8e020a */
[----:B------:R-:W-:Y:S01]  /*0280*/  MOV R2, UR4 ;  /* 0x0000000400027c02 */ /* 0x000fe20008000f00 */
[----:B------:R-:W-:Y:S01]  /*0290*/  ULDC UR4, c[0x0][0x2c4] ;  /* 0x0000b10000047ab9 */ /* 0x000fe20000000800 */
[----:B------:R-:W-:Y:S01]  /*02a0*/  IMAD.U32 R3, RZ, RZ, UR5 ;  /* 0x00000005ff037e24 */ /* 0x000fe2000f8e00ff */
[----:B------:R-:W-:Y:S02]  /*02b0*/  UISETP.NE.AND UP2, UPT, UR4, 0x1, UPT ;  /* 0x000000010400788c */ /* 0x000fe4000bf45270 */
[----:B-1----:R-:W-:Y:S02]  /*02c0*/  USHF.L.U32 UR19, UR19, 0x7, URZ ;  /* 0x0000000713137899 */ /* 0x002fe4000800063f */
[----:B------:R1:W5:Y:S01]  /*02d0*/  @P0 LDG.E R234, [R2.64] ;  /* 0x0000001002ea0981 */ /* 0x000362000c1e1900 */
[----:B------:R-:W-:Y:S02]  /*02e0*/  ULDC.64 UR4, c[0x0][0x2c8] ;  /* 0x0000b20000047ab9 */ /* 0x000fe40000000a00 */
[----:B------:R-:W-:-:S04]  /*02f0*/  UIADD3 UR10, UR19, 0x7f, URZ ;  /* 0x0000007f130a7890 */ /* 0x000fc8000fffe03f */
[----:B------:R-:W-:-:S04]  /*0300*/  @UP2 UIADD3 UR12, UR19, 0x7f, URZ ;  /* 0x0000007f130c2890 */ /* 0x000fc8000fffe03f */
[----:B------:R-:W-:-:S03]  /*0310*/  UIMAD.WIDE.U32 UR12, UR12, UR4, URZ ;  /* 0x000000040c0c72a5 */ /* 0x000fc6000f8e003f */
[----:B------:R-:W-:Y:S02]  /*0320*/  ULDC UR4, c[0x0][0x1d0] ;  /* 0x0000740000047ab9 */ /* 0x000fe40000000800 */
[----:B------:R-:W-:Y:S02]  /*0330*/  UIMAD UR8, UR8, UR4, URZ ;  /* 0x00000004080872a4 */ /* 0x000fe4000f8e023f */
[----:B------:R-:W-:Y:S02]  /*0340*/  @UP2 UMOV UR11, UR13 ;  /* 0x0000000d000b2c82 */ /* 0x000fe40008000000 */
[----:B------:R-:W-:Y:S02]  /*0350*/  @UP2 USHF.R.U32.HI UR10, URZ, UR5, UR11 ;  /* 0x000000053f0a2299 */ /* 0x000fe4000801160b */
[----:B------:R-:W-:Y:S02]  /*0360*/  ULDC UR12, c[0x0][0x168] ;  /* 0x00005a00000c7ab9 */ /* 0x000fe40000000800 */
[----:B------:R-:W-:-:S02]  /*0370*/  UMOV UR11, 0x1 ;  /* 0x00000001000b7882 */ /* 0x000fc40000000000 */
[----:B------:R-:W-:Y:S02]  /*0380*/  ULDC.64 UR4, c[0x0][0x328] ;  /* 0x0000ca0000047ab9 */ /* 0x000fe40000000a00 */
[----:B------:R-:W-:Y:S02]  /*0390*/  UISETP.LE.AND UP1, UPT, UR11, UR5, UPT ;  /* 0x000000050b00728c */ /* 0x000fe4000bf23270 */
[----:B------:R-:W-:-:S04]  /*03a0*/  UIADD3 UR12, UR8, -UR12, UR11 ;  /* 0x8000000c080c7290 */ /* 0x000fc8000fffe00b */
[----:B------:R-:W-:Y:S01]  /*03b0*/  PLOP3.LUT P0, PT, PT, PT, UP1, 0x40, 0x0 ;  /* 0x000000000000781c */ /* 0x000fe20003f0e818 */
[----:B------:R-:W-:-:S04]  /*03c0*/  UIADD3 UR5, UR12, UR10, URZ ;  /* 0x0000000a0c057290 */ /* 0x000fc8000fffe03f */
[----:B------:R-:W-:-:S08]  /*03d0*/  UIADD3 UR10, UR5, UR4, URZ ;  /* 0x00000004050a7290 */ /* 0x000fd0000fffe03f */
[----:B------:R-:W-:Y:S05]  /*03e0*/  @P0 BRA `(.L_x_477) ;  /* 0x0000016000000947 */ /* 0x000fea0003800000 */
[----:B-1----:R-:W-:Y:S01]  /*03f0*/  ISETP.LT.AND P0, PT, RZ, UR5, PT ;  /* 0x00000005ff007c0c */ /* 0x002fe2000bf01270 */
[----:B------:R-:W-:-:S12]  /*0400*/  UIADD3 UR12, UR5, -0x1, URZ ;  /* 0xffffffff050c7890 */ /* 0x000fd8000fffe03f */
[----:B------:R-:W-:Y:S05]  /*0410*/  @P0 BRA `(.L_x_478) ;  /* 0x0000009000000947 */ /* 0x000fea0003800000 */
[----:B------:R-:W-:Y:S02]  /*0420*/  ULDC UR4, c[0x0][0x32c] ;  /* 0x0000cb0000047ab9 */ /* 0x000fe40000000800 */
[----:B------:R-:W-:Y:S02]  /*0430*/  UISETP.NE.AND UP0, UPT, UR11, UR4, UPT ;  /* 0x000000040b00728c */ /* 0x000fe4000bf05270 */
[----:B------:R-:W-:-:S03]  /*0440*/  UIADD3 UR12, -UR5, URZ, URZ ;  /* 0x0000003f050c7290 */ /* 0x000fc6000fffe13f */
[----:B------:R-:W-:Y:S02]  /*0450*/  ULDC.64 UR4, c[0x0][0x330] ;  /* 0x0000cc0000047ab9 */ /* 0x000fe40000000a00 */
[----:B------:R-:W-:-:S07]  /*0460*/  UIMAD.WIDE.U32 UR14, UR12, UR4, URZ ;  /* 0x000000040c0e72a5 */ /* 0x000fce000f8e003f */
[----:B------:R-:W-:Y:S02]  /*0470*/  @UP0 UMOV UR11, UR15 ;  /* 0x0000000f000b0c82 */ /* 0x000fe40008000000 */
[----:B------:R-:W-:-:S04]  /*0480*/  @UP0 USHF.R.U32.HI UR12, URZ, UR5, UR11 ;  /* 0x000000053f0c0299 */ /* 0x000fc8000801160b */
[----:B------:R-:W-:Y:S01]  /*0490*/  ULOP3.LUT UR12, URZ, UR12, URZ, 0x33, !UPT ;  /* 0x0000000c3f0c7292 */ /* 0x000fe2000f8e333f */
[----:B------:R-:W-:Y:S05]  /*04a0*/  BRA `(.L_x_479) ;  /* 0x0000006000007947 */ /* 0x000fea0003800000 */
.L_x_478:
[----:B------:R-:W-:Y:S02]  /*04b0*/  ULDC UR4, c[0x0][0x32c] ;  /* 0x0000cb0000047ab9 */ /* 0x000fe40000000800 */
[----:B------:R-:W-:-:S03]  /*04c0*/  UISETP.NE.AND UP0, UPT, UR11, UR4, UPT ;  /* 0x000000040b00728c */ /* 0x000fc6000bf05270 */
[----:B------:R-:W-:Y:S02]  /*04d0*/  ULDC.64 UR4, c[0x0][0x330] ;  /* 0x0000cc0000047ab9 */ /* 0x000fe40000000a00 */
[----:B------:R-:W-:-:S07]  /*04e0*/  UIMAD.WIDE.U32 UR14, UR12, UR4, URZ ;  /* 0x000000040c0e72a5 */ /* 0x000fce000f8e003f */
[----:B------:R-:W-:Y:S02]  /*04f0*/  @UP0 UMOV UR11, UR15 ;  /* 0x0000000f000b0c82 */ /* 0x000fe40008000000 */
[----:B------:R-:W-:Y:S02]  /*0500*/  @UP0 USHF.R.U32.HI UR12, URZ, UR5, UR11 ;  /* 0x000000053f0c0299 */ /* 0x000fe4000801160b */
.L_x_479:
[----:B------:R-:W-:Y:S02]  /*0510*/  ULDC UR4, c[0x0][0x32c] ;  /* 0x0000cb0000047ab9 */ /* 0x000fe40000000800 */
[----:B------:R-:W-:-:S04]  /*0520*/  UIMAD UR4, UR12, UR4, UR4 ;  /* 0x000000040c0472a4 */ /* 0x000fc8000f8e0204 */
[----:B------:R-:W-:-:S04]  /*0530*/  UISETP.LT.AND UP0, UPT, UR10, UR4, UPT ;  /* 0x000000040a00728c */ /* 0x000fc8000bf01270 */
[----:B------:R-:W-:Y:S02]  /*0540*/  USEL UR10, UR10, UR4, UP0 ;  /* 0x000000040a0a7287 */ /* 0x000fe40008000000 */
.L_x_477:
[----:B-1----:R-:W-:Y:S01]  /*0550*/  UIADD3 UR11, UR8, 0x5f, URZ ;  /* 0x0000005f080b7890 */ /* 0x002fe2000fffe03f */
[----:B------:R-:W-:Y:S01]  /*0560*/  PLOP3.LUT P0, PT, PT, PT, UP1, 0x40, 0x0 ;  /* 0x000000000000781c */ /* 0x000fe20003f0e818 */
[----:B------:R-:W-:Y:S02]  /*0570*/  ULDC.64 UR4, c[0x0][0x2c8] ;  /* 0x0000b20000047ab9 */ /* 0x000fe40000000a00 */
[----:B------:R-:W-:Y:S02]  /*0580*/  UIMAD.WIDE.U32 UR12, UR19, UR4, URZ ;  /* 0x00000004130c72a5 */ /* 0x000fe4000f8e003f */
[----:B------:R-:W-:Y:S02]  /*0590*/  UIMAD.WIDE UR14, UR11, 0x2aaaaaab, URZ ;  /* 0x2aaaaaab0b0e78a5 */ /* 0x000fe4000f8e023f */
[----:B------:R-:W-:Y:S02]  /*05a0*/  UIADD3 UR10, UR10, 0x5f, URZ ;  /* 0x0000005f0a0a7890 */ /* 0x000fe4000fffe03f */
[----:B------:R-:W-:-:S02]  /*05b0*/  UMOV UR4, UR19 ;  /* 0x0000001300047c82 */ /* 0x000fc40008000000 */
[----:B------:R-:W-:Y:S02]  /*05c0*/  UIMAD.WIDE UR10, UR10, 0x2aaaaaab, URZ ;  /* 0x2aaaaaab0a0a78a5 */ /* 0x000fe4000f8e023f */
[----:B------:R-:W-:Y:S02]  /*05d0*/  ULDC UR18, c[0x0][0x168] ;  /* 0x00005a0000127ab9 */ /* 0x000fe40000000800 */
[----:B------:R-:W-:Y:S02]  /*05e0*/  @UP2 USHF.R.U32.HI UR4, URZ, UR5, UR13 ;  /* 0x000000053f042299 */ /* 0x000fe4000801160d */
[----:B------:R-:W-:Y:S02]  /*05f0*/  UIADD3 UR18, UR8, -UR18, URZ ;  /* 0x8000001208127290 */ /* 0x000fe4000fffe03f */
[----:B------:R-:W-:Y:S02]  /*0600*/  UMOV UR13, UR15 ;  /* 0x0000000f000d7c82 */ /* 0x000fe40008000000 */
[----:B------:R-:W-:-:S02]  /*0610*/  USHF.R.U32.HI UR12, URZ, 0x1f, UR13 ;  /* 0x0000001f3f0c7899 */ /* 0x000fc4000801160d */
[----:B------:R-:W-:Y:S02]  /*0620*/  USHF.R.U32.HI UR10, URZ, 0x1f, UR11 ;  /* 0x0000001f3f0a7899 */ /* 0x000fe4000801160b */
[----:B------:R-:W-:Y:S02]  /*0630*/  UIADD3 UR4, UR18, UR4, URZ ;  /* 0x0000000412047290 */ /* 0x000fe4000fffe03f */
[----:B------:R-:W-:Y:S02]  /*0640*/  ULDC UR5, c[0x0][0x324] ;  /* 0x0000c90000057ab9 */ /* 0x000fe40000000800 */
[----:B------:R-:W-:Y:S02]  /*0650*/  ULEA.HI.SX32 UR12, UR13, UR12, 0x1c ;  /* 0x0000000c0d0c7291 */ /* 0x000fe4000f8fe23f */
[----:B------:R-:W-:Y:S02]  /*0660*/  ULEA.HI.SX32 UR10, UR11, UR10, 0x1c ;  /* 0x0000000a0b0a7291 */ /* 0x000fe4000f8fe23f */
[----:B------:R-:W-:-:S02]  /*0670*/  UIADD3 UR5, UR4, -UR5, URZ ;  /* 0x8000000504057290 */ /* 0x000fc4000fffe03f */
[----:B------:R-:W-:-:S04]  /*0680*/  UISETP.LT.AND UP0, UPT, UR12, UR10, UPT ;  /* 0x0000000a0c00728c */ /* 0x000fc8000bf01270 */
[----:B------:R-:W-:Y:S01]  /*0690*/  USEL UR10, UR12, UR10, UP0 ;  /* 0x0000000a0c0a7287 */ /* 0x000fe20008000000 */
[----:B------:R-:W-:Y:S01]  /*06a0*/  MOV R2, UR5 ;  /* 0x0000000500027c02 */ /* 0x000fe20008000f00 */
[----:B------:R-:W-:Y:S05]  /*06b0*/  @P0 BRA `(.L_x_480) ;  /* 0x0000010000000947 */ /* 0x000fea0003800000 */
[----:B------:R-:W-:-:S04]  /*06c0*/  MOV R3, UR4 ;  /* 0x0000000400037c02 */ /* 0x000fc80008000f00 */
[----:B------:R-:W-:-:S13]  /*06d0*/  ISETP.GT.AND P0, PT, R3, -0x1, PT ;  /* 0xffffffff0300780c */ /* 0x000fda0003f04270 */
[----:B------:R-:W-:Y:S05]  /*06e0*/  @P0 BRA `(.L_x_481) ;  /* 0x0000007000000947 */ /* 0x000fea0003800000 */
[----:B------:R-:W-:Y:S01]  /*06f0*/  IMAD.MOV.U32 R0, RZ, RZ, c[0x0][0x32c] ;  /* 0x0000cb00ff007624 */ /* 0x000fe200078e00ff */
[----:B------:R-:W-:-:S04]  /*0700*/  LOP3.LUT R3, RZ, R3, RZ, 0x33, !PT ;  /* 0x00000003ff037212 */ /* 0x000fc800078e33ff */
[----:B------:R-:W-:-:S13]  /*0710*/  ISETP.NE.AND P0, PT, R0, 0x1, PT ;  /* 0x000000010000780c */ /* 0x000fda0003f05270 */
[----:B------:R-:W-:-:S05]  /*0720*/  @P0 IMAD.HI.U32 R0, R3, c[0x0][0x330], RZ ;  /* 0x0000cc0003000a27 */ /* 0x000fca00078e00ff */
[----:B------:R-:W-:-:S04]  /*0730*/  @P0 SHF.R.U32.HI R3, RZ, c[0x0][0x334], R0 ;  /* 0x0000cd00ff030a19 */ /* 0x000fc80000011600 */
[----:B------:R-:W-:Y:S01]  /*0740*/  LOP3.LUT R3, RZ, R3, RZ, 0x33, !PT ;  /* 0x00000003ff037212 */ /* 0x000fe200078e33ff */
[----:B------:R-:W-:Y:S05]  /*0750*/  BRA `(.L_x_482) ;  /* 0x0000004000007947 */ /* 0x000fea0003800000 */
.L_x_481:
[----:B------:R-:W-:-:S04]  /*0760*/  MOV R0, c[0x0][0x32c] ;  /* 0x0000cb0000007a02 */ /* 0x000fc80000000f00 */
[----:B------:R-:W-:-:S13]  /*0770*/  ISETP.NE.AND P0, PT, R0, 0x1, PT ;  /* 0x000000010000780c */ /* 0x000fda0003f05270 */
[----:B------:R-:W-:-:S05]  /*0780*/  @P0 IMAD.HI.U32 R0, R3, c[0x0][0x330], RZ ;  /* 0x0000cc0003000a27 */ /* 0x000fca00078e00ff */
[----:B------:R-:W-:-:S05]  /*0790*/  @P0 SHF.R.U32.HI R3, RZ, c[0x0][0x334], R0 ;  /* 0x0000cd00ff030a19 */ /* 0x000fca0000011600 */
.L_x_482:
[----:B------:R-:W-:-:S05]  /*07a0*/  IMAD R3, R3, c[0x0][0x32c], RZ ;  /* 0x0000cb0003037a24 */ /* 0x000fca00078e02ff */
[----:B------:R-:W-:-:S05]  /*07b0*/  IMNMX R2, R2, R3, !PT ;  /* 0x0000000302027217 */ /* 0x000fca0007800200 */
.L_x_480:
[----:B------:R-:W-:Y:S01]  /*07c0*/  IMAD.HI R2, R2, 0x2aaaaaab, RZ ;  /* 0x2aaaaaab02027827 */ /* 0x000fe200078e02ff */
[----:B------:R-:W-:Y:S02]  /*07d0*/  USHF.R.U32.HI UR5, URZ, 0x10, UR7 ;  /* 0x000000103f057899 */ /* 0x000fe40008011607 */
[----:B------:R-:W-:Y:S01]  /*07e0*/  ULDC UR4, c[0x0][0x338] ;  /* 0x0000ce0000047ab9 */ /* 0x000fe20000000800 */
[----:B------:R-:W-:Y:S01]  /*07f0*/  IMAD.MOV.U32 R6, RZ, RZ, RZ ;  /* 0x000000ffff067224 */ /* 0x000fe200078e00ff */
[----:B------:R-:W-:Y:S01]  /*0800*/  SHF.R.U32.HI R0, RZ, 0x1f, R2 ;  /* 0x0000001fff007819 */ /* 0x000fe20000011602 */
[----:B------:R-:W-:-:S03]  /*0810*/  UISETP.NE.AND UP0, UPT, UR5, URZ, UPT ;  /* 0x0000003f0500728c */ /* 0x000fc6000bf05270 */
[----:B------:R-:W-:Y:S01]  /*0820*/  LEA.HI.SX32 R0, R2, R0, 0x1c ;  /* 0x0000000002007211 */ /* 0x000fe200078fe2ff */
[----:B------:R-:W-:-:S03]  /*0830*/  USEL UR4, UR5, UR4, UP0 ;  /* 0x0000000405047287 */ /* 0x000fc60008000000 */
[----:B------:R-:W-:-:S04]  /*0840*/  IMNMX R230, RZ, R0, !PT ;  /* 0x00000000ffe67217 */ /* 0x000fc80007800200 */
[----:B------:R-:W-:-:S13]  /*0850*/  ISETP.LT.AND P0, PT, R230, UR10, PT ;  /* 0x0000000ae6007c0c */ /* 0x000fda000bf01270 */
[----:B------:R-:W-:Y:S05]  /*0860*/  @!P0 BRA `(.L_x_483) ;  /* 0x000001c000008947 */ /* 0x000fea0003800000 */
[----:B------:R-:W-:Y:S01]  /*0870*/  IMAD.U32 R0, RZ, RZ, UR4 ;  /* 0x00000004ff007e24 */ /* 0x000fe2000f8e00ff */
[----:B------:R-:W-:-:S04]  /*0880*/  UIADD3 UR5, UR4, -0x1, UR10 ;  /* 0xffffffff04057890 */ /* 0x000fc8000fffe00a */
[-C--:B------:R-:W-:Y:S02]  /*0890*/  IABS R4, R0.reuse ;  /* 0x0000000000047213 */ /* 0x080fe40000000000 */
[----:B------:R-:W-:Y:S02]  /*08a0*/  IADD3 R5, -R230, UR5, RZ ;  /* 0x00000005e6057c10 */ /* 0x000fe4000fffe1ff */
[----:B------:R-:W1:Y:S01]  /*08b0*/  I2F.RP R6, R4 ;  /* 0x0000000400067306 */ /* 0x000e620000209400 */
[----:B------:R-:W-:Y:S02]  /*08c0*/  IABS R0, R0 ;  /* 0x0000000000007213 */ /* 0x000fe40000000000 */
[----:B------:R-:W-:Y:S02]  /*08d0*/  IABS R2, R5 ;  /* 0x0000000500027213 */ /* 0x000fe40000000000 */
[----:B------:R-:W-:Y:S01]  /*08e0*/  LOP3.LUT R5, R5, UR4, RZ, 0x3c, !PT ;  /* 0x0000000405057c12 */ /* 0x000fe2000f8e3cff */
[----:B------:R-:W-:-:S03]  /*08f0*/  IMAD.MOV R0, RZ, RZ, -R0 ;  /* 0x000000ffff007224 */ /* 0x000fc600078e0a00 */
[----:B------:R-:W-:Y:S01]  /*0900*/  ISETP.GE.AND P0, PT, R5, RZ, PT ;  /* 0x000000ff0500720c */ /* 0x000fe20003f06270 */
[----:B-1----:R-:W1:Y:S02]  /*0910*/  MUFU.RCP R6, R6 ;  /* 0x0000000600067308 */ /* 0x002e640000001000 */
[----:B-1----:R-:W-:-:S06]  /*0920*/  IADD3 R6, R6, 0xffffffe, RZ ;  /* 0x0ffffffe06067810 */ /* 0x002fcc0007ffe0ff */
[----:B------:R-:W1:Y:S02]  /*0930*/  F2I.FTZ.U32.TRUNC.NTZ R7, R6 ;  /* 0x0000000600077305 */ /* 0x000e64000021f000 */
[----:B-1----:R-:W-:Y:S02]  /*0940*/  IMAD.MOV R3, RZ, RZ, -R7 ;  /* 0x000000ffff037224 */ /* 0x002fe400078e0a07 */
[----:B------:R-:W-:Y:S02]  /*0950*/  IMAD.MOV.U32 R6, RZ, RZ, RZ ;  /* 0x000000ffff067224 */ /* 0x000fe400078e00ff */
[----:B------:R-:W-:-:S04]  /*0960*/  IMAD R3, R3, R4, RZ ;  /* 0x0000000403037224 */ /* 0x000fc800078e02ff */
[----:B------:R-:W-:-:S06]  /*0970*/  IMAD.HI.U32 R3, R7, R3, R6 ;  /* 0x0000000307037227 */ /* 0x000fcc00078e0006 */
[----:B------:R-:W-:-:S04]  /*0980*/  IMAD.HI.U32 R3, R3, R2, RZ ;  /* 0x0000000203037227 */ /* 0x000fc800078e00ff */
[----:B------:R-:W-:-:S05]  /*0990*/  IMAD R0, R3, R0, R2 ;  /* 0x0000000003007224 */ /* 0x000fca00078e0202 */
[----:B------:R-:W-:-:S13]  /*09a0*/  ISETP.GT.U32.AND P1, PT, R4, R0, PT ;  /* 0x000000000400720c */ /* 0x000fda0003f24070 */
[----:B------:R-:W-:Y:S01]  /*09b0*/  @!P1 IMAD.IADD R0, R0, 0x1, -R4 ;  /* 0x0000000100009824 */ /* 0x000fe200078e0a04 */
[----:B------:R-:W-:Y:S02]  /*09c0*/  @!P1 IADD3 R3, R3, 0x1, RZ ;  /* 0x0000000103039810 */ /* 0x000fe40007ffe0ff */
[----:B------:R-:W-:Y:S02]  /*09d0*/  ISETP.NE.AND P1, PT, RZ, UR4, PT ;  /* 0x00000004ff007c0c */ /* 0x000fe4000bf25270 */
[----:B------:R-:W-:-:S13]  /*09e0*/  ISETP.GE.U32.AND P2, PT, R0, R4, PT ;  /* 0x000000040000720c */ /* 0x000fda0003f46070 */
[----:B------:R-:W-:-:S05]  /*09f0*/  @P2 IADD3 R3, R3, 0x1, RZ ;  /* 0x0000000103032810 */ /* 0x000fca0007ffe0ff */
[----:B------:R-:W-:Y:S01]  /*0a00*/  @!P0 IMAD.MOV R3, RZ, RZ, -R3 ;  /* 0x000000ffff038224 */ /* 0x000fe200078e0a03 */
[----:B------:R-:W-:-:S05]  /*0a10*/  @!P1 LOP3.LUT R3, RZ, UR4, RZ, 0x33, !PT ;  /* 0x00000004ff039c12 */ /* 0x000fca000f8e33ff */
[----:B------:R-:W-:Y:S02]  /*0a20*/  IMAD.MOV.U32 R6, RZ, RZ, R3 ;  /* 0x000000ffff067224 */ /* 0x000fe400078e0003 */
.L_x_483:
[----:B------:R-:W-:Y:S01]  /*0a30*/  ULOP3.LUT UR7, UR7, 0xffff, URZ, 0xc0, !UPT ;  /* 0x0000ffff07077892 */ /* 0x000fe2000f8ec03f */
[----:B------:R-:W-:Y:S01]  /*0a40*/  PLOP3.LUT P4, PT, PT, PT, PT, 0x80, 0x0 ;  /* 0x000000000000781c */ /* 0x000fe20003f8f070 */
[----:B------:R-:W-:Y:S01]  /*0a50*/  CS2R R8, SRZ ;  /* 0x0000000000087805 */ /* 0x000fe2000001ff00 */
[----:B------:R-:W-:Y:S01]  /*0a60*/  CS2R R4, SRZ ;  /* 0x0000000000047805 */ /* 0x000fe2000001ff00 */
[----:B------:R-:W-:Y:S01]  /*0a70*/  CS2R R122, SRZ ;  /* 0x00000000007a7805 */ /* 0x000fe2000001ff00 */
[----:B------:R-:W-:Y:S01]  /*0a80*/  CS2R R120, SRZ ;  /* 0x0000000000787805 */ /* 0x000fe2000001ff00 */
[----:B------:R-:W-:Y:S01]  /*0a90*/  IMAD R230, R6, UR7, R230 ;  /* 0x0000000706e67c24 */ /* 0x000fe2000f8e02e6 */
[----:B------:R-:W-:Y:S01]  /*0aa0*/  CS2R R126, SRZ ;  /* 0x00000000007e7805 */ /* 0x000fe2000001ff00 */
[----:B------:R-:W-:Y:S01]  /*0ab0*/  CS2R R124, SRZ ;  /* 0x00000000007c7805 */ /* 0x000fe2000001ff00 */
[----:B------:R-:W-:Y:S01]  /*0ac0*/  CS2R R118, SRZ ;  /* 0x0000000000767805 */ /* 0x000fe2000001ff00 */
[----:B------:R-:W-:Y:S01]  /*0ad0*/  IMAD.IADD R6, R230, 0x1, R6 ;  /* 0x00000001e6067824 */ /* 0x000fe200078e0206 */
[----:B------:R-:W-:Y:S01]  /*0ae0*/  CS2R R116, SRZ ;  /* 0x0000000000747805 */ /* 0x000fe2000001ff00 */
[----:B------:R-:W-:Y:S01]  /*0af0*/  CS2R R130, SRZ ;  /* 0x0000000000827805 */ /* 0x000fe2000001ff00 */
[----:B------:R-:W-:Y:S01]  /*0b00*/  CS2R R128, SRZ ;  /* 0x0000000000807805 */ /* 0x000fe2000001ff00 */
[----:B------:R-:W-:Y:S01]  /*0b10*/  CS2R R110, SRZ ;  /* 0x00000000006e7805 */ /* 0x000fe2000001ff00 */
[----:B------:R-:W-:Y:S01]  /*0b20*/  IMNMX R6, R6, UR10, PT ;  /* 0x0000000a06067c17 */ /* 0x000fe2000b800200 */
        /* <DEDUP_REMOVED lines=32> */
[----:B------:R-:W-:Y:S02]  /*0d30*/  IMAD.U32 R2, RZ, RZ, UR4 ;  /* 0x00000004ff027e24 */ /* 0x000fe4000f8e00ff */
[----:B------:R-:W-:Y:S01]  /*0d40*/  IMAD.U32 R3, RZ, RZ, UR5 ;  /* 0x00000005ff037e24 */ /* 0x000fe2000f8e00ff */
[----:B------:R-:W-:Y:S01]  /*0d50*/  SHF.R.S32.HI R173, RZ, 0x1f, R171 ;  /* 0x0000001fffad7819 */ /* 0x000fe200000114ab */
[----:B------:R-:W-:Y:S01]  /*0d60*/  USHF.R.S32.HI UR7, URZ, 0x1f, UR9 ;  /* 0x0000001f3f077899 */ /* 0x000fe20008011409 */
[----:B------:R-:W-:Y:S01]  /*0d70*/  PLOP3.LUT P2, PT, PT, PT, UP2, 0x80, 0x0 ;  /* 0x000000000000781c */ /* 0x000fe20003f4f028 */
[----:B------:R-:W-:Y:S01]  /*0d80*/  ULDC.64 UR4, c[0x0][0x1b8] ;  /* 0x00006e0000047ab9 */ /* 0x000fe20000000a00 */
[----:B------:R1:W2:Y:S01]  /*0d90*/  @P1 LDG.E R2, [R2.64] ;  /* 0x0000001002021981 */ /* 0x0002a2000c1e1900 */
[CC--:B------:R-:W-:Y:S01]  /*0da0*/  LEA.HI R18, R173.reuse, R171.reuse, RZ, 0x3 ;  /* 0x000000abad127211 */ /* 0x0c0fe200078f18ff */
[----:B------:R-:W-:Y:S01]  /*0db0*/  UIMAD UR7, UR7, UR4, URZ ;  /* 0x00000004070772a4 */ /* 0x000fe2000f8e023f */
[----:B------:R-:W-:Y:S01]  /*0dc0*/  PLOP3.LUT P0, PT, PT, PT, UP2, 0x80, 0x0 ;  /* 0x000000000000781c */ /* 0x000fe20003f0f028 */
[----:B------:R-:W-:Y:S01]  /*0dd0*/  UIMAD.WIDE.U32 UR12, UR9, UR4, URZ ;  /* 0x00000004090c72a5 */ /* 0x000fe2000f8e003f */
[----:B------:R-:W-:Y:S01]  /*0de0*/  LOP3.LUT R0, R18, 0xfffffff8, RZ, 0xc0, !PT ;  /* 0xfffffff812007812 */ /* 0x000fe200078ec0ff */
[----:B------:R-:W-:Y:S01]  /*0df0*/  UIMAD UR7, UR9, UR5, UR7 ;  /* 0x00000005090772a4 */ /* 0x000fe2000f8e0207 */
[----:B------:R-:W-:Y:S01]  /*0e00*/  SHF.R.S32.HI R18, RZ, 0x3, R18 ;  /* 0x00000003ff127819 */ /* 0x000fe20000011412 */
[----:B------:R-:W-:Y:S01]  /*0e10*/  USHF.R.S32.HI UR10, URZ, 0x1f, UR6 ;  /* 0x0000001f3f0a7899 */ /* 0x000fe20008011406 */
[-C--:B------:R-:W-:Y:S01]  /*0e20*/  LEA.HI R21, R173, R171.reuse, RZ, 0x4 ;  /* 0x000000abad157211 */ /* 0x080fe200078f20ff */
[----:B------:R-:W-:Y:S01]  /*0e30*/  IMAD.IADD R0, R171, 0x1, -R0 ;  /* 0x00000001ab007824 */ /* 0x000fe200078e0a00 */
[----:B------:R-:W-:Y:S01]  /*0e40*/  ULDC.64 UR4, c[0x0][0x1c0] ;  /* 0x0000700000047ab9 */ /* 0x000fe20000000a00 */
[----:B------:R-:W-:Y:S01]  /*0e50*/  IMAD.SHL.U32 R229, R18, 0x40, RZ ;  /* 0x0000004012e57824 */ /* 0x000fe200078e00ff */
[----:B------:R-:W-:Y:S01]  /*0e60*/  UIADD3 UR13, UR13, UR7, URZ ;  /* 0x000000070d0d7290 */ /* 0x000fe2000fffe03f */
[C---:B------:R-:W-:Y:S01]  /*0e70*/  IMAD R233, R0.reuse, 0x10, R18 ;  /* 0x0000001000e97824 */ /* 0x040fe200078e0212 */
[----:B------:R-:W-:Y:S01]  /*0e80*/  UIMAD UR10, UR10, UR4, URZ ;  /* 0x000000040a0a72a4 */ /* 0x000fe2000f8e023f */
[----:B------:R-:W-:Y:S01]  /*0e90*/  IMAD.SHL.U32 R0, R0, 0x8, RZ ;  /* 0x0000000800007824 */ /* 0x000fe200078e00ff */
[----:B------:R-:W-:Y:S01]  /*0ea0*/  UIMAD.WIDE.U32 UR12, UR6, UR4, UR12 ;  /* 0x00000004060c72a5 */ /* 0x000fe2000f8e000c */
[----:B------:R-:W-:Y:S01]  /*0eb0*/  LOP3.LUT R229, R229, 0x1c0, RZ, 0xc0, !PT ;  /* 0x000001c0e5e57812 */ /* 0x000fe200078ec0ff */
[----:B------:R-:W-:Y:S01]  /*0ec0*/  UIMAD UR5, UR6, UR5, UR10 ;  /* 0x00000005060572a4 */ /* 0x000fe2000f8e020a */
[----:B------:R-:W-:Y:S01]  /*0ed0*/  IADD3 R4, R233, UR19, RZ ;  /* 0x00000013e9047c10 */ /* 0x000fe2000fffe0ff */
[----:B------:R-:W-:Y:S01]  /*0ee0*/  ULDC UR4, c[0x0][0x2c4] ;  /* 0x0000b10000047ab9 */ /* 0x000fe20000000800 */
[----:B------:R-:W-:Y:S01]  /*0ef0*/  LEA.HI R88, R173, R171, RZ, 0x3 ;  /* 0x000000abad587211 */ /* 0x000fe200078f18ff */
[----:B------:R-:W-:Y:S01]  /*0f00*/  UIADD3 UR5, UR13, UR5, URZ ;  /* 0x000000050d057290 */ /* 0x000fe2000fffe03f */
[----:B------:R-:W-:Y:S01]  /*0f10*/  IMAD.U32 R9, RZ, RZ, UR13 ;  /* 0x0000000dff097e24 */ /* 0x000fe2000f8e00ff */
[----:B------:R-:W-:Y:S01]  /*0f20*/  ULDC UR7, c[0x0][0x168] ;  /* 0x00005a0000077ab9 */ /* 0x000fe20000000800 */
[----:B-1----:R-:W-:Y:S01]  /*0f30*/  @P2 IMAD.HI.U32 R3, R4, c[0x0][0x2c8], RZ ;  /* 0x0000b20004032a27 */ /* 0x002fe200078e00ff */
[----:B------:R-:W-:Y:S01]  /*0f40*/  UIMAD UR7, UR4, UR7, URZ ;  /* 0x00000007040772a4 */ /* 0x000fe2000f8e023f */
[----:B------:R-:W-:Y:S01]  /*0f50*/  LOP3.LUT R88, R88, 0xfffffff8, RZ, 0xc0, !PT ;  /* 0xfffffff858587812 */ /* 0x000fe200078ec0ff */
[----:B------:R-:W-:Y:S01]  /*0f60*/  BSSY B0, `(.L_x_485) ;  /* 0x0000034000007945 */ /* 0x000fe20003800000 */
[----:B------:R-:W-:Y:S01]  /*0f70*/  IMAD.MOV.U32 R7, RZ, RZ, R4 ;  /* 0x000000ffff077224 */ /* 0x000fe200078e0004 */
[----:B------:R-:W-:Y:S01]  /*0f80*/  @P0 SHF.R.U32.HI R7, RZ, c[0x0][0x2cc], R3 ;  /* 0x0000b300ff070a19 */ /* 0x000fe20000011603 */
[----:B------:R-:W-:Y:S01]  /*0f90*/  IMAD.U32 R8, RZ, RZ, UR12 ;  /* 0x0000000cff087e24 */ /* 0x000fe2000f8e00ff */
[----:B------:R-:W-:Y:S01]  /*0fa0*/  ISETP.GE.AND P0, PT, R0, c[0x0][0x198], PT ;  /* 0x0000660000007a0c */ /* 0x000fe20003f06270 */
[----:B------:R-:W-:Y:S01]  /*0fb0*/  IMAD.U32 R9, RZ, RZ, UR5 ;  /* 0x00000005ff097e24 */ /* 0x000fe2000f8e00ff */
[--C-:B------:R-:W-:Y:S01]  /*0fc0*/  SHF.R.S32.HI R5, RZ, 0x1f, R7.reuse ;  /* 0x0000001fff057819 */ /* 0x100fe20000011407 */
[----:B------:R-:W-:-:S02]  /*0fd0*/  IMAD.MOV R3, RZ, RZ, -R7 ;  /* 0x000000ffff037224 */ /* 0x000fc400078e0a07 */
[----:B------:R-:W-:-:S04]  /*0fe0*/  IMAD.WIDE.U32 R10, R7, c[0x0][0x1b0], R8 ;  /* 0x00006c00070a7a25 */ /* 0x000fc800078e0008 */
[----:B------:R-:W-:Y:S02]  /*0ff0*/  IMAD R5, R5, c[0x0][0x1b0], RZ ;  /* 0x00006c0005057a24 */ /* 0x000fe400078e02ff */
[----:B------:R-:W-:Y:S01]  /*1000*/  IMAD R4, R3, c[0x0][0x2c4], R4 ;  /* 0x0000b10003047a24 */ /* 0x000fe200078e0204 */
[----:B------:R-:W-:Y:S01]  /*1010*/  LOP3.LUT R3, R229, 0x38, R0, 0xf8, !PT ;  /* 0x00000038e5037812 */ /* 0x000fe200078ef800 */
[----:B------:R-:W-:Y:S01]  /*1020*/  IMAD R5, R7, c[0x0][0x1b4], R5 ;  /* 0x00006d0007057a24 */ /* 0x000fe200078e0205 */
[----:B------:R-:W-:Y:S01]  /*1030*/  LOP3.LUT R7, R21, 0xfffffff0, RZ, 0xc0, !PT ;  /* 0xfffffff015077812 */ /* 0x000fe200078ec0ff */
[----:B------:R-:W-:Y:S01]  /*1040*/  IMAD.IADD R88, R171, 0x1, -R88 ;  /* 0x00000001ab587824 */ /* 0x000fe200078e0a58 */
[----:B------:R-:W-:Y:S01]  /*1050*/  SHF.R.S32.HI R9, RZ, 0x1f, R4 ;  /* 0x0000001fff097819 */ /* 0x000fe20000011404 */
[----:B------:R-:W-:Y:S01]  /*1060*/  IMAD.IADD R11, R11, 0x1, R5 ;  /* 0x000000010b0b7824 */ /* 0x000fe200078e0205 */
[----:B------:R-:W-:Y:S01]  /*1070*/  SHF.R.U32.HI R229, RZ, 0x3, R229 ;  /* 0x00000003ffe57819 */ /* 0x000fe200000116e5 */
[----:B------:R-:W-:-:S02]  /*1080*/  IMAD.IADD R0, R171, 0x1, -R7 ;  /* 0x00000001ab007824 */ /* 0x000fc400078e0a07 */
[----:B------:R-:W-:Y:S01]  /*1090*/  IMAD R9, R9, c[0x0][0x1a8], RZ ;  /* 0x00006a0009097a24 */ /* 0x000fe200078e02ff */
[----:B------:R-:W-:Y:S01]  /*10a0*/  LOP3.LUT R229, R3, R229, RZ, 0x3c, !PT ;  /* 0x000000e503e57212 */ /* 0x000fe200078e3cff */
[----:B------:R-:W-:Y:S01]  /*10b0*/  IMAD.SHL.U32 R236, R88, 0x8, RZ ;  /* 0x0000000858ec7824 */ /* 0x000fe200078e00ff */
[----:B------:R-:W-:Y:S01]  /*10c0*/  SHF.R.S32.HI R20, RZ, 0x1f, R0 ;  /* 0x0000001fff147819 */ /* 0x000fe20000011400 */
[C---:B------:R-:W-:Y:S02]  /*10d0*/  IMAD R9, R4.reuse, c[0x0][0x1ac], R9 ;  /* 0x00006b0004097a24 */ /* 0x040fe400078e0209 */
[----:B------:R-:W-:Y:S01]  /*10e0*/  IMAD.WIDE.U32 R4, R4, c[0x0][0x1a8], R10 ;  /* 0x00006a0004047a25 */ /* 0x000fe200078e000a */
[----:B------:R-:W-:Y:S02]  /*10f0*/  LEA.HI R20, R20, R0, RZ, 0x3 ;  /* 0x0000000014147211 */ /* 0x000fe400078f18ff */
[----:B------:R-:W-:Y:S01]  /*1100*/  SHF.R.S32.HI R235, RZ, 0x1f, R236 ;  /* 0x0000001fffeb7819 */ /* 0x000fe200000114ec */
[----:B------:R-:W-:Y:S01]  /*1110*/  IMAD.IADD R9, R5, 0x1, R9 ;  /* 0x0000000105097824 */ /* 0x000fe200078e0209 */
[----:B------:R-:W-:-:S02]  /*1120*/  LOP3.LUT R19, R20, 0xfffffff8, RZ, 0xc0, !PT ;  /* 0xfffffff814137812 */ /* 0x000fc400078ec0ff */
[----:B------:R-:W-:Y:S02]  /*1130*/  LEA R10, P2, R4, c[0x0][0x160], 0x1 ;  /* 0x00005800040a7a11 */ /* 0x000fe400078408ff */
[----:B------:R-:W-:Y:S01]  /*1140*/  LEA.HI R5, R173, R171, RZ, 0x6 ;  /* 0x000000abad057211 */ /* 0x000fe200078f30ff */
[----:B------:R-:W-:Y:S01]  /*1150*/  IMAD.IADD R19, R0, 0x1, -R19 ;  /* 0x0000000100137824 */ /* 0x000fe200078e0a13 */
[----:B------:R-:W-:Y:S01]  /*1160*/  LEA.HI.X R9, R4, c[0x0][0x164], R9, 0x1, P2 ;  /* 0x0000590004097a11 */ /* 0x000fe200010f0c09 */
[----:B------:R-:W-:Y:S01]  /*1170*/  IMAD.MOV.U32 R0, RZ, RZ, 0x10 ;  /* 0x00000010ff007424 */ /* 0x000fe200078e00ff */
[----:B------:R1:W3:Y:S01]  /*1180*/  SHFL.IDX PT, R12, R10, RZ, 0x181f ;  /* 0x00181fff0a0c7589 */ /* 0x0002e200000e0000 */
[----:B------:R-:W-:Y:S02]  /*1190*/  IMAD.SHL.U32 R5, R5, 0x8, RZ ;  /* 0x0000000805057824 */ /* 0x000fe400078e00ff */
[----:B------:R-:W-:Y:S01]  /*11a0*/  IMAD.MOV.U32 R4, RZ, RZ, 0x20 ;  /* 0x00000020ff047424 */ /* 0x000fe200078e00ff */
[----:B------:R1:W4:Y:S02]  /*11b0*/  SHFL.IDX PT, R3, R9, RZ, 0x181f ;  /* 0x00181fff09037589 */ /* 0x00032400000e0000 */
[----:B------:R-:W-:Y:S01]  /*11c0*/  LOP3.LUT R229, R229, 0xfffffe00, R5, 0xf8, !PT ;  /* 0xfffffe00e5e57812 */ /* 0x000fe200078ef805 */
[----:B--2---:R2:W1:Y:S02]  /*11d0*/  @P1 R2UR UR10, R2 ;  /* 0x00000000020a13c2 */ /* 0x00446400000e0000 */
[----:B-1----:R-:W-:Y:S01]  /*11e0*/  @!UP0 UMOV UR10, UR6 ;  /* 0x00000006000a8c82 */ /* 0x002fe20008000000 */
[----:B--2---:R-:W-:-:S04]  /*11f0*/  IADD3 R2, R18, UR19, RZ ;  /* 0x0000001312027c10 */ /* 0x004fc8000fffe0ff */
[----:B------:R-:W-:-:S04]  /*1200*/  ISETP.GE.AND P3, PT, R2, UR7, PT ;  /* 0x0000000702007c0c */ /* 0x000fc8000bf66270 */
[----:B------:R-:W-:-:S05]  /*1210*/  R2P PR, R19, 0x6 ;  /* 0x0000000613007804 */ /* 0x000fca0000000000 */
[----:B------:R-:W-:Y:S02]  /*1220*/  SEL R0, R0, 0xfffffff0, !P1 ;  /* 0xfffffff000007807 */ /* 0x000fe40004800000 */
[----:B------:R-:W-:Y:S02]  /*1230*/  SEL R4, R4, 0xffffffe0, !P2 ;  /* 0xffffffe004047807 */ /* 0x000fe40005000000 */
[----:B------:R-:W-:Y:S05]  /*1240*/  @P3 BRA `(.L_x_486) ;  /* 0x0000005000003947 */ /* 0x000fea0003800000 */
[----:B---34-:R-:W-:-:S04]  /*1250*/  LEA R12, P1, R236, R12, 0x1 ;  /* 0x0000000cec0c7211 */ /* 0x018fc800078208ff */
[----:B------:R-:W-:Y:S01]  /*1260*/  LEA.HI.X R13, R236, R3, R235, 0x1, P1 ;  /* 0x00000003ec0d7211 */ /* 0x000fe200008f0ceb */
[----:B------:R-:W-:-:S05]  /*1270*/  IMAD.SHL.U32 R3, R229, 0x2, RZ ;  /* 0x00000002e5037824 */ /* 0x000fca00078e00ff */
[----:B------:R-:W-:Y:S01]  /*1280*/  @!PT LDS RZ, [RZ] ;  /* 0x00000000fffff984 */ /* 0x000fe20000000800 */
[----:B------:R1:W-:Y:S03]  /*1290*/  LDGSTS.E.BYPASS.LTC128B.128 [R3+0x6100], [R12.64], !P0 ;  /* 0x061000000c037fae */ /* 0x0003e6000c101d50 */
.L_x_486:
[----:B---34-:R-:W-:Y:S05]  /*12a0*/  BSYNC B0 ;  /* 0x0000000000007941 */ /* 0x018fea0003800000 */
.L_x_485:
[----:B------:R-:W-:Y:S01]  /*12b0*/  IADD3 R5, R2, 0x10, RZ ;  /* 0x0000001002057810 */ /* 0x000fe20007ffe0ff */
[----:B-1----:R1:W2:Y:S01]  /*12c0*/  SHFL.IDX PT, R3, R9, 0x1, 0x181f ;  /* 0x00381f0009037f89 */ /* 0x0022a200000e0000 */
[----:B------:R-:W-:Y:S02]  /*12d0*/  BSSY B0, `(.L_x_487) ;  /* 0x0000009000007945 */ /* 0x000fe40003800000 */
[----:B------:R-:W-:Y:S01]  /*12e0*/  ISETP.GE.AND P1, PT, R5, UR7, PT ;  /* 0x0000000705007c0c */ /* 0x000fe2000bf26270 */
[----:B------:R1:W3:-:S12]  /*12f0*/  SHFL.IDX PT, R12, R10, 0x1, 0x181f ;  /* 0x00381f000a0c7f89 */ /* 0x0002d800000e0000 */
[----:B------:R-:W-:Y:S05]  /*1300*/  @P1 BRA `(.L_x_488) ;  /* 0x0000005000001947 */ /* 0x000fea0003800000 */
[----:B---3--:R-:W-:-:S04]  /*1310*/  LEA R12, P1, R236, R12, 0x1 ;  /* 0x0000000cec0c7211 */ /* 0x008fc800078208ff */
[----:B--2---:R-:W-:Y:S01]  /*1320*/  LEA.HI.X R13, R236, R3, R235, 0x1, P1 ;  /* 0x00000003ec0d7211 */ /* 0x004fe200008f0ceb */
[----:B------:R-:W-:-:S05]  /*1330*/  IMAD.SHL.U32 R3, R229, 0x2, RZ ;  /* 0x00000002e5037824 */ /* 0x000fca00078e00ff */
[----:B------:R-:W-:Y:S01]  /*1340*/  @!PT LDS RZ, [RZ] ;  /* 0x00000000fffff984 */ /* 0x000fe20000000800 */
[----:B------:R2:W-:Y:S03]  /*1350*/  LDGSTS.E.BYPASS.LTC128B.128 [R3+0x6900], [R12.64], !P0 ;  /* 0x069000000c037fae */ /* 0x0005e6000c101d50 */
.L_x_488:
[----:B------:R-:W-:Y:S05]  /*1360*/  BSYNC B0 ;  /* 0x0000000000007941 */ /* 0x000fea0003800000 */
.L_x_487:
[----:B------:R-:W-:Y:S01]  /*1370*/  IADD3 R5, R2, 0x20, RZ ;  /* 0x0000002002057810 */ /* 0x000fe20007ffe0ff */
[----:B--2---:R2:W4:Y:S01]  /*1380*/  SHFL.IDX PT, R3, R9, 0x2, 0x181f ;  /* 0x00581f0009037f89 */ /* 0x00452200000e0000 */
[----:B------:R-:W-:Y:S02]  /*1390*/  BSSY B0, `(.L_x_489) ;  /* 0x0000009000007945 */ /* 0x000fe40003800000 */
[----:B------:R-:W-:Y:S01]  /*13a0*/  ISETP.GE.AND P1, PT, R5, UR7, PT ;  /* 0x0000000705007c0c */ /* 0x000fe2000bf26270 */
[----:B---3--:R2:W3:-:S12]  /*13b0*/  SHFL.IDX PT, R12, R10, 0x2, 0x181f ;  /* 0x00581f000a0c7f89 */ /* 0x0084d800000e0000 */
[----:B------:R-:W-:Y:S05]  /*13c0*/  @P1 BRA `(.L_x_490) ;  /* 0x0000005000001947 */ /* 0x000fea0003800000 */
[----:B---3--:R-:W-:-:S04]  /*13d0*/  LEA R12, P1, R236, R12, 0x1 ;  /* 0x0000000cec0c7211 */ /* 0x008fc800078208ff */
[----:B----4-:R-:W-:Y:S01]  /*13e0*/  LEA.HI.X R13, R236, R3, R235, 0x1, P1 ;  /* 0x00000003ec0d7211 */ /* 0x010fe200008f0ceb */
[----:B------:R-:W-:-:S05]  /*13f0*/  IMAD.SHL.U32 R3, R229, 0x2, RZ ;  /* 0x00000002e5037824 */ /* 0x000fca00078e00ff */
[----:B------:R-:W-:Y:S01]  /*1400*/  @!PT LDS RZ, [RZ] ;  /* 0x00000000fffff984 */ /* 0x000fe20000000800 */
[----:B------:R3:W-:Y:S03]  /*1410*/  LDGSTS.E.BYPASS.LTC128B.128 [R3+0x7100], [R12.64], !P0 ;  /* 0x071000000c037fae */ /* 0x0007e6000c101d50 */
.L_x_490:
[----:B------:R-:W-:Y:S05]  /*1420*/  BSYNC B0 ;  /* 0x0000000000007941 */ /* 0x000fea0003800000 */
.L_x_489:
[----:B------:R-:W-:Y:S01]  /*1430*/  IADD3 R5, R2, 0x30, RZ ;  /* 0x0000003002057810 */ /* 0x000fe20007ffe0ff */
[----:B---34-:R3:W4:Y:S01]  /*1440*/  SHFL.IDX PT, R3, R9, 0x3, 0x181f ;  /* 0x00781f0009037f89 */ /* 0x01872200000e0000 */
[----:B------:R-:W-:Y:S02]  /*1450*/  BSSY B0, `(.L_x_491) ;  /* 0x0000009000007945 */ /* 0x000fe40003800000 */
[----:B------:R-:W-:Y:S01]  /*1460*/  ISETP.GE.AND P1, PT, R5, UR7, PT ;  /* 0x0000000705007c0c */ /* 0x000fe2000bf26270 */
[----:B------:R3:W1:-:S12]  /*1470*/  SHFL.IDX PT, R12, R10, 0x3, 0x181f ;  /* 0x00781f000a0c7f89 */ /* 0x00065800000e0000 */
[----:B------:R-:W-:Y:S05]  /*1480*/  @P1 BRA `(.L_x_492) ;  /* 0x0000005000001947 */ /* 0x000fea0003800000 */
[----:B-1----:R-:W-:-:S04]  /*1490*/  LEA R12, P1, R236, R12, 0x1 ;  /* 0x0000000cec0c7211 */ /* 0x002fc800078208ff */
[----:B----4-:R-:W-:Y:S01]  /*14a0*/  LEA.HI.X R13, R236, R3, R235, 0x1, P1 ;  /* 0x00000003ec0d7211 */ /* 0x010fe200008f0ceb */
[----:B------:R-:W-:-:S05]  /*14b0*/  IMAD.SHL.U32 R3, R229, 0x2, RZ ;  /* 0x00000002e5037824 */ /* 0x000fca00078e00ff */
[----:B------:R-:W-:Y:S01]  /*14c0*/  @!PT LDS RZ, [RZ] ;  /* 0x00000000fffff984 */ /* 0x000fe20000000800 */
[----:B------:R1:W-:Y:S03]  /*14d0*/  LDGSTS.E.BYPASS.LTC128B.128 [R3+0x7900], [R12.64], !P0 ;  /* 0x079000000c037fae */ /* 0x0003e6000c101d50 */
.L_x_492:
[----:B------:R-:W-:Y:S05]  /*14e0*/  BSYNC B0 ;  /* 0x0000000000007941 */ /* 0x000fea0003800000 */
.L_x_491:
[----:B------:R-:W-:Y:S01]  /*14f0*/  IADD3 R5, R2, 0x40, RZ ;  /* 0x0000004002057810 */ /* 0x000fe20007ffe0ff */
[----:B-1--4-:R1:W4:Y:S01]  /*1500*/  SHFL.IDX PT, R3, R9, 0x4, 0x181f ;  /* 0x00981f0009037f89 */ /* 0x01232200000e0000 */
[----:B------:R-:W-:Y:S02]  /*1510*/  BSSY B0, `(.L_x_493) ;  /* 0x0000009000007945 */ /* 0x000fe40003800000 */
[----:B------:R-:W-:Y:S01]  /*1520*/  ISETP.GE.AND P1, PT, R5, UR7, PT ;  /* 0x0000000705007c0c */ /* 0x000fe2000bf26270 */
[----:B------:R1:W2:-:S12]  /*1530*/  SHFL.IDX PT, R12, R10, 0x4, 0x181f ;  /* 0x00981f000a0c7f89 */ /* 0x00029800000e0000 */
[----:B------:R-:W-:Y:S05]  /*1540*/  @P1 BRA `(.L_x_494) ;  /* 0x0000005000001947 */ /* 0x000fea0003800000 */
[----:B--2---:R-:W-:-:S04]  /*1550*/  LEA R12, P1, R236, R12, 0x1 ;  /* 0x0000000cec0c7211 */ /* 0x004fc800078208ff */
[----:B----4-:R-:W-:Y:S01]  /*1560*/  LEA.HI.X R13, R236, R3, R235, 0x1, P1 ;  /* 0x00000003ec0d7211 */ /* 0x010fe200008f0ceb */
[----:B------:R-:W-:-:S05]  /*1570*/  IMAD.SHL.U32 R3, R229, 0x2, RZ ;  /* 0x00000002e5037824 */ /* 0x000fca00078e00ff */
[----:B------:R-:W-:Y:S01]  /*1580*/  @!PT LDS RZ, [RZ] ;  /* 0x00000000fffff984 */ /* 0x000fe20000000800 */
[----:B------:R2:W-:Y:S03]  /*1590*/  LDGSTS.E.BYPASS.LTC128B.128 [R3+0x8100], [R12.64], !P0 ;  /* 0x081000000c037fae */ /* 0x0005e6000c101d50 */
.L_x_494:
[----:B------:R-:W-:Y:S05]  /*15a0*/  BSYNC B0 ;  /* 0x0000000000007941 */ /* 0x000fea0003800000 */
.L_x_493:
[----:B------:R-:W-:Y:S01]  /*15b0*/  IADD3 R5, R2, 0x50, RZ ;  /* 0x0000005002057810 */ /* 0x000fe20007ffe0ff */
[----:B--2-4-:R2:W4:Y:S01]  /*15c0*/  SHFL.IDX PT, R3, R9, 0x5, 0x181f ;  /* 0x00b81f0009037f89 */ /* 0x01452200000e0000 */
        /* <DEDUP_REMOVED lines=9> */
.L_x_496:
[----:B------:R-:W-:Y:S05]  /*1660*/  BSYNC B0 ;  /* 0x0000000000007941 */ /* 0x000fea0003800000 */
.L_x_495:
        /* <DEDUP_REMOVED lines=11> */
.L_x_498:
[----:B------:R-:W-:Y:S05]  /*1720*/  BSYNC B0 ;  /* 0x0000000000007941 */ /* 0x000fea0003800000 */
.L_x_497:
[----:B-123--:R-:W1:Y:S01]  /*1730*/  SHFL.IDX PT, R10, R10, 0x7, 0x181f ;  /* 0x00f81f000a0a7f89 */ /* 0x00ee6200000e0000 */
[----:B------:R-:W-:Y:S01]  /*1740*/  ULDC UR4, c[0x0][0x2b8] ;  /* 0x0000ae0000047ab9 */ /* 0x000fe20000000800 */
[----:B----4-:R-:W-:Y:S01]  /*1750*/  IMAD.MOV.U32 R3, RZ, RZ, 0x60 ;  /* 0x00000060ff037424 */ /* 0x010fe200078e00ff */
[----:B------:R-:W-:Y:S01]  /*1760*/  UISETP.NE.AND UP3, UPT, UR4, 0x1, UPT ;  /* 0x000000010400788c */ /* 0x000fe2000bf65270 */
[----:B------:R-:W2:Y:S01]  /*1770*/  SHFL.IDX PT, R9, R9, 0x7, 0x181f ;  /* 0x00f81f0009097f89 */ /* 0x000ea200000e0000 */
[----:B------:R-:W-:Y:S01]  /*1780*/  IADD3 R2, R2, 0x70, RZ ;  /* 0x0000007002027810 */ /* 0x000fe20007ffe0ff */
[----:B------:R-:W-:Y:S01]  /*1790*/  IMAD R169, R6, R3, -0x60 ;  /* 0xffffffa006a97424 */ /* 0x000fe200078e0203 */
[----:B------:R-:W-:Y:S01]  /*17a0*/  USHF.R.S32.HI UR6, URZ, 0x1f, UR10 ;  /* 0x0000001f3f067899 */ /* 0x000fe2000801140a */
[----:B------:R-:W-:Y:S01]  /*17b0*/  IMAD.SHL.U32 R229, R229, 0x2, RZ ;  /* 0x00000002e5e57824 */ /* 0x000fe200078e00ff */
[----:B------:R-:W-:Y:S01]  /*17c0*/  PLOP3.LUT P2, PT, PT, PT, UP3, 0x80, 0x0 ;  /* 0x000000000000781c */ /* 0x000fe20003f4f038 */
[C---:B------:R-:W-:Y:S01]  /*17d0*/  IMAD.IADD R232, R233.reuse, 0x1, R169 ;  /* 0x00000001e9e87824 */ /* 0x040fe200078e02a9 */
[----:B------:R-:W-:Y:S01]  /*17e0*/  ISETP.GE.AND P3, PT, R2, UR7, PT ;  /* 0x0000000702007c0c */ /* 0x000fe2000bf66270 */
[----:B------:R-:W-:Y:S01]  /*17f0*/  ULDC.64 UR4, c[0x0][0x2b0] ;  /* 0x0000ac0000047ab9 */ /* 0x000fe20000000a00 */
[----:B------:R-:W-:Y:S01]  /*1800*/  PLOP3.LUT P1, PT, PT, PT, UP3, 0x80, 0x0 ;  /* 0x000000000000781c */ /* 0x000fe20003f2f038 */
[----:B------:R-:W-:Y:S01]  /*1810*/  UIMAD UR6, UR6, UR4, URZ ;  /* 0x00000004060672a4 */ /* 0x000fe2000f8e023f */
[C---:B------:R-:W-:Y:S01]  /*1820*/  ISETP.GE.AND P4, PT, R232.reuse, UR8, PT ;  /* 0x00000008e8007c0c */ /* 0x040fe2000bf86270 */
[----:B-----5:R-:W-:Y:S01]  /*1830*/  IMAD.IADD R232, R232, 0x1, R234 ;  /* 0x00000001e8e87824 */ /* 0x020fe200078e02ea */
[----:B------:R-:W-:Y:S01]  /*1840*/  UIMAD.WIDE.U32 UR14, UR10, UR4, URZ ;  /* 0x000000040a0e72a5 */ /* 0x000fe2000f8e003f */
[----:B------:R-:W-:Y:S01]  /*1850*/  IMAD.MOV.U32 R231, RZ, RZ, RZ ;  /* 0x000000ffffe77224 */ /* 0x000fe200078e00ff */
[----:B------:R-:W-:Y:S01]  /*1860*/  ISETP.GT.OR P4, PT, R233, 0x5f, P4 ;  /* 0x0000005fe900780c */ /* 0x000fe20002784670 */
[----:B------:R-:W-:Y:S01]  /*1870*/  UIMAD UR5, UR10, UR5, UR6 ;  /* 0x000000050a0572a4 */ /* 0x000fe2000f8e0206 */
[----:B------:R-:W-:-:S02]  /*1880*/  IMAD.MOV.U32 R2, RZ, RZ, R232 ;  /* 0x000000ffff027224 */ /* 0x000fc400078e00e8 */
[----:B------:R-:W-:Y:S01]  /*1890*/  @P2 IMAD.HI.U32 R5, R232, c[0x0][0x2bc], RZ ;  /* 0x0000af00e8052a27 */ /* 0x000fe200078e00ff */
[----:B-1----:R-:W-:Y:S01]  /*18a0*/  @!P3 LEA R10, P2, R236, R10, 0x1 ;  /* 0x0000000aec0ab211 */ /* 0x002fe200078408ff */
[----:B------:R-:W-:-:S03]  /*18b0*/  UIADD3 UR7, UR15, UR5, URZ ;  /* 0x000000050f077290 */ /* 0x000fc6000fffe03f */
[----:B--2---:R-:W-:Y:S01]  /*18c0*/  @!P3 LEA.HI.X R11, R236, R9, R235, 0x1, P2 ;  /* 0x00000009ec0bb211 */ /* 0x004fe200010f0ceb */
[----:B------:R-:W-:Y:S01]  /*18d0*/  USHF.R.S32.HI UR12, URZ, 0x1f, UR9 ;  /* 0x0000001f3f0c7899 */ /* 0x000fe20008011409 */
[----:B------:R-:W-:Y:S01]  /*18e0*/  @P1 SHF.R.U32.HI R2, RZ, c[0x0][0x2c0], R5 ;  /* 0x0000b000ff021a19 */ /* 0x000fe20000011605 */
[----:B------:R-:W-:Y:S02]  /*18f0*/  ULDC.64 UR4, c[0x0][0x1e8] ;  /* 0x00007a0000047ab9 */ /* 0x000fe40000000a00 */
[----:B------:R-:W-:Y:S01]  /*1900*/  @!PT LDS RZ, [RZ] ;  /* 0x00000000fffff984 */ /* 0x000fe20000000800 */
[----:B------:R1:W-:Y:S01]  /*1910*/  @!P3 LDGSTS.E.BYPASS.LTC128B.128 [R229+0x9900], [R10.64], !P0 ;  /* 0x099000000ae5bfae */ /* 0x0003e2000c101d50 */
[----:B------:R-:W-:-:S03]  /*1920*/  @!P4 IADD3 R7, P1, R2, UR14, RZ ;  /* 0x0000000e0207cc10 */ /* 0x000fc6000ff3e0ff */
[----:B------:R-:W0:Y:S01]  /*1930*/  LDGDEPBAR ;  /* 0x00000000000079af */ /* 0x000e220000000000 */
[----:B------:R-:W-:Y:S02]  /*1940*/  @!P4 LEA.HI.X.SX32 R5, R2, UR7, 0x1, P1 ;  /* 0x000000070205cc11 */ /* 0x000fe400088f0eff */
[----:B------:R-:W-:-:S04]  /*1950*/  @!P4 LEA R8, P1, R7, c[0x0][0x2a0], 0x2 ;  /* 0x0000a8000708ca11 */ /* 0x000fc800078210ff */
[----:B------:R-:W-:Y:S01]  /*1960*/  @!P4 LEA.HI.X R9, R7, c[0x0][0x2a4], R5, 0x2, P1 ;  /* 0x0000a9000709ca11 */ /* 0x000fe200008f1405 */
[----:B------:R-:W-:Y:S06]  /*1970*/  BAR.SYNC.DEFER_BLOCKING 0x0 ;  /* 0x0000000000007b1d */ /* 0x000fec0000010000 */
[----:B------:R2:W3:Y:S01]  /*1980*/  @!P4 LDG.E R231, [R8.64] ;  /* 0x0000001008e7c981 */ /* 0x0004e2000c1e1900 */
[----:B------:R-:W-:Y:S01]  /*1990*/  IMAD.MOV R2, RZ, RZ, -R2 ;  /* 0x000000ffff027224 */ /* 0x000fe200078e0a02 */
[----:B------:R-:W-:Y:S01]  /*19a0*/  UIMAD UR6, UR12, UR4, URZ ;  /* 0x000000040c0672a4 */ /* 0x000fe2000f8e023f */
[----:B------:R-:W-:Y:S01]  /*19b0*/  IMAD R3, R6, -0x60, R3 ;  /* 0xffffffa006037824 */ /* 0x000fe200078e0203 */
[----:B------:R-:W-:Y:S01]  /*19c0*/  UIMAD.WIDE.U32 UR10, UR9, UR4, URZ ;  /* 0x00000004090a72a5 */ /* 0x000fe2000f8e003f */
[----:B------:R-:W-:Y:S01]  /*19d0*/  IMAD R232, R2, c[0x0][0x2b8], R232 ;  /* 0x0000ae0002e87a24 */ /* 0x000fe200078e02e8 */
[----:B------:R-:W-:Y:S01]  /*19e0*/  UIMAD UR6, UR9, UR5, UR6 ;  /* 0x00000005090672a4 */ /* 0x000fe2000f8e0206 */
[----:B------:R-:W-:Y:S01]  /*19f0*/  ISETP.GE.AND P4, PT, R236, c[0x0][0x1d4], PT ;  /* 0x00007500ec007a0c */ /* 0x000fe20003f86270 */
[----:B------:R-:W-:Y:S01]  /*1a00*/  IMAD.SHL.U32 R19, R19, 0x40, RZ ;  /* 0x0000004013137824 */ /* 0x000fe200078e00ff */
[----:B------:R-:W-:Y:S01]  /*1a10*/  IADD3 R5, R3, UR8, RZ ;  /* 0x0000000803057c10 */ /* 0x000fe2000fffe0ff */
[----:B------:R-:W-:Y:S01]  /*1a20*/  IMAD.WIDE.U32 R12, R232, c[0x0][0x1e0], RZ ;  /* 0x00007800e80c7a25 */ /* 0x000fe200078e00ff */
[----:B------:R-:W-:Y:S01]  /*1a30*/  UIADD3 UR6, UR11, UR6, URZ ;  /* 0x000000060b067290 */ /* 0x000fe2000fffe03f */
[----:B------:R-:W-:Y:S01]  /*1a40*/  LEA.HI R172, R173, R171, RZ, 0x5 ;  /* 0x000000abadac7211 */ /* 0x000fe200078f28ff */
[----:B------:R-:W-:Y:S01]  /*1a50*/  ULDC.64 UR4, c[0x0][0x210] ;  /* 0x0000840000047ab9 */ /* 0x000fe20000000a00 */
[----:B------:R-:W-:Y:S01]  /*1a60*/  IMAD.SHL.U32 R168, R20, 0x40, RZ ;  /* 0x0000004014a87824 */ /* 0x000fe200078e00ff */
[----:B------:R-:W-:Y:S01]  /*1a70*/  LOP3.LUT R19, R19, 0x1c0, RZ, 0xc0, !PT ;  /* 0x000001c013137812 */ /* 0x000fe200078ec0ff */
[----:B------:R-:W-:Y:S01]  /*1a80*/  IMAD.WIDE.U32 R38, R232, c[0x0][0x208], RZ ;  /* 0x00008200e8267a25 */ /* 0x000fe200078e00ff */
[----:B------:R-:W-:Y:S01]  /*1a90*/  SHF.R.S32.HI R170, RZ, 0x5, R172 ;  /* 0x00000005ffaa7819 */ /* 0x000fe200000114ac */
[----:B------:R-:W-:Y:S01]  /*1aa0*/  UIMAD UR12, UR12, UR4, URZ ;  /* 0x000000040c0c72a4 */ /* 0x000fe2000f8e023f */
[----:B------:R-:W-:Y:S01]  /*1ab0*/  LOP3.LUT R168, R168, 0xfffffe00, RZ, 0xc0, !PT ;  /* 0xfffffe00a8a87812 */ /* 0x000fe200078ec0ff */
[----:B------:R-:W-:Y:S01]  /*1ac0*/  UIMAD.WIDE.U32 UR20, UR9, UR4, URZ ;  /* 0x00000004091472a5 */ /* 0x000fe2000f8e003f */
[----:B------:R-:W-:Y:S01]  /*1ad0*/  IADD3 R239, R229, 0x100, RZ ;  /* 0x00000100e5ef7810 */ /* 0x000fe20007ffe0ff */
[----:B------:R-:W-:-:S02]  /*1ae0*/  UIMAD UR12, UR9, UR5, UR12 ;  /* 0x00000005090c72a4 */ /* 0x000fc4000f8e020c */
[----:B------:R-:W-:Y:S01]  /*1af0*/  IMAD R228, R170, 0x400, R168 ;  /* 0x00000400aae47824 */ /* 0x000fe200078e02a8 */
[----:B--2---:R-:W-:Y:S01]  /*1b00*/  SHF.R.S32.HI R8, RZ, 0x1f, R232 ;  /* 0x0000001fff087819 */ /* 0x004fe200000114e8 */
[----:B------:R-:W-:-:S04]  /*1b10*/  UIADD3 UR12, UR21, UR12, URZ ;  /* 0x0000000c150c7290 */ /* 0x000fc8000fffe03f */
[C---:B-1----:R-:W-:Y:S02]  /*1b20*/  IMAD R10, R8.reuse, c[0x0][0x1e0], RZ ;  /* 0x00007800080a7a24 */ /* 0x042fe400078e02ff */
[----:B------:R-:W-:Y:S02]  /*1b30*/  IMAD R8, R8, c[0x0][0x208], RZ ;  /* 0x0000820008087a24 */ /* 0x000fe400078e02ff */
[C---:B------:R-:W-:Y:S02]  /*1b40*/  IMAD R10, R232.reuse, c[0x0][0x1e4], R10 ;  /* 0x00007900e80a7a24 */ /* 0x040fe400078e020a */
[----:B------:R-:W-:Y:S02]  /*1b50*/  IMAD R8, R232, c[0x0][0x20c], R8 ;  /* 0x00008300e8087a24 */ /* 0x000fe400078e0208 */
[----:B------:R-:W-:Y:S02]  /*1b60*/  IMAD.IADD R11, R13, 0x1, R10 ;  /* 0x000000010d0b7824 */ /* 0x000fe400078e020a */
[----:B------:R-:W-:-:S02]  /*1b70*/  IMAD.MOV.U32 R10, RZ, RZ, R12 ;  /* 0x000000ffff0a7224 */ /* 0x000fc400078e000c */
[----:B------:R-:W-:Y:S01]  /*1b80*/  IMAD.IADD R39, R39, 0x1, R8 ;  /* 0x0000000127277824 */ /* 0x000fe200078e0208 */
[----:B---3--:R-:W-:Y:S01]  /*1b90*/  SHF.R.S32.HI R36, RZ, 0x1f, R231 ;  /* 0x0000001fff247819 */ /* 0x008fe200000114e7 */
[----:B------:R-:W-:-:S04]  /*1ba0*/  IMAD.WIDE.U32 R10, R231, c[0x0][0x1f0], R10 ;  /* 0x00007c00e70a7a25 */ /* 0x000fc800078e000a */
[----:B------:R-:W-:Y:S01]  /*1bb0*/  IMAD R9, R36, c[0x0][0x1f0], RZ ;  /* 0x00007c0024097a24 */ /* 0x000fe200078e02ff */
[----:B------:R-:W-:Y:S01]  /*1bc0*/  IADD3 R2, P0, R10, UR10, RZ ;  /* 0x0000000a0a027c10 */ /* 0x000fe2000ff1e0ff */
[----:B------:R-:W-:Y:S02]  /*1bd0*/  IMAD R36, R36, c[0x0][0x218], RZ ;  /* 0x0000860024247a24 */ /* 0x000fe400078e02ff */
[C---:B------:R-:W-:Y:S02]  /*1be0*/  IMAD R9, R231.reuse, c[0x0][0x1f4], R9 ;  /* 0x00007d00e7097a24 */ /* 0x040fe400078e0209 */
[----:B------:R-:W-:-:S03]  /*1bf0*/  IMAD.WIDE.U32 R38, R231, c[0x0][0x218], R38 ;  /* 0x00008600e7267a25 */ /* 0x000fc600078e0026 */
[----:B------:R-:W-:Y:S01]  /*1c00*/  IADD3.X R9, R11, UR6, R9, P0, !PT ;  /* 0x000000060b097c10 */ /* 0x000fe200087fe409 */
[----:B------:R-:W-:Y:S01]  /*1c10*/  IMAD R36, R231, c[0x0][0x21c], R36 ;  /* 0x00008700e7247a24 */ /* 0x000fe200078e0224 */
[----:B------:R-:W-:-:S04]  /*1c20*/  LEA R11, P0, R2, c[0x0][0x1c8], 0x1 ;  /* 0x00007200020b7a11 */ /* 0x000fc800078008ff */
[----:B------:R-:W-:Y:S01]  /*1c30*/  LEA.HI.X R9, R2, c[0x0][0x1cc], R9, 0x1, P0 ;  /* 0x0000730002097a11 */ /* 0x000fe200000f0c09 */
[----:B------:R-:W1:Y:S01]  /*1c40*/  SHFL.IDX PT, R22, R11, RZ, 0x181f ;  /* 0x00181fff0b167589 */ /* 0x000e6200000e0000 */
[----:B------:R-:W-:Y:S02]  /*1c50*/  IMAD.IADD R2, R5, 0x1, -R18 ;  /* 0x0000000105027824 */ /* 0x000fe400078e0a12 */
[----:B------:R-:W-:Y:S01]  /*1c60*/  IMAD.SHL.U32 R18, R18, 0x8, RZ ;  /* 0x0000000812127824 */ /* 0x000fe200078e00ff */
[----:B------:R-:W2:Y:S02]  /*1c70*/  SHFL.IDX PT, R7, R9, RZ, 0x181f ;  /* 0x00181fff09077589 */ /* 0x000ea400000e0000 */
[C---:B------:R-:W-:Y:S02]  /*1c80*/  ISETP.GE.AND P1, PT, R2.reuse, 0x1, PT ;  /* 0x000000010200780c */ /* 0x040fe40003f26270 */
[----:B------:R-:W3:Y:S01]  /*1c90*/  SHFL.IDX PT, R16, R11, 0x1, 0x181f ;  /* 0x00381f000b107f89 */ /* 0x000ee200000e0000 */
[----:B------:R-:W-:-:S02]  /*1ca0*/  ISETP.GE.AND P0, PT, R2, 0x11, PT ;  /* 0x000000110200780c */ /* 0x000fc40003f06270 */
[C---:B------:R-:W-:Y:S01]  /*1cb0*/  ISETP.GE.AND P6, PT, R2.reuse, 0x21, PT ;  /* 0x000000210200780c */ /* 0x040fe20003fc6270 */
[----:B------:R-:W4:Y:S01]  /*1cc0*/  SHFL.IDX PT, R17, R9, 0x1, 0x181f ;  /* 0x00381f0009117f89 */ /* 0x000f2200000e0000 */
[C---:B------:R-:W-:Y:S02]  /*1cd0*/  ISETP.GE.AND P5, PT, R2.reuse, 0x31, PT ;  /* 0x000000310200780c */ /* 0x040fe40003fa6270 */
[----:B------:R-:W-:Y:S01]  /*1ce0*/  ISETP.GE.AND P3, PT, R2, 0x41, PT ;  /* 0x000000410200780c */ /* 0x000fe20003f66270 */
[----:B------:R-:W3:Y:S04]  /*1cf0*/  SHFL.IDX PT, R14, R11, 0x2, 0x181f ;  /* 0x00581f000b0e7f89 */ /* 0x000ee800000e0000 */
[----:B------:R-:W3:Y:S01]  /*1d00*/  SHFL.IDX PT, R12, R11, 0x3, 0x181f ;  /* 0x00781f000b0c7f89 */ /* 0x000ee200000e0000 */
[----:B-1----:R-:W-:-:S03]  /*1d10*/  @P1 LEA R22, P2, R236, R22, 0x1 ;  /* 0x00000016ec161211 */ /* 0x002fc600078408ff */
[----:B------:R-:W1:Y:S01]  /*1d20*/  SHFL.IDX PT, R15, R9, 0x2, 0x181f ;  /* 0x00581f00090f7f89 */ /* 0x000e6200000e0000 */
[----:B--2---:R-:W-:-:S03]  /*1d30*/  @P1 LEA.HI.X R23, R236, R7, R235, 0x1, P2 ;  /* 0x00000007ec171211 */ /* 0x004fc600010f0ceb */
[----:B------:R-:W2:Y:S01]  /*1d40*/  SHFL.IDX PT, R10, R11, 0x4, 0x181f ;  /* 0x00981f000b0a7f89 */ /* 0x000ea200000e0000 */
[----:B------:R-:W-:-:S03]  /*1d50*/  ISETP.GE.AND P2, PT, R2, 0x51, PT ;  /* 0x000000510200780c */ /* 0x000fc60003f46270 */
[----:B------:R-:W1:Y:S04]  /*1d60*/  SHFL.IDX PT, R13, R9, 0x3, 0x181f ;  /* 0x00781f00090d7f89 */ /* 0x000e6800000e0000 */
[----:B------:R-:W-:Y:S04]  /*1d70*/  SHFL.IDX PT, R7, R11, 0x5, 0x181f ;  /* 0x00b81f000b077f89 */ /* 0x000fe800000e0000 */
[----:B------:R-:W1:Y:S04]  /*1d80*/  SHFL.IDX PT, R11, R9, 0x4, 0x181f ;  /* 0x00981f00090b7f89 */ /* 0x000e6800000e0000 */
[----:B------:R-:W1:Y:S04]  /*1d90*/  SHFL.IDX PT, R9, R9, 0x5, 0x181f ;  /* 0x00b81f0009097f89 */ /* 0x000e6800000e0000 */
[----:B------:R3:W-:Y:S02]  /*1da0*/  @P1 LDGSTS.E.BYPASS.LTC128B.128 [R229+0x3100], [R22.64], !P4 ;  /* 0x0310000016e51fae */ /* 0x0007e4000e101d50 */
[----:B---3--:R-:W-:-:S02]  /*1db0*/  @P0 LEA R22, P1, R236, R16, 0x1 ;  /* 0x00000010ec160211 */ /* 0x008fc400078208ff */
[----:B------:R-:W-:Y:S02]  /*1dc0*/  SHF.R.S32.HI R16, RZ, 0x4, R21 ;  /* 0x00000004ff107819 */ /* 0x000fe40000011415 */
[C-C-:B----4-:R-:W-:Y:S02]  /*1dd0*/  @P0 LEA.HI.X R23, R236.reuse, R17, R235.reuse, 0x1, P1 ;  /* 0x00000011ec170211 */ /* 0x150fe400008f0ceb */
[C---:B------:R-:W-:Y:S02]  /*1de0*/  @P6 LEA R14, P1, R236.reuse, R14, 0x1 ;  /* 0x0000000eec0e6211 */ /* 0x040fe400078208ff */
[----:B------:R-:W-:Y:S01]  /*1df0*/  LEA.HI R21, R21, R16, RZ, 0x1 ;  /* 0x0000001015157211 */ /* 0x000fe200078f08ff */
[----:B------:R3:W-:Y:S01]  /*1e00*/  @P0 LDGSTS.E.BYPASS.LTC128B.128 [R229+0x3900], [R22.64], !P4 ;  /* 0x0390000016e50fae */ /* 0x0007e2000e101d50 */
[C---:B------:R-:W-:Y:S02]  /*1e10*/  @P5 LEA R12, P0, R236.reuse, R12, 0x1 ;  /* 0x0000000cec0c5211 */ /* 0x040fe400078008ff */
[----:B-1----:R-:W-:-:S02]  /*1e20*/  @P6 LEA.HI.X R15, R236, R15, R235, 0x1, P1 ;  /* 0x0000000fec0f6211 */ /* 0x002fc400008f0ceb */
[C---:B--2---:R-:W-:Y:S02]  /*1e30*/  @P3 LEA R10, P1, R236.reuse, R10, 0x1 ;  /* 0x0000000aec0a3211 */ /* 0x044fe400078208ff */
[C-C-:B------:R-:W-:Y:S01]  /*1e40*/  @P5 LEA.HI.X R13, R236.reuse, R13, R235.reuse, 0x1, P0 ;  /* 0x0000000dec0d5211 */ /* 0x140fe200000f0ceb */
[----:B------:R1:W-:Y:S01]  /*1e50*/  @P6 LDGSTS.E.BYPASS.LTC128B.128 [R229+0x4100], [R14.64], !P4 ;  /* 0x041000000ee56fae */ /* 0x0003e2000e101d50 */
[----:B------:R-:W-:Y:S02]  /*1e60*/  @P3 LEA.HI.X R11, R236, R11, R235, 0x1, P1 ;  /* 0x0000000bec0b3211 */ /* 0x000fe400008f0ceb */
[----:B------:R-:W-:Y:S01]  /*1e70*/  LOP3.LUT R21, R21, 0xfffffffe, RZ, 0xc0, !PT ;  /* 0xfffffffe15157812 */ /* 0x000fe200078ec0ff */
[----:B------:R1:W-:Y:S01]  /*1e80*/  @P5 LDGSTS.E.BYPASS.LTC128B.128 [R229+0x4900], [R12.64], !P4 ;  /* 0x049000000ce55fae */ /* 0x0003e2000e101d50 */
[----:B------:R-:W-:-:S03]  /*1e90*/  LOP3.LUT P1, RZ, R88, 0x2, RZ, 0xc0, !PT ;  /* 0x0000000258ff7812 */ /* 0x000fc6000782c0ff */
[----:B------:R2:W-:Y:S01]  /*1ea0*/  @P3 LDGSTS.E.BYPASS.LTC128B.128 [R229+0x5100], [R10.64], !P4 ;  /* 0x051000000ae53fae */ /* 0x0005e2000e101d50 */
[----:B------:R-:W-:Y:S01]  /*1eb0*/  IMAD.IADD R16, R16, 0x1, -R21 ;  /* 0x0000000110107824 */ /* 0x000fe200078e0a15 */
[----:B---3--:R-:W-:Y:S01]  /*1ec0*/  @P2 LEA R22, P0, R236, R7, 0x1 ;  /* 0x00000007ec162211 */ /* 0x008fe200078008ff */
[----:B------:R-:W-:-:S03]  /*1ed0*/  IMAD.SHL.U32 R7, R88, 0x40, RZ ;  /* 0x0000004058077824 */ /* 0x000fc600078e00ff */
[----:B------:R-:W-:Y:S01]  /*1ee0*/  @P2 LEA.HI.X R23, R236, R9, R235, 0x1, P0 ;  /* 0x00000009ec172211 */ /* 0x000fe200000f0ceb */
[----:B------:R-:W-:Y:S01]  /*1ef0*/  IMAD.SHL.U32 R9, R16, 0x8, RZ ;  /* 0x0000000810097824 */ /* 0x000fe200078e00ff */
[----:B------:R-:W-:Y:S02]  /*1f00*/  LOP3.LUT R7, R7, 0x1c0, RZ, 0xc0, !PT ;  /* 0x000001c007077812 */ /* 0x000fe400078ec0ff */
[----:B------:R-:W-:Y:S01]  /*1f10*/  IADD3 R94, P0, R38, UR20, RZ ;  /* 0x00000014265e7c10 */ /* 0x000fe2000ff1e0ff */
[----:B------:R3:W-:Y:S01]  /*1f20*/  @P2 LDGSTS.E.BYPASS.LTC128B.128 [R229+0x5900], [R22.64], !P4 ;  /* 0x0590000016e52fae */ /* 0x0007e2000e101d50 */
[----:B------:R-:W-:Y:S02]  /*1f30*/  LOP3.LUT R18, R7, 0x8, R18, 0xf8, !PT ;  /* 0x0000000807127812 */ /* 0x000fe400078ef812 */
[----:B------:R-:W-:Y:S01]  /*1f40*/  SHF.R.U32.HI R7, RZ, 0x3, R7 ;  /* 0x00000003ff077819 */ /* 0x000fe20000011607 */
[----:B------:R-:W0:Y:S01]  /*1f50*/  LDGDEPBAR ;  /* 0x00000000000079af */ /* 0x000e220000000000 */
[----:B------:R-:W-:-:S02]  /*1f60*/  LOP3.LUT R9, R19, 0x8, R9, 0xf8, !PT ;  /* 0x0000000813097812 */ /* 0x000fc400078ef809 */
[----:B------:R-:W-:Y:S02]  /*1f70*/  SHF.R.U32.HI R19, RZ, 0x3, R19 ;  /* 0x00000003ff137819 */ /* 0x000fe40000011613 */
[----:B------:R-:W-:Y:S02]  /*1f80*/  LOP3.LUT R18, R18, R7, RZ, 0x3c, !PT ;  /* 0x0000000712127212 */ /* 0x000fe400078e3cff */
[----:B------:R-:W-:Y:S02]  /*1f90*/  LOP3.LUT R7, R9, R19, RZ, 0x3c, !PT ;  /* 0x0000001309077212 */ /* 0x000fe400078e3cff */
[----:B------:R-:W-:Y:S01]  /*1fa0*/  IADD3.X R36, R39, UR12, R36, P0, !PT ;  /* 0x0000000c27247c10 */ /* 0x000fe200087fe424 */
[----:B------:R-:W-:Y:S01]  /*1fb0*/  IMAD R227, R16, 0x200, R18 ;  /* 0x0000020010e37824 */ /* 0x000fe200078e0212 */
[----:B------:R-:W-:Y:S01]  /*1fc0*/  LEA R93, P0, R94, c[0x0][0x1f8], 0x1 ;  /* 0x00007e005e5d7a11 */ /* 0x000fe200078008ff */
[----:B------:R-:W-:Y:S01]  /*1fd0*/  IMAD.IADD R228, R7, 0x1, R228 ;  /* 0x0000000107e47824 */ /* 0x000fe200078e02e4 */
[----:B------:R-:W-:Y:S01]  /*1fe0*/  SHF.L.U64.HI R235, R236, 0x1, R235 ;  /* 0x00000001eceb7819 */ /* 0x000fe200000102eb */
[----:B------:R-:W-:Y:S01]  /*1ff0*/  IMAD.SHL.U32 R227, R227, 0x2, RZ ;  /* 0x00000002e3e37824 */ /* 0x000fe200078e00ff */
[----:B------:R-:W-:Y:S01]  /*2000*/  LEA.HI.X R94, R94, c[0x0][0x1fc], R36, 0x1, P0 ;  /* 0x00007f005e5e7a11 */ /* 0x000fe200000f0c24 */
[----:B------:R-:W-:Y:S01]  /*2010*/  IMAD.SHL.U32 R228, R228, 0x2, RZ ;  /* 0x00000002e4e47824 */ /* 0x000fe200078e00ff */
[----:B------:R-:W4:Y:S01]  /*2020*/  SHFL.IDX PT, R92, R93, 0x1, 0x181f ;  /* 0x00381f005d5c7f89 */ /* 0x000f2200000e0000 */
[C---:B------:R-:W-:Y:S01]  /*2030*/  ISETP.GE.AND P2, PT, R236.reuse, c[0x0][0x1d4], PT ;  /* 0x00007500ec007a0c */ /* 0x040fe20003f46270 */
[----:B------:R-:W-:Y:S01]  /*2040*/  IMAD.SHL.U32 R236, R236, 0x2, RZ ;  /* 0x00000002ecec7824 */ /* 0x000fe200078e00ff */
[C---:B------:R-:W-:Y:S01]  /*2050*/  IADD3 R37, R227.reuse, 0x3100, RZ ;  /* 0x00003100e3257810 */ /* 0x040fe20007ffe0ff */
[----:B------:R-:W-:Y:S01]  /*2060*/  SHFL.IDX PT, R95, R94, 0x1, 0x181f ;  /* 0x00381f005e5f7f89 */ /* 0x000fe200000e0000 */
[----:B------:R-:W-:Y:S01]  /*2070*/  IADD3 R226, R227, 0x3120, RZ ;  /* 0x00003120e3e27810 */ /* 0x000fe20007ffe0ff */
[----:B------:R-:W-:Y:S01]  /*2080*/  IMAD R224, R0, 0x2, R228 ;  /* 0x0000000200e07824 */ /* 0x000fe200078e02e4 */
[----:B------:R-:W-:-:S04]  /*2090*/  DEPBAR.LE SB0, 0x1 ;  /* 0x000080400000791a */ /* 0x000fc80000000000 */
[----:B------:R-:W-:-:S04]  /*20a0*/  DEPBAR.LE SB0, 0x0 ;  /* 0x000080000000791a */ /* 0x000fc80000000000 */
[----:B------:R-:W-:Y:S01]  /*20b0*/  BAR.SYNC.DEFER_BLOCKING 0x0 ;  /* 0x0000000000007b1d */ /* 0x000fe20000010000 */
[----:B------:R-:W-:Y:S01]  /*20c0*/  @P1 IADD3 R226, R37, -0x20, RZ ;  /* 0xffffffe025e21810 */ /* 0x000fe20007ffe0ff */
[----:B------:R-:W-:Y:S01]  /*20d0*/  IMAD R223, R4, 0x2, R228 ;  /* 0x0000000204df7824 */ /* 0x000fe200078e02e4 */
[----:B------:R-:W-:Y:S02]  /*20e0*/  LOP3.LUT P1, RZ, R88, 0x4, RZ, 0xc0, !PT ;  /* 0x0000000458ff7812 */ /* 0x000fe4000782c0ff */
[C---:B------:R-:W-:Y:S01]  /*20f0*/  ISETP.LT.OR P5, PT, R2.reuse, 0x1, P2 ;  /* 0x000000010200780c */ /* 0x040fe200017a1670 */
[----:B------:R-:W1:Y:S01]  /*2100*/  SHFL.IDX PT, R98, R93, RZ, 0x181f ;  /* 0x00181fff5d627589 */ /* 0x000e6200000e0000 */
[----:B------:R-:W-:Y:S01]  /*2110*/  ISETP.LT.OR P0, PT, R2, 0x11, P2 ;  /* 0x000000110200780c */ /* 0x000fe20001701670 */
[----:B------:R-:W-:Y:S01]  /*2120*/  IMAD R221, R0, 0x2, R223 ;  /* 0x0000000200dd7824 */ /* 0x000fe200078e02df */
[----:B----4-:R-:W-:Y:S01]  /*2130*/  IADD3 R92, P3, R92, R236, RZ ;  /* 0x000000ec5c5c7210 */ /* 0x010fe20007f7e0ff */
[----:B------:R-:W4:Y:S01]  /*2140*/  SHFL.IDX PT, R96, R94, RZ, 0x181f ;  /* 0x00181fff5e607589 */ /* 0x000f2200000e0000 */
[----:B------:R-:W-:-:S02]  /*2150*/  IADD3 R217, R226, 0x800, RZ ;  /* 0x00000800e2d97810 */ /* 0x000fc40007ffe0ff */
[C---:B------:R-:W-:Y:S01]  /*2160*/  IADD3 R216, R226.reuse, 0x1000, RZ ;  /* 0x00001000e2d87810 */ /* 0x040fe20007ffe0ff */
[----:B------:R-:W-:Y:S01]  /*2170*/  SHFL.IDX PT, R89, R94, 0x2, 0x181f ;  /* 0x00581f005e597f89 */ /* 0x000fe200000e0000 */
[C---:B------:R-:W-:Y:S02]  /*2180*/  IADD3 R215, R226.reuse, 0x1800, RZ ;  /* 0x00001800e2d77810 */ /* 0x040fe40007ffe0ff */
[C---:B------:R-:W-:Y:S01]  /*2190*/  IADD3 R214, R226.reuse, 0x2000, RZ ;  /* 0x00002000e2d67810 */ /* 0x040fe20007ffe0ff */
[----:B------:R-:W-:Y:S01]  /*21a0*/  SHFL.IDX PT, R91, R93, 0x3, 0x181f ;  /* 0x00781f005d5b7f89 */ /* 0x000fe200000e0000 */
[----:B------:R-:W-:-:S03]  /*21b0*/  IADD3 R213, R226, 0x2800, RZ ;  /* 0x00002800e2d57810 */ /* 0x000fc60007ffe0ff */
[----:B------:R-:W-:Y:S04]  /*21c0*/  SHFL.IDX PT, R90, R94, 0x3, 0x181f ;  /* 0x00781f005e5a7f89 */ /* 0x000fe800000e0000 */
[----:B------:R-:W-:Y:S04]  /*21d0*/  LDSM.16.M88.4 R28, [R228+0x6100] ;  /* 0x00610000e41c783b */ /* 0x000fe80000000200 */
[----:B------:R-:W-:Y:S01]  /*21e0*/  LDSM.16.M88.4 R32, [R228+0x8100] ;  /* 0x00810000e420783b */ /* 0x000fe20000000200 */
[----:B-1----:R-:W-:-:S03]  /*21f0*/  IADD3 R98, P6, R98, R236, RZ ;  /* 0x000000ec62627210 */ /* 0x002fc60007fde0ff */
[----:B------:R-:W1:Y:S02]  /*2200*/  LDSM.16.M88.4 R84, [R227+0x5900] ;  /* 0x00590000e354783b */ /* 0x000e640000000200 */
[----:B----4-:R-:W-:Y:S01]  /*2210*/  IMAD.X R99, R96, 0x1, R235, P6 ;  /* 0x0000000160637824 */ /* 0x010fe200030e06eb */
[C---:B------:R-:W-:Y:S01]  /*2220*/  ISETP.LT.OR P6, PT, R2.reuse, 0x21, P2 ;  /* 0x000000210200780c */ /* 0x040fe200017c1670 */
[----:B------:R-:W4:Y:S04]  /*2230*/  LDSM.16.M88.4 R76, [R227+0x3100] ;  /* 0x00310000e34c783b */ /* 0x000f280000000200 */
[----:B------:R-:W2:Y:S04]  /*2240*/  LDSM.16.M88.4 R68, [R227+0x3900] ;  /* 0x00390000e344783b */ /* 0x000ea80000000200 */
[----:B------:R-:W2:Y:S04]  /*2250*/  LDSM.16.M88.4 R60, [R227+0x4100] ;  /* 0x00410000e33c783b */ /* 0x000ea80000000200 */
[----:B------:R-:W2:Y:S04]  /*2260*/  LDSM.16.M88.4 R52, [R227+0x4900] ;  /* 0x00490000e334783b */ /* 0x000ea80000000200 */
[----:B------:R-:W2:Y:S04]  /*2270*/  LDSM.16.M88.4 R40, [R227+0x5100] ;  /* 0x00510000e328783b */ /* 0x000ea80000000200 */
[----:B------:R-:W-:Y:S04]  /*2280*/  LDSM.16.M88.4 R156, [R226] ;  /* 0x00000000e29c783b */ /* 0x000fe80000000200 */
[----:B------:R-:W-:Y:S04]  /*2290*/  LDSM.16.M88.4 R152, [R226+0x800] ;  /* 0x00080000e298783b */ /* 0x000fe80000000200 */
[----:B------:R-:W-:Y:S04]  /*22a0*/  LDSM.16.M88.4 R148, [R226+0x1000] ;  /* 0x00100000e294783b */ /* 0x000fe80000000200 */
[----:B------:R-:W-:Y:S01]  /*22b0*/  LDSM.16.M88.4 R144, [R226+0x1800] ;  /* 0x00180000e290783b */ /* 0x000fe20000000200 */
[-C--:B-1----:R-:W-:Y:S03]  /*22c0*/  HMMA.16816.F32.BF16 R36, R28, R84.reuse, RZ ;  /* 0x000000541c24723c */ /* 0x082fe600000418ff */
[----:B------:R-:W-:Y:S04]  /*22d0*/  LDSM.16.M88.4 R140, [R226+0x2000] ;  /* 0x00200000e28c783b */ /* 0x000fe80000000200 */
[----:B------:R-:W-:Y:S01]  /*22e0*/  LDSM.16.M88.4 R136, [R226+0x2800] ;  /* 0x00280000e288783b */ /* 0x000fe20000000200 */
[----:B------:R-:W-:Y:S03]  /*22f0*/  HMMA.16816.F32.BF16 R116, R32, R84, RZ ;  /* 0x000000542074723c */ /* 0x000fe600000418ff */
[----:B------:R-:W-:Y:S04]  /*2300*/  SHFL.IDX PT, R84, R93, 0x2, 0x181f ;  /* 0x00581f005d547f89 */ /* 0x000fe800000e0000 */
[----:B------:R-:W1:Y:S01]  /*2310*/  LDSM.16.M88.4 R112, [R224+0x6100] ;  /* 0x00610000e070783b */ /* 0x000e620000000200 */
[-C--:B----4-:R-:W-:Y:S03]  /*2320*/  HMMA.16816.F32.BF16 R80, R28, R76.reuse, RZ ;  /* 0x0000004c1c50723c */ /* 0x090fe600000418ff */
[----:B------:R-:W-:Y:S04]  /*2330*/  SHFL.IDX PT, R85, R93, 0x5, 0x181f ;  /* 0x00b81f005d557f89 */ /* 0x000fe800000e0000 */
[----:B------:R-:W-:Y:S01]  /*2340*/  LDSM.16.M88.4 R160, [R224+0x8100] ;  /* 0x00810000e0a0783b */ /* 0x000fe20000000200 */
[----:B------:R-:W-:Y:S03]  /*2350*/  HMMA.16816.F32.BF16 R24, R32, R76, RZ ;  /* 0x0000004c2018723c */ /* 0x000fe600000418ff */
[----:B------:R-:W-:Y:S01]  /*2360*/  @!PT LDS RZ, [RZ] ;  /* 0x00000000fffff984 */ /* 0x000fe20000000800 */
[----:B------:R-:W-:Y:S01]  /*2370*/  @!PT LDS RZ, [RZ] ;  /* 0x00000000fffff984 */ /* 0x000fe20000000800 */
[----:B------:R-:W-:Y:S01]  /*2380*/  @!PT LDS RZ, [RZ] ;  /* 0x00000000fffff984 */ /* 0x000fe20000000800 */
[----:B------:R4:W-:Y:S01]  /*2390*/  LDGSTS.E.BYPASS.LTC128B.128 [R229+0x100], [R98.64], !P5 ;  /* 0x0010000062e57fae */ /* 0x0009e2000e901d50 */
[----:B------:R-:W-:-:S04]  /*23a0*/  ISETP.LT.OR P5, PT, R2, 0x31, P2 ;  /* 0x000000310200780c */ /* 0x000fc800017a1670 */
[----:B------:R-:W-:Y:S08]  /*23b0*/  HMMA.16816.F32.BF16 R132, R32, R78, RZ ;  /* 0x0000004e2084723c */ /* 0x000ff000000418ff */
[-C--:B--2---:R-:W-:Y:S08]  /*23c0*/  HMMA.16816.F32.BF16 R72, R28, R68.reuse, RZ ;  /* 0x000000441c48723c */ /* 0x084ff000000418ff */
[C---:B---3--:R-:W-:Y:S08]  /*23d0*/  HMMA.16816.F32.BF16 R20, R32.reuse, R68, RZ ;  /* 0x000000442014723c */ /* 0x048ff000000418ff */
[----:B------:R-:W-:Y:S08]  /*23e0*/  HMMA.16816.F32.BF16 R128, R32, R70, RZ ;  /* 0x000000462080723c */ /* 0x000ff000000418ff */
[-C--:B------:R-:W-:Y:S08]  /*23f0*/  HMMA.16816.F32.BF16 R64, R28, R60.reuse, RZ ;  /* 0x0000003c1c40723c */ /* 0x080ff000000418ff */
[C---:B------:R-:W-:Y:S08]  /*2400*/  HMMA.16816.F32.BF16 R16, R32.reuse, R60, RZ ;  /* 0x0000003c2010723c */ /* 0x040ff000000418ff */
[----:B------:R-:W-:Y:S08]  /*2410*/  HMMA.16816.F32.BF16 R124, R32, R62, RZ ;  /* 0x0000003e207c723c */ /* 0x000ff000000418ff */
[-C--:B------:R-:W-:Y:S08]  /*2420*/  HMMA.16816.F32.BF16 R56, R28, R52.reuse, RZ ;  /* 0x000000341c38723c */ /* 0x080ff000000418ff */
[C---:B------:R-:W-:Y:S08]  /*2430*/  HMMA.16816.F32.BF16 R12, R32.reuse, R52, RZ ;  /* 0x00000034200c723c */ /* 0x040ff000000418ff */
[----:B------:R-:W-:Y:S08]  /*2440*/  HMMA.16816.F32.BF16 R120, R32, R54, RZ ;  /* 0x000000362078723c */ /* 0x000ff000000418ff */
[-C--:B------:R-:W-:Y:S08]  /*2450*/  HMMA.16816.F32.BF16 R48, R28, R40.reuse, RZ ;  /* 0x000000281c30723c */ /* 0x080ff000000418ff */
[C---:B------:R-:W-:Y:S08]  /*2460*/  HMMA.16816.F32.BF16 R8, R32.reuse, R40, RZ ;  /* 0x000000282008723c */ /* 0x040ff000000418ff */
[----:B------:R-:W-:Y:S08]  /*2470*/  HMMA.16816.F32.BF16 R44, R32, R42, RZ ;  /* 0x0000002a202c723c */ /* 0x000ff000000418ff */
[C---:B------:R-:W-:Y:S08]  /*2480*/  HMMA.16816.F32.BF16 R76, R28.reuse, R78, RZ ;  /* 0x0000004e1c4c723c */ /* 0x040ff000000418ff */
[C---:B------:R-:W-:Y:S08]  /*2490*/  HMMA.16816.F32.BF16 R68, R28.reuse, R70, RZ ;  /* 0x000000461c44723c */ /* 0x040ff000000418ff */
[C---:B------:R-:W-:Y:S08]  /*24a0*/  HMMA.16816.F32.BF16 R60, R28.reuse, R62, RZ ;  /* 0x0000003e1c3c723c */ /* 0x040ff000000418ff */
[C---:B------:R-:W-:Y:S08]  /*24b0*/  HMMA.16816.F32.BF16 R52, R28.reuse, R54, RZ ;  /* 0x000000361c34723c */ /* 0x040ff000000418ff */
[----:B------:R-:W-:Y:S08]  /*24c0*/  HMMA.16816.F32.BF16 R40, R28, R42, RZ ;  /* 0x0000002a1c28723c */ /* 0x000ff000000418ff */
[-C--:B------:R-:W-:Y:S08]  /*24d0*/  HMMA.16816.F32.BF16 R32, R32, R86.reuse, RZ ;  /* 0x000000562020723c */ /* 0x080ff000000418ff */
[----:B------:R-:W-:Y:S01]  /*24e0*/  HMMA.16816.F32.BF16 R28, R28, R86, RZ ;  /* 0x000000561c1c723c */ /* 0x000fe200000418ff */
[----:B------:R2:W3:Y:S04]  /*24f0*/  SHFL.IDX PT, R87, R93, 0x4, 0x181f ;  /* 0x00981f005d577f89 */ /* 0x0004e800000e0000 */
[----:B------:R-:W3:Y:S03]  /*2500*/  SHFL.IDX PT, R86, R94, 0x4, 0x181f ;  /* 0x00981f005e567f89 */ /* 0x000ee600000e0000 */
[C---:B-1----:R-:W-:Y:S08]  /*2510*/  HMMA.16816.F32.BF16 R80, R112.reuse, R156, R80 ;  /* 0x0000009c7050723c */ /* 0x042ff00000041850 */
[----:B------:R-:W-:Y:S01]  /*2520*/  HMMA.16816.F32.BF16 R72, R112, R152, R72 ;  /* 0x000000987048723c */ /* 0x000fe20000041848 */
[----:B--2---:R-:W-:Y:S01]  /*2530*/  IMAD.X R93, R95, 0x1, R235, P3 ;  /* 0x000000015f5d7824 */ /* 0x004fe200018e06eb */
[----:B------:R-:W-:-:S06]  /*2540*/  IADD3 R88, P3, R84, R236, RZ ;  /* 0x000000ec54587210 */ /* 0x000fcc0007f7e0ff */
[----:B------:R-:W-:Y:S01]  /*2550*/  HMMA.16816.F32.BF16 R64, R112, R148, R64 ;  /* 0x000000947040723c */ /* 0x000fe20000041840 */
[----:B------:R1:W2:Y:S01]  /*2560*/  SHFL.IDX PT, R84, R94, 0x5, 0x181f ;  /* 0x00b81f005e547f89 */ /* 0x0002a200000e0000 */
[----:B------:R-:W-:-:S03]  /*2570*/  IMAD.X R89, R89, 0x1, R235, P3 ;  /* 0x0000000159597824 */ /* 0x000fc600018e06eb */
[----:B------:R2:W-:Y:S03]  /*2580*/  LDGSTS.E.BYPASS.LTC128B.128 [R229+0x900], [R92.64], !P0 ;  /* 0x009000005ce57fae */ /* 0x0005e6000c101d50 */
[C---:B------:R-:W-:Y:S01]  /*2590*/  HMMA.16816.F32.BF16 R56, R112.reuse, R144, R56 ;  /* 0x000000907038723c */ /* 0x040fe20000041838 */
[----:B------:R2:W-:Y:S07]  /*25a0*/  LDGSTS.E.BYPASS.LTC128B.128 [R229+0x1100], [R88.64], !P6 ;  /* 0x0110000058e57fae */ /* 0x0005ee000f101d50 */
[----:B------:R-:W-:Y:S01]  /*25b0*/  HMMA.16816.F32.BF16 R48, R112, R140, R48 ;  /* 0x0000008c7030723c */ /* 0x000fe20000041830 */
[----:B-1----:R-:W-:-:S07]  /*25c0*/  IADD3 R94, P3, R91, R236, RZ ;  /* 0x000000ec5b5e7210 */ /* 0x002fce0007f7e0ff */
[----:B------:R-:W-:Y:S01]  /*25d0*/  HMMA.16816.F32.BF16 R36, R112, R136, R36 ;  /* 0x000000887024723c */ /* 0x000fe20000041824 */
[----:B------:R-:W-:Y:S01]  /*25e0*/  IMAD.X R95, R90, 0x1, R235, P3 ;  /* 0x000000015a5f7824 */ /* 0x000fe200018e06eb */
[----:B------:R-:W-:Y:S02]  /*25f0*/  ISETP.LT.OR P3, PT, R2, 0x41, P2 ;  /* 0x000000410200780c */ /* 0x000fe40001761670 */
[----:B---3--:R-:W-:-:S04]  /*2600*/  IADD3 R90, P0, R87, R236, RZ ;  /* 0x000000ec575a7210 */ /* 0x008fc80007f1e0ff */
[C---:B------:R-:W-:Y:S01]  /*2610*/  HMMA.16816.F32.BF16 R76, R112.reuse, R158, R76 ;  /* 0x0000009e704c723c */ /* 0x040fe2000004184c */
[----:B------:R-:W-:Y:S01]  /*2620*/  ISETP.LT.OR P2, PT, R2, 0x51, P2 ;  /* 0x000000510200780c */ /* 0x000fe20001741670 */
[----:B------:R-:W-:Y:S01]  /*2630*/  IMAD.MOV.U32 R2, RZ, RZ, 0x40 ;  /* 0x00000040ff027424 */ /* 0x000fe200078e00ff */
[----:B------:R1:W-:Y:S01]  /*2640*/  LDGSTS.E.BYPASS.LTC128B.128 [R229+0x1900], [R94.64], !P5 ;  /* 0x019000005ee57fae */ /* 0x0003e2000e901d50 */
[--C-:B------:R-:W-:Y:S01]  /*2650*/  IMAD.X R91, R86, 0x1, R235.reuse, P0 ;  /* 0x00000001565b7824 */ /* 0x100fe200000e06eb */
[----:B------:R-:W-:Y:S02]  /*2660*/  IADD3 R86, P0, R85, R236, RZ ;  /* 0x000000ec55567210 */ /* 0x000fe40007f1e0ff */
[----:B------:R-:W-:Y:S01]  /*2670*/  SEL R2, R2, 0xffffffc0, !P1 ;  /* 0xffffffc002027807 */ /* 0x000fe20004800000 */
[C---:B------:R-:W-:Y:S02]  /*2680*/  HMMA.16816.F32.BF16 R68, R112.reuse, R154, R68 ;  /* 0x0000009a7044723c */ /* 0x040fe40000041844 */
[----:B--2---:R-:W-:Y:S01]  /*2690*/  IMAD.X R87, R84, 0x1, R235, P0 ;  /* 0x0000000154577824 */ /* 0x004fe200000e06eb */
[----:B------:R2:W-:Y:S01]  /*26a0*/  LDGSTS.E.BYPASS.LTC128B.128 [R229+0x2100], [R90.64], !P3 ;  /* 0x021000005ae57fae */ /* 0x0005e2000d901d50 */
[----:B------:R-:W-:Y:S01]  /*26b0*/  IMAD.IADD R222, R227, 0x1, R2 ;  /* 0x00000001e3de7824 */ /* 0x000fe200078e0202 */
[----:B------:R-:W-:Y:S01]  /*26c0*/  ISETP.GT.AND P3, PT, R233, 0x5f, PT ;  /* 0x0000005fe900780c */ /* 0x000fe20003f64270 */
[----:B------:R-:W-:Y:S01]  /*26d0*/  IMAD.IADD R212, R2, 0x1, R226 ;  /* 0x0000000102d47824 */ /* 0x000fe200078e02e2 */
[----:B------:R3:W-:Y:S01]  /*26e0*/  LDGSTS.E.BYPASS.LTC128B.128 [R229+0x2900], [R86.64], !P2 ;  /* 0x0290000056e57fae */ /* 0x0007e2000d101d50 */
[----:B------:R-:W-:Y:S01]  /*26f0*/  HMMA.16816.F32.BF16 R60, R112, R150, R60 ;  /* 0x00000096703c723c */ /* 0x000fe2000004183c */
[----:B------:R-:W-:-:S02]  /*2700*/  IADD3 R2, R6, -0x1, RZ ;  /* 0xffffffff06027810 */ /* 0x000fc40007ffe0ff */
[----:B------:R-:W-:Y:S02]  /*2710*/  LDSM.16.M88.4 R108, [R223+0x8100] ;  /* 0x00810000df6c783b */ /* 0x000fe40000000200 */
[----:B------:R-:W-:Y:S02]  /*2720*/  ISETP.GT.AND P0, PT, R2, R230, PT ;  /* 0x000000e60200720c */ /* 0x000fe40003f04270 */
[----:B------:R-:W3:Y:S01]  /*2730*/  LDSM.16.M88.4 R104, [R222+0x3100] ;  /* 0x00310000de68783b */ /* 0x000ee20000000200 */
[C---:B------:R-:W-:Y:S03]  /*2740*/  HMMA.16816.F32.BF16 R52, R112.reuse, R146, R52 ;  /* 0x000000927034723c */ /* 0x040fe60000041834 */
[----:B------:R-:W3:Y:S04]  /*2750*/  LDSM.16.M88.4 R100, [R222+0x3900] ;  /* 0x00390000de64783b */ /* 0x000ee80000000200 */
[----:B----4-:R-:W4:Y:S01]  /*2760*/  LDSM.16.M88.4 R96, [R222+0x4100] ;  /* 0x00410000de60783b */ /* 0x010f220000000200 */
[C---:B------:R-:W-:Y:S03]  /*2770*/  HMMA.16816.F32.BF16 R40, R112.reuse, R142, R40 ;  /* 0x0000008e7028723c */ /* 0x040fe60000041828 */
[----:B-1----:R-:W1:Y:S04]  /*2780*/  LDSM.16.M88.4 R92, [R222+0x4900] ;  /* 0x00490000de5c783b */ /* 0x002e680000000200 */
[----:B--2---:R-:W2:Y:S01]  /*2790*/  LDSM.16.M88.4 R88, [R222+0x5100] ;  /* 0x00510000de58783b */ /* 0x004ea20000000200 */
[----:B------:R-:W-:Y:S03]  /*27a0*/  HMMA.16816.F32.BF16 R28, R112, R138, R28 ;  /* 0x0000008a701c723c */ /* 0x000fe6000004181c */
[----:B---3--:R-:W3:Y:S04]  /*27b0*/  LDSM.16.M88.4 R84, [R222+0x5900] ;  /* 0x00590000de54783b */ /* 0x008ee80000000200 */
[----:B------:R-:W1:Y:S01]  /*27c0*/  LDSM.16.M88.4 R112, [R223+0x6100] ;  /* 0x00610000df70783b */ /* 0x000e620000000200 */
[C---:B------:R-:W-:Y:S03]  /*27d0*/  HMMA.16816.F32.BF16 R24, R160.reuse, R156, R24 ;  /* 0x0000009ca018723c */ /* 0x040fe60000041818 */
[----:B------:R-:W-:Y:S04]  /*27e0*/  LDSM.16.M88.4 R164, [R221+0x6100] ;  /* 0x00610000dda4783b */ /* 0x000fe80000000200 */
[----:B------:R-:W0:Y:S01]  /*27f0*/  LDGDEPBAR ;  /* 0x00000000000079af */ /* 0x000e220000000000 */
        /* <DEDUP_REMOVED lines=9> */
[C---:B------:R-:W-:Y:S01]  /*2890*/  HMMA.16816.F32.BF16 R124, R160.reuse, R150, R124 ;  /* 0x00000096a07c723c */ /* 0x040fe2000004187c */
[----:B------:R-:W-:Y:S07]  /*28a0*/  LDSM.16.M88.4 R148, [R212+0x1000] ;  /* 0x00100000d494783b */ /* 0x000fee0000000200 */
[C---:B------:R-:W-:Y:S01]  /*28b0*/  HMMA.16816.F32.BF16 R120, R160.reuse, R146, R120 ;  /* 0x00000092a078723c */ /* 0x040fe20000041878 */
[----:B------:R-:W-:Y:S07]  /*28c0*/  LDSM.16.M88.4 R144, [R212+0x1800] ;  /* 0x00180000d490783b */ /* 0x000fee0000000200 */
[C---:B------:R-:W-:Y:S01]  /*28d0*/  HMMA.16816.F32.BF16 R44, R160.reuse, R142, R44 ;  /* 0x0000008ea02c723c */ /* 0x040fe2000004182c */
[----:B------:R-:W-:Y:S07]  /*28e0*/  LDSM.16.M88.4 R140, [R212+0x2000] ;  /* 0x00200000d48c783b */ /* 0x000fee0000000200 */
[----:B------:R-:W-:Y:S01]  /*28f0*/  HMMA.16816.F32.BF16 R32, R160, R138, R32 ;  /* 0x0000008aa020723c */ /* 0x000fe20000041820 */
[----:B------:R-:W2:Y:S04]  /*2900*/  LDSM.16.M88.4 R160, [R221+0x8100] ;  /* 0x00810000dda0783b */ /* 0x000ea80000000200 */
[----:B------:R-:W3:Y:S01]  /*2910*/  LDSM.16.M88.4 R136, [R212+0x2800] ;  /* 0x00280000d488783b */ /* 0x000ee20000000200 */
[----:B------:R-:W-:-:S04]  /*2920*/  DEPBAR.LE SB0, 0x0 ;  /* 0x000080000000791a */ /* 0x000fc80000000000 */
[C---:B------:R-:W-:Y:S08]  /*2930*/  HMMA.16816.F32.BF16 R24, R108.reuse, R104, R24 ;  /* 0x000000686c18723c */ /* 0x040ff00000041818 */
[C---:B------:R-:W-:Y:S08]  /*2940*/  HMMA.16816.F32.BF16 R20, R108.reuse, R100, R20 ;  /* 0x000000646c14723c */ /* 0x040ff00000041814 */
[C---:B----4-:R-:W-:Y:S08]  /*2950*/  HMMA.16816.F32.BF16 R16, R108.reuse, R96, R16 ;  /* 0x000000606c10723c */ /* 0x050ff00000041810 */
[C---:B-1----:R-:W-:Y:S08]  /*2960*/  HMMA.16816.F32.BF16 R12, R108.reuse, R92, R12 ;  /* 0x0000005c6c0c723c */ /* 0x042ff0000004180c */
[C---:B--2---:R-:W-:Y:S08]  /*2970*/  HMMA.16816.F32.BF16 R8, R108.reuse, R88, R8 ;  /* 0x000000586c08723c */ /* 0x044ff00000041808 */
[C---:B---3--:R-:W-:Y:S08]  /*2980*/  HMMA.16816.F32.BF16 R116, R108.reuse, R84, R116 ;  /* 0x000000546c74723c */ /* 0x048ff00000041874 */
        /* <DEDUP_REMOVED lines=44> */
[----:B------:R-:W-:Y:S01]  /*2c50*/  PLOP3.LUT P1, PT, PT, PT, UP3, 0x80, 0x0 ;  /* 0x000000000000781c */ /* 0x000fe20003f2f038 */
[----:B------:R-:W-:Y:S01]  /*2c60*/  IMAD.MOV.U32 R231, RZ, RZ, RZ ;  /* 0x000000ffffe77224 */ /* 0x000fe200078e00ff */
[----:B------:R-:W-:-:S02]  /*2c70*/  IADD3 R232, R233, R169, R234 ;  /* 0x000000a9e9e87210 */ /* 0x000fc40007ffe0ea */
[----:B------:R-:W-:Y:S02]  /*2c80*/  PLOP3.LUT P0, PT, PT, PT, UP3, 0x80, 0x0 ;  /* 0x000000000000781c */ /* 0x000fe40003f0f038 */
[----:B------:R-:W-:-:S05]  /*2c90*/  IADD3 R232, R232, -0x60, RZ ;  /* 0xffffffa0e8e87810 */ /* 0x000fca0007ffe0ff */
[----:B------:R-:W-:Y:S02]  /*2ca0*/  IMAD.MOV.U32 R2, RZ, RZ, R232 ;  /* 0x000000ffff027224 */ /* 0x000fe400078e00e8 */
[----:B------:R-:W-:-:S05]  /*2cb0*/  @P1 IMAD.HI.U32 R84, R232, c[0x0][0x2bc], RZ ;  /* 0x0000af00e8541a27 */ /* 0x000fca00078e00ff */
[----:B------:R-:W-:-:S04]  /*2cc0*/  @P0 SHF.R.U32.HI R2, RZ, c[0x0][0x2c0], R84 ;  /* 0x0000b000ff020a19 */ /* 0x000fc80000011654 */
[----:B------:R-:W-:-:S04]  /*2cd0*/  @!P3 IADD3 R86, P0, R2, UR14, RZ ;  /* 0x0000000e0256bc10 */ /* 0x000fc8000ff1e0ff */
[----:B------:R-:W-:Y:S02]  /*2ce0*/  @!P3 LEA.HI.X.SX32 R85, R2, UR7, 0x1, P0 ;  /* 0x000000070255bc11 */ /* 0x000fe400080f0eff */
        /* <DEDUP_REMOVED lines=13> */
[----:B------:R-:W-:-:S03]  /*2dc0*/  IADD3 R2, P0, R86, UR10, RZ ;  /* 0x0000000a56027c10 */ /* 0x000fc6000ff1e0ff */
[----:B------:R-:W-:-:S05]  /*2dd0*/  IMAD R84, R231, c[0x0][0x1f4], R84 ;  /* 0x00007d00e7547a24 */ /* 0x000fca00078e0254 */
[----:B------:R-:W-:Y:S02]  /*2de0*/  IADD3.X R84, R87, UR6, R84, P0, !PT ;  /* 0x0000000657547c10 */ /* 0x000fe400087fe454 */
[----:B------:R-:W-:-:S04]  /*2df0*/  LEA R98, P0, R2, c[0x0][0x1c8], 0x1 ;  /* 0x0000720002627a11 */ /* 0x000fc800078008ff */
[----:B------:R-:W-:Y:S01]  /*2e00*/  LEA.HI.X R2, R2, c[0x0][0x1cc], R84, 0x1, P0 ;  /* 0x0000730002027a11 */ /* 0x000fe200000f0c54 */
[----:B------:R-:W1:Y:S04]  /*2e10*/  SHFL.IDX PT, R93, R98, RZ, 0x181f ;  /* 0x00181fff625d7589 */ /* 0x000e6800000e0000 */
[----:B------:R-:W2:Y:S04]  /*2e20*/  SHFL.IDX PT, R94, R2, RZ, 0x181f ;  /* 0x00181fff025e7589 */ /* 0x000ea800000e0000 */
[----:B------:R-:W3:Y:S04]  /*2e30*/  SHFL.IDX PT, R91, R98, 0x1, 0x181f ;  /* 0x00381f00625b7f89 */ /* 0x000ee800000e0000 */
[----:B------:R-:W-:Y:S04]  /*2e40*/  SHFL.IDX PT, R89, R98, 0x2, 0x181f ;  /* 0x00581f0062597f89 */ /* 0x000fe800000e0000 */
[----:B------:R-:W4:Y:S04]  /*2e50*/  SHFL.IDX PT, R92, R2, 0x1, 0x181f ;  /* 0x00381f00025c7f89 */ /* 0x000f2800000e0000 */
[----:B------:R-:W5:Y:S04]  /*2e60*/  SHFL.IDX PT, R87, R98, 0x3, 0x181f ;  /* 0x00781f0062577f89 */ /* 0x000f6800000e0000 */
[----:B------:R-:W5:Y:S01]  /*2e70*/  SHFL.IDX PT, R85, R98, 0x4, 0x181f ;  /* 0x00981f0062557f89 */ /* 0x000f6200000e0000 */
[----:B-1----:R-:W-:-:S03]  /*2e80*/  IADD3 R96, P0, R93, R236, RZ ;  /* 0x000000ec5d607210 */ /* 0x002fc60007f1e0ff */
[----:B------:R1:W1:Y:S02]  /*2e90*/  SHFL.IDX PT, R84, R98, 0x5, 0x181f ;  /* 0x00b81f0062547f89 */ /* 0x00026400000e0000 */
[----:B--2---:R-:W-:Y:S02]  /*2ea0*/  IMAD.X R97, R94, 0x1, R235, P0 ;  /* 0x000000015e617824 */ /* 0x004fe400000e06eb */
[----:B------:R-:W-:Y:S01]  /*2eb0*/  SHFL.IDX PT, R90, R2, 0x2, 0x181f ;  /* 0x00581f00025a7f89 */ /* 0x000fe200000e0000 */
[----:B---3--:R-:W-:-:S03]  /*2ec0*/  IADD3 R94, P0, R91, R236, RZ ;  /* 0x000000ec5b5e7210 */ /* 0x008fc60007f1e0ff */
[----:B------:R-:W2:Y:S04]  /*2ed0*/  SHFL.IDX PT, R88, R2, 0x3, 0x181f ;  /* 0x00781f0002587f89 */ /* 0x000ea800000e0000 */
[----:B------:R-:W3:Y:S01]  /*2ee0*/  SHFL.IDX PT, R86, R2, 0x4, 0x181f ;  /* 0x00981f0002567f89 */ /* 0x000ee200000e0000 */
[----:B----4-:R-:W-:-:S03]  /*2ef0*/  IMAD.X R95, R92, 0x1, R235, P0 ;  /* 0x000000015c5f7824 */ /* 0x010fc600000e06eb */
[----:B------:R-:W4:Y:S01]  /*2f00*/  SHFL.IDX PT, R2, R2, 0x5, 0x181f ;  /* 0x00b81f0002027f89 */ /* 0x000f2200000e0000 */
[----:B-----5:R-:W-:-:S03]  /*2f10*/  IADD3 R92, P2, R87, R236, RZ ;  /* 0x000000ec575c7210 */ /* 0x020fc60007f5e0ff */
[----:B------:R5:W-:Y:S01]  /*2f20*/  LDGSTS.E.BYPASS.LTC128B.128 [R229+0x3100], [R96.64], !P4 ;  /* 0x0310000060e57fae */ /* 0x000be2000e101d50 */
[----:B-1----:R-:W-:-:S03]  /*2f30*/  IADD3 R98, P1, R85, R236, RZ ;  /* 0x000000ec55627210 */ /* 0x002fc60007f3e0ff */
[----:B------:R1:W-:Y:S01]  /*2f40*/  LDGSTS.E.BYPASS.LTC128B.128 [R229+0x3900], [R94.64], !P4 ;  /* 0x039000005ee57fae */ /* 0x0003e2000e101d50 */
[-C--:B------:R-:W-:Y:S01]  /*2f50*/  IADD3 R84, P0, R84, R236.reuse, RZ ;  /* 0x000000ec54547210 */ /* 0x080fe20007f1e0ff */
[--C-:B--2---:R-:W-:Y:S02]  /*2f60*/  IMAD.X R93, R88, 0x1, R235.reuse, P2 ;  /* 0x00000001585d7824 */ /* 0x104fe400010e06eb */
[--C-:B---3--:R-:W-:Y:S02]  /*2f70*/  IMAD.X R99, R86, 0x1, R235.reuse, P1 ;  /* 0x0000000156637824 */ /* 0x108fe400008e06eb */
[----:B----4-:R-:W-:Y:S01]  /*2f80*/  IMAD.X R85, R2, 0x1, R235, P0 ;  /* 0x0000000102557824 */ /* 0x010fe200000e06eb */
[----:B-----5:R-:W-:-:S05]  /*2f90*/  IADD3 R96, P5, R89, R236, RZ ;  /* 0x000000ec59607210 */ /* 0x020fca0007fbe0ff */
[----:B------:R-:W-:-:S05]  /*2fa0*/  IMAD.X R97, R90, 0x1, R235, P5 ;  /* 0x000000015a617824 */ /* 0x000fca00028e06eb */
[----:B------:R1:W-:Y:S04]  /*2fb0*/  LDGSTS.E.BYPASS.LTC128B.128 [R229+0x4100], [R96.64], !P4 ;  /* 0x0410000060e57fae */ /* 0x0003e8000e101d50 */
[----:B------:R1:W-:Y:S04]  /*2fc0*/  LDGSTS.E.BYPASS.LTC128B.128 [R229+0x4900], [R92.64], !P4 ;  /* 0x049000005ce57fae */ /* 0x0003e8000e101d50 */
[----:B------:R1:W-:Y:S04]  /*2fd0*/  LDGSTS.E.BYPASS.LTC128B.128 [R229+0x5100], [R98.64], !P4 ;  /* 0x0510000062e57fae */ /* 0x0003e8000e101d50 */
[----:B------:R1:W-:Y:S02]  /*2fe0*/  LDGSTS.E.BYPASS.LTC128B.128 [R229+0x5900], [R84.64], !P4 ;  /* 0x0590000054e57fae */ /* 0x0003e4000e101d50 */
.L_x_499:
[----:B-1----:R-:W-:Y:S01]  /*2ff0*/  LEA.HI R85, R173, R171, RZ, 0x2 ;  /* 0x000000abad557211 */ /* 0x002fe200078f10ff */
[----:B------:R-:W-:Y:S01]  /*3000*/  ULDC UR13, c[0x0][0x324] ;  /* 0x0000c900000d7ab9 */ /* 0x000fe20000000800 */
[----:B------:R-:W-:Y:S01]  /*3010*/  LOP3.LUT R84, R172, 0xffffffe0, RZ, 0xc0, !PT ;  /* 0xffffffe0ac547812 */ /* 0x000fe200078ec0ff */
[----:B------:R-:W-:Y:S01]  /*3020*/  ULOP3.LUT UR13, URZ, UR13, URZ, 0x33, !UPT ;  /* 0x0000000d3f0d7292 */ /* 0x000fe2000f8e333f */
[----:B------:R-:W-:Y:S01]  /*3030*/  LOP3.LUT R85, R85, 0xfffffffc, RZ, 0xc0, !PT ;  /* 0xfffffffc55557812 */ /* 0x000fe200078ec0ff */
[----:B------:R-:W0:Y:S01]  /*3040*/  LDGDEPBAR ;  /* 0x00000000000079af */ /* 0x000e220000000000 */
[----:B------:R-:W-:Y:S01]  /*3050*/  SHF.R.S32.HI R86, RZ, 0x1f, R170 ;  /* 0x0000001fff567819 */ /* 0x000fe200000114aa */
[C---:B------:R-:W-:Y:S01]  /*3060*/  IMAD.IADD R84, R171.reuse, 0x1, -R84 ;  /* 0x00000001ab547824 */ /* 0x040fe200078e0a54 */
[----:B------:R-:W-:Y:S01]  /*3070*/  PLOP3.LUT P1, PT, PT, PT, UP2, 0x80, 0x0 ;  /* 0x000000000000781c */ /* 0x000fe20003f2f028 */
[----:B------:R-:W-:Y:S01]  /*3080*/  IMAD.IADD R171, R171, 0x1, -R85 ;  /* 0x00000001abab7824 */ /* 0x000fe200078e0a55 */
[----:B------:R-:W-:-:S02]  /*3090*/  LEA.HI R86, R86, R170, RZ, 0x2 ;  /* 0x000000aa56567211 */ /* 0x000fc400078f10ff */
[----:B------:R-:W-:Y:S02]  /*30a0*/  SHF.R.S32.HI R2, RZ, 0x1f, R84 ;  /* 0x0000001fff027819 */ /* 0x000fe40000011454 */
[----:B------:R-:W-:Y:S02]  /*30b0*/  LOP3.LUT R86, R86, 0xffffffc, RZ, 0xc0, !PT ;  /* 0x0ffffffc56567812 */ /* 0x000fe400078ec0ff */
[----:B------:R-:W-:Y:S02]  /*30c0*/  LEA.HI R85, R171, R171, RZ, 0x1 ;  /* 0x000000abab557211 */ /* 0x000fe400078f08ff */
[----:B------:R-:W-:Y:S01]  /*30d0*/  LEA.HI R2, R2, R84, RZ, 0x2 ;  /* 0x0000005402027211 */ /* 0x000fe200078f10ff */
[----:B------:R-:W-:Y:S01]  /*30e0*/  IMAD.IADD R170, R170, 0x1, -R86 ;  /* 0x00000001aaaa7824 */ /* 0x000fe200078e0a56 */
[----:B------:R-:W-:Y:S01]  /*30f0*/  PLOP3.LUT P0, PT, PT, PT, UP2, 0x80, 0x0 ;  /* 0x000000000000781c */ /* 0x000fe20003f0f028 */
[----:B------:R-:W-:Y:S01]  /*3100*/  IMAD.SHL.U32 R87, R85, 0x20, RZ ;  /* 0x0000002055577824 */ /* 0x000fe200078e00ff */
[----:B------:R-:W-:-:S02]  /*3110*/  LEA.HI.SX32 R86, R2, UR19, 0x1e ;  /* 0x0000001302567c11 */ /* 0x000fc4000f8ff2ff */
[----:B------:R-:W-:Y:S02]  /*3120*/  LOP3.LUT R85, R85, 0x1ffffffe, RZ, 0xc0, !PT ;  /* 0x1ffffffe55557812 */ /* 0x000fe400078ec0ff */
[----:B------:R-:W-:Y:S01]  /*3130*/  LOP3.LUT R87, R87, 0xffffffc0, RZ, 0xc0, !PT ;  /* 0xffffffc057577812 */ /* 0x000fe200078ec0ff */
[----:B------:R-:W-:Y:S02]  /*3140*/  IMAD R86, R170, 0x10, R86 ;  /* 0x00000010aa567824 */ /* 0x000fe400078e0256 */
[----:B------:R-:W-:Y:S02]  /*3150*/  IMAD.IADD R85, R171, 0x1, -R85 ;  /* 0x00000001ab557824 */ /* 0x000fe400078e0a55 */
[----:B------:R-:W-:-:S04]  /*3160*/  IMAD.IADD R86, R87, 0x1, R86 ;  /* 0x0000000157567824 */ /* 0x000fc800078e0256 */
[----:B------:R-:W-:-:S04]  /*3170*/  IMAD R237, R85, 0x8, R86 ;  /* 0x0000000855ed7824 */ /* 0x000fc800078e0256 */
[----:B------:R-:W-:-:S04]  /*3180*/  @P1 IMAD.HI.U32 R85, R237, c[0x0][0x2c8], RZ ;  /* 0x0000b200ed551a27 */ /* 0x000fc800078e00ff */
[----:B------:R-:W-:Y:S01]  /*3190*/  IMAD.MOV.U32 R96, RZ, RZ, R237 ;  /* 0x000000ffff607224 */ /* 0x000fe200078e00ed */
[----:B------:R-:W-:Y:S02]  /*31a0*/  @P0 SHF.R.U32.HI R96, RZ, c[0x0][0x2cc], R85 ;  /* 0x0000b300ff600a19 */ /* 0x000fe40000011655 */
[----:B------:R-:W-:Y:S02]  /*31b0*/  LOP3.LUT R85, R2, 0x7ffffffc, RZ, 0xc0, !PT ;  /* 0x7ffffffc02557812 */ /* 0x000fe400078ec0ff */
[----:B------:R-:W-:Y:S01]  /*31c0*/  PLOP3.LUT P0, PT, PT, PT, UP1, 0x40, 0x0 ;  /* 0x000000000000781c */ /* 0x000fe20003f0e818 */
[----:B------:R-:W1:Y:S02]  /*31d0*/  SHFL.IDX PT, R2, R96, RZ, 0x1c1f ;  /* 0x001c1fff60027589 */ /* 0x000e6400000e0000 */
[----:B------:R-:W-:Y:S02]  /*31e0*/  IMAD.IADD R85, R84, 0x1, -R85 ;  /* 0x0000000154557824 */ /* 0x000fe400078e0a55 */
[----:B------:R-:W-:-:S02]  /*31f0*/  IMAD.MOV.U32 R84, RZ, RZ, c[0x0][0x2ac] ;  /* 0x0000ab00ff547624 */ /* 0x000fc400078e00ff */
[----:B------:R-:W-:Y:S02]  /*3200*/  IMAD.SHL.U32 R238, R85, 0x2, RZ ;  /* 0x0000000255ee7824 */ /* 0x000fe400078e00ff */
[----:B------:R-:W-:Y:S02]  /*3210*/  IMAD R84, R84, c[0x0][0x1d0], R3 ;  /* 0x0000740054547a24 */ /* 0x000fe400078e0203 */
[--C-:B------:R-:W-:Y:S01]  /*3220*/  IMAD.IADD R100, R3, 0x1, -R238.reuse ;  /* 0x0000000103647824 */ /* 0x100fe200078e0aee */
[----:B------:R-:W-:Y:S01]  /*3230*/  IADD3 R98, -R238, 0x1, R5 ;  /* 0x00000001ee627810 */ /* 0x000fe20007ffe105 */
[----:B------:R-:W-:Y:S02]  /*3240*/  IMAD.IADD R97, R84, 0x1, -R238 ;  /* 0x0000000154617824 */ /* 0x000fe400078e0aee */
[----:B------:R-:W-:Y:S01]  /*3250*/  IMAD.IADD R5, R168, 0x1, R7 ;  /* 0x00000001a8057824 */ /* 0x000fe200078e0207 */
[----:B------:R-:W-:-:S04]  /*3260*/  IADD3 R98, R98, -c[0x0][0x168], RZ ;  /* 0x80005a0062627a10 */ /* 0x000fc80007ffe0ff */
[C---:B------:R-:W-:Y:S02]  /*3270*/  IADD3 R99, R98.reuse, c[0x0][0x328], RZ ;  /* 0x0000ca0062637a10 */ /* 0x040fe40007ffe0ff */
[----:B------:R-:W-:-:S03]  /*3280*/  IADD3 R98, R98, UR13, RZ ;  /* 0x0000000d62627c10 */ /* 0x000fc6000fffe0ff */
[--C-:B-1----:R-:W-:Y:S02]  /*3290*/  IMAD.IADD R87, R99, 0x1, R2.reuse ;  /* 0x0000000163577824 */ /* 0x102fe400078e0202 */
[----:B------:R-:W-:-:S03]  /*32a0*/  IMAD.IADD R84, R98, 0x1, R2 ;  /* 0x0000000162547824 */ /* 0x000fc600078e0202 */
[----:B------:R-:W-:Y:S01]  /*32b0*/  IMNMX R87, R87, R97, PT ;  /* 0x0000006157577217 */ /* 0x000fe20003800200 */
[----:B------:R-:W-:Y:S05]  /*32c0*/  @P0 BRA `(.L_x_500) ;  /* 0x0000015000000947 */ /* 0x000fea0003800000 */
[----:B------:R-:W-:Y:S01]  /*32d0*/  IMAD.U32 R7, RZ, RZ, UR8 ;  /* 0x00000008ff077e24 */ /* 0x000fe2000f8e00ff */
[----:B------:R-:W-:Y:S04]  /*32e0*/  BSSY B0, `(.L_x_501) ;  /* 0x000000f000007945 */ /* 0x000fe80003800000 */
[----:B------:R-:W-:-:S04]  /*32f0*/  IADD3 R7, R7, -c[0x0][0x168], R2 ;  /* 0x80005a0007077a10 */ /* 0x000fc80007ffe002 */
        /* <DEDUP_REMOVED lines=9> */
.L_x_502:
[----:B------:R-:W-:-:S04]  /*3390*/  MOV R2, c[0x0][0x32c] ;  /* 0x0000cb0000027a02 */ /* 0x000fc80000000f00 */
[----:B------:R-:W-:-:S13]  /*33a0*/  ISETP.NE.AND P0, PT, R2, 0x1, PT ;  /* 0x000000010200780c */ /* 0x000fda0003f05270 */
[----:B------:R-:W-:-:S05]  /*33b0*/  @P0 IMAD.HI.U32 R2, R7, c[0x0][0x330], RZ ;  /* 0x0000cc0007020a27 */ /* 0x000fca00078e00ff */
[----:B------:R-:W-:Y:S02]  /*33c0*/  @P0 SHF.R.U32.HI R7, RZ, c[0x0][0x334], R2 ;  /* 0x0000cd00ff070a19 */ /* 0x000fe40000011602 */
.L_x_503:
[----:B------:R-:W-:Y:S05]  /*33d0*/  BSYNC B0 ;  /* 0x0000000000007941 */ /* 0x000fea0003800000 */
.L_x_501:
[----:B------:R-:W-:-:S05]  /*33e0*/  IMAD R7, R7, c[0x0][0x32c], R100 ;  /* 0x0000cb0007077a24 */ /* 0x000fca00078e0264 */
[----:B------:R-:W-:Y:S02]  /*33f0*/  IADD3 R2, R7, c[0x0][0x32c], RZ ;  /* 0x0000cb0007027a10 */ /* 0x000fe40007ffe0ff */
[----:B------:R-:W-:Y:S02]  /*3400*/  IMNMX R84, R84, R7, !PT ;  /* 0x0000000754547217 */ /* 0x000fe40007800200 */
[----:B------:R-:W-:Y:S02]  /*3410*/  IMNMX R87, R87, R2, PT ;  /* 0x0000000257577217 */ /* 0x000fe40003800200 */
.L_x_500:
[----:B------:R-:W1:Y:S01]  /*3420*/  SHFL.IDX PT, R2, R96, 0x1, 0x1c1f ;  /* 0x003c1f0060027f89 */ /* 0x000e6200000e0000 */
[----:B------:R-:W-:Y:S01]  /*3430*/  PLOP3.LUT P0, PT, PT, PT, UP1, 0x40, 0x0 ;  /* 0x000000000000781c */ /* 0x000fe20003f0e818 */
[--C-:B-1----:R-:W-:Y:S02]  /*3440*/  IMAD.IADD R142, R99, 0x1, R2.reuse ;  /* 0x00000001638e7824 */ /* 0x102fe400078e0202 */
[----:B------:R-:W-:-:S03]  /*3450*/  IMAD.IADD R139, R98, 0x1, R2 ;  /* 0x00000001628b7824 */ /* 0x000fc600078e0202 */
[----:B------:R-:W-:-:S07]  /*3460*/  IMNMX R142, R142, R97, PT ;  /* 0x000000618e8e7217 */ /* 0x000fce0003800200 */
        /* <DEDUP_REMOVED lines=13> */
.L_x_506:
[----:B------:R-:W-:-:S04]  /*3540*/  MOV R2, c[0x0][0x32c] ;  /* 0x0000cb0000027a02 */ /* 0x000fc80000000f00 */
[----:B------:R-:W-:-:S13]  /*3550*/  ISETP.NE.AND P0, PT, R2, 0x1, PT ;  /* 0x000000010200780c */ /* 0x000fda0003f05270 */
[----:B------:R-:W-:-:S05]  /*3560*/  @P0 IMAD.HI.U32 R2, R7, c[0x0][0x330], RZ ;  /* 0x0000cc0007020a27 */ /* 0x000fca00078e00ff */
[----:B------:R-:W-:Y:S02]  /*3570*/  @P0 SHF.R.U32.HI R7, RZ, c[0x0][0x334], R2 ;  /* 0x0000cd00ff070a19 */ /* 0x000fe40000011602 */
.L_x_507:
[----:B------:R-:W-:Y:S05]  /*3580*/  BSYNC B0 ;  /* 0x0000000000007941 */ /* 0x000fea0003800000 */
.L_x_505:
[----:B------:R-:W-:-:S05]  /*3590*/  IMAD R7, R7, c[0x0][0x32c], R100 ;  /* 0x0000cb0007077a24 */ /* 0x000fca00078e0264 */
[----:B------:R-:W-:Y:S02]  /*35a0*/  IADD3 R2, R7, c[0x0][0x32c], RZ ;  /* 0x0000cb0007027a10 */ /* 0x000fe40007ffe0ff */
[----:B------:R-:W-:Y:S02]  /*35b0*/  IMNMX R139, R139, R7, !PT ;  /* 0x000000078b8b7217 */ /* 0x000fe40007800200 */
[----:B------:R-:W-:Y:S02]  /*35c0*/  IMNMX R142, R142, R2, PT ;  /* 0x000000028e8e7217 */ /* 0x000fe40003800200 */
.L_x_504:
[C---:B------:R-:W-:Y:S02]  /*35d0*/  ISETP.GE.AND P0, PT, R3.reuse, 0x2, PT ;  /* 0x000000020300780c */ /* 0x040fe40003f06270 */
[----:B------:R-:W-:Y:S02]  /*35e0*/  ISETP.GE.AND P2, PT, R3, 0xa, PT ;  /* 0x0000000a0300780c */ /* 0x000fe40003f46270 */
[----:B------:R-:W-:Y:S02]  /*35f0*/  P2R R2, PR, RZ, 0x1 ;  /* 0x00000001ff027803 */ /* 0x000fe40000000000 */
[----:B------:R-:W-:-:S02]  /*3600*/  ISETP.GT.AND P0, PT, R84, 0x1, !P0 ;  /* 0x000000015400780c */ /* 0x000fc40004704270 */
[----:B------:R-:W-:Y:S02]  /*3610*/  ISETP.GE.AND P1, PT, R3, 0x9, PT ;  /* 0x000000090300780c */ /* 0x000fe40003f26270 */
[----:B------:R-:W-:Y:S02]  /*3620*/  ISETP.LT.OR P0, PT, R87, 0x2, P0 ;  /* 0x000000025700780c */ /* 0x000fe40000701670 */
[----:B------:R-:W-:Y:S02]  /*3630*/  P2R R102, PR, RZ, 0x2 ;  /* 0x00000002ff667803 */ /* 0x000fe40000000000 */
[----:B------:R-:W-:Y:S02]  /*3640*/  FSEL R95, R81, -INF , !P0 ;  /* 0xff800000515f7808 */ /* 0x000fe40004000000 */
[----:B------:R-:W-:Y:S02]  /*3650*/  ISETP.GT.AND P0, PT, R84, 0x9, !P2 ;  /* 0x000000095400780c */ /* 0x000fe40005704270 */
[----:B------:R-:W-:-:S02]  /*3660*/  P2R R101, PR, RZ, 0x4 ;  /* 0x00000004ff657803 */ /* 0x000fc40000000000 */
[----:B------:R-:W-:Y:S02]  /*3670*/  ISETP.LT.OR P0, PT, R87, 0xa, P0 ;  /* 0x0000000a5700780c */ /* 0x000fe40000701670 */
[C---:B------:R-:W-:Y:S02]  /*3680*/  ISETP.GT.AND P1, PT, R84.reuse, 0x8, !P1 ;  /* 0x000000085400780c */ /* 0x040fe40004f24270 */
[----:B------:R-:W-:Y:S02]  /*3690*/  ISETP.GE.AND P2, PT, R3, 0x11, PT ;  /* 0x000000110300780c */ /* 0x000fe40003f46270 */
[----:B------:R-:W-:Y:S02]  /*36a0*/  FSEL R93, R77, -INF , !P0 ;  /* 0xff8000004d5d7808 */ /* 0x000fe40004000000 */
[----:B------:R-:W-:Y:S02]  /*36b0*/  ISETP.LT.OR P1, PT, R87, 0x9, P1 ;  /* 0x000000095700780c */ /* 0x000fe40000f21670 */
[----:B------:R-:W-:-:S02]  /*36c0*/  ISETP.GT.AND P0, PT, R84, 0x10, !P2 ;  /* 0x000000105400780c */ /* 0x000fc40005704270 */
[----:B------:R-:W-:Y:S02]  /*36d0*/  FSEL R94, R76, -INF , !P1 ;  /* 0xff8000004c5e7808 */ /* 0x000fe40004800000 */
[----:B------:R-:W-:Y:S02]  /*36e0*/  ISETP.LT.OR P0, PT, R87, 0x11, P0 ;  /* 0x000000115700780c */ /* 0x000fe40000701670 */
[----:B------:R-:W-:Y:S02]  /*36f0*/  ISETP.GE.AND P1, PT, R3, 0x12, PT ;  /* 0x000000120300780c */ /* 0x000fe40003f26270 */
[----:B------:R-:W-:Y:S02]  /*3700*/  FSEL R92, R72, -INF , !P0 ;  /* 0xff800000485c7808 */ /* 0x000fe40004000000 */
[----:B------:R-:W-:Y:S02]  /*3710*/  ISETP.GT.AND P0, PT, R84, 0x11, !P1 ;  /* 0x000000115400780c */ /* 0x000fe40004f04270 */
[----:B------:R-:W-:-:S02]  /*3720*/  P2R R144, PR, RZ, 0x2 ;  /* 0x00000002ff907803 */ /* 0x000fc40000000000 */
[----:B------:R-:W-:Y:S02]  /*3730*/  ISETP.LT.OR P0, PT, R87, 0x12, P0 ;  /* 0x000000125700780c */ /* 0x000fe40000701670 */
[----:B------:R-:W-:Y:S02]  /*3740*/  ISETP.GE.AND P1, PT, R3, 0x19, PT ;  /* 0x000000190300780c */ /* 0x000fe40003f26270 */
[----:B------:R-:W-:Y:S02]  /*3750*/  FSEL R91, R73, -INF , !P0 ;  /* 0xff800000495b7808 */ /* 0x000fe40004000000 */
[----:B------:R-:W-:Y:S02]  /*3760*/  ISETP.GT.AND P0, PT, R84, 0x18, !P1 ;  /* 0x000000185400780c */ /* 0x000fe40004f04270 */
[----:B------:R-:W-:Y:S02]  /*3770*/  P2R R141, PR, RZ, 0x2 ;  /* 0x00000002ff8d7803 */ /* 0x000fe40000000000 */
[----:B------:R-:W-:-:S02]  /*3780*/  ISETP.LT.OR P0, PT, R87, 0x19, P0 ;  /* 0x000000195700780c */ /* 0x000fc40000701670 */
[----:B------:R-:W-:Y:S02]  /*3790*/  ISETP.GE.AND P1, PT, R3, 0x1a, PT ;  /* 0x0000001a0300780c */ /* 0x000fe40003f26270 */
[----:B------:R-:W-:Y:S02]  /*37a0*/  FSEL R90, R68, -INF , !P0 ;  /* 0xff800000445a7808 */ /* 0x000fe40004000000 */
[----:B------:R-:W-:Y:S02]  /*37b0*/  ISETP.GT.AND P0, PT, R84, 0x19, !P1 ;  /* 0x000000195400780c */ /* 0x000fe40004f04270 */
[----:B------:R-:W-:Y:S02]  /*37c0*/  P2R R140, PR, RZ, 0x2 ;  /* 0x00000002ff8c7803 */ /* 0x000fe40000000000 */
[----:B------:R-:W-:Y:S02]  /*37d0*/  ISETP.LT.OR P0, PT, R87, 0x1a, P0 ;  /* 0x0000001a5700780c */ /* 0x000fe40000701670 */
[----:B------:R-:W-:-:S02]  /*37e0*/  ISETP.GE.AND P1, PT, R3, 0x21, PT ;  /* 0x000000210300780c */ /* 0x000fc40003f26270 */
[----:B------:R-:W-:Y:S02]  /*37f0*/  FSEL R88, R69, -INF , !P0 ;  /* 0xff80000045587808 */ /* 0x000fe40004000000 */
[----:B------:R-:W-:Y:S02]  /*3800*/  ISETP.GT.AND P0, PT, R84, 0x20, !P1 ;  /* 0x000000205400780c */ /* 0x000fe40004f04270 */
[----:B------:R-:W-:Y:S02]  /*3810*/  P2R R115, PR, RZ, 0x2 ;  /* 0x00000002ff737803 */ /* 0x000fe40000000000 */
[----:B------:R-:W-:Y:S02]  /*3820*/  ISETP.LT.OR P0, PT, R87, 0x21, P0 ;  /* 0x000000215700780c */ /* 0x000fe40000701670 */
[----:B------:R-:W-:Y:S02]  /*3830*/  ISETP.GE.AND P1, PT, R3, 0x22, PT ;  /* 0x000000220300780c */ /* 0x000fe40003f26270 */
[----:B------:R-:W-:-:S02]  /*3840*/  FSEL R86, R64, -INF , !P0 ;  /* 0xff80000040567808 */ /* 0x000fc40004000000 */
[C---:B------:R-:W-:Y:S02]  /*3850*/  ISETP.GT.AND P0, PT, R84.reuse, 0x21, !P1 ;  /* 0x000000215400780c */ /* 0x040fe40004f04270 */
[----:B------:R-:W-:Y:S02]  /*3860*/  P2R R114, PR, RZ, 0x2 ;  /* 0x00000002ff727803 */ /* 0x000fe40000000000 */
[----:B------:R-:W-:Y:S02]  /*3870*/  ISETP.LT.OR P0, PT, R87, 0x22, P0 ;  /* 0x000000225700780c */ /* 0x000fe40000701670 */
[----:B------:R-:W-:Y:S02]  /*3880*/  ISETP.GE.AND P1, PT, R3, 0x29, PT ;  /* 0x000000290300780c */ /* 0x000fe40003f26270 */
[----:B------:R-:W-:Y:S02]  /*3890*/  FSEL R85, R65, -INF , !P0 ;  /* 0xff80000041557808 */ /* 0x000fe40004000000 */
[----:B------:R-:W-:-:S02]  /*38a0*/  ISETP.GT.AND P0, PT, R84, 0x28, !P1 ;  /* 0x000000285400780c */ /* 0x000fc40004f04270 */
[----:B------:R-:W-:Y:S02]  /*38b0*/  P2R R113, PR, RZ, 0x2 ;  /* 0x00000002ff717803 */ /* 0x000fe40000000000 */
        /* <DEDUP_REMOVED lines=41> */
[C---:B------:R-:W-:Y:S02]  /*3b50*/  ISETP.GE.AND P1, PT, R3.reuse, 0x4a, PT ;  /* 0x0000004a0300780c */ /* 0x040fe40003f26270 */
[----:B------:R-:W-:Y:S02]  /*3b60*/  FSEL R210, R40, -INF , !P0 ;  /* 0xff80000028d27808 */ /* 0x000fe40004000000 */
[----:B------:R-:W-:Y:S02]  /*3b70*/  ISETP.GT.AND P0, PT, R84, 0x49, !P1 ;  /* 0x000000495400780c */ /* 0x000fe40004f04270 */
[----:B------:R-:W-:Y:S02]  /*3b80*/  ISETP.GE.AND P6, PT, R3, 0x51, PT ;  /* 0x000000510300780c */ /* 0x000fe40003fc6270 */
        /* <DEDUP_REMOVED lines=15> */
[----:B------:R-:W-:-:S04]  /*3c80*/  ISETP.LT.OR P0, PT, R87, 0x59, P0 ;  /* 0x000000595700780c */ /* 0x000fc80000701670 */
[----:B------:R-:W-:Y:S02]  /*3c90*/  FSEL R110, R28, -INF , !P0 ;  /* 0xff8000001c6e7808 */ /* 0x000fe40004000000 */
[----:B------:R-:W-:Y:S01]  /*3ca0*/  ISETP.GT.AND P0, PT, R84, RZ, !P1 ;  /* 0x000000ff5400720c */ /* 0x000fe20004f04270 */
[----:B------:R-:W1:Y:S01]  /*3cb0*/  SHFL.IDX PT, R28, R96, 0x2, 0x1c1f ;  /* 0x005c1f00601c7f89 */ /* 0x000e6200000e0000 */
[----:B------:R-:W-:Y:S02]  /*3cc0*/  ISETP.GE.AND P1, PT, R3, 0x5a, PT ;  /* 0x0000005a0300780c */ /* 0x000fe40003f26270 */
[----:B------:R-:W-:-:S04]  /*3cd0*/  ISETP.LT.OR P0, PT, R87, 0x1, P0 ;  /* 0x000000015700780c */ /* 0x000fc80000701670 */
[----:B------:R-:W-:Y:S02]  /*3ce0*/  FSEL R41, R80, -INF , !P0 ;  /* 0xff80000050297808 */ /* 0x000fe40004000000 */
[----:B------:R-:W-:-:S04]  /*3cf0*/  ISETP.GT.AND P0, PT, R84, 0x59, !P1 ;  /* 0x000000595400780c */ /* 0x000fc80004f04270 */
[----:B------:R-:W-:-:S04]  /*3d00*/  ISETP.LT.OR P0, PT, R87, 0x5a, P0 ;  /* 0x0000005a5700780c */ /* 0x000fc80000701670 */
[----:B------:R-:W-:Y:S02]  /*3d10*/  FSEL R111, R29, -INF , !P0 ;  /* 0xff8000001d6f7808 */ /* 0x000fe40004000000 */
        /* <DEDUP_REMOVED lines=17> */
.L_x_510:
[----:B------:R-:W-:-:S04]  /*3e30*/  MOV R28, c[0x0][0x32c] ;  /* 0x0000cb00001c7a02 */ /* 0x000fc80000000f00 */
[----:B------:R-:W-:-:S13]  /*3e40*/  ISETP.NE.AND P0, PT, R28, 0x1, PT ;  /* 0x000000011c00780c */ /* 0x000fda0003f05270 */
[----:B------:R-:W-:-:S05]  /*3e50*/  @P0 IMAD.HI.U32 R28, R29, c[0x0][0x330], RZ ;  /* 0x0000cc001d1c0a27 */ /* 0x000fca00078e00ff */
[----:B------:R-:W-:Y:S02]  /*3e60*/  @P0 SHF.R.U32.HI R29, RZ, c[0x0][0x334], R28 ;  /* 0x0000cd00ff1d0a19 */ /* 0x000fe4000001161c */
.L_x_511:
[----:B------:R-:W-:Y:S05]  /*3e70*/  BSYNC B0 ;  /* 0x0000000000007941 */ /* 0x000fea0003800000 */
.L_x_509:
[----:B------:R-:W-:-:S05]  /*3e80*/  IMAD R29, R29, c[0x0][0x32c], R100 ;  /* 0x0000cb001d1d7a24 */ /* 0x000fca00078e0264 */
[----:B------:R-:W-:Y:S02]  /*3e90*/  IADD3 R28, R29, c[0x0][0x32c], RZ ;  /* 0x0000cb001d1c7a10 */ /* 0x000fe40007ffe0ff */
[----:B------:R-:W-:Y:S02]  /*3ea0*/  IMNMX R3, R3, R29, !PT ;  /* 0x0000001d03037217 */ /* 0x000fe40007800200 */
[----:B------:R-:W-:Y:S02]  /*3eb0*/  IMNMX R48, R48, R28, PT ;  /* 0x0000001c30307217 */ /* 0x000fe40003800200 */
.L_x_508:
[----:B------:R-:W-:Y:S02]  /*3ec0*/  ISETP.NE.AND P0, PT, R102, RZ, PT ;  /* 0x000000ff6600720c */ /* 0x000fe40003f05270 */
[----:B------:R-:W-:Y:S02]  /*3ed0*/  P2R R147, PR, RZ, 0x10 ;  /* 0x00000010ff937803 */ /* 0x000fe40000000000 */
[----:B------:R-:W-:Y:S02]  /*3ee0*/  ISETP.GT.AND P0, PT, R139, 0x8, !P0 ;  /* 0x000000088b00780c */ /* 0x000fe40004704270 */
[----:B------:R-:W-:-:S02]  /*3ef0*/  ISETP.NE.AND P4, PT, R52, RZ, PT ;  /* 0x000000ff3400720c */ /* 0x000fc40003f85270 */
[----:B------:R-:W-:Y:S02]  /*3f00*/  ISETP.LT.OR P0, PT, R142, 0x9, P0 ;  /* 0x000000098e00780c */ /* 0x000fe40000701670 */
[----:B------:R-:W-:Y:S02]  /*3f10*/  P2R R57, PR, RZ, 0x8 ;  /* 0x00000008ff397803 */ /* 0x000fe40000000000 */
[----:B------:R-:W-:Y:S02]  /*3f20*/  FSEL R29, R78, -INF , !P0 ;  /* 0xff8000004e1d7808 */ /* 0x000fe40004000000 */
[----:B------:R-:W-:Y:S02]  /*3f30*/  ISETP.NE.AND P0, PT, R101, RZ, PT ;  /* 0x000000ff6500720c */ /* 0x000fe40003f05270 */
[----:B------:R-:W-:Y:S02]  /*3f40*/  ISETP.NE.AND P3, PT, R40, RZ, PT ;  /* 0x000000ff2800720c */ /* 0x000fe40003f65270 */
[----:B------:R-:W-:-:S02]  /*3f50*/  ISETP.GT.AND P0, PT, R139, 0x9, !P0 ;  /* 0x000000098b00780c */ /* 0x000fc40004704270 */
[----:B------:R-:W-:Y:S02]  /*3f60*/  P2R R36, PR, RZ, 0x10 ;  /* 0x00000010ff247803 */ /* 0x000fe40000000000 */
[----:B------:R-:W-:-:S04]  /*3f70*/  ISETP.LT.OR P0, PT, R142, 0xa, P0 ;  /* 0x0000000a8e00780c */ /* 0x000fc80000701670 */
[----:B------:R-:W-:Y:S02]  /*3f80*/  FSEL R28, R79, -INF , !P0 ;  /* 0xff8000004f1c7808 */ /* 0x000fe40004000000 */
[----:B------:R-:W-:-:S04]  /*3f90*/  ISETP.NE.AND P0, PT, R145, RZ, PT ;  /* 0x000000ff9100720c */ /* 0x000fc80003f05270 */
[----:B------:R-:W-:-:S04]  /*3fa0*/  ISETP.GT.AND P0, PT, R139, 0x10, !P0 ;  /* 0x000000108b00780c */ /* 0x000fc80004704270 */
        /* <DEDUP_REMOVED lines=54> */
[----:B------:R-:W-:Y:S02]  /*4310*/  ISETP.GT.AND P0, PT, R139, 0x48, !P4 ;  /* 0x000000488b00780c */ /* 0x000fe40006704270 */
[----:B------:R-:W-:Y:S02]  /*4320*/  ISETP.NE.AND P4, PT, R146, RZ, PT ;  /* 0x000000ff9200720c */ /* 0x000fe40003f85270 */
[----:B------:R-:W-:-:S04]  /*4330*/  ISETP.LT.OR P0, PT, R142, 0x49, P0 ;  /* 0x000000498e00780c */ /* 0x000fc80000701670 */
[----:B------:R-:W-:Y:S02]  /*4340*/  FSEL R242, R42, -INF , !P0 ;  /* 0xff8000002af27808 */ /* 0x000fe40004000000 */
[----:B------:R-:W-:-:S04]  /*4350*/  ISETP.GT.AND P0, PT, R139, 0x49, !P3 ;  /* 0x000000498b00780c */ /* 0x000fc80005f04270 */
        /* <DEDUP_REMOVED lines=8> */
[----:B------:R-:W-:-:S04]  /*43e0*/  ISETP.NE.AND P0, PT, R2, RZ, PT ;  /* 0x000000ff0200720c */ /* 0x000fc80003f05270 */
[----:B------:R-:W-:-:S04]  /*43f0*/  ISETP.GT.AND P0, PT, R139, 0x1, !P0 ;  /* 0x000000018b00780c */ /* 0x000fc80004704270 */
[----:B------:R-:W-:-:S04]  /*4400*/  ISETP.LT.OR P0, PT, R142, 0x2, P0 ;  /* 0x000000028e00780c */ /* 0x000fc80000701670 */
[----:B------:R-:W-:Y:S02]  /*4410*/  FSEL R83, R83, -INF , !P0 ;  /* 0xff80000053537808 */ /* 0x000fe40004000000 */
[----:B------:R-:W-:-:S04]  /*4420*/  ISETP.GT.AND P0, PT, R139, RZ, !P4 ;  /* 0x000000ff8b00720c */ /* 0x000fc80006704270 */
        /* <DEDUP_REMOVED lines=8> */
[----:B------:R-:W-:Y:S02]  /*44b0*/  ISETP.GT.AND P0, PT, R3, RZ, !P4 ;  /* 0x000000ff0300720c */ /* 0x000fe40006704270 */
[----:B------:R-:W-:Y:S02]  /*44c0*/  ISETP.NE.AND P4, PT, R36, RZ, PT ;  /* 0x000000ff2400720c */ /* 0x000fe40003f85270 */
        /* <DEDUP_REMOVED lines=87> */
[----:B------:R-:W-:Y:S02]  /*4a40*/  ISETP.GT.AND P0, PT, R3, 0x59, !P1 ;  /* 0x000000590300780c */ /* 0x000fe40004f04270 */
[----:B------:R-:W1:Y:S02]  /*4a50*/  SHFL.IDX PT, R3, R96, 0x3, 0x1c1f ;  /* 0x007c1f0060037f89 */ /* 0x000e6400000e0000 */
        /* <DEDUP_REMOVED lines=19> */
.L_x_514:
[----:B------:R-:W-:-:S04]  /*4b90*/  MOV R3, c[0x0][0x32c] ;  /* 0x0000cb0000037a02 */ /* 0x000fc80000000f00 */
[----:B------:R-:W-:-:S13]  /*4ba0*/  ISETP.NE.AND P0, PT, R3, 0x1, PT ;  /* 0x000000010300780c */ /* 0x000fda0003f05270 */
[----:B------:R-:W-:-:S05]  /*4bb0*/  @P0 IMAD.HI.U32 R3, R8, c[0x0][0x330], RZ ;  /* 0x0000cc0008030a27 */ /* 0x000fca00078e00ff */
[----:B------:R-:W-:Y:S02]  /*4bc0*/  @P0 SHF.R.U32.HI R8, RZ, c[0x0][0x334], R3 ;  /* 0x0000cd00ff080a19 */ /* 0x000fe40000011603 */
.L_x_515:
[----:B------:R-:W-:Y:S05]  /*4bd0*/  BSYNC B0 ;  /* 0x0000000000007941 */ /* 0x000fea0003800000 */
.L_x_513:
[----:B------:R-:W-:-:S05]  /*4be0*/  IMAD R8, R8, c[0x0][0x32c], R100 ;  /* 0x0000cb0008087a24 */ /* 0x000fca00078e0264 */
[----:B------:R-:W-:Y:S02]  /*4bf0*/  IADD3 R3, R8, c[0x0][0x32c], RZ ;  /* 0x0000cb0008037a10 */ /* 0x000fe40007ffe0ff */
[----:B------:R-:W-:Y:S02]  /*4c00*/  IMNMX R98, R98, R8, !PT ;  /* 0x0000000862627217 */ /* 0x000fe40007800200 */
[----:B------:R-:W-:Y:S02]  /*4c10*/  IMNMX R97, R97, R3, PT ;  /* 0x0000000361617217 */ /* 0x000fe40003800200 */
.L_x_512:
[----:B------:R-:W-:Y:S01]  /*4c20*/  ISETP.NE.AND P0, PT, R102, RZ, PT ;  /* 0x000000ff6600720c */ /* 0x000fe20003f05270 */
[----:B------:R-:W-:Y:S01]  /*4c30*/  IMAD.SHL.U32 R225, R5, 0x2, RZ ;  /* 0x0000000205e17824 */ /* 0x000fe200078e00ff */
[----:B------:R-:W-:Y:S01]  /*4c40*/  FMNMX.FTZ R3, R41, R95, !PT ;  /* 0x0000005f29037209 */ /* 0x000fe20007810000 */
[----:B------:R-:W-:Y:S01]  /*4c50*/  ULDC.64 UR4, c[0x0][0x2c8] ;  /* 0x0000b20000047ab9 */ /* 0x000fe20000000a00 */
[----:B------:R-:W-:Y:S01]  /*4c60*/  ISETP.GT.AND P0, PT, R98, 0x8, !P0 ;  /* 0x000000086200780c */ /* 0x000fe20004704270 */
[--C-:B------:R-:W-:Y:S01]  /*4c70*/  IMAD R219, R4, 0x2, R225.reuse ;  /* 0x0000000204db7824 */ /* 0x100fe200078e02e1 */
[----:B------:R-:W-:Y:S01]  /*4c80*/  FMNMX.FTZ R3, R94, R3, !PT ;  /* 0x000000035e037209 */ /* 0x000fe20007810000 */
[C---:B------:R-:W-:Y:S01]  /*4c90*/  IMAD R220, R0.reuse, 0x2, R225 ;  /* 0x0000000200dc7824 */ /* 0x040fe200078e02e1 */
[----:B------:R-:W-:Y:S01]  /*4ca0*/  ISETP.LT.OR P0, PT, R97, 0x9, P0 ;  /* 0x000000096100780c */ /* 0x000fe20000701670 */
[----:B------:R-:W-:Y:S01]  /*4cb0*/  IMAD R218, R0, 0x2, R219 ;  /* 0x0000000200da7824 */ /* 0x000fe200078e02db */
[----:B------:R-:W-:Y:S01]  /*4cc0*/  FMNMX.FTZ R3, R93, R3, !PT ;  /* 0x000000035d037209 */ /* 0x000fe20007810000 */
[----:B------:R-:W-:Y:S01]  /*4cd0*/  UIMAD.WIDE.U32 UR22, UR19, UR4, URZ ;  /* 0x00000004131672a5 */ /* 0x000fe2000f8e003f */
[----:B------:R-:W-:-:S02]  /*4ce0*/  FSEL R57, R134, -INF , !P0 ;  /* 0xff80000086397808 */ /* 0x000fc40004000000 */
[----:B------:R-:W-:Y:S01]  /*4cf0*/  ISETP.NE.AND P0, PT, R101, RZ, PT ;  /* 0x000000ff6500720c */ /* 0x000fe20003f05270 */
[----:B------:R-:W-:Y:S01]  /*4d00*/  @UP2 USHF.R.U32.HI UR19, URZ, UR5, UR23 ;  /* 0x000000053f132299 */ /* 0x000fe20008011617 */
[----:B------:R-:W-:Y:S02]  /*4d10*/  FMNMX.FTZ R3, R92, R3, !PT ;  /* 0x000000035c037209 */ /* 0x000fe40007810000 */
[----:B------:R-:W-:Y:S01]  /*4d20*/  ISETP.GT.AND P0, PT, R98, 0x9, !P0 ;  /* 0x000000096200780c */ /* 0x000fe20004704270 */
[----:B------:R-:W-:Y:S01]  /*4d30*/  UIADD3 UR4, UR18, UR19, URZ ;  /* 0x0000001312047290 */ /* 0x000fe2000fffe03f */
[----:B------:R-:W-:Y:S02]  /*4d40*/  FMNMX.FTZ R3, R91, R3, !PT ;  /* 0x000000035b037209 */ /* 0x000fe40007810000 */
[----:B------:R-:W-:Y:S01]  /*4d50*/  ISETP.LT.OR P0, PT, R97, 0xa, P0 ;  /* 0x0000000a6100780c */ /* 0x000fe20000701670 */
[----:B------:R-:W-:Y:S01]  /*4d60*/  ULDC UR18, c[0x0][0x328] ;  /* 0x0000ca0000127ab9 */ /* 0x000fe20000000800 */
[----:B------:R-:W-:Y:S01]  /*4d70*/  FMNMX.FTZ R3, R90, R3, !PT ;  /* 0x000000035a037209 */ /* 0x000fe20007810000 */
[----:B------:R-:W-:Y:S01]  /*4d80*/  UIADD3 UR18, UR4, UR18, URZ ;  /* 0x0000001204127290 */ /* 0x000fe2000fffe03f */
[----:B------:R-:W-:-:S02]  /*4d90*/  FSEL R51, R135, -INF , !P0 ;  /* 0xff80000087337808 */ /* 0x000fc40004000000 */
[----:B------:R-:W-:Y:S02]  /*4da0*/  ISETP.NE.AND P0, PT, R145, RZ, PT ;  /* 0x000000ff9100720c */ /* 0x000fe40003f05270 */
[----:B------:R-:W-:Y:S02]  /*4db0*/  FMNMX.FTZ R3, R88, R3, !PT ;  /* 0x0000000358037209 */ /* 0x000fe40007810000 */
[----:B------:R-:W-:Y:S02]  /*4dc0*/  ISETP.GT.AND P0, PT, R98, 0x10, !P0 ;  /* 0x000000106200780c */ /* 0x000fe40004704270 */
[----:B------:R-:W-:Y:S02]  /*4dd0*/  FMNMX.FTZ R3, R86, R3, !PT ;  /* 0x0000000356037209 */ /* 0x000fe40007810000 */
[----:B------:R-:W-:Y:S02]  /*4de0*/  ISETP.LT.OR P0, PT, R97, 0x11, P0 ;  /* 0x000000116100780c */ /* 0x000fe40000701670 */
[----:B------:R-:W-:-:S02]  /*4df0*/  FMNMX.FTZ R3, R85, R3, !PT ;  /* 0x0000000355037209 */ /* 0x000fc40007810000 */
[----:B------:R-:W-:Y:S02]  /*4e00*/  FSEL R48, R22, -INF , !P0 ;  /* 0xff80000016307808 */ /* 0x000fe40004000000 */
[----:B------:R-:W-:Y:S02]  /*4e10*/  ISETP.NE.AND P0, PT, R144, RZ, PT ;  /* 0x000000ff9000720c */ /* 0x000fe40003f05270 */
[----:B------:R-:W-:Y:S02]  /*4e20*/  FMNMX.FTZ R3, R81, R3, !PT ;  /* 0x0000000351037209 */ /* 0x000fe40007810000 */
[----:B------:R-:W-:Y:S02]  /*4e30*/  ISETP.GT.AND P0, PT, R98, 0x11, !P0 ;  /* 0x000000116200780c */ /* 0x000fe40004704270 */
[----:B------:R-:W-:Y:S02]  /*4e40*/  FMNMX.FTZ R3, R7, R3, !PT ;  /* 0x0000000307037209 */ /* 0x000fe40007810000 */
[----:B------:R-:W-:-:S02]  /*4e50*/  ISETP.LT.OR P0, PT, R97, 0x12, P0 ;  /* 0x000000126100780c */ /* 0x000fc40000701670 */
[----:B------:R-:W-:Y:S02]  /*4e60*/  FMNMX.FTZ R3, R73, R3, !PT ;  /* 0x0000000349037209 */ /* 0x000fe40007810000 */
[----:B------:R-:W-:Y:S02]  /*4e70*/  FSEL R38, R23, -INF , !P0 ;  /* 0xff80000017267808 */ /* 0x000fe40004000000 */
[----:B------:R-:W-:Y:S01]  /*4e80*/  ISETP.NE.AND P0, PT, R141, RZ, PT ;  /* 0x000000ff8d00720c */ /* 0x000fe20003f05270 */
[----:B------:R-:W-:Y:S01]  /*4e90*/  LDSM.16.MT88.4 R20, [R220+0x900] ;  /* 0x00090000dc14783b */ /* 0x000fe20000004200 */
[----:B------:R-:W-:Y:S02]  /*4ea0*/  FMNMX.FTZ R3, R72, R3, !PT ;  /* 0x0000000348037209 */ /* 0x000fe40007810000 */
[----:B------:R-:W-:Y:S02]  /*4eb0*/  ISETP.GT.AND P0, PT, R98, 0x18, !P0 ;  /* 0x000000186200780c */ /* 0x000fe40004704270 */
[----:B------:R-:W-:-:S02]  /*4ec0*/  FMNMX.FTZ R3, R69, R3, !PT ;  /* 0x0000000345037209 */ /* 0x000fc40007810000 */
[----:B------:R-:W-:Y:S02]  /*4ed0*/  ISETP.LT.OR P0, PT, R97, 0x19, P0 ;  /* 0x000000196100780c */ /* 0x000fe40000701670 */
[----:B------:R-:W-:Y:S02]  /*4ee0*/  FMNMX.FTZ R8, R82, R83, !PT ;  /* 0x0000005352087209 */ /* 0x000fe40007810000 */
[----:B------:R-:W-:Y:S02]  /*4ef0*/  FSEL R33, R130, -INF , !P0 ;  /* 0xff80000082217808 */ /* 0x000fe40004000000 */
[----:B------:R-:W-:Y:S02]  /*4f00*/  ISETP.NE.AND P0, PT, R140, RZ, PT ;  /* 0x000000ff8c00720c */ /* 0x000fe40003f05270 */
[----:B------:R-:W-:Y:S02]  /*4f10*/  FMNMX.FTZ R3, R68, R3, !PT ;  /* 0x0000000344037209 */ /* 0x000fe40007810000 */
[----:B------:R-:W-:-:S02]  /*4f20*/  ISETP.GT.AND P0, PT, R98, 0x19, !P0 ;  /* 0x000000196200780c */ /* 0x000fc40004704270 */
[----:B------:R-:W-:Y:S02]  /*4f30*/  FMNMX.FTZ R8, R29, R8, !PT ;  /* 0x000000081d087209 */ /* 0x000fe40007810000 */
[----:B------:R-:W-:Y:S02]  /*4f40*/  ISETP.LT.OR P0, PT, R97, 0x1a, P0 ;  /* 0x0000001a6100780c */ /* 0x000fe40000701670 */
[----:B------:R-:W-:Y:S02]  /*4f50*/  FMNMX.FTZ R3, R65, R3, !PT ;  /* 0x0000000341037209 */ /* 0x000fe40007810000 */
[----:B------:R-:W-:Y:S02]  /*4f60*/  FSEL R32, R131, -INF , !P0 ;  /* 0xff80000083207808 */ /* 0x000fe40004000000 */
[----:B------:R-:W-:Y:S02]  /*4f70*/  ISETP.NE.AND P0, PT, R115, RZ, PT ;  /* 0x000000ff7300720c */ /* 0x000fe40003f05270 */
[----:B------:R-:W-:-:S02]  /*4f80*/  FMNMX.FTZ R8, R28, R8, !PT ;  /* 0x000000081c087209 */ /* 0x000fc40007810000 */
[----:B------:R-:W-:Y:S02]  /*4f90*/  ISETP.GT.AND P0, PT, R98, 0x20, !P0 ;  /* 0x000000206200780c */ /* 0x000fe40004704270 */
[----:B------:R-:W-:Y:S02]  /*4fa0*/  FMNMX.FTZ R3, R208, R3, !PT ;  /* 0x00000003d0037209 */ /* 0x000fe40007810000 */
[----:B------:R-:W-:Y:S02]  /*4fb0*/  ISETP.LT.OR P0, PT, R97, 0x21, P0 ;  /* 0x000000216100780c */ /* 0x000fe40000701670 */
[----:B------:R-:W-:Y:S02]  /*4fc0*/  FMNMX.FTZ R8, R61, R8, !PT ;  /* 0x000000083d087209 */ /* 0x000fe40007810000 */
[----:B------:R-:W-:Y:S02]  /*4fd0*/  FSEL R247, R18, -INF , !P0 ;  /* 0xff80000012f77808 */ /* 0x000fe40004000000 */
[----:B------:R-:W-:-:S02]  /*4fe0*/  ISETP.NE.AND P0, PT, R114, RZ, PT ;  /* 0x000000ff7200720c */ /* 0x000fc40003f05270 */
[----:B------:R-:W-:Y:S02]  /*4ff0*/  FMNMX.FTZ R3, R210, R3, !PT ;  /* 0x00000003d2037209 */ /* 0x000fe40007810000 */
[----:B------:R-:W-:Y:S02]  /*5000*/  ISETP.GT.AND P0, PT, R98, 0x21, !P0 ;  /* 0x000000216200780c */ /* 0x000fe40004704270 */
[----:B------:R-:W-:Y:S02]  /*5010*/  FMNMX.FTZ R8, R60, R8, !PT ;  /* 0x000000083c087209 */ /* 0x000fe40007810000 */
[----:B------:R-:W-:Y:S02]  /*5020*/  ISETP.LT.OR P0, PT, R97, 0x22, P0 ;  /* 0x000000226100780c */ /* 0x000fe40000701670 */
[----:B------:R-:W-:Y:S02]  /*5030*/  FMNMX.FTZ R3, R77, R3, !PT ;  /* 0x000000034d037209 */ /* 0x000fe40007810000 */
[----:B------:R-:W-:-:S02]  /*5040*/  FSEL R78, R19, -INF , !P0 ;  /* 0xff800000134e7808 */ /* 0x000fc40004000000 */
[----:B------:R-:W-:Y:S01]  /*5050*/  ISETP.NE.AND P0, PT, R113, RZ, PT ;  /* 0x000000ff7100720c */ /* 0x000fe20003f05270 */
[----:B------:R-:W-:Y:S01]  /*5060*/  LDSM.16.MT88.4 R16, [R219+0x900] ;  /* 0x00090000db10783b */ /* 0x000fe20000004200 */
        /* <DEDUP_REMOVED lines=13> */
[----:B------:R-:W-:Y:S02]  /*5140*/  ISETP.NE.AND P0, PT, R107, RZ, PT ;  /* 0x000000ff6b00720c */ /* 0x000fe40003f05270 */
        /* <DEDUP_REMOVED lines=13> */
[----:B------:R-:W-:Y:S01]  /*5220*/  ISETP.NE.AND P0, PT, R105, RZ, PT ;  /* 0x000000ff6900720c */ /* 0x000fe20003f05270 */
[----:B------:R-:W-:Y:S01]  /*5230*/  LDSM.16.MT88.4 R12, [R218+0x900] ;  /* 0x00090000da0c783b */ /* 0x000fe20000004200 */
        /* <DEDUP_REMOVED lines=22> */
[C---:B------:R-:W-:Y:S02]  /*53a0*/  ISETP.GT.AND P0, PT, R98.reuse, 0x41, !P0 ;  /* 0x000000416200780c */ /* 0x040fe40004704270 */
[----:B------:R-:W-:Y:S02]  /*53b0*/  ISETP.GT.AND P6, PT, R98, 0x50, !P6 ;  /* 0x000000506200780c */ /* 0x000fe400077c4270 */
[----:B------:R-:W-:-:S02]  /*53c0*/  ISETP.LT.OR P0, PT, R97, 0x42, P0 ;  /* 0x000000426100780c */ /* 0x000fc40000701670 */
[----:B------:R-:W-:Y:S02]  /*53d0*/  ISETP.GT.AND P5, PT, R98, 0x51, !P5 ;  /* 0x000000516200780c */ /* 0x000fe40006fa4270 */
[----:B------:R-:W-:Y:S02]  /*53e0*/  FSEL R179, R11, -INF , !P0 ;  /* 0xff8000000bb37808 */ /* 0x000fe40004000000 */
[----:B------:R-:W-:Y:S02]  /*53f0*/  ISETP.NE.AND P0, PT, R2, RZ, PT ;  /* 0x000000ff0200720c */ /* 0x000fe40003f05270 */
[----:B------:R-:W1:Y:S01]  /*5400*/  SHFL.BFLY PT, R2, R3, 0x2, 0x1f ;  /* 0x0c401f0003027f89 */ /* 0x000e6200000e0000 */
[----:B------:R-:W-:Y:S02]  /*5410*/  ISETP.LT.OR P6, PT, R97, 0x51, P6 ;  /* 0x000000516100780c */ /* 0x000fe400037c1670 */
[C---:B------:R-:W-:Y:S02]  /*5420*/  ISETP.GT.AND P0, PT, R98.reuse, 0x1, !P0 ;  /* 0x000000016200780c */ /* 0x040fe40004704270 */
[----:B------:R-:W-:-:S02]  /*5430*/  ISETP.GT.AND P2, PT, R98, 0x58, !P2 ;  /* 0x000000586200780c */ /* 0x000fc40005744270 */
[C---:B------:R-:W-:Y:S02]  /*5440*/  ISETP.LT.OR P0, PT, R97.reuse, 0x2, P0 ;  /* 0x000000026100780c */ /* 0x040fe40000701670 */
[----:B------:R-:W-:Y:S02]  /*5450*/  ISETP.LT.OR P5, PT, R97, 0x52, P5 ;  /* 0x000000526100780c */ /* 0x000fe40002fa1670 */
[----:B------:R-:W-:Y:S02]  /*5460*/  FSEL R75, R27, -INF , !P0 ;  /* 0xff8000001b4b7808 */ /* 0x000fe40004000000 */
[----:B------:R-:W-:Y:S02]  /*5470*/  ISETP.NE.AND P0, PT, R146, RZ, PT ;  /* 0x000000ff9200720c */ /* 0x000fe40003f05270 */
[----:B------:R-:W-:Y:S02]  /*5480*/  FSEL R178, R118, -INF , !P6 ;  /* 0xff80000076b27808 */ /* 0x000fe40007000000 */
[----:B------:R-:W-:-:S02]  /*5490*/  ISETP.GT.AND P0, PT, R98, RZ, !P0 ;  /* 0x000000ff6200720c */ /* 0x000fc40004704270 */
[----:B------:R-:W-:Y:S02]  /*54a0*/  ISETP.GT.AND P1, PT, R98, 0x59, !P1 ;  /* 0x000000596200780c */ /* 0x000fe40004f24270 */
[C---:B------:R-:W-:Y:S02]  /*54b0*/  ISETP.LT.OR P0, PT, R97.reuse, 0x1, P0 ;  /* 0x000000016100780c */ /* 0x040fe40000701670 */
[----:B------:R-:W-:Y:S02]  /*54c0*/  ISETP.LT.OR P2, PT, R97, 0x59, P2 ;  /* 0x000000596100780c */ /* 0x000fe40001741670 */
[----:B-1----:R-:W-:Y:S02]  /*54d0*/  FMNMX.FTZ R3, R3, R2, !PT ;  /* 0x0000000203037209 */ /* 0x002fe40007810000 */
[----:B------:R-:W-:Y:S02]  /*54e0*/  FSEL R181, R26, -INF , !P0 ;  /* 0xff8000001ab57808 */ /* 0x000fe40004000000 */
[----:B------:R-:W-:Y:S01]  /*54f0*/  ISETP.NE.AND P0, PT, R52, RZ, PT ;  /* 0x000000ff3400720c */ /* 0x000fe20003f05270 */
[----:B------:R-:W1:Y:S01]  /*5500*/  SHFL.BFLY PT, R2, R3, 0x1, 0x1f ;  /* 0x0c201f0003027f89 */ /* 0x000e6200000e0000 */
[----:B------:R-:W-:-:S02]  /*5510*/  FMNMX.FTZ R44, R181, R75, !PT ;  /* 0x0000004bb52c7209 */ /* 0x000fc40007810000 */
[----:B------:R-:W-:Y:S01]  /*5520*/  ISETP.GT.AND P0, PT, R98, 0x48, !P0 ;  /* 0x000000486200780c */ /* 0x000fe20004704270 */
[----:B------:R-:W-:Y:S01]  /*5530*/  LDSM.16.MT88.4 R52, [R225+0x100] ;  /* 0x00010000e134783b */ /* 0x000fe20000004200 */
[----:B------:R-:W-:Y:S02]  /*5540*/  FMNMX.FTZ R44, R57, R44, !PT ;  /* 0x0000002c392c7209 */ /* 0x000fe40007810000 */
[----:B------:R-:W-:Y:S01]  /*5550*/  ISETP.LT.OR P0, PT, R97, 0x49, P0 ;  /* 0x000000496100780c */ /* 0x000fe20000701670 */
[----:B------:R-:W-:Y:S01]  /*5560*/  LDSM.16.MT88.4 R24, [R218+0x100] ;  /* 0x00010000da18783b */ /* 0x000fe20000004200 */
[----:B------:R-:W-:Y:S02]  /*5570*/  FMNMX.FTZ R44, R51, R44, !PT ;  /* 0x0000002c332c7209 */ /* 0x000fe40007810000 */
[----:B------:R-:W-:Y:S02]  /*5580*/  FSEL R180, R46, -INF , !P0 ;  /* 0xff8000002eb47808 */ /* 0x000fe40004000000 */
[----:B------:R-:W-:-:S02]  /*5590*/  FMNMX.FTZ R44, R48, R44, !PT ;  /* 0x0000002c302c7209 */ /* 0x000fc40007810000 */
[----:B------:R-:W-:Y:S02]  /*55a0*/  FSEL R176, R119, -INF , !P5 ;  /* 0xff80000077b07808 */ /* 0x000fe40006800000 */
[----:B------:R-:W-:Y:S02]  /*55b0*/  FMNMX.FTZ R44, R38, R44, !PT ;  /* 0x0000002c262c7209 */ /* 0x000fe40007810000 */
[----:B------:R-:W-:Y:S02]  /*55c0*/  ISETP.LT.OR P1, PT, R97, 0x5a, P1 ;  /* 0x0000005a6100780c */ /* 0x000fe40000f21670 */
[----:B------:R-:W-:Y:S02]  /*55d0*/  FMNMX.FTZ R44, R33, R44, !PT ;  /* 0x0000002c212c7209 */ /* 0x000fe40007810000 */
[----:B------:R-:W-:Y:S02]  /*55e0*/  FSEL R174, R34, -INF , !P2 ;  /* 0xff80000022ae7808 */ /* 0x000fe40005000000 */
[----:B-1----:R-:W-:-:S02]  /*55f0*/  FMNMX.FTZ R3, R3, R2, !PT ;  /* 0x0000000203037209 */ /* 0x002fc40007810000 */
[----:B------:R-:W1:Y:S01]  /*5600*/  SHFL.BFLY PT, R2, R8, 0x2, 0x1f ;  /* 0x0c401f0008027f89 */ /* 0x000e6200000e0000 */
[----:B------:R-:W-:Y:S02]  /*5610*/  FMNMX.FTZ R44, R32, R44, !PT ;  /* 0x0000002c202c7209 */ /* 0x000fe40007810000 */
[C---:B------:R-:W-:Y:S01]  /*5620*/  FMUL.FTZ R123, R3.reuse, c[0x0][0x2d0] ;  /* 0x0000b400037b7a20 */ /* 0x040fe20000410000 */
[----:B------:R-:W-:Y:S02]  /*5630*/  FSETP.NEU.FTZ.AND P0, PT, R3, -INF , PT ;  /* 0xff8000000300780b */ /* 0x000fe40003f1d000 */
[----:B------:R-:W-:Y:S02]  /*5640*/  FMNMX.FTZ R44, R247, R44, !PT ;  /* 0x0000002cf72c7209 */ /* 0x000fe40007810000 */
[----:B------:R-:W-:Y:S02]  /*5650*/  FSEL R123, R123, RZ, P0 ;  /* 0x000000ff7b7b7208 */ /* 0x000fe40000000000 */
[----:B------:R-:W-:-:S02]  /*5660*/  FMNMX.FTZ R44, R78, R44, !PT ;  /* 0x0000002c4e2c7209 */ /* 0x000fc40007810000 */
[----:B------:R-:W-:Y:S01]  /*5670*/  FSEL R175, R35, -INF , !P1 ;  /* 0xff80000023af7808 */ /* 0x000fe20004800000 */
[--C-:B------:R-:W-:Y:S01]  /*5680*/  FFMA.FTZ R141, R41, c[0x0][0x2d0], -R123.reuse ;  /* 0x0000b400298d7a23 */ /* 0x100fe2000001087b */
[----:B------:R-:W-:Y:S01]  /*5690*/  FMNMX.FTZ R44, R155, R44, !PT ;  /* 0x0000002c9b2c7209 */ /* 0x000fe20007810000 */
[--C-:B------:R-:W-:Y:S02]  /*56a0*/  FFMA.FTZ R140, R95, c[0x0][0x2d0], -R123.reuse ;  /* 0x0000b4005f8c7a23 */ /* 0x100fe4000001087b */
[--C-:B------:R-:W-:Y:S01]  /*56b0*/  FFMA.FTZ R164, R94, c[0x0][0x2d0], -R123.reuse ;  /* 0x0000b4005ea47a23 */ /* 0x100fe2000001087b */
[----:B------:R-:W-:Y:S01]  /*56c0*/  FMNMX.FTZ R44, R154, R44, !PT ;  /* 0x0000002c9a2c7209 */ /* 0x000fe20007810000 */
[--C-:B------:R-:W-:Y:S01]  /*56d0*/  FFMA.FTZ R107, R93, c[0x0][0x2d0], -R123.reuse ;  /* 0x0000b4005d6b7a23 */ /* 0x100fe2000001087b */
[----:B------:R-:W-:Y:S01]  /*56e0*/  MUFU.EX2 R141, R141 ;  /* 0x0000008d008d7308 */ /* 0x000fe20000000800 */
[--C-:B------:R-:W-:Y:S01]  /*56f0*/  FFMA.FTZ R105, R92, c[0x0][0x2d0], -R123.reuse ;  /* 0x0000b4005c697a23 */ /* 0x100fe2000001087b */
[----:B------:R-:W-:Y:S01]  /*5700*/  FMNMX.FTZ R44, R209, R44, !PT ;  /* 0x0000002cd12c7209 */ /* 0x000fe20007810000 */
[--C-:B------:R-:W-:Y:S01]  /*5710*/  FFMA.FTZ R99, R91, c[0x0][0x2d0], -R123.reuse ;  /* 0x0000b4005b637a23 */ /* 0x100fe2000001087b */
[----:B-1----:R-:W-:Y:S01]  /*5720*/  FMNMX.FTZ R8, R8, R2, !PT ;  /* 0x0000000208087209 */ /* 0x002fe20007810000 */
[--C-:B------:R-:W-:Y:S01]  /*5730*/  FFMA.FTZ R46, R88, c[0x0][0x2d0], -R123.reuse ;  /* 0x0000b400582e7a23 */ /* 0x100fe2000001087b */
[----:B------:R-:W-:Y:S01]  /*5740*/  FMNMX.FTZ R44, R205, R44, !PT ;  /* 0x0000002ccd2c7209 */ /* 0x000fe20007810000 */
[--C-:B------:R-:W-:Y:S01]  /*5750*/  FFMA.FTZ R118, R86, c[0x0][0x2d0], -R123.reuse ;  /* 0x0000b40056767a23 */ /* 0x100fe2000001087b */
[----:B------:R-:W1:Y:S01]  /*5760*/  MUFU.EX2 R140, R140 ;  /* 0x0000008c008c7308 */ /* 0x000e620000000800 */
[----:B------:R-:W2:Y:S01]  /*5770*/  SHFL.BFLY PT, R2, R8, 0x1, 0x1f ;  /* 0x0c201f0008027f89 */ /* 0x000ea200000e0000 */
[----:B------:R-:W-:Y:S01]  /*5780*/  FMNMX.FTZ R44, R203, R44, !PT ;  /* 0x0000002ccb2c7209 */ /* 0x000fe20007810000 */
[----:B------:R-:W-:-:S02]  /*5790*/  FFMA.FTZ R45, R81, c[0x0][0x2d0], -R123 ;  /* 0x0000b400512d7a23 */ /* 0x000fc4000001087b */
[----:B------:R-:W-:Y:S01]  /*57a0*/  LDSM.16.MT88.4 R92, [R225+0x1100] ;  /* 0x00110000e15c783b */ /* 0x000fe20000004200 */
[----:B------:R-:W-:Y:S01]  /*57b0*/  FMNMX.FTZ R44, R202, R44, !PT ;  /* 0x0000002cca2c7209 */ /* 0x000fe20007810000 */
[--C-:B------:R-:W-:Y:S01]  /*57c0*/  FFMA.FTZ R7, R7, c[0x0][0x2d0], -R123.reuse ;  /* 0x0000b40007077a23 */ /* 0x100fe2000001087b */
[----:B------:R-:W-:Y:S01]  /*57d0*/  MUFU.EX2 R164, R164 ;  /* 0x000000a400a47308 */ /* 0x000fe20000000800 */
[--C-:B------:R-:W-:Y:S01]  /*57e0*/  FFMA.FTZ R195, R73, c[0x0][0x2d0], -R123.reuse ;  /* 0x0000b40049c37a23 */ /* 0x100fe2000001087b */
[----:B------:R-:W-:Y:S01]  /*57f0*/  FMNMX.FTZ R44, R177, R44, !PT ;  /* 0x0000002cb12c7209 */ /* 0x000fe20007810000 */
[--C-:B------:R-:W-:Y:S02]  /*5800*/  FFMA.FTZ R194, R72, c[0x0][0x2d0], -R123.reuse ;  /* 0x0000b40048c27a23 */ /* 0x100fe4000001087b */
[--C-:B------:R-:W-:Y:S01]  /*5810*/  FFMA.FTZ R197, R69, c[0x0][0x2d0], -R123.reuse ;  /* 0x0000b40045c57a23 */ /* 0x100fe2000001087b */
[----:B------:R-:W-:Y:S01]  /*5820*/  FMNMX.FTZ R44, R179, R44, !PT ;  /* 0x0000002cb32c7209 */ /* 0x000fe20007810000 */
[--C-:B------:R-:W-:Y:S01]  /*5830*/  FFMA.FTZ R199, R68, c[0x0][0x2d0], -R123.reuse ;  /* 0x0000b40044c77a23 */ /* 0x100fe2000001087b */
[----:B------:R-:W3:Y:S01]  /*5840*/  MUFU.EX2 R107, R107 ;  /* 0x0000006b006b7308 */ /* 0x000ee20000000800 */
[----:B-1----:R-:W-:Y:S01]  /*5850*/  F2FP.BF16.PACK_AB R124, R140, R141 ;  /* 0x0000008d8c7c723e */ /* 0x002fe200000010ff */
[--C-:B------:R-:W-:Y:S01]  /*5860*/  FFMA.FTZ R200, R65, c[0x0][0x2d0], -R123.reuse ;  /* 0x0000b40041c87a23 */ /* 0x100fe2000001087b */
[----:B------:R-:W-:Y:S01]  /*5870*/  FMNMX.FTZ R44, R180, R44, !PT ;  /* 0x0000002cb42c7209 */ /* 0x000fe20007810000 */
[----:B------:R-:W-:-:S02]  /*5880*/  FFMA.FTZ R208, R208, c[0x0][0x2d0], -R123 ;  /* 0x0000b400d0d07a23 */ /* 0x000fc4000001087b */
[--C-:B------:R-:W-:Y:S02]  /*5890*/  FFMA.FTZ R210, R210, c[0x0][0x2d0], -R123.reuse ;  /* 0x0000b400d2d27a23 */ /* 0x100fe4000001087b */
[----:B------:R-:W-:Y:S01]  /*58a0*/  MUFU.EX2 R105, R105 ;  /* 0x0000006900697308 */ /* 0x000fe20000000800 */
[----:B--2---:R-:W-:Y:S01]  /*58b0*/  FMNMX.FTZ R2, R8, R2, !PT ;  /* 0x0000000208027209 */ /* 0x004fe20007810000 */
[--C-:B------:R-:W-:Y:S01]  /*58c0*/  FFMA.FTZ R211, R77, c[0x0][0x2d0], -R123.reuse ;  /* 0x0000b4004dd37a23 */ /* 0x100fe2000001087b */
[----:B------:R-:W-:Y:S01]  /*58d0*/  FMNMX.FTZ R8, R59, R58, !PT ;  /* 0x0000003a3b087209 */ /* 0x000fe20007810000 */
[----:B------:R-:W-:Y:S01]  /*58e0*/  FFMA.FTZ R111, R111, c[0x0][0x2d0], -R123 ;  /* 0x0000b4006f6f7a23 */ /* 0x000fe2000001087b */
[C---:B------:R-:W-:Y:S01]  /*58f0*/  FSETP.NEU.FTZ.AND P0, PT, R2.reuse, -INF , PT ;  /* 0xff8000000200780b */ /* 0x040fe20003f1d000 */
[----:B------:R-:W-:Y:S01]  /*5900*/  FMUL.FTZ R122, R2, c[0x0][0x2d0] ;  /* 0x0000b400027a7a20 */ /* 0x000fe20000410000 */
[----:B------:R-:W-:Y:S01]  /*5910*/  FMNMX.FTZ R8, R56, R8, !PT ;  /* 0x0000000838087209 */ /* 0x000fe20007810000 */
[----:B------:R-:W-:Y:S01]  /*5920*/  MUFU.EX2 R99, R99 ;  /* 0x0000006300637308 */ /* 0x000fe20000000800 */
[----:B---3--:R-:W-:-:S02]  /*5930*/  F2FP.BF16.PACK_AB R126, R107, R164 ;  /* 0x000000a46b7e723e */ /* 0x008fc400000010ff */
[----:B------:R-:W-:Y:S02]  /*5940*/  FMNMX.FTZ R8, R50, R8, !PT ;  /* 0x0000000832087209 */ /* 0x000fe40007810000 */
[----:B------:R-:W-:Y:S02]  /*5950*/  FSEL R122, R122, RZ, P0 ;  /* 0x000000ff7a7a7208 */ /* 0x000fe40000000000 */
[----:B------:R-:W-:Y:S01]  /*5960*/  FMNMX.FTZ R8, R49, R8, !PT ;  /* 0x0000000831087209 */ /* 0x000fe20007810000 */
[----:B------:R-:W-:Y:S01]  /*5970*/  MUFU.EX2 R46, R46 ;  /* 0x0000002e002e7308 */ /* 0x000fe20000000800 */
[----:B------:R-:W-:Y:S01]  /*5980*/  ISETP.NE.AND P0, PT, R40, RZ, PT ;  /* 0x000000ff2800720c */ /* 0x000fe20003f05270 */
[--C-:B------:R-:W-:Y:S01]  /*5990*/  FFMA.FTZ R167, R29, c[0x0][0x2d0], -R122.reuse ;  /* 0x0000b4001da77a23 */ /* 0x100fe2000001087a */
[----:B------:R-:W-:Y:S01]  /*59a0*/  FMNMX.FTZ R8, R39, R8, !PT ;  /* 0x0000000827087209 */ /* 0x000fe20007810000 */
[--C-:B------:R-:W-:Y:S01]  /*59b0*/  FFMA.FTZ R104, R28, c[0x0][0x2d0], -R122.reuse ;  /* 0x0000b4001c687a23 */ /* 0x100fe2000001087a */
[----:B------:R-:W-:Y:S01]  /*59c0*/  ISETP.GT.AND P0, PT, R98, 0x49, !P0 ;  /* 0x000000496200780c */ /* 0x000fe20004704270 */
[----:B------:R-:W-:Y:S01]  /*59d0*/  LDSM.16.MT88.4 R40, [R220+0x100] ;  /* 0x00010000dc28783b */ /* 0x000fe20000004200 */
[----:B------:R-:W-:Y:S01]  /*59e0*/  FMNMX.FTZ R5, R37, R8, !PT ;  /* 0x0000000825057209 */ /* 0x000fe20007810000 */
[--C-:B------:R-:W-:Y:S01]  /*59f0*/  FFMA.FTZ R166, R82, c[0x0][0x2d0], -R122.reuse ;  /* 0x0000b40052a67a23 */ /* 0x100fe2000001087a */
[----:B------:R-:W-:Y:S01]  /*5a00*/  ISETP.LT.OR P0, PT, R97, 0x4a, P0 ;  /* 0x0000004a6100780c */ /* 0x000fe20000701670 */
[----:B------:R-:W-:Y:S01]  /*5a10*/  LDSM.16.MT88.4 R28, [R219+0x100] ;  /* 0x00010000db1c783b */ /* 0x000fe20000004200 */
[----:B------:R-:W-:Y:S01]  /*5a20*/  FMNMX.FTZ R5, R36, R5, !PT ;  /* 0x0000000524057209 */ /* 0x000fe20007810000 */
[--C-:B------:R-:W-:Y:S01]  /*5a30*/  FFMA.FTZ R165, R83, c[0x0][0x2d0], -R122.reuse ;  /* 0x0000b40053a57a23 */ /* 0x100fe2000001087a */
[----:B------:R-:W-:Y:S01]  /*5a40*/  FSEL R182, R47, -INF , !P0 ;  /* 0xff8000002fb67808 */ /* 0x000fe20004000000 */
[----:B------:R-:W-:Y:S01]  /*5a50*/  MUFU.EX2 R166, R166 ;  /* 0x000000a600a67308 */ /* 0x000fe20000000800 */
[----:B------:R-:W-:Y:S01]  /*5a60*/  FMNMX.FTZ R5, R244, R5, !PT ;  /* 0x00000005f4057209 */ /* 0x000fe20007810000 */
[--C-:B------:R-:W-:Y:S01]  /*5a70*/  FFMA.FTZ R106, R61, c[0x0][0x2d0], -R122.reuse ;  /* 0x0000b4003d6a7a23 */ /* 0x100fe2000001087a */
[----:B------:R-:W-:Y:S01]  /*5a80*/  FMNMX.FTZ R44, R182, R44, !PT ;  /* 0x0000002cb62c7209 */ /* 0x000fe20007810000 */
[--C-:B------:R-:W-:Y:S01]  /*5a90*/  FFMA.FTZ R117, R60, c[0x0][0x2d0], -R122.reuse ;  /* 0x0000b4003c757a23 */ /* 0x100fe2000001087a */
[----:B------:R-:W-:Y:S01]  /*5aa0*/  FMNMX.FTZ R5, R245, R5, !PT ;  /* 0x00000005f5057209 */ /* 0x000fe20007810000 */
[----:B------:R-:W-:Y:S01]  /*5ab0*/  LDSM.16.MT88.4 R60, [R225+0x900] ;  /* 0x00090000e13c783b */ /* 0x000fe20000004200 */
[----:B------:R-:W-:Y:S01]  /*5ac0*/  FMNMX.FTZ R44, R178, R44, !PT ;  /* 0x0000002cb22c7209 */ /* 0x000fe20007810000 */
[----:B------:R-:W1:Y:S01]  /*5ad0*/  MUFU.EX2 R165, R165 ;  /* 0x000000a500a57308 */ /* 0x000e620000000800 */
[----:B------:R-:W-:Y:S01]  /*5ae0*/  FMNMX.FTZ R4, R246, R5, !PT ;  /* 0x00000005f6047209 */ /* 0x000fe20007810000 */
[--C-:B------:R-:W-:Y:S01]  /*5af0*/  FFMA.FTZ R98, R90, c[0x0][0x2d0], -R123.reuse ;  /* 0x0000b4005a627a23 */ /* 0x100fe2000001087b */
[----:B------:R-:W-:Y:S01]  /*5b00*/  FMNMX.FTZ R44, R176, R44, !PT ;  /* 0x0000002cb02c7209 */ /* 0x000fe20007810000 */
[--C-:B------:R-:W-:Y:S01]  /*5b10*/  FFMA.FTZ R116, R87, c[0x0][0x2d0], -R122.reuse ;  /* 0x0000b40057747a23 */ /* 0x100fe2000001087a */
[----:B------:R-:W-:Y:S01]  /*5b20*/  FMNMX.FTZ R4, R76, R4, !PT ;  /* 0x000000044c047209 */ /* 0x000fe20007810000 */
[--C-:B------:R-:W-:Y:S01]  /*5b30*/  FFMA.FTZ R89, R89, c[0x0][0x2d0], -R122.reuse ;  /* 0x0000b40059597a23 */ /* 0x100fe2000001087a */
[----:B------:R-:W-:Y:S01]  /*5b40*/  FMNMX.FTZ R44, R174, R44, !PT ;  /* 0x0000002cae2c7209 */ /* 0x000fe20007810000 */
[----:B------:R-:W-:Y:S01]  /*5b50*/  MUFU.EX2 R167, R167 ;  /* 0x000000a700a77308 */ /* 0x000fe20000000800 */
[----:B------:R-:W-:Y:S01]  /*5b60*/  FMNMX.FTZ R0, R152, R4, !PT ;  /* 0x0000000498007209 */ /* 0x000fe20007810000 */
[----:B------:R-:W-:Y:S01]  /*5b70*/  FFMA.FTZ R97, R85, c[0x0][0x2d0], -R123 ;  /* 0x0000b40055617a23 */ /* 0x000fe2000001087b */
[----:B------:R-:W-:Y:S01]  /*5b80*/  FMNMX.FTZ R44, R175, R44, !PT ;  /* 0x0000002caf2c7209 */ /* 0x000fe20007810000 */
[--C-:B------:R-:W-:Y:S01]  /*5b90*/  FFMA.FTZ R96, R84, c[0x0][0x2d0], -R122.reuse ;  /* 0x0000b40054607a23 */ /* 0x100fe2000001087a */
[----:B------:R-:W-:Y:S01]  /*5ba0*/  FMNMX.FTZ R0, R153, R0, !PT ;  /* 0x0000000099007209 */ /* 0x000fe20007810000 */
[--C-:B------:R-:W-:Y:S01]  /*5bb0*/  FFMA.FTZ R47, R80, c[0x0][0x2d0], -R122.reuse ;  /* 0x0000b400502f7a23 */ /* 0x100fe2000001087a */
[----:B------:R-:W-:Y:S01]  /*5bc0*/  LDSM.16.MT88.4 R84, [R219+0x1100] ;  /* 0x00110000db54783b */ /* 0x000fe20000004200 */
[----:B------:R-:W2:Y:S01]  /*5bd0*/  MUFU.EX2 R104, R104 ;  /* 0x0000006800687308 */ /* 0x000ea20000000800 */
[----:B------:R-:W-:Y:S01]  /*5be0*/  FMNMX.FTZ R0, R120, R0, !PT ;  /* 0x0000000078007209 */ /* 0x000fe20007810000 */
[--C-:B------:R-:W-:Y:S01]  /*5bf0*/  FFMA.FTZ R201, R70, c[0x0][0x2d0], -R122.reuse ;  /* 0x0000b40046c97a23 */ /* 0x100fe2000001087a */
[----:B------:R-:W3:Y:S01]  /*5c00*/  SHFL.BFLY PT, R5, R44, 0x2, 0x1f ;  /* 0x0c401f002c057f89 */ /* 0x000ee200000e0000 */
[----:B-1----:R-:W-:Y:S01]  /*5c10*/  F2FP.BF16.PACK_AB R125, R165, R166 ;  /* 0x000000a6a57d723e */ /* 0x002fe200000010ff */
[--C-:B------:R-:W-:Y:S01]  /*5c20*/  FFMA.FTZ R204, R67, c[0x0][0x2d0], -R122.reuse ;  /* 0x0000b40043cc7a23 */ /* 0x100fe2000001087a */
[----:B------:R-:W-:Y:S01]  /*5c30*/  FMNMX.FTZ R0, R121, R0, !PT ;  /* 0x0000000079007209 */ /* 0x000fe20007810000 */
[----:B------:R-:W-:Y:S01]  /*5c40*/  LDSM.16.MT88.4 R80, [R218+0x1100] ;  /* 0x00110000da50783b */ /* 0x000fe20000004200 */
[----:B------:R-:W1:Y:S01]  /*5c50*/  MUFU.EX2 R98, R98 ;  /* 0x0000006200627308 */ /* 0x000e620000000800 */
[----:B------:R-:W-:Y:S01]  /*5c60*/  F2FP.BF16.PACK_AB R8, R99, R105 ;  /* 0x000000696308723e */ /* 0x000fe200000010ff */
[--C-:B------:R-:W-:Y:S01]  /*5c70*/  FFMA.FTZ R207, R66, c[0x0][0x2d0], -R122.reuse ;  /* 0x0000b40042cf7a23 */ /* 0x100fe2000001087a */
[----:B------:R-:W-:Y:S01]  /*5c80*/  FMNMX.FTZ R0, R142, R0, !PT ;  /* 0x000000008e007209 */ /* 0x000fe20007810000 */
[----:B------:R-:W-:-:S02]  /*5c90*/  FFMA.FTZ R206, R64, c[0x0][0x2d0], -R122 ;  /* 0x0000b40040ce7a23 */ /* 0x000fc4000001087a */
[----:B------:R-:W-:Y:S01]  /*5ca0*/  LDSM.16.MT88.4 R64, [R219+0x1900] ;  /* 0x00190000db40783b */ /* 0x000fe20000004200 */
[----:B------:R-:W-:Y:S01]  /*5cb0*/  FMNMX.FTZ R0, R143, R0, !PT ;  /* 0x000000008f007209 */ /* 0x000fe20007810000 */
[----:B------:R-:W-:Y:S01]  /*5cc0*/  MUFU.EX2 R106, R106 ;  /* 0x0000006a006a7308 */ /* 0x000fe20000000800 */
[----:B--2---:R-:W-:Y:S01]  /*5cd0*/  F2FP.BF16.PACK_AB R127, R104, R167 ;  /* 0x000000a7687f723e */ /* 0x004fe200000010ff */
[--C-:B------:R-:W-:Y:S01]  /*5ce0*/  FFMA.FTZ R240, R240, c[0x0][0x2d0], -R122.reuse ;  /* 0x0000b400f0f07a23 */ /* 0x100fe2000001087a */
[----:B------:R-:W-:Y:S01]  /*5cf0*/  FMNMX.FTZ R0, R156, R0, !PT ;  /* 0x000000009c007209 */ /* 0x000fe20007810000 */
[--C-:B------:R-:W-:Y:S02]  /*5d00*/  FFMA.FTZ R241, R241, c[0x0][0x2d0], -R122.reuse ;  /* 0x0000b400f1f17a23 */ /* 0x100fe4000001087a */
[--C-:B------:R-:W-:Y:S01]  /*5d10*/  FFMA.FTZ R242, R242, c[0x0][0x2d0], -R122.reuse ;  /* 0x0000b400f2f27a23 */ /* 0x100fe2000001087a */
[----:B------:R-:W-:Y:S01]  /*5d20*/  FMNMX.FTZ R0, R157, R0, !PT ;  /* 0x000000009d007209 */ /* 0x000fe20007810000 */
[C---:B------:R-:W-:Y:S01]  /*5d30*/  HMMA.16816.F32.BF16 R160, R124.reuse, R52, RZ ;  /* 0x000000347ca0723c */ /* 0x040fe200000418ff */
[----:B------:R-:W2:Y:S01]  /*5d40*/  MUFU.EX2 R117, R117 ;  /* 0x0000007500757308 */ /* 0x000ea20000000800 */
[----:B-1----:R-:W-:Y:S01]  /*5d50*/  F2FP.BF16.PACK_AB R10, R46, R98 ;  /* 0x000000622e0a723e */ /* 0x002fe200000010ff */
[--C-:B------:R-:W-:Y:S01]  /*5d60*/  FFMA.FTZ R243, R79, c[0x0][0x2d0], -R122.reuse ;  /* 0x0000b4004ff37a23 */ /* 0x100fe2000001087a */
[----:B------:R-:W-:Y:S01]  /*5d70*/  FMNMX.FTZ R0, R158, R0, !PT ;  /* 0x000000009e007209 */ /* 0x000fe20007810000 */
[----:B------:R-:W-:Y:S01]  /*5d80*/  FADD.FTZ R165, R166, R165 ;  /* 0x000000a5a6a57221 */ /* 0x000fe20000010000 */
[----:B---3--:R-:W-:Y:S01]  /*5d90*/  FMNMX.FTZ R44, R44, R5, !PT ;  /* 0x000000052c2c7209 */ /* 0x008fe20007810000 */
[----:B------:R-:W-:Y:S01]  /*5da0*/  FFMA.FTZ R5, R74, c[0x0][0x2d0], -R122 ;  /* 0x0000b4004a057a23 */ /* 0x000fe2000001087a */
[----:B------:R-:W-:Y:S01]  /*5db0*/  FMNMX.FTZ R0, R159, R0, !PT ;  /* 0x000000009f007209 */ /* 0x000fe20007810000 */
[----:B------:R-:W-:Y:S01]  /*5dc0*/  HMMA.16816.F32.BF16 R144, R124, R40, RZ ;  /* 0x000000287c90723c */ /* 0x000fe200000418ff */
[----:B------:R1:W3:Y:S01]  /*5dd0*/  MUFU.EX2 R119, R89 ;  /* 0x0000005900777308 */ /* 0x0002e20000000800 */
[----:B------:R-:W4:Y:S01]  /*5de0*/  SHFL.BFLY PT, R34, R44, 0x1, 0x1f ;  /* 0x0c201f002c227f89 */ /* 0x000f2200000e0000 */
[----:B------:R-:W-:Y:S01]  /*5df0*/  FMNMX.FTZ R0, R171, R0, !PT ;  /* 0x00000000ab007209 */ /* 0x000fe20007810000 */
[----:B------:R-:W-:-:S03]  /*5e00*/  FADD.FTZ R165, R167, R165 ;  /* 0x000000a5a7a57221 */ /* 0x000fc60000010000 */
[----:B------:R-:W-:Y:S01]  /*5e10*/  FMNMX.FTZ R0, R173, R0, !PT ;  /* 0x00000000ad007209 */ /* 0x000fe20007810000 */
[C---:B------:R-:W-:Y:S01]  /*5e20*/  HMMA.16816.F32.BF16 R132, R124.reuse, R28, RZ ;  /* 0x0000001c7c84723c */ /* 0x040fe200000418ff */
[----:B------:R-:W5:Y:S01]  /*5e30*/  MUFU.EX2 R116, R116 ;  /* 0x0000007400747308 */ /* 0x000f620000000800 */
[C---:B--2---:R-:W-:Y:S01]  /*5e40*/  F2FP.BF16.PACK_AB R9, R117.reuse, R106 ;  /* 0x0000006a7509723e */ /* 0x044fe200000010ff */
[----:B------:R-:W-:Y:S01]  /*5e50*/  FADD.FTZ R165, R104, R165 ;  /* 0x000000a568a57221 */ /* 0x000fe20000010000 */
[----:B------:R-:W2:Y:S03]  /*5e60*/  SHFL.BFLY PT, R4, R0, 0x2, 0x1f ;  /* 0x0c401f0000047f89 */ /* 0x000ea600000e0000 */
[----:B------:R-:W-:Y:S01]  /*5e70*/  FADD.FTZ R165, R106, R165 ;  /* 0x000000a56aa57221 */ /* 0x000fe20000010000 */
[----:B------:R-:W-:Y:S01]  /*5e80*/  HMMA.16816.F32.BF16 R128, R124, R24, RZ ;  /* 0x000000187c80723c */ /* 0x000fe200000418ff */
[----:B-1----:R-:W-:Y:S01]  /*5e90*/  LDSM.16.MT88.4 R88, [R220+0x1100] ;  /* 0x00110000dc58783b */ /* 0x002fe20000004200 */
[----:B------:R-:W-:Y:S01]  /*5ea0*/  MUFU.EX2 R118, R118 ;  /* 0x0000007600767308 */ /* 0x000fe20000000800 */
[----:B------:R-:W-:-:S04]  /*5eb0*/  FADD.FTZ R165, R117, R165 ;  /* 0x000000a575a57221 */ /* 0x000fc80000010000 */
[----:B---3--:R-:W-:Y:S01]  /*5ec0*/  FADD.FTZ R165, R119, R165 ;  /* 0x000000a577a57221 */ /* 0x008fe20000010000 */
[----:B------:R-:W-:Y:S01]  /*5ed0*/  HMMA.16816.F32.BF16 R148, R124, R54, RZ ;  /* 0x000000367c94723c */ /* 0x000fe200000418ff */
[----:B-----5:R-:W-:Y:S01]  /*5ee0*/  F2FP.BF16.PACK_AB R11, R116, R119 ;  /* 0x00000077740b723e */ /* 0x020fe200000010ff */
[----:B------:R-:W-:Y:S01]  /*5ef0*/  MUFU.EX2 R97, R97 ;  /* 0x0000006100617308 */ /* 0x000fe20000000800 */
[----:B----4-:R-:W-:Y:S01]  /*5f00*/  FMNMX.FTZ R44, R34, R44, !PT ;  /* 0x0000002c222c7209 */ /* 0x010fe20007810000 */
[----:B------:R-:W-:-:S04]  /*5f10*/  FADD.FTZ R165, R116, R165 ;  /* 0x000000a574a57221 */ /* 0x000fc80000010000 */
[----:B------:R-:W-:Y:S01]  /*5f20*/  HMMA.16816.F32.BF16 R100, R124, R42, RZ ;  /* 0x0000002a7c64723c */ /* 0x000fe200000418ff */
[----:B------:R-:W-:Y:S01]  /*5f30*/  FMUL.FTZ R198, R44, c[0x0][0x2d0] ;  /* 0x0000b4002cc67a20 */ /* 0x000fe20000410000 */
[----:B------:R-:W-:Y:S01]  /*5f40*/  MUFU.EX2 R45, R45 ;  /* 0x0000002d002d7308 */ /* 0x000fe20000000800 */
[----:B--2---:R-:W-:-:S05]  /*5f50*/  FMNMX.FTZ R0, R0, R4, !PT ;  /* 0x0000000400007209 */ /* 0x004fca0007810000 */
[C---:B------:R-:W-:Y:S01]  /*5f60*/  HMMA.16816.F32.BF16 R112, R124.reuse, R30, RZ ;  /* 0x0000001e7c70723c */ /* 0x040fe200000418ff */
[----:B------:R-:W1:Y:S01]  /*5f70*/  SHFL.BFLY PT, R4, R0, 0x1, 0x1f ;  /* 0x0c201f0000047f89 */ /* 0x000e6200000e0000 */
[----:B------:R-:W-:Y:S06]  /*5f80*/  MUFU.EX2 R7, R7 ;  /* 0x0000000700077308 */ /* 0x000fec0000000800 */
[----:B------:R-:W-:Y:S02]  /*5f90*/  HMMA.16816.F32.BF16 R124, R124, R26, RZ ;  /* 0x0000001a7c7c723c */ /* 0x000fe400000418ff */
[----:B------:R-:W2:Y:S06]  /*5fa0*/  MUFU.EX2 R96, R96 ;  /* 0x0000006000607308 */ /* 0x000eac0000000800 */
[C---:B------:R-:W-:Y:S02]  /*5fb0*/  HMMA.16816.F32.BF16 R160, R8.reuse, R60, R160 ;  /* 0x0000003c08a0723c */ /* 0x040fe400000418a0 */
[----:B------:R-:W3:Y:S06]  /*5fc0*/  MUFU.EX2 R47, R47 ;  /* 0x0000002f002f7308 */ /* 0x000eec0000000800 */
[----:B------:R-:W-:Y:S01]  /*5fd0*/  HMMA.16816.F32.BF16 R144, R8, R20, R144 ;  /* 0x000000140890723c */ /* 0x000fe20000041890 */
[----:B-1----:R-:W-:Y:S01]  /*5fe0*/  FMNMX.FTZ R0, R0, R4, !PT ;  /* 0x0000000400007209 */ /* 0x002fe20007810000 */
[----:B------:R-:W-:Y:S01]  /*5ff0*/  FFMA.FTZ R4, R71, c[0x0][0x2d0], -R122 ;  /* 0x0000b40047047a23 */ /* 0x000fe2000001087a */
[----:B------:R-:W-:Y:S01]  /*6000*/  MUFU.EX2 R5, R5 ;  /* 0x0000000500057308 */ /* 0x000fe20000000800 */
[----:B------:R-:W-:Y:S01]  /*6010*/  LDSM.16.MT88.4 R68, [R220+0x1900] ;  /* 0x00190000dc44783b */ /* 0x000fe20000004200 */
[C---:B------:R-:W-:Y:S01]  /*6020*/  FSETP.NEU.FTZ.AND P0, PT, R0.reuse, -INF , PT ;  /* 0xff8000000000780b */ /* 0x040fe20003f1d000 */
[----:B------:R-:W-:-:S02]  /*6030*/  FMUL.FTZ R196, R0, c[0x0][0x2d0] ;  /* 0x0000b40000c47a20 */ /* 0x000fc40000410000 */
[C---:B------:R-:W-:Y:S01]  /*6040*/  HMMA.16816.F32.BF16 R132, R8.reuse, R16, R132 ;  /* 0x000000100884723c */ /* 0x040fe20000041884 */
[----:B--2---:R-:W-:Y:S02]  /*6050*/  FADD.FTZ R165, R96, R165 ;  /* 0x000000a560a57221 */ /* 0x004fe40000010000 */
[----:B------:R-:W-:Y:S01]  /*6060*/  FSEL R196, R196, RZ, P0 ;  /* 0x000000ffc4c47208 */ /* 0x000fe20000000000 */
[----:B------:R-:W1:Y:S01]  /*6070*/  MUFU.EX2 R4, R4 ;  /* 0x0000000400047308 */ /* 0x000e620000000800 */
[----:B------:R-:W-:Y:S01]  /*6080*/  FSETP.NEU.FTZ.AND P0, PT, R44, -INF , PT ;  /* 0xff8000002c00780b */ /* 0x000fe20003f1d000 */
[----:B---3--:R-:W-:Y:S02]  /*6090*/  FADD.FTZ R165, R47, R165 ;  /* 0x000000a52fa57221 */ /* 0x008fe40000010000 */
[----:B------:R-:W-:Y:S01]  /*60a0*/  HMMA.16816.F32.BF16 R128, R8, R12, R128 ;  /* 0x0000000c0880723c */ /* 0x000fe20000041880 */
[----:B------:R-:W-:Y:S01]  /*60b0*/  FSEL R198, R198, RZ, P0 ;  /* 0x000000ffc6c67208 */ /* 0x000fe20000000000 */
[--C-:B------:R-:W-:Y:S01]  /*60c0*/  FFMA.FTZ R168, R59, c[0x0][0x2d0], -R196.reuse ;  /* 0x0000b4003ba87a23 */ /* 0x100fe200000108c4 */
[----:B------:R-:W-:Y:S01]  /*60d0*/  PLOP3.LUT P0, PT, PT, PT, UP1, 0x40, 0x0 ;  /* 0x000000000000781c */ /* 0x000fe20003f0e818 */
[--C-:B------:R-:W-:Y:S01]  /*60e0*/  FFMA.FTZ R170, R58, c[0x0][0x2d0], -R196.reuse ;  /* 0x0000b4003aaa7a23 */ /* 0x100fe200000108c4 */
[----:B------:R-:W-:Y:S01]  /*60f0*/  MUFU.EX2 R195, R195 ;  /* 0x000000c300c37308 */ /* 0x000fe20000000800 */
[----:B------:R-:W-:-:S02]  /*6100*/  FFMA.FTZ R169, R56, c[0x0][0x2d0], -R196 ;  /* 0x0000b40038a97a23 */ /* 0x000fc400000108c4 */
[C---:B------:R-:W-:Y:S01]  /*6110*/  HMMA.16816.F32.BF16 R148, R8.reuse, R62, R148 ;  /* 0x0000003e0894723c */ /* 0x040fe20000041894 */
[----:B------:R-:W-:Y:S02]  /*6120*/  FFMA.FTZ R172, R50, c[0x0][0x2d0], -R196 ;  /* 0x0000b40032ac7a23 */ /* 0x000fe400000108c4 */
[--C-:B------:R-:W-:Y:S02]  /*6130*/  FFMA.FTZ R181, R181, c[0x0][0x2d0], -R198.reuse ;  /* 0x0000b400b5b57a23 */ /* 0x100fe400000108c6 */
[--C-:B------:R-:W-:Y:S01]  /*6140*/  FFMA.FTZ R184, R75, c[0x0][0x2d0], -R198.reuse ;  /* 0x0000b4004bb87a23 */ /* 0x100fe200000108c6 */
[----:B------:R-:W-:Y:S01]  /*6150*/  MUFU.EX2 R168, R168 ;  /* 0x000000a800a87308 */ /* 0x000fe20000000800 */
[--C-:B------:R-:W-:Y:S01]  /*6160*/  FFMA.FTZ R183, R57, c[0x0][0x2d0], -R198.reuse ;  /* 0x0000b40039b77a23 */ /* 0x100fe200000108c6 */
[----:B------:R-:W-:Y:S01]  /*6170*/  HMMA.16816.F32.BF16 R100, R8, R22, R100 ;  /* 0x000000160864723c */ /* 0x000fe20000041864 */
[----:B------:R-:W-:Y:S01]  /*6180*/  FFMA.FTZ R185, R51, c[0x0][0x2d0], -R198 ;  /* 0x0000b40033b97a23 */ /* 0x000fe200000108c6 */
[----:B------:R-:W2:Y:S01]  /*6190*/  LDSM.16.MT88.4 R72, [R225+0x1900] ;  /* 0x00190000e148783b */ /* 0x000ea20000004200 */
[----:B------:R-:W-:-:S02]  /*61a0*/  FFMA.FTZ R186, R49, c[0x0][0x2d0], -R196 ;  /* 0x0000b40031ba7a23 */ /* 0x000fc400000108c4 */
[--C-:B------:R-:W-:Y:S01]  /*61b0*/  FFMA.FTZ R189, R39, c[0x0][0x2d0], -R196.reuse ;  /* 0x0000b40027bd7a23 */ /* 0x100fe200000108c4 */
[----:B------:R-:W3:Y:S01]  /*61c0*/  MUFU.EX2 R170, R170 ;  /* 0x000000aa00aa7308 */ /* 0x000ee20000000800 */
[--C-:B------:R-:W-:Y:S01]  /*61d0*/  FFMA.FTZ R187, R37, c[0x0][0x2d0], -R196.reuse ;  /* 0x0000b40025bb7a23 */ /* 0x100fe200000108c4 */
[C---:B------:R-:W-:Y:S01]  /*61e0*/  HMMA.16816.F32.BF16 R112, R8.reuse, R18, R112 ;  /* 0x000000120870723c */ /* 0x040fe20000041870 */
[----:B------:R-:W-:Y:S02]  /*61f0*/  FFMA.FTZ R188, R36, c[0x0][0x2d0], -R196 ;  /* 0x0000b40024bc7a23 */ /* 0x000fe400000108c4 */
[--C-:B------:R-:W-:Y:S02]  /*6200*/  FFMA.FTZ R191, R48, c[0x0][0x2d0], -R198.reuse ;  /* 0x0000b40030bf7a23 */ /* 0x100fe400000108c6 */
[--C-:B------:R-:W-:Y:S01]  /*6210*/  FFMA.FTZ R193, R38, c[0x0][0x2d0], -R198.reuse ;  /* 0x0000b40026c17a23 */ /* 0x100fe200000108c6 */
[----:B------:R-:W-:Y:S01]  /*6220*/  MUFU.EX2 R169, R169 ;  /* 0x000000a900a97308 */ /* 0x000fe20000000800 */
[--C-:B------:R-:W-:Y:S01]  /*6230*/  FFMA.FTZ R190, R33, c[0x0][0x2d0], -R198.reuse ;  /* 0x0000b40021be7a23 */ /* 0x100fe200000108c6 */
[----:B------:R-:W-:Y:S01]  /*6240*/  HMMA.16816.F32.BF16 R124, R8, R14, R124 ;  /* 0x0000000e087c723c */ /* 0x000fe2000004187c */
[----:B------:R-:W-:-:S02]  /*6250*/  FFMA.FTZ R192, R32, c[0x0][0x2d0], -R198 ;  /* 0x0000b40020c07a23 */ /* 0x000fc400000108c6 */
[--C-:B------:R-:W-:Y:S02]  /*6260*/  FFMA.FTZ R249, R246, c[0x0][0x2d0], -R196.reuse ;  /* 0x0000b400f6f97a23 */ /* 0x100fe400000108c4 */
[--C-:B------:R-:W-:Y:S01]  /*6270*/  FFMA.FTZ R244, R244, c[0x0][0x2d0], -R196.reuse ;  /* 0x0000b400f4f47a23 */ /* 0x100fe200000108c4 */
[----:B------:R-:W4:Y:S01]  /*6280*/  MUFU.EX2 R172, R172 ;  /* 0x000000ac00ac7308 */ /* 0x000f220000000800 */
[----:B------:R-:W-:Y:S01]  /*6290*/  F2FP.BF16.PACK_AB R8, R97, R118 ;  /* 0x000000766108723e */ /* 0x000fe200000010ff */
[--C-:B------:R-:W-:Y:S01]  /*62a0*/  FFMA.FTZ R245, R245, c[0x0][0x2d0], -R196.reuse ;  /* 0x0000b400f5f57a23 */ /* 0x100fe200000108c4 */
[----:B------:R-:W-:Y:S01]  /*62b0*/  F2FP.BF16.PACK_AB R9, R47, R96 ;  /* 0x000000602f09723e */ /* 0x000fe200000010ff */
[----:B------:R-:W-:Y:S01]  /*62c0*/  FFMA.FTZ R248, R76, c[0x0][0x2d0], -R196 ;  /* 0x0000b4004cf87a23 */ /* 0x000fe200000108c4 */
[----:B------:R-:W-:Y:S01]  /*62d0*/  F2FP.BF16.PACK_AB R10, R7, R45 ;  /* 0x0000002d070a723e */ /* 0x000fe200000010ff */
[--C-:B------:R-:W-:Y:S01]  /*62e0*/  FFMA.FTZ R247, R247, c[0x0][0x2d0], -R198.reuse ;  /* 0x0000b400f7f77a23 */ /* 0x100fe200000108c6 */
[----:B-1----:R-:W-:Y:S01]  /*62f0*/  F2FP.BF16.PACK_AB R11, R4, R5 ;  /* 0x00000005040b723e */ /* 0x002fe200000010ff */
[----:B------:R-:W-:Y:S01]  /*6300*/  MUFU.EX2 R181, R181 ;  /* 0x000000b500b57308 */ /* 0x000fe20000000800 */
[----:B------:R-:W-:-:S02]  /*6310*/  FFMA.FTZ R246, R78, c[0x0][0x2d0], -R198 ;  /* 0x0000b4004ef67a23 */ /* 0x000fc400000108c6 */
[--C-:B------:R-:W-:Y:S02]  /*6320*/  FFMA.FTZ R250, R155, c[0x0][0x2d0], -R198.reuse ;  /* 0x0000b4009bfa7a23 */ /* 0x100fe400000108c6 */
[----:B------:R-:W-:Y:S01]  /*6330*/  FFMA.FTZ R251, R154, c[0x0][0x2d0], -R198 ;  /* 0x0000b4009afb7a23 */ /* 0x000fe200000108c6 */
[C---:B------:R-:W-:Y:S01]  /*6340*/  HMMA.16816.F32.BF16 R160, R8.reuse, R92, R160 ;  /* 0x0000005c08a0723c */ /* 0x040fe200000418a0 */
[----:B------:R-:W-:Y:S01]  /*6350*/  FFMA.FTZ R120, R120, c[0x0][0x2d0], -R196 ;  /* 0x0000b40078787a23 */ /* 0x000fe200000108c4 */
[----:B------:R-:W1:Y:S01]  /*6360*/  MUFU.EX2 R184, R184 ;  /* 0x000000b800b87308 */ /* 0x000e620000000800 */
[----:B------:R-:W-:Y:S02]  /*6370*/  FADD.FTZ R165, R5, R165 ;  /* 0x000000a505a57221 */ /* 0x000fe40000010000 */
[----:B------:R-:W-:Y:S02]  /*6380*/  FFMA.FTZ R175, R175, c[0x0][0x2d0], -R198 ;  /* 0x0000b400afaf7a23 */ /* 0x000fe400000108c6 */
[----:B------:R-:W-:Y:S01]  /*6390*/  FADD.FTZ R165, R4, R165 ;  /* 0x000000a504a57221 */ /* 0x000fe20000010000 */
[C---:B------:R-:W-:Y:S02]  /*63a0*/  HMMA.16816.F32.BF16 R144, R8.reuse, R88, R144 ;  /* 0x000000580890723c */ /* 0x040fe40000041890 */
[----:B------:R-:W-:Y:S06]  /*63b0*/  MUFU.EX2 R183, R183 ;  /* 0x000000b700b77308 */ /* 0x000fec0000000800 */
[C---:B------:R-:W-:Y:S02]  /*63c0*/  HMMA.16816.F32.BF16 R132, R8.reuse, R84, R132 ;  /* 0x000000540884723c */ /* 0x040fe40000041884 */
[----:B------:R-:W5:Y:S06]  /*63d0*/  MUFU.EX2 R185, R185 ;  /* 0x000000b900b97308 */ /* 0x000f6c0000000800 */
[C---:B------:R-:W-:Y:S02]  /*63e0*/  HMMA.16816.F32.BF16 R128, R8.reuse, R80, R128 ;  /* 0x000000500880723c */ /* 0x040fe40000041880 */
[----:B------:R-:W1:Y:S06]  /*63f0*/  MUFU.EX2 R186, R186 ;  /* 0x000000ba00ba7308 */ /* 0x000e6c0000000800 */
[C---:B------:R-:W-:Y:S02]  /*6400*/  HMMA.16816.F32.BF16 R148, R8.reuse, R94, R148 ;  /* 0x0000005e0894723c */ /* 0x040fe40000041894 */
[----:B------:R-:W-:Y:S06]  /*6410*/  MUFU.EX2 R189, R189 ;  /* 0x000000bd00bd7308 */ /* 0x000fec0000000800 */
[C---:B------:R-:W-:Y:S02]  /*6420*/  HMMA.16816.F32.BF16 R100, R8.reuse, R90, R100 ;  /* 0x0000005a0864723c */ /* 0x040fe40000041864 */
[----:B------:R-:W-:Y:S06]  /*6430*/  MUFU.EX2 R187, R187 ;  /* 0x000000bb00bb7308 */ /* 0x000fec0000000800 */
[C---:B------:R-:W-:Y:S02]  /*6440*/  HMMA.16816.F32.BF16 R112, R8.reuse, R86, R112 ;  /* 0x000000560870723c */ /* 0x040fe40000041870 */
[----:B------:R-:W-:Y:S06]  /*6450*/  MUFU.EX2 R188, R188 ;  /* 0x000000bc00bc7308 */ /* 0x000fec0000000800 */
[----:B------:R-:W-:Y:S02]  /*6460*/  HMMA.16816.F32.BF16 R124, R8, R82, R124 ;  /* 0x00000052087c723c */ /* 0x000fe4000004187c */
[----:B------:R-:W2:Y:S05]  /*6470*/  MUFU.EX2 R191, R191 ;  /* 0x000000bf00bf7308 */ /* 0x000eaa0000000800 */
[----:B---3--:R-:W-:Y:S01]  /*6480*/  F2FP.BF16.PACK_AB R8, R170, R168 ;  /* 0x000000a8aa08723e */ /* 0x008fe200000010ff */
[----:B------:R-:W-:Y:S01]  /*6490*/  FADD.FTZ R168, R168, R170 ;  /* 0x000000aaa8a87221 */ /* 0x000fe20000010000 */
[----:B----4-:R-:W-:Y:S01]  /*64a0*/  F2FP.BF16.PACK_AB R10, R172, R169 ;  /* 0x000000a9ac0a723e */ /* 0x010fe200000010ff */
[----:B------:R-:W3:Y:S01]  /*64b0*/  MUFU.EX2 R193, R193 ;  /* 0x000000c100c17308 */ /* 0x000ee20000000800 */
[----:B-1----:R-:W-:Y:S01]  /*64c0*/  F2FP.BF16.PACK_AB R9, R184, R181 ;  /* 0x000000b5b809723e */ /* 0x002fe200000010ff */
[----:B------:R-:W-:Y:S01]  /*64d0*/  FADD.FTZ R181, R181, R184 ;  /* 0x000000b8b5b57221 */ /* 0x000fe20000010000 */
[----:B-----5:R-:W-:Y:S01]  /*64e0*/  F2FP.BF16.PACK_AB R11, R185, R183 ;  /* 0x000000b7b90b723e */ /* 0x020fe200000010ff */
[----:B------:R-:W-:-:S02]  /*64f0*/  FADD.FTZ R168, R169, R168 ;  /* 0x000000a8a9a87221 */ /* 0x000fc40000010000 */
[----:B------:R-:W-:Y:S02]  /*6500*/  FADD.FTZ R181, R183, R181 ;  /* 0x000000b5b7b57221 */ /* 0x000fe40000010000 */
[----:B------:R-:W1:Y:S01]  /*6510*/  MUFU.EX2 R190, R190 ;  /* 0x000000be00be7308 */ /* 0x000e620000000800 */
[----:B------:R-:W-:Y:S01]  /*6520*/  FADD.FTZ R168, R172, R168 ;  /* 0x000000a8aca87221 */ /* 0x000fe20000010000 */
[C---:B------:R-:W-:Y:S01]  /*6530*/  HMMA.16816.F32.BF16 R56, R8.reuse, R52, RZ ;  /* 0x000000340838723c */ /* 0x040fe200000418ff */
[----:B------:R-:W-:Y:S02]  /*6540*/  FADD.FTZ R181, R185, R181 ;  /* 0x000000b5b9b57221 */ /* 0x000fe40000010000 */
[----:B------:R-:W-:Y:S02]  /*6550*/  FADD.FTZ R168, R186, R168 ;  /* 0x000000a8baa87221 */ /* 0x000fe40000010000 */
[----:B--2---:R-:W-:Y:S01]  /*6560*/  FADD.FTZ R181, R191, R181 ;  /* 0x000000b5bfb57221 */ /* 0x004fe20000010000 */
[----:B------:R-:W2:Y:S01]  /*6570*/  MUFU.EX2 R192, R192 ;  /* 0x000000c000c07308 */ /* 0x000ea20000000800 */
[----:B------:R-:W-:Y:S01]  /*6580*/  FADD.FTZ R168, R189, R168 ;  /* 0x000000a8bda87221 */ /* 0x000fe20000010000 */
[----:B------:R-:W-:Y:S01]  /*6590*/  HMMA.16816.F32.BF16 R52, R8, R54, RZ ;  /* 0x000000360834723c */ /* 0x000fe200000418ff */
[----:B---3--:R-:W-:-:S02]  /*65a0*/  FADD.FTZ R181, R193, R181 ;  /* 0x000000b5c1b57221 */ /* 0x008fc40000010000 */
[----:B------:R-:W-:-:S03]  /*65b0*/  FADD.FTZ R168, R187, R168 ;  /* 0x000000a8bba87221 */ /* 0x000fc60000010000 */
[----:B------:R-:W-:Y:S01]  /*65c0*/  MUFU.EX2 R194, R194 ;  /* 0x000000c200c27308 */ /* 0x000fe20000000800 */
[----:B-1----:R-:W-:Y:S01]  /*65d0*/  FADD.FTZ R181, R190, R181 ;  /* 0x000000b5beb57221 */ /* 0x002fe20000010000 */
[----:B------:R-:W-:Y:S01]  /*65e0*/  HMMA.16816.F32.BF16 R36, R8, R28, RZ ;  /* 0x0000001c0824723c */ /* 0x000fe200000418ff */
[----:B------:R-:W-:-:S05]  /*65f0*/  FADD.FTZ R168, R188, R168 ;  /* 0x000000a8bca87221 */ /* 0x000fca0000010000 */
[----:B------:R-:W-:Y:S01]  /*6600*/  MUFU.EX2 R197, R197 ;  /* 0x000000c500c57308 */ /* 0x000fe20000000800 */
[----:B--2---:R-:W-:Y:S01]  /*6610*/  FADD.FTZ R181, R192, R181 ;  /* 0x000000b5c0b57221 */ /* 0x004fe20000010000 */
[C---:B------:R-:W-:Y:S06]  /*6620*/  HMMA.16816.F32.BF16 R32, R8.reuse, R30, RZ ;  /* 0x0000001e0820723c */ /* 0x040fec00000418ff */
[----:B------:R-:W-:Y:S02]  /*6630*/  MUFU.EX2 R199, R199 ;  /* 0x000000c700c77308 */ /* 0x000fe40000000800 */
[C---:B------:R-:W-:Y:S06]  /*6640*/  HMMA.16816.F32.BF16 R48, R8.reuse, R40, RZ ;  /* 0x000000280830723c */ /* 0x040fec00000418ff */
[----:B------:R-:W1:Y:S02]  /*6650*/  MUFU.EX2 R201, R201 ;  /* 0x000000c900c97308 */ /* 0x000e640000000800 */
[C---:B------:R-:W-:Y:S06]  /*6660*/  HMMA.16816.F32.BF16 R28, R8.reuse, R24, RZ ;  /* 0x00000018081c723c */ /* 0x040fec00000418ff */
[----:B------:R-:W2:Y:S02]  /*6670*/  MUFU.EX2 R204, R204 ;  /* 0x000000cc00cc7308 */ /* 0x000ea40000000800 */
[C---:B------:R-:W-:Y:S06]  /*6680*/  HMMA.16816.F32.BF16 R40, R8.reuse, R42, RZ ;  /* 0x0000002a0828723c */ /* 0x040fec00000418ff */
[----:B------:R-:W3:Y:S01]  /*6690*/  MUFU.EX2 R207, R207 ;  /* 0x000000cf00cf7308 */ /* 0x000ee20000000800 */
[----:B-1----:R-:W-:Y:S01]  /*66a0*/  FADD.FTZ R165, R201, R165 ;  /* 0x000000a5c9a57221 */ /* 0x002fe20000010000 */
[----:B------:R-:W-:Y:S06]  /*66b0*/  HMMA.16816.F32.BF16 R24, R8, R26, RZ ;  /* 0x0000001a0818723c */ /* 0x000fec00000418ff */
[----:B------:R-:W1:Y:S01]  /*66c0*/  MUFU.EX2 R206, R206 ;  /* 0x000000ce00ce7308 */ /* 0x000e620000000800 */
[----:B------:R-:W-:Y:S01]  /*66d0*/  F2FP.BF16.PACK_AB R8, R189, R186 ;  /* 0x000000babd08723e */ /* 0x000fe200000010ff */
[----:B--2---:R-:W-:Y:S01]  /*66e0*/  FADD.FTZ R165, R204, R165 ;  /* 0x000000a5cca57221 */ /* 0x004fe20000010000 */
[----:B------:R-:W-:-:S02]  /*66f0*/  F2FP.BF16.PACK_AB R10, R188, R187 ;  /* 0x000000bbbc0a723e */ /* 0x000fc400000010ff */
[----:B------:R-:W-:Y:S02]  /*6700*/  F2FP.BF16.PACK_AB R9, R193, R191 ;  /* 0x000000bfc109723e */ /* 0x000fe400000010ff */
[----:B------:R-:W-:Y:S01]  /*6710*/  F2FP.BF16.PACK_AB R11, R192, R190 ;  /* 0x000000bec00b723e */ /* 0x000fe200000010ff */
[----:B------:R-:W-:Y:S01]  /*6720*/  MUFU.EX2 R200, R200 ;  /* 0x000000c800c87308 */ /* 0x000fe20000000800 */
[----:B---3--:R-:W-:-:S05]  /*6730*/  FADD.FTZ R165, R207, R165 ;  /* 0x000000a5cfa57221 */ /* 0x008fca0000010000 */
[----:B------:R-:W-:Y:S02]  /*6740*/  HMMA.16816.F32.BF16 R56, R8, R60, R56 ;  /* 0x0000003c0838723c */ /* 0x000fe40000041838 */
[----:B------:R-:W2:Y:S01]  /*6750*/  MUFU.EX2 R208, R208 ;  /* 0x000000d000d07308 */ /* 0x000ea20000000800 */
[----:B-1----:R-:W-:-:S05]  /*6760*/  FADD.FTZ R165, R206, R165 ;  /* 0x000000a5cea57221 */ /* 0x002fca0000010000 */
[C---:B------:R-:W-:Y:S01]  /*6770*/  HMMA.16816.F32.BF16 R52, R8.reuse, R62, R52 ;  /* 0x0000003e0834723c */ /* 0x040fe20000041834 */
[----:B------:R-:W1:Y:S01]  /*6780*/  LDSM.16.MT88.4 R60, [R218+0x1900] ;  /* 0x00190000da3c783b */ /* 0x000e620000004200 */
[----:B------:R-:W-:Y:S06]  /*6790*/  MUFU.EX2 R210, R210 ;  /* 0x000000d200d27308 */ /* 0x000fec0000000800 */
[----:B------:R-:W-:Y:S02]  /*67a0*/  HMMA.16816.F32.BF16 R48, R8, R20, R48 ;  /* 0x000000140830723c */ /* 0x000fe40000041830 */
[----:B------:R-:W3:Y:S01]  /*67b0*/  MUFU.EX2 R211, R211 ;  /* 0x000000d300d37308 */ /* 0x000ee20000000800 */
[----:B--2---:R-:W-:-:S05]  /*67c0*/  F2FP.BF16.PACK_AB R76, R208, R200 ;  /* 0x000000c8d04c723e */ /* 0x004fca00000010ff */
[C---:B------:R-:W-:Y:S02]  /*67d0*/  HMMA.16816.F32.BF16 R36, R8.reuse, R16, R36 ;  /* 0x000000100824723c */ /* 0x040fe40000041824 */
[----:B------:R-:W2:Y:S06]  /*67e0*/  MUFU.EX2 R240, R240 ;  /* 0x000000f000f07308 */ /* 0x000eac0000000800 */
[----:B------:R-:W-:Y:S02]  /*67f0*/  HMMA.16816.F32.BF16 R28, R8, R12, R28 ;  /* 0x0000000c081c723c */ /* 0x000fe4000004181c */
[----:B------:R-:W4:Y:S01]  /*6800*/  MUFU.EX2 R241, R241 ;  /* 0x000000f100f17308 */ /* 0x000f220000000800 */
[----:B---3--:R-:W-:-:S05]  /*6810*/  F2FP.BF16.PACK_AB R78, R211, R210 ;  /* 0x000000d2d34e723e */ /* 0x008fca00000010ff */
[----:B------:R-:W-:Y:S01]  /*6820*/  HMMA.16816.F32.BF16 R40, R8, R22, R40 ;  /* 0x000000160828723c */ /* 0x000fe20000041828 */
[----:B------:R-:W3:Y:S01]  /*6830*/  LDSM.16.MT88.4 R20, [R225+0x2100] ;  /* 0x00210000e114783b */ /* 0x000ee20000004200 */
[----:B------:R-:W5:Y:S01]  /*6840*/  MUFU.EX2 R242, R242 ;  /* 0x000000f200f27308 */ /* 0x000f620000000800 */
[----:B--2---:R-:W-:-:S05]  /*6850*/  FADD.FTZ R165, R240, R165 ;  /* 0x000000a5f0a57221 */ /* 0x004fca0000010000 */
[----:B------:R-:W-:Y:S01]  /*6860*/  HMMA.16816.F32.BF16 R32, R8, R18, R32 ;  /* 0x000000120820723c */ /* 0x000fe20000041820 */
[----:B------:R-:W2:Y:S01]  /*6870*/  LDSM.16.MT88.4 R16, [R220+0x2100] ;  /* 0x00210000dc10783b */ /* 0x000ea20000004200 */
[----:B------:R-:W1:Y:S01]  /*6880*/  MUFU.EX2 R243, R243 ;  /* 0x000000f300f37308 */ /* 0x000e620000000800 */
[C---:B----4-:R-:W-:Y:S01]  /*6890*/  F2FP.BF16.PACK_AB R77, R241.reuse, R240 ;  /* 0x000000f0f14d723e */ /* 0x050fe200000010ff */
[----:B------:R-:W-:-:S04]  /*68a0*/  FADD.FTZ R165, R241, R165 ;  /* 0x000000a5f1a57221 */ /* 0x000fc80000010000 */
[----:B------:R-:W-:Y:S01]  /*68b0*/  HMMA.16816.F32.BF16 R24, R8, R14, R24 ;  /* 0x0000000e0818723c */ /* 0x000fe20000041818 */
[----:B------:R-:W4:Y:S01]  /*68c0*/  LDSM.16.MT88.4 R12, [R219+0x2100] ;  /* 0x00210000db0c783b */ /* 0x000f220000004200 */
[----:B------:R-:W1:Y:S01]  /*68d0*/  MUFU.EX2 R244, R244 ;  /* 0x000000f400f47308 */ /* 0x000e620000000800 */
[----:B-----5:R-:W-:-:S04]  /*68e0*/  FADD.FTZ R165, R242, R165 ;  /* 0x000000a5f2a57221 */ /* 0x020fc80000010000 */
[----:B------:R-:W-:Y:S02]  /*68f0*/  F2FP.BF16.PACK_AB R8, R194, R195 ;  /* 0x000000c3c208723e */ /* 0x000fe400000010ff */
[----:B------:R-:W-:Y:S01]  /*6900*/  F2FP.BF16.PACK_AB R9, R204, R201 ;  /* 0x000000c9cc09723e */ /* 0x000fe200000010ff */
[----:B------:R-:W5:Y:S01]  /*6910*/  MUFU.EX2 R245, R245 ;  /* 0x000000f500f57308 */ /* 0x000f620000000800 */
[----:B------:R-:W-:Y:S01]  /*6920*/  F2FP.BF16.PACK_AB R10, R199, R197 ;  /* 0x000000c5c70a723e */ /* 0x000fe200000010ff */
[C---:B-1----:R-:W-:Y:S01]  /*6930*/  FADD.FTZ R165, R243.reuse, R165 ;  /* 0x000000a5f3a57221 */ /* 0x042fe20000010000 */
[----:B------:R-:W-:Y:S02]  /*6940*/  F2FP.BF16.PACK_AB R11, R206, R207 ;  /* 0x000000cfce0b723e */ /* 0x000fe400000010ff */
[----:B------:R-:W-:-:S03]  /*6950*/  F2FP.BF16.PACK_AB R79, R243, R242 ;  /* 0x000000f2f34f723e */ /* 0x000fc600000010ff */
[----:B------:R-:W1:Y:S01]  /*6960*/  MUFU.EX2 R249, R249 ;  /* 0x000000f900f97308 */ /* 0x000e620000000800 */
[----:B------:R-:W-:Y:S01]  /*6970*/  FADD.FTZ R168, R244, R168 ;  /* 0x000000a8f4a87221 */ /* 0x000fe20000010000 */
[C---:B------:R-:W-:Y:S06]  /*6980*/  HMMA.16816.F32.BF16 R160, R8.reuse, R72, R160 ;  /* 0x0000004808a0723c */ /* 0x040fec00000418a0 */
[----:B------:R-:W2:Y:S01]  /*6990*/  MUFU.EX2 R248, R248 ;  /* 0x000000f800f87308 */ /* 0x000ea20000000800 */
[----:B-----5:R-:W-:Y:S01]  /*69a0*/  FADD.FTZ R168, R245, R168 ;  /* 0x000000a8f5a87221 */ /* 0x020fe20000010000 */
[C---:B------:R-:W-:Y:S06]  /*69b0*/  HMMA.16816.F32.BF16 R148, R8.reuse, R74, R148 ;  /* 0x0000004a0894723c */ /* 0x040fec0000041894 */
[----:B------:R-:W5:Y:S01]  /*69c0*/  MUFU.EX2 R247, R247 ;  /* 0x000000f700f77308 */ /* 0x000f620000000800 */
[----:B-1----:R-:W-:Y:S01]  /*69d0*/  FADD.FTZ R168, R249, R168 ;  /* 0x000000a8f9a87221 */ /* 0x002fe20000010000 */
[C---:B------:R-:W-:Y:S06]  /*69e0*/  HMMA.16816.F32.BF16 R144, R8.reuse, R68, R144 ;  /* 0x000000440890723c */ /* 0x040fec0000041890 */
[----:B------:R-:W1:Y:S01]  /*69f0*/  MUFU.EX2 R246, R246 ;  /* 0x000000f600f67308 */ /* 0x000e620000000800 */
[----:B--2---:R-:W-:Y:S01]  /*6a00*/  FADD.FTZ R168, R248, R168 ;  /* 0x000000a8f8a87221 */ /* 0x004fe20000010000 */
[C---:B------:R-:W-:Y:S06]  /*6a10*/  HMMA.16816.F32.BF16 R100, R8.reuse, R70, R100 ;  /* 0x000000460864723c */ /* 0x040fec0000041864 */
[----:B------:R-:W2:Y:S01]  /*6a20*/  MUFU.EX2 R250, R250 ;  /* 0x000000fa00fa7308 */ /* 0x000ea20000000800 */
[----:B-----5:R-:W-:Y:S01]  /*6a30*/  FADD.FTZ R181, R247, R181 ;  /* 0x000000b5f7b57221 */ /* 0x020fe20000010000 */
[C---:B------:R-:W-:Y:S06]  /*6a40*/  HMMA.16816.F32.BF16 R132, R8.reuse, R64, R132 ;  /* 0x000000400884723c */ /* 0x040fec0000041884 */
[----:B------:R-:W5:Y:S01]  /*6a50*/  MUFU.EX2 R251, R251 ;  /* 0x000000fb00fb7308 */ /* 0x000f620000000800 */
[----:B-1----:R-:W-:Y:S01]  /*6a60*/  FADD.FTZ R181, R246, R181 ;  /* 0x000000b5f6b57221 */ /* 0x002fe20000010000 */
[----:B------:R-:W-:Y:S03]  /*6a70*/  HMMA.16816.F32.BF16 R112, R8, R66, R112 ;  /* 0x000000420870723c */ /* 0x000fe60000041870 */
[----:B--2---:R-:W-:-:S05]  /*6a80*/  FADD.FTZ R181, R250, R181 ;  /* 0x000000b5fab57221 */ /* 0x004fca0000010000 */
[----:B------:R-:W-:Y:S01]  /*6a90*/  HMMA.16816.F32.BF16 R128, R8, R60, R128 ;  /* 0x0000003c0880723c */ /* 0x000fe20000041880 */
[----:B-----5:R-:W-:-:S07]  /*6aa0*/  FADD.FTZ R181, R251, R181 ;  /* 0x000000b5fbb57221 */ /* 0x020fce0000010000 */
[----:B------:R-:W-:Y:S01]  /*6ab0*/  HMMA.16816.F32.BF16 R124, R8, R62, R124 ;  /* 0x0000003e087c723c */ /* 0x000fe2000004187c */
[----:B------:R-:W1:Y:S07]  /*6ac0*/  LDSM.16.MT88.4 R8, [R218+0x2100] ;  /* 0x00210000da08783b */ /* 0x000e6e0000004200 */
[C---:B---3--:R-:W-:Y:S08]  /*6ad0*/  HMMA.16816.F32.BF16 R160, R76.reuse, R20, R160 ;  /* 0x000000144ca0723c */ /* 0x048ff000000418a0 */
[C---:B------:R-:W-:Y:S08]  /*6ae0*/  HMMA.16816.F32.BF16 R148, R76.reuse, R22, R148 ;  /* 0x000000164c94723c */ /* 0x040ff00000041894 */
[C---:B------:R-:W-:Y:S08]  /*6af0*/  HMMA.16816.F32.BF16 R144, R76.reuse, R16, R144 ;  /* 0x000000104c90723c */ /* 0x040ff00000041890 */
[C---:B------:R-:W-:Y:S08]  /*6b00*/  HMMA.16816.F32.BF16 R100, R76.reuse, R18, R100 ;  /* 0x000000124c64723c */ /* 0x040ff00000041864 */
[C---:B----4-:R-:W-:Y:S08]  /*6b10*/  HMMA.16816.F32.BF16 R132, R76.reuse, R12, R132 ;  /* 0x0000000c4c84723c */ /* 0x050ff00000041884 */
[C---:B------:R-:W-:Y:S08]  /*6b20*/  HMMA.16816.F32.BF16 R112, R76.reuse, R14, R112 ;  /* 0x0000000e4c70723c */ /* 0x040ff00000041870 */
[C---:B-1----:R-:W-:Y:S08]  /*6b30*/  HMMA.16816.F32.BF16 R128, R76.reuse, R8, R128 ;  /* 0x000000084c80723c */ /* 0x042ff00000041880 */
[----:B------:R-:W-:Y:S07]  /*6b40*/  HMMA.16816.F32.BF16 R124, R76, R10, R124 ;  /* 0x0000000a4c7c723c */ /* 0x000fee000004187c */
[----:B------:R-:W-:-:S02]  /*6b50*/  F2FP.BF16.PACK_AB R76, R245, R244 ;  /* 0x000000f4f54c723e */ /* 0x000fc400000010ff */
[----:B------:R-:W-:Y:S02]  /*6b60*/  F2FP.BF16.PACK_AB R78, R248, R249 ;  /* 0x000000f9f84e723e */ /* 0x000fe400000010ff */
[----:B------:R-:W-:Y:S02]  /*6b70*/  F2FP.BF16.PACK_AB R77, R246, R247 ;  /* 0x000000f7f64d723e */ /* 0x000fe400000010ff */
[----:B------:R-:W-:Y:S02]  /*6b80*/  F2FP.BF16.PACK_AB R79, R251, R250 ;  /* 0x000000fafb4f723e */ /* 0x000fe400000010ff */
[----:B------:R-:W-:-:S05]  /*6b90*/  IADD3 R244, R6, -0x2, RZ ;  /* 0xfffffffe06f47810 */ /* 0x000fca0007ffe0ff */
[C---:B------:R-:W-:Y:S07]  /*6ba0*/  HMMA.16816.F32.BF16 R48, R76.reuse, R88, R48 ;  /* 0x000000584c30723c */ /* 0x040fee0000041830 */
[----:B------:R-:W-:Y:S01]  /*6bb0*/  FFMA.FTZ R89, R137, c[0x0][0x2d0], -R122 ;  /* 0x0000b40089597a23 */ /* 0x000fe2000001087a */
[----:B------:R-:W-:Y:S01]  /*6bc0*/  HMMA.16816.F32.BF16 R40, R76, R90, R40 ;  /* 0x0000005a4c28723c */ /* 0x000fe20000041828 */
[----:B------:R-:W-:-:S04]  /*6bd0*/  FFMA.FTZ R88, R110, c[0x0][0x2d0], -R123 ;  /* 0x0000b4006e587a23 */ /* 0x000fc8000001087b */
[----:B------:R-:W-:Y:S02]  /*6be0*/  MUFU.EX2 R89, R89 ;  /* 0x0000005900597308 */ /* 0x000fe40000000800 */
[----:B------:R-:W-:Y:S01]  /*6bf0*/  FFMA.FTZ R90, R138, c[0x0][0x2d0], -R122 ;  /* 0x0000b4008a5a7a23 */ /* 0x000fe2000001087a */
[----:B------:R-:W-:Y:S01]  /*6c00*/  HMMA.16816.F32.BF16 R32, R76, R86, R32 ;  /* 0x000000564c20723c */ /* 0x000fe20000041820 */
[----:B------:R-:W-:-:S04]  /*6c10*/  FFMA.FTZ R91, R153, c[0x0][0x2d0], -R196 ;  /* 0x0000b400995b7a23 */ /* 0x000fc800000108c4 */
[----:B------:R1:W-:Y:S02]  /*6c20*/  MUFU.EX2 R86, R111 ;  /* 0x0000006f00567308 */ /* 0x0003e40000000800 */
[--C-:B------:R-:W-:Y:S01]  /*6c30*/  FFMA.FTZ R87, R136, c[0x0][0x2d0], -R122.reuse ;  /* 0x0000b40088577a23 */ /* 0x100fe2000001087a */
[C---:B------:R-:W-:Y:S01]  /*6c40*/  HMMA.16816.F32.BF16 R36, R76.reuse, R84, R36 ;  /* 0x000000544c24723c */ /* 0x040fe20000041824 */
[----:B------:R-:W-:Y:S02]  /*6c50*/  FFMA.FTZ R122, R139, c[0x0][0x2d0], -R122 ;  /* 0x0000b4008b7a7a23 */ /* 0x000fe4000001087a */
[----:B------:R-:W-:Y:S02]  /*6c60*/  LDSM.16.MT88.4 R136, [R220+0x2900] ;  /* 0x00290000dc88783b */ /* 0x000fe40000004200 */
[----:B------:R-:W2:Y:S02]  /*6c70*/  MUFU.EX2 R88, R88 ;  /* 0x0000005800587308 */ /* 0x000ea40000000800 */
[--C-:B------:R-:W-:Y:S01]  /*6c80*/  FFMA.FTZ R84, R108, c[0x0][0x2d0], -R123.reuse ;  /* 0x0000b4006c547a23 */ /* 0x100fe2000001087b */
[----:B------:R-:W-:Y:S01]  /*6c90*/  HMMA.16816.F32.BF16 R28, R76, R80, R28 ;  /* 0x000000504c1c723c */ /* 0x000fe2000004181c */
[----:B------:R-:W-:-:S04]  /*6ca0*/  FFMA.FTZ R85, R109, c[0x0][0x2d0], -R123 ;  /* 0x0000b4006d557a23 */ /* 0x000fc8000001087b */
[----:B------:R-:W-:Y:S01]  /*6cb0*/  MUFU.EX2 R80, R122 ;  /* 0x0000007a00507308 */ /* 0x000fe20000000800 */
[----:B-1----:R-:W-:Y:S01]  /*6cc0*/  LDSM.16.MT88.4 R108, [R219+0x2900] ;  /* 0x00290000db6c783b */ /* 0x002fe20000004200 */
[--C-:B------:R-:W-:Y:S01]  /*6cd0*/  FFMA.FTZ R81, R152, c[0x0][0x2d0], -R196.reuse ;  /* 0x0000b40098517a23 */ /* 0x100fe200000108c4 */
[C---:B------:R-:W-:Y:S02]  /*6ce0*/  HMMA.16816.F32.BF16 R24, R76.reuse, R82, R24 ;  /* 0x000000524c18723c */ /* 0x040fe40000041818 */
[----:B------:R-:W1:Y:S03]  /*6cf0*/  LDSM.16.MT88.4 R152, [R225+0x2900] ;  /* 0x00290000e198783b */ /* 0x000e660000004200 */
[----:B------:R3:W-:Y:S02]  /*6d00*/  MUFU.EX2 R82, R120 ;  /* 0x0000007800527308 */ /* 0x0007e40000000800 */
[----:B------:R-:W-:Y:S01]  /*6d10*/  FFMA.FTZ R83, R121, c[0x0][0x2d0], -R196 ;  /* 0x0000b40079537a23 */ /* 0x000fe200000108c4 */
[C---:B------:R-:W-:Y:S05]  /*6d20*/  HMMA.16816.F32.BF16 R56, R76.reuse, R92, R56 ;  /* 0x0000005c4c38723c */ /* 0x040fea0000041838 */
[----:B------:R-:W-:Y:S02]  /*6d30*/  MUFU.EX2 R84, R84 ;  /* 0x0000005400547308 */ /* 0x000fe40000000800 */
[--C-:B------:R-:W-:Y:S01]  /*6d40*/  FFMA.FTZ R92, R209, c[0x0][0x2d0], -R198.reuse ;  /* 0x0000b400d15c7a23 */ /* 0x100fe200000108c6 */
[----:B------:R-:W-:Y:S01]  /*6d50*/  HMMA.16816.F32.BF16 R52, R76, R94, R52 ;  /* 0x0000005e4c34723c */ /* 0x000fe20000041834 */
[--C-:B------:R-:W-:Y:S01]  /*6d60*/  FFMA.FTZ R93, R205, c[0x0][0x2d0], -R198.reuse ;  /* 0x0000b400cd5d7a23 */ /* 0x100fe200000108c6 */
[----:B---3--:R-:W3:Y:S03]  /*6d70*/  LDSM.16.MT88.4 R120, [R218+0x2900] ;  /* 0x00290000da78783b */ /* 0x008ee60000004200 */
[----:B------:R-:W4:Y:S02]  /*6d80*/  MUFU.EX2 R85, R85 ;  /* 0x0000005500557308 */ /* 0x000f240000000800 */
[--C-:B------:R-:W-:Y:S01]  /*6d90*/  FFMA.FTZ R94, R203, c[0x0][0x2d0], -R198.reuse ;  /* 0x0000b400cb5e7a23 */ /* 0x100fe200000108c6 */
[----:B--2---:R-:W-:Y:S01]  /*6da0*/  F2FP.BF16.PACK_AB R78, R86, R88 ;  /* 0x00000058564e723e */ /* 0x004fe200000010ff */
[----:B------:R-:W-:-:S04]  /*6db0*/  FFMA.FTZ R95, R202, c[0x0][0x2d0], -R198 ;  /* 0x0000b400ca5f7a23 */ /* 0x000fc800000108c6 */
[----:B------:R-:W2:Y:S08]  /*6dc0*/  MUFU.EX2 R87, R87 ;  /* 0x0000005700577308 */ /* 0x000eb00000000800 */
[----:B------:R-:W5:Y:S01]  /*6dd0*/  MUFU.EX2 R90, R90 ;  /* 0x0000005a005a7308 */ /* 0x000f620000000800 */
[----:B----4-:R-:W-:-:S07]  /*6de0*/  F2FP.BF16.PACK_AB R76, R85, R84 ;  /* 0x00000054554c723e */ /* 0x010fce00000010ff */
[----:B------:R-:W4:Y:S01]  /*6df0*/  MUFU.EX2 R81, R81 ;  /* 0x0000005100517308 */ /* 0x000f220000000800 */
[----:B--2---:R-:W-:Y:S01]  /*6e00*/  F2FP.BF16.PACK_AB R77, R89, R87 ;  /* 0x00000057594d723e */ /* 0x004fe200000010ff */
[----:B------:R-:W-:-:S04]  /*6e10*/  FADD.FTZ R165, R87, R165 ;  /* 0x000000a557a57221 */ /* 0x000fc80000010000 */
[----:B------:R-:W-:Y:S02]  /*6e20*/  FADD.FTZ R165, R89, R165 ;  /* 0x000000a559a57221 */ /* 0x000fe40000010000 */
[----:B------:R-:W2:Y:S01]  /*6e30*/  MUFU.EX2 R91, R91 ;  /* 0x0000005b005b7308 */ /* 0x000ea20000000800 */
[----:B-----5:R-:W-:Y:S01]  /*6e40*/  F2FP.BF16.PACK_AB R79, R80, R90 ;  /* 0x0000005a504f723e */ /* 0x020fe200000010ff */
[----:B------:R-:W-:-:S04]  /*6e50*/  FADD.FTZ R165, R90, R165 ;  /* 0x000000a55aa57221 */ /* 0x000fc80000010000 */
[----:B------:R-:W-:Y:S02]  /*6e60*/  FADD.FTZ R242, R80, R165 ;  /* 0x000000a550f27221 */ /* 0x000fe40000010000 */
[----:B------:R-:W5:Y:S01]  /*6e70*/  MUFU.EX2 R83, R83 ;  /* 0x0000005300537308 */ /* 0x000f620000000800 */
[----:B-1----:R-:W-:Y:S01]  /*6e80*/  HMMA.16816.F32.BF16 R160, R76, R152, R160 ;  /* 0x000000984ca0723c */ /* 0x002fe200000418a0 */
[----:B----4-:R-:W-:-:S06]  /*6e90*/  FADD.FTZ R168, R81, R168 ;  /* 0x000000a851a87221 */ /* 0x010fcc0000010000 */
[----:B------:R-:W1:Y:S01]  /*6ea0*/  MUFU.EX2 R92, R92 ;  /* 0x0000005c005c7308 */ /* 0x000e620000000800 */
[----:B------:R-:W-:Y:S01]  /*6eb0*/  HMMA.16816.F32.BF16 R148, R76, R154, R148 ;  /* 0x0000009a4c94723c */ /* 0x000fe20000041894 */
[----:B--2---:R-:W-:-:S04]  /*6ec0*/  FADD.FTZ R168, R91, R168 ;  /* 0x000000a85ba87221 */ /* 0x004fc80000010000 */
[----:B------:R-:W-:Y:S02]  /*6ed0*/  FADD.FTZ R168, R82, R168 ;  /* 0x000000a852a87221 */ /* 0x000fe40000010000 */
[----:B------:R-:W2:Y:S01]  /*6ee0*/  MUFU.EX2 R93, R93 ;  /* 0x0000005d005d7308 */ /* 0x000ea20000000800 */
[----:B------:R-:W-:Y:S01]  /*6ef0*/  HMMA.16816.F32.BF16 R144, R76, R136, R144 ;  /* 0x000000884c90723c */ /* 0x000fe20000041890 */
[----:B-----5:R-:W-:-:S06]  /*6f00*/  FADD.FTZ R168, R83, R168 ;  /* 0x000000a853a87221 */ /* 0x020fcc0000010000 */
[----:B------:R-:W4:Y:S01]  /*6f10*/  MUFU.EX2 R94, R94 ;  /* 0x0000005e005e7308 */ /* 0x000f220000000800 */
[----:B------:R-:W-:Y:S01]  /*6f20*/  HMMA.16816.F32.BF16 R100, R76, R138, R100 ;  /* 0x0000008a4c64723c */ /* 0x000fe20000041864 */
[----:B-1----:R-:W-:-:S06]  /*6f30*/  FADD.FTZ R181, R92, R181 ;  /* 0x000000b55cb57221 */ /* 0x002fcc0000010000 */
[----:B------:R-:W1:Y:S01]  /*6f40*/  MUFU.EX2 R95, R95 ;  /* 0x0000005f005f7308 */ /* 0x000e620000000800 */
[----:B------:R-:W-:Y:S01]  /*6f50*/  HMMA.16816.F32.BF16 R132, R76, R108, R132 ;  /* 0x0000006c4c84723c */ /* 0x000fe20000041884 */
[----:B--2---:R-:W-:-:S04]  /*6f60*/  FADD.FTZ R181, R93, R181 ;  /* 0x000000b55db57221 */ /* 0x004fc80000010000 */
[----:B----4-:R-:W-:-:S03]  /*6f70*/  FADD.FTZ R181, R94, R181 ;  /* 0x000000b55eb57221 */ /* 0x010fc60000010000 */
[----:B------:R-:W-:Y:S01]  /*6f80*/  HMMA.16816.F32.BF16 R112, R76, R110, R112 ;  /* 0x0000006e4c70723c */ /* 0x000fe20000041870 */
[----:B-1----:R-:W-:-:S07]  /*6f90*/  FADD.FTZ R181, R95, R181 ;  /* 0x000000b55fb57221 */ /* 0x002fce0000010000 */
[C---:B---3--:R-:W-:Y:S08]  /*6fa0*/  HMMA.16816.F32.BF16 R128, R76.reuse, R120, R128 ;  /* 0x000000784c80723c */ /* 0x048ff00000041880 */
[----:B------:R-:W-:Y:S07]  /*6fb0*/  HMMA.16816.F32.BF16 R124, R76, R122, R124 ;  /* 0x0000007a4c7c723c */ /* 0x000fee000004187c */
[----:B------:R-:W-:-:S02]  /*6fc0*/  F2FP.BF16.PACK_AB R76, R91, R81 ;  /* 0x000000515b4c723e */ /* 0x000fc400000010ff */
[----:B------:R-:W-:Y:S02]  /*6fd0*/  F2FP.BF16.PACK_AB R78, R83, R82 ;  /* 0x00000052534e723e */ /* 0x000fe400000010ff */
[----:B------:R-:W-:Y:S02]  /*6fe0*/  F2FP.BF16.PACK_AB R77, R93, R92 ;  /* 0x0000005c5d4d723e */ /* 0x000fe400000010ff */
[----:B------:R-:W-:-:S07]  /*6ff0*/  F2FP.BF16.PACK_AB R79, R95, R94 ;  /* 0x0000005e5f4f723e */ /* 0x000fce00000010ff */
[C---:B------:R-:W-:Y:S07]  /*7000*/  HMMA.16816.F32.BF16 R56, R76.reuse, R72, R56 ;  /* 0x000000484c38723c */ /* 0x040fee0000041838 */
[--C-:B------:R-:W-:Y:S01]  /*7010*/  FFMA.FTZ R72, R180, c[0x0][0x2d0], -R198.reuse ;  /* 0x0000b400b4487a23 */ /* 0x100fe200000108c6 */
[----:B------:R-:W-:Y:S01]  /*7020*/  HMMA.16816.F32.BF16 R40, R76, R70, R40 ;  /* 0x000000464c28723c */ /* 0x000fe20000041828 */
[----:B------:R-:W-:-:S04]  /*7030*/  FFMA.FTZ R73, R182, c[0x0][0x2d0], -R198 ;  /* 0x0000b400b6497a23 */ /* 0x000fc800000108c6 */
[----:B------:R-:W-:Y:S02]  /*7040*/  MUFU.EX2 R72, R72 ;  /* 0x0000004800487308 */ /* 0x000fe40000000800 */
[--C-:B------:R-:W-:Y:S01]  /*7050*/  FFMA.FTZ R70, R177, c[0x0][0x2d0], -R198.reuse ;  /* 0x0000b400b1467a23 */ /* 0x100fe200000108c6 */
[----:B------:R-:W-:Y:S01]  /*7060*/  HMMA.16816.F32.BF16 R36, R76, R64, R36 ;  /* 0x000000404c24723c */ /* 0x000fe20000041824 */
[----:B------:R-:W-:-:S04]  /*7070*/  FFMA.FTZ R71, R179, c[0x0][0x2d0], -R198 ;  /* 0x0000b400b3477a23 */ /* 0x000fc800000108c6 */
[----:B------:R-:W1:Y:S02]  /*7080*/  MUFU.EX2 R70, R70 ;  /* 0x0000004600467308 */ /* 0x000e640000000800 */
[--C-:B------:R-:W-:Y:S01]  /*7090*/  FFMA.FTZ R64, R142, c[0x0][0x2d0], -R196.reuse ;  /* 0x0000b4008e407a23 */ /* 0x100fe200000108c4 */
[----:B------:R-:W-:Y:S01]  /*70a0*/  HMMA.16816.F32.BF16 R32, R76, R66, R32 ;  /* 0x000000424c20723c */ /* 0x000fe20000041820 */
[----:B------:R-:W-:-:S04]  /*70b0*/  FFMA.FTZ R65, R143, c[0x0][0x2d0], -R196 ;  /* 0x0000b4008f417a23 */ /* 0x000fc800000108c4 */
[----:B------:R-:W2:Y:S02]  /*70c0*/  MUFU.EX2 R64, R64 ;  /* 0x0000004000407308 */ /* 0x000ea40000000800 */
[--C-:B------:R-:W-:Y:S01]  /*70d0*/  FFMA.FTZ R66, R156, c[0x0][0x2d0], -R196.reuse ;  /* 0x0000b4009c427a23 */ /* 0x100fe200000108c4 */
[----:B------:R-:W-:Y:S01]  /*70e0*/  HMMA.16816.F32.BF16 R28, R76, R60, R28 ;  /* 0x0000003c4c1c723c */ /* 0x000fe2000004181c */
[----:B------:R-:W-:-:S04]  /*70f0*/  FFMA.FTZ R67, R157, c[0x0][0x2d0], -R196 ;  /* 0x0000b4009d437a23 */ /* 0x000fc800000108c4 */
[----:B------:R-:W3:Y:S01]  /*7100*/  MUFU.EX2 R65, R65 ;  /* 0x0000004100417308 */ /* 0x000ee20000000800 */
[----:B-1----:R-:W-:Y:S02]  /*7110*/  FADD.FTZ R181, R70, R181 ;  /* 0x000000b546b57221 */ /* 0x002fe40000010000 */
[C---:B------:R-:W-:Y:S05]  /*7120*/  HMMA.16816.F32.BF16 R24, R76.reuse, R62, R24 ;  /* 0x0000003e4c18723c */ /* 0x040fea0000041818 */
[----:B------:R-:W-:Y:S01]  /*7130*/  MUFU.EX2 R66, R66 ;  /* 0x0000004200427308 */ /* 0x000fe20000000800 */
[----:B--2---:R-:W-:Y:S02]  /*7140*/  FADD.FTZ R168, R64, R168 ;  /* 0x000000a840a87221 */ /* 0x004fe40000010000 */
[C---:B------:R-:W-:Y:S05]  /*7150*/  HMMA.16816.F32.BF16 R48, R76.reuse, R68, R48 ;  /* 0x000000444c30723c */ /* 0x040fea0000041830 */
[----:B------:R-:W1:Y:S01]  /*7160*/  MUFU.EX2 R67, R67 ;  /* 0x0000004300437308 */ /* 0x000e620000000800 */
[----:B---3--:R-:W-:Y:S01]  /*7170*/  F2FP.BF16.PACK_AB R60, R65, R64 ;  /* 0x00000040413c723e */ /* 0x008fe200000010ff */
[--C-:B------:R-:W-:Y:S01]  /*7180*/  FFMA.FTZ R68, R158, c[0x0][0x2d0], -R196.reuse ;  /* 0x0000b4009e447a23 */ /* 0x100fe200000108c4 */
[----:B------:R-:W-:Y:S01]  /*7190*/  HMMA.16816.F32.BF16 R52, R76, R74, R52 ;  /* 0x0000004a4c34723c */ /* 0x000fe20000041834 */
[----:B------:R-:W-:-:S02]  /*71a0*/  FFMA.FTZ R69, R159, c[0x0][0x2d0], -R196 ;  /* 0x0000b4009f457a23 */ /* 0x000fc400000108c4 */
[----:B------:R-:W-:Y:S02]  /*71b0*/  FADD.FTZ R168, R65, R168 ;  /* 0x000000a841a87221 */ /* 0x000fe40000010000 */
[----:B------:R-:W2:Y:S02]  /*71c0*/  MUFU.EX2 R71, R71 ;  /* 0x0000004700477308 */ /* 0x000ea40000000800 */
[----:B------:R-:W-:Y:S02]  /*71d0*/  FFMA.FTZ R76, R178, c[0x0][0x2d0], -R198 ;  /* 0x0000b400b24c7a23 */ /* 0x000fe400000108c6 */
[--C-:B------:R-:W-:Y:S02]  /*71e0*/  FFMA.FTZ R74, R171, c[0x0][0x2d0], -R196.reuse ;  /* 0x0000b400ab4a7a23 */ /* 0x100fe400000108c4 */
[----:B------:R-:W-:Y:S02]  /*71f0*/  FFMA.FTZ R75, R173, c[0x0][0x2d0], -R196 ;  /* 0x0000b400ad4b7a23 */ /* 0x000fe400000108c4 */
[----:B------:R-:W3:Y:S01]  /*7200*/  MUFU.EX2 R73, R73 ;  /* 0x0000004900497308 */ /* 0x000ee20000000800 */
[----:B-1----:R-:W-:Y:S01]  /*7210*/  F2FP.BF16.PACK_AB R62, R67, R66 ;  /* 0x00000042433e723e */ /* 0x002fe200000010ff */
[----:B------:R-:W-:-:S04]  /*7220*/  FADD.FTZ R168, R66, R168 ;  /* 0x000000a842a87221 */ /* 0x000fc80000010000 */
[----:B------:R-:W-:Y:S01]  /*7230*/  FADD.FTZ R168, R67, R168 ;  /* 0x000000a843a87221 */ /* 0x000fe20000010000 */
[C---:B--2---:R-:W-:Y:S01]  /*7240*/  F2FP.BF16.PACK_AB R61, R71.reuse, R70 ;  /* 0x00000046473d723e */ /* 0x044fe200000010ff */
[----:B------:R-:W1:Y:S01]  /*7250*/  MUFU.EX2 R68, R68 ;  /* 0x0000004400447308 */ /* 0x000e620000000800 */
[----:B------:R-:W-:-:S04]  /*7260*/  FADD.FTZ R181, R71, R181 ;  /* 0x000000b547b57221 */ /* 0x000fc80000010000 */
[----:B------:R-:W-:Y:S01]  /*7270*/  FADD.FTZ R181, R72, R181 ;  /* 0x000000b548b57221 */ /* 0x000fe20000010000 */
[C---:B---3--:R-:W-:Y:S02]  /*7280*/  F2FP.BF16.PACK_AB R63, R73.reuse, R72 ;  /* 0x00000048493f723e */ /* 0x048fe400000010ff */
[----:B------:R-:W2:Y:S01]  /*7290*/  MUFU.EX2 R76, R76 ;  /* 0x0000004c004c7308 */ /* 0x000ea20000000800 */
[----:B------:R-:W-:-:S04]  /*72a0*/  FADD.FTZ R181, R73, R181 ;  /* 0x000000b549b57221 */ /* 0x000fc80000010000 */
[----:B------:R-:W-:Y:S03]  /*72b0*/  HMMA.16816.F32.BF16 R36, R60, R12, R36 ;  /* 0x0000000c3c24723c */ /* 0x000fe60000041824 */
[----:B------:R-:W3:Y:S01]  /*72c0*/  MUFU.EX2 R69, R69 ;  /* 0x0000004500457308 */ /* 0x000ee20000000800 */
[----:B-1----:R-:W-:-:S03]  /*72d0*/  FADD.FTZ R168, R68, R168 ;  /* 0x000000a844a87221 */ /* 0x002fc60000010000 */
[----:B------:R-:W-:Y:S01]  /*72e0*/  FADD.FTZ R12, R141, R140 ;  /* 0x0000008c8d0c7221 */ /* 0x000fe20000010000 */
[C---:B------:R-:W-:Y:S03]  /*72f0*/  HMMA.16816.F32.BF16 R56, R60.reuse, R20, R56 ;  /* 0x000000143c38723c */ /* 0x040fe60000041838 */
[----:B------:R-:W1:Y:S01]  /*7300*/  MUFU.EX2 R74, R74 ;  /* 0x0000004a004a7308 */ /* 0x000e620000000800 */
[----:B------:R-:W-:Y:S02]  /*7310*/  FADD.FTZ R12, R164, R12 ;  /* 0x0000000ca40c7221 */ /* 0x000fe40000010000 */
[----:B--2---:R-:W-:Y:S02]  /*7320*/  FADD.FTZ R181, R76, R181 ;  /* 0x000000b54cb57221 */ /* 0x004fe40000010000 */
[----:B------:R-:W-:Y:S01]  /*7330*/  FADD.FTZ R12, R107, R12 ;  /* 0x0000000c6b0c7221 */ /* 0x000fe20000010000 */
[----:B------:R-:W-:Y:S01]  /*7340*/  HMMA.16816.F32.BF16 R48, R60, R16, R48 ;  /* 0x000000103c30723c */ /* 0x000fe20000041830 */
[----:B------:R-:W-:Y:S01]  /*7350*/  FFMA.FTZ R20, R176, c[0x0][0x2d0], -R198 ;  /* 0x0000b400b0147a23 */ /* 0x000fe200000108c6 */
[----:B------:R-:W2:Y:S01]  /*7360*/  MUFU.EX2 R75, R75 ;  /* 0x0000004b004b7308 */ /* 0x000ea20000000800 */
[----:B------:R-:W-:-:S02]  /*7370*/  FADD.FTZ R12, R105, R12 ;  /* 0x0000000c690c7221 */ /* 0x000fc40000010000 */
[----:B------:R-:W-:Y:S02]  /*7380*/  FFMA.FTZ R21, R174, c[0x0][0x2d0], -R198 ;  /* 0x0000b400ae157a23 */ /* 0x000fe400000108c6 */
[----:B------:R-:W-:Y:S01]  /*7390*/  FADD.FTZ R12, R99, R12 ;  /* 0x0000000c630c7221 */ /* 0x000fe20000010000 */
[C---:B------:R-:W-:Y:S01]  /*73a0*/  HMMA.16816.F32.BF16 R28, R60.reuse, R8, R28 ;  /* 0x000000083c1c723c */ /* 0x040fe2000004181c */
[C---:B---3--:R-:W-:Y:S01]  /*73b0*/  FADD.FTZ R168, R69.reuse, R168 ;  /* 0x000000a845a87221 */ /* 0x048fe20000010000 */
[----:B------:R-:W3:Y:S01]  /*73c0*/  MUFU.EX2 R20, R20 ;  /* 0x0000001400147308 */ /* 0x000ee20000000800 */
[----:B------:R-:W-:Y:S02]  /*73d0*/  FADD.FTZ R12, R98, R12 ;  /* 0x0000000c620c7221 */ /* 0x000fe40000010000 */
[----:B-1----:R-:W-:Y:S02]  /*73e0*/  FADD.FTZ R168, R74, R168 ;  /* 0x000000a84aa87221 */ /* 0x002fe40000010000 */
[----:B------:R-:W-:Y:S01]  /*73f0*/  FADD.FTZ R12, R46, R12 ;  /* 0x0000000c2e0c7221 */ /* 0x000fe20000010000 */
[----:B------:R-:W-:Y:S01]  /*7400*/  HMMA.16816.F32.BF16 R52, R60, R22, R52 ;  /* 0x000000163c34723c */ /* 0x000fe20000041834 */
[----:B------:R-:W-:Y:S01]  /*7410*/  F2FP.BF16.PACK_AB R8, R69, R68 ;  /* 0x000000444508723e */ /* 0x000fe200000010ff */
[----:B------:R-:W1:Y:S01]  /*7420*/  MUFU.EX2 R21, R21 ;  /* 0x0000001500157308 */ /* 0x000e620000000800 */
[----:B------:R-:W-:-:S02]  /*7430*/  FADD.FTZ R12, R118, R12 ;  /* 0x0000000c760c7221 */ /* 0x000fc40000010000 */
[----:B--2---:R-:W-:Y:S02]  /*7440*/  FADD.FTZ R241, R75, R168 ;  /* 0x000000a84bf17221 */ /* 0x004fe40000010000 */
[----:B------:R-:W-:Y:S01]  /*7450*/  FADD.FTZ R12, R97, R12 ;  /* 0x0000000c610c7221 */ /* 0x000fe20000010000 */
[C---:B------:R-:W-:Y:S02]  /*7460*/  HMMA.16816.F32.BF16 R40, R60.reuse, R18, R40 ;  /* 0x000000123c28723c */ /* 0x040fe40000041828 */
[----:B------:R-:W2:Y:S01]  /*7470*/  MUFU.EX2 R16, R175 ;  /* 0x000000af00107308 */ /* 0x000ea20000000800 */
[----:B------:R-:W-:Y:S01]  /*7480*/  FADD.FTZ R12, R45, R12 ;  /* 0x0000000c2d0c7221 */ /* 0x000fe20000010000 */
[C---:B---3--:R-:W-:Y:S01]  /*7490*/  F2FP.BF16.PACK_AB R9, R20.reuse, R76 ;  /* 0x0000004c1409723e */ /* 0x048fe200000010ff */
[----:B------:R-:W-:Y:S02]  /*74a0*/  FADD.FTZ R181, R20, R181 ;  /* 0x000000b514b57221 */ /* 0x000fe40000010000 */
[----:B------:R-:W-:Y:S01]  /*74b0*/  FADD.FTZ R12, R7, R12 ;  /* 0x0000000c070c7221 */ /* 0x000fe20000010000 */
[----:B------:R-:W-:Y:S01]  /*74c0*/  HMMA.16816.F32.BF16 R32, R60, R14, R32 ;  /* 0x0000000e3c20723c */ /* 0x000fe20000041820 */
[----:B-1----:R-:W-:-:S02]  /*74d0*/  FADD.FTZ R181, R21, R181 ;  /* 0x000000b515b57221 */ /* 0x002fc40000010000 */
[----:B------:R-:W-:-:S04]  /*74e0*/  FADD.FTZ R12, R195, R12 ;  /* 0x0000000cc30c7221 */ /* 0x000fc80000010000 */
[----:B------:R-:W-:Y:S01]  /*74f0*/  FADD.FTZ R12, R194, R12 ;  /* 0x0000000cc20c7221 */ /* 0x000fe20000010000 */
[----:B------:R-:W-:Y:S01]  /*7500*/  HMMA.16816.F32.BF16 R24, R60, R10, R24 ;  /* 0x0000000a3c18723c */ /* 0x000fe20000041818 */
[----:B--2---:R-:W-:Y:S02]  /*7510*/  FADD.FTZ R240, R16, R181 ;  /* 0x000000b510f07221 */ /* 0x004fe40000010000 */
[----:B------:R-:W-:-:S04]  /*7520*/  FADD.FTZ R12, R197, R12 ;  /* 0x0000000cc50c7221 */ /* 0x000fc80000010000 */
[----:B------:R-:W-:Y:S01]  /*7530*/  FADD.FTZ R12, R199, R12 ;  /* 0x0000000cc70c7221 */ /* 0x000fe20000010000 */
[----:B------:R-:W-:Y:S02]  /*7540*/  F2FP.BF16.PACK_AB R10, R75, R74 ;  /* 0x0000004a4b0a723e */ /* 0x000fe400000010ff */
[----:B------:R-:W-:Y:S01]  /*7550*/  F2FP.BF16.PACK_AB R11, R16, R21 ;  /* 0x00000015100b723e */ /* 0x000fe200000010ff */
[----:B------:R-:W-:-:S04]  /*7560*/  FADD.FTZ R12, R200, R12 ;  /* 0x0000000cc80c7221 */ /* 0x000fc80000010000 */
[----:B------:R-:W-:Y:S02]  /*7570*/  FADD.FTZ R12, R208, R12 ;  /* 0x0000000cd00c7221 */ /* 0x000fe40000010000 */
[----:B------:R-:W-:Y:S02]  /*7580*/  HMMA.16816.F32.BF16 R156, R8, R152, R56 ;  /* 0x00000098089c723c */ /* 0x000fe40000041838 */
        /* <DEDUP_REMOVED lines=8> */
[C---:B------:R-:W-:Y:S08]  /*7610*/  HMMA.16816.F32.BF16 R116, R8.reuse, R120, R28 ;  /* 0x000000780874723c */ /* 0x040ff0000004181c */
[C---:B------:R-:W-:Y:S08]  /*7620*/  HMMA.16816.F32.BF16 R152, R8.reuse, R154, R52 ;  /* 0x0000009a0898723c */ /* 0x040ff00000041834 */
[C---:B------:R-:W-:Y:S08]  /*7630*/  HMMA.16816.F32.BF16 R136, R8.reuse, R138, R40 ;  /* 0x0000008a0888723c */ /* 0x040ff00000041828 */
[C---:B------:R-:W-:Y:S08]  /*7640*/  HMMA.16816.F32.BF16 R108, R8.reuse, R110, R32 ;  /* 0x0000006e086c723c */ /* 0x040ff00000041820 */
[----:B------:R-:W-:Y:S01]  /*7650*/  HMMA.16816.F32.BF16 R120, R8, R122, R24 ;  /* 0x0000007a0878723c */ /* 0x000fe20000041818 */
[----:B------:R-:W-:Y:S07]  /*7660*/  @P0 BRA `(.L_x_516) ;  /* 0x0000016000000947 */ /* 0x000fee0003800000 */
[----:B------:R-:W-:Y:S01]  /*7670*/  ISETP.LT.AND P0, PT, RZ, UR4, PT ;  /* 0x00000004ff007c0c */ /* 0x000fe2000bf01270 */
[----:B------:R-:W-:-:S12]  /*7680*/  UIADD3 UR19, UR4, -0x1, URZ ;  /* 0xffffffff04137890 */ /* 0x000fd8000fffe03f */
[----:B------:R-:W-:Y:S05]  /*7690*/  @P0 BRA `(.L_x_517) ;  /* 0x0000009000000947 */ /* 0x000fea0003800000 */
[----:B------:R-:W-:Y:S02]  /*76a0*/  UMOV UR19, 0x1 ;  /* 0x0000000100137882 */ /* 0x000fe40000000000 */
[----:B------:R-:W-:Y:S02]  /*76b0*/  ULDC UR5, c[0x0][0x32c] ;  /* 0x0000cb0000057ab9 */ /* 0x000fe40000000800 */
[----:B------:R-:W-:Y:S02]  /*76c0*/  UISETP.NE.AND UP0, UPT, UR19, UR5, UPT ;  /* 0x000000051300728c */ /* 0x000fe4000bf05270 */
[----:B------:R-:W-:-:S03]  /*76d0*/  UIADD3 UR19, -UR4, URZ, URZ ;  /* 0x0000003f04137290 */ /* 0x000fc6000fffe13f */
[----:B------:R-:W-:Y:S02]  /*76e0*/  ULDC.64 UR4, c[0x0][0x330] ;  /* 0x0000cc0000047ab9 */ /* 0x000fe40000000a00 */
[----:B------:R-:W-:-:S04]  /*76f0*/  UIMAD.WIDE.U32 UR22, UR19, UR4, URZ ;  /* 0x00000004131672a5 */ /* 0x000fc8000f8e003f */
[----:B------:R-:W-:-:S04]  /*7700*/  @UP0 USHF.R.U32.HI UR19, URZ, UR5, UR23 ;  /* 0x000000053f130299 */ /* 0x000fc80008011617 */
[----:B------:R-:W-:Y:S01]  /*7710*/  ULOP3.LUT UR19, URZ, UR19, URZ, 0x33, !UPT ;  /* 0x000000133f137292 */ /* 0x000fe2000f8e333f */
[----:B------:R-:W-:Y:S05]  /*7720*/  BRA `(.L_x_518) ;  /* 0x0000006000007947 */ /* 0x000fea0003800000 */
.L_x_517:
[----:B------:R-:W-:Y:S02]  /*7730*/  UMOV UR5, 0x1 ;  /* 0x0000000100057882 */ /* 0x000fe40000000000 */
[----:B------:R-:W-:Y:S02]  /*7740*/  ULDC UR4, c[0x0][0x32c] ;  /* 0x0000cb0000047ab9 */ /* 0x000fe40000000800 */
[----:B------:R-:W-:-:S03]  /*7750*/  UISETP.NE.AND UP0, UPT, UR5, UR4, UPT ;  /* 0x000000040500728c */ /* 0x000fc6000bf05270 */
[----:B------:R-:W-:Y:S02]  /*7760*/  ULDC.64 UR4, c[0x0][0x330] ;  /* 0x0000cc0000047ab9 */ /* 0x000fe40000000a00 */
[----:B------:R-:W-:-:S06]  /*7770*/  UIMAD.WIDE.U32 UR22, UR19, UR4, URZ ;  /* 0x00000004131672a5 */ /* 0x000fcc000f8e003f */
[----:B------:R-:W-:Y:S02]  /*7780*/  @UP0 USHF.R.U32.HI UR19, URZ, UR5, UR23 ;  /* 0x000000053f130299 */ /* 0x000fe40008011617 */
.L_x_518:
[----:B------:R-:W-:Y:S02]  /*7790*/  ULDC UR4, c[0x0][0x32c] ;  /* 0x0000cb0000047ab9 */ /* 0x000fe40000000800 */
[----:B------:R-:W-:-:S04]  /*77a0*/  UIMAD UR4, UR19, UR4, UR4 ;  /* 0x00000004130472a4 */ /* 0x000fc8000f8e0204 */
[----:B------:R-:W-:-:S04]  /*77b0*/  UISETP.LT.AND UP0, UPT, UR18, UR4, UPT ;  /* 0x000000041200728c */ /* 0x000fc8000bf01270 */
[----:B------:R-:W-:-:S03]  /*77c0*/  USEL UR18, UR18, UR4, UP0 ;  /* 0x0000000412127287 */ /* 0x000fc60008000000 */
.L_x_516:
[----:B------:R-:W1:Y:S01]  /*77d0*/  R2UR UR4, R230 ;  /* 0x00000000e60473c2 */ /* 0x000e6200000e0000 */
[----:B------:R-:W-:-:S04]  /*77e0*/  UIMAD.WIDE UR18, UR18, 0x2aaaaaab, URZ ;  /* 0x2aaaaaab121278a5 */ /* 0x000fc8000f8e023f */
[----:B------:R-:W-:-:S04]  /*77f0*/  USHF.R.U32.HI UR5, URZ, 0x1f, UR19 ;  /* 0x0000001f3f057899 */ /* 0x000fc80008011613 */
[----:B------:R-:W-:-:S04]  /*7800*/  ULEA.HI.SX32 UR5, UR19, UR5, 0x1c ;  /* 0x0000000513057291 */ /* 0x000fc8000f8fe23f */
[----:B-1----:R-:W-:-:S04]  /*7810*/  UISETP.LT.AND UP0, UPT, UR4, UR5, UPT ;  /* 0x000000050400728c */ /* 0x002fc8000bf01270 */
[----:B------:R-:W-:-:S06]  /*7820*/  USEL UR4, UR4, UR5, !UP0 ;  /* 0x0000000504047287 */ /* 0x000fcc000c000000 */
[----:B------:R-:W-:-:S13]  /*7830*/  ISETP.GE.AND P0, PT, R244, UR4, PT ;  /* 0x00000004f4007c0c */ /* 0x000fda000bf06270 */
[----:B------:R-:W-:Y:S05]  /*7840*/  @!P0 BRA `(.L_x_519) ;  /* 0x00005db000008947 */ /* 0x000fea0003800000 */
[----:B------:R-:W-:Y:S01]  /*7850*/  IMAD.MOV.U32 R166, RZ, RZ, R2 ;  /* 0x000000ffffa67224 */ /* 0x000fe200078e0002 */
[----:B------:R-:W-:Y:S01]  /*7860*/  MOV R164, R44 ;  /* 0x0000002c00a47202 */ /* 0x000fe20000000f00 */
[----:B------:R-:W-:Y:S01]  /*7870*/  IMAD.MOV.U32 R167, RZ, RZ, R3 ;  /* 0x000000ffffa77224 */ /* 0x000fe200078e0003 */
[----:B------:R-:W-:Y:S02]  /*7880*/  MOV R165, R0 ;  /* 0x0000000000a57202 */ /* 0x000fe40000000f00 */
.L_x_538:
[----:B------:R-:W-:Y:S04]  /*7890*/  DEPBAR.LE SB0, 0x0 ;  /* 0x000080000000791a */ /* 0x000fe80000000000 */
[----:B------:R-:W-:Y:S01]  /*78a0*/  BAR.SYNC.DEFER_BLOCKING 0x0 ;  /* 0x0000000000007b1d */ /* 0x000fe20000010000 */
[----:B------:R-:W-:Y:S05]  /*78b0*/  ISETP.GT.AND P0, PT, R230, R244, PT ;  /* 0x000000f4e600720c */ /* 0x000fea0003f04270 */
[----:B------:R1:W2:Y:S04]  /*78c0*/  LDSM.16.M88.4 R96, [R228+0x6100] ;  /* 0x00610000e460783b */ /* 0x0002a80000000200 */
[----:B------:R1:W3:Y:S04]  /*78d0*/  LDSM.16.M88.4 R92, [R228+0x8100] ;  /* 0x00810000e45c783b */ /* 0x0002e80000000200 */
[----:B------:R1:W4:Y:S04]  /*78e0*/  LDSM.16.M88.4 R16, [R227+0x3100] ;  /* 0x00310000e310783b */ /* 0x0003280000000200 */
[----:B------:R1:W1:Y:S04]  /*78f0*/  LDSM.16.M88.4 R32, [R227+0x3900] ;  /* 0x00390000e320783b */ /* 0x0002680000000200 */
[----:B------:R1:W1:Y:S04]  /*7900*/  LDSM.16.M88.4 R48, [R227+0x4100] ;  /* 0x00410000e330783b */ /* 0x0002680000000200 */
[----:B------:R1:W1:Y:S04]  /*7910*/  LDSM.16.M88.4 R64, [R227+0x4900] ;  /* 0x00490000e340783b */ /* 0x0002680000000200 */
[----:B------:R1:W1:Y:S04]  /*7920*/  LDSM.16.M88.4 R80, [R227+0x5100] ;  /* 0x00510000e350783b */ /* 0x0002680000000200 */
[----:B------:R1:W1:Y:S04]  /*7930*/  LDSM.16.M88.4 R168, [R227+0x5900] ;  /* 0x00590000e3a8783b */ /* 0x0002680000000200 */
[----:B------:R1:W1:Y:S04]  /*7940*/  LDSM.16.M88.4 R172, [R224+0x6100] ;  /* 0x00610000e0ac783b */ /* 0x0002680000000200 */
[----:B------:R1:W1:Y:S04]  /*7950*/  LDSM.16.M88.4 R180, [R224+0x8100] ;  /* 0x00810000e0b4783b */ /* 0x0002680000000200 */
[----:B------:R1:W1:Y:S04]  /*7960*/  LDSM.16.M88.4 R176, [R226] ;  /* 0x00000000e2b0783b */ /* 0x0002680000000200 */
[----:B------:R1:W1:Y:S04]  /*7970*/  LDSM.16.M88.4 R184, [R217] ;  /* 0x00000000d9b8783b */ /* 0x0002680000000200 */
[----:B------:R1:W1:Y:S04]  /*7980*/  LDSM.16.M88.4 R188, [R216] ;  /* 0x00000000d8bc783b */ /* 0x0002680000000200 */
[----:B------:R1:W1:Y:S04]  /*7990*/  LDSM.16.M88.4 R192, [R215] ;  /* 0x00000000d7c0783b */ /* 0x0002680000000200 */
[----:B------:R1:W1:Y:S04]  /*79a0*/  LDSM.16.M88.4 R196, [R214] ;  /* 0x00000000d6c4783b */ /* 0x0002680000000200 */
[----:B------:R1:W1:Y:S01]  /*79b0*/  LDSM.16.M88.4 R200, [R213] ;  /* 0x00000000d5c8783b */ /* 0x0002620000000200 */
[----:B------:R-:W-:-:S05]  /*79c0*/  @P0 BRA `(.L_x_520) ;  /* 0x000002b000000947 */ /* 0x000fca0003800000 */
[----:B--234-:R-:W-:Y:S01]  /*79d0*/  SHF.R.S32.HI R0, RZ, 0x1f, R232 ;  /* 0x0000001fff007819 */ /* 0x01cfe200000114e8 */
[----:B------:R-:W-:Y:S01]  /*79e0*/  IMAD.WIDE.U32 R4, R232, c[0x0][0x208], RZ ;  /* 0x00008200e8047a25 */ /* 0x000fe200078e00ff */
[----:B------:R-:W-:Y:S03]  /*79f0*/  SHF.R.S32.HI R2, RZ, 0x1f, R231 ;  /* 0x0000001fff027819 */ /* 0x000fe600000114e7 */
[----:B------:R-:W-:Y:S02]  /*7a00*/  IMAD R0, R0, c[0x0][0x208], RZ ;  /* 0x0000820000007a24 */ /* 0x000fe400078e02ff */
[----:B------:R-:W-:Y:S02]  /*7a10*/  IMAD R2, R2, c[0x0][0x218], RZ ;  /* 0x0000860002027a24 */ /* 0x000fe400078e02ff */
[----:B------:R-:W-:Y:S02]  /*7a20*/  IMAD R0, R232, c[0x0][0x20c], R0 ;  /* 0x00008300e8007a24 */ /* 0x000fe400078e0200 */
[----:B------:R-:W-:Y:S02]  /*7a30*/  IMAD R2, R231, c[0x0][0x21c], R2 ;  /* 0x00008700e7027a24 */ /* 0x000fe400078e0202 */
[----:B------:R-:W-:Y:S04]  /*7a40*/  IMAD.IADD R5, R5, 0x1, R0 ;  /* 0x0000000105057824 */ /* 0x000fe800078e0200 */
[----:B------:R-:W-:Y:S05]  /*7a50*/  IMAD.WIDE.U32 R4, R231, c[0x0][0x218], R4 ;  /* 0x00008600e7047a25 */ /* 0x000fea00078e0004 */
[----:B------:R-:W-:Y:S04]  /*7a60*/  IADD3 R0, P0, R4, UR20, RZ ;  /* 0x0000001404007c10 */ /* 0x000fe8000ff1e0ff */
[----:B------:R-:W-:Y:S02]  /*7a70*/  IADD3.X R2, R5, UR12, R2, P0, !PT ;  /* 0x0000000c05027c10 */ /* 0x000fe400087fe402 */
[C---:B------:R-:W-:Y:S04]  /*7a80*/  LEA R20, P0, R0.reuse, c[0x0][0x1f8], 0x1 ;  /* 0x00007e0000147a11 */ /* 0x040fe800078008ff */
[----:B------:R-:W-:Y:S01]  /*7a90*/  LEA.HI.X R0, R0, c[0x0][0x1fc], R2, 0x1, P0 ;  /* 0x00007f0000007a11 */ /* 0x000fe200000f0c02 */
[----:B------:R-:W2:Y:S04]  /*7aa0*/  SHFL.IDX PT, R11, R20, RZ, 0x181f ;  /* 0x00181fff140b7589 */ /* 0x000ea800000e0000 */
[----:B------:R-:W3:Y:S04]  /*7ab0*/  SHFL.IDX PT, R12, R0, RZ, 0x181f ;  /* 0x00181fff000c7589 */ /* 0x000ee800000e0000 */
[----:B------:R-:W4:Y:S04]  /*7ac0*/  SHFL.IDX PT, R9, R20, 0x1, 0x181f ;  /* 0x00381f0014097f89 */ /* 0x000f2800000e0000 */
[----:B------:R-:W-:Y:S04]  /*7ad0*/  SHFL.IDX PT, R7, R20, 0x2, 0x181f ;  /* 0x00581f0014077f89 */ /* 0x000fe800000e0000 */
[----:B------:R-:W5:Y:S04]  /*7ae0*/  SHFL.IDX PT, R10, R0, 0x1, 0x181f ;  /* 0x00381f00000a7f89 */ /* 0x000f6800000e0000 */
[----:B------:R-:W1:Y:S04]  /*7af0*/  SHFL.IDX PT, R5, R20, 0x3, 0x181f ;  /* 0x00781f0014057f89 */ /* 0x000e6800000e0000 */
[----:B------:R-:W-:Y:S04]  /*7b00*/  SHFL.IDX PT, R8, R0, 0x2, 0x181f ;  /* 0x00581f0000087f89 */ /* 0x000fe800000e0000 */
[----:B------:R-:W1:Y:S04]  /*7b10*/  SHFL.IDX PT, R3, R20, 0x4, 0x181f ;  /* 0x00981f0014037f89 */ /* 0x000e6800000e0000 */
[----:B------:R1:W-:Y:S04]  /*7b20*/  SHFL.IDX PT, R2, R20, 0x5, 0x181f ;  /* 0x00b81f0014027f89 */ /* 0x0003e800000e0000 */
[----:B------:R-:W1:Y:S04]  /*7b30*/  SHFL.IDX PT, R6, R0, 0x3, 0x181f ;  /* 0x00781f0000067f89 */ /* 0x000e6800000e0000 */
[----:B------:R-:W1:Y:S04]  /*7b40*/  SHFL.IDX PT, R4, R0, 0x4, 0x181f ;  /* 0x00981f0000047f89 */ /* 0x000e6800000e0000 */
[----:B------:R-:W1:Y:S01]  /*7b50*/  SHFL.IDX PT, R0, R0, 0x5, 0x181f ;  /* 0x00b81f0000007f89 */ /* 0x000e6200000e0000 */
[-C--:B--2---:R-:W-:Y:S05]  /*7b60*/  IADD3 R14, P0, R11, R236.reuse, RZ ;  /* 0x000000ec0b0e7210 */ /* 0x084fea0007f1e0ff */
[--C-:B---3--:R-:W-:Y:S01]  /*7b70*/  IMAD.X R15, R12, 0x1, R235.reuse, P0 ;  /* 0x000000010c0f7824 */ /* 0x108fe200000e06eb */
[-C--:B----4-:R-:W-:Y:S04]  /*7b80*/  IADD3 R12, P0, R9, R236.reuse, RZ ;  /* 0x000000ec090c7210 */ /* 0x090fe80007f1e0ff */
[----:B------:R2:W-:Y:S01]  /*7b90*/  LDGSTS.E.BYPASS.LTC128B.128 [R239], [R14.64], !P4 ;  /* 0x000000000eef7fae */ /* 0x0005e2000e101d50 */
[--C-:B-----5:R-:W-:Y:S01]  /*7ba0*/  IMAD.X R13, R10, 0x1, R235.reuse, P0 ;  /* 0x000000010a0d7824 */ /* 0x120fe200000e06eb */
[-C--:B-1----:R-:W-:Y:S02]  /*7bb0*/  IADD3 R10, P2, R5, R236.reuse, RZ ;  /* 0x000000ec050a7210 */ /* 0x082fe40007f5e0ff */
[-C--:B------:R-:W-:Y:S02]  /*7bc0*/  IADD3 R20, P1, R3, R236.reuse, RZ ;  /* 0x000000ec03147210 */ /* 0x080fe40007f3e0ff */
[----:B------:R1:W-:Y:S01]  /*7bd0*/  LDGSTS.E.BYPASS.LTC128B.128 [R239+0x800], [R12.64], !P4 ;  /* 0x008000000cef7fae */ /* 0x0003e2000e101d50 */
[--C-:B------:R-:W-:Y:S01]  /*7be0*/  IMAD.X R11, R6, 0x1, R235.reuse, P2 ;  /* 0x00000001060b7824 */ /* 0x100fe200010e06eb */
[-C--:B------:R-:W-:Y:S01]  /*7bf0*/  IADD3 R2, P0, R2, R236.reuse, RZ ;  /* 0x000000ec02027210 */ /* 0x080fe20007f1e0ff */
[----:B------:R-:W-:Y:S03]  /*7c00*/  IMAD.X R21, R4, 0x1, R235, P1 ;  /* 0x0000000104157824 */ /* 0x000fe600008e06eb */
[-C--:B------:R-:W-:Y:S02]  /*7c10*/  IADD3.X R3, R0, R235.reuse, RZ, P0, !PT ;  /* 0x000000eb00037210 */ /* 0x080fe400007fe4ff */
[----:B--2---:R-:W-:Y:S04]  /*7c20*/  IADD3 R14, P5, R7, R236, RZ ;  /* 0x000000ec070e7210 */ /* 0x004fe80007fbe0ff */
[----:B------:R-:W-:Y:S05]  /*7c30*/  IADD3.X R15, R8, R235, RZ, P5, !PT ;  /* 0x000000eb080f7210 */ /* 0x000fea0002ffe4ff */
[----:B------:R1:W-:Y:S04]  /*7c40*/  LDGSTS.E.BYPASS.LTC128B.128 [R239+0x1000], [R14.64], !P4 ;  /* 0x010000000eef7fae */ /* 0x0003e8000e101d50 */
[----:B------:R1:W-:Y:S04]  /*7c50*/  LDGSTS.E.BYPASS.LTC128B.128 [R239+0x1800], [R10.64], !P4 ;  /* 0x018000000aef7fae */ /* 0x0003e8000e101d50 */
[----:B------:R1:W-:Y:S04]  /*7c60*/  LDGSTS.E.BYPASS.LTC128B.128 [R239+0x2000], [R20.64], !P4 ;  /* 0x0200000014ef7fae */ /* 0x0003e8000e101d50 */
[----:B------:R1:W-:Y:S02]  /*7c70*/  LDGSTS.E.BYPASS.LTC128B.128 [R239+0x2800], [R2.64], !P4 ;  /* 0x0280000002ef7fae */ /* 0x0003e4000e101d50 */
.L_x_520:
[-C--:B--234-:R-:W-:Y:S01]  /*7c80*/  HMMA.16816.F32.BF16 R4, R96, R16.reuse, RZ ;  /* 0x000000106004723c */ /* 0x09cfe200000418ff */
[----:B------:R-:W-:Y:S02]  /*7c90*/  LDSM.16.M88.4 R204, [R222+0x4100] ;  /* 0x00410000decc783b */ /* 0x000fe40000000200 */
[----:B------:R-:W-:Y:S05]  /*7ca0*/  ISETP.GT.AND P0, PT, R244, R230, PT ;  /* 0x000000e6f400720c */ /* 0x000fea0003f04270 */
[C---:B-1----:R-:W-:Y:S01]  /*7cb0*/  HMMA.16816.F32.BF16 R8, R92.reuse, R16, RZ ;  /* 0x000000105c08723c */ /* 0x042fe200000418ff */
[----:B------:R-:W0:Y:S07]  /*7cc0*/  LDGDEPBAR ;  /* 0x00000000000079af */ /* 0x000e2e0000000000 */
[-C--:B------:R-:W-:Y:S01]  /*7cd0*/  HMMA.16816.F32.BF16 R12, R92, R18.reuse, RZ ;  /* 0x000000125c0c723c */ /* 0x080fe200000418ff */
[----:B------:R-:W-:Y:S07]  /*7ce0*/  LDSM.16.M88.4 R208, [R222+0x4900] ;  /* 0x00490000ded0783b */ /* 0x000fee0000000200 */
[C---:B------:R-:W-:Y:S08]  /*7cf0*/  HMMA.16816.F32.BF16 R16, R96.reuse, R18, RZ ;  /* 0x000000126010723c */ /* 0x040ff000000418ff */
[-C--:B------:R-:W-:Y:S08]  /*7d00*/  HMMA.16816.F32.BF16 R20, R96, R32.reuse, RZ ;  /* 0x000000206014723c */ /* 0x080ff000000418ff */
        /* <DEDUP_REMOVED lines=18> */
[----:B------:R-:W-:Y:S01]  /*7e30*/  HMMA.16816.F32.BF16 R96, R96, R170, RZ ;  /* 0x000000aa6060723c */ /* 0x000fe200000418ff */
        /* <DEDUP_REMOVED lines=29> */
[----:B------:R-:W-:Y:S07]  /*8010*/  LDSM.16.M88.4 R180, [R221+0x6100] ;  /* 0x00610000ddb4783b */ /* 0x000fee0000000200 */
[----:B------:R-:W-:Y:S01]  /*8020*/  HMMA.16816.F32.BF16 R96, R172, R202, R96 ;  /* 0x000000caac60723c */ /* 0x000fe20000041860 */
[----:B------:R-:W4:Y:S07]  /*8030*/  LDSM.16.M88.4 R172, [R222+0x5100] ;  /* 0x00510000deac783b */ /* 0x000f2e0000000200 */
[-C--:B-1----:R-:W-:Y:S01]  /*8040*/  HMMA.16816.F32.BF16 R4, R168, R176.reuse, R4 ;  /* 0x000000b0a804723c */ /* 0x082fe20000041804 */
[----:B------:R-:W-:Y:S07]  /*8050*/  LDSM.16.M88.4 R200, [R212+0x1000] ;  /* 0x00100000d4c8783b */ /* 0x000fee0000000200 */
[C---:B--2---:R-:W-:Y:S08]  /*8060*/  HMMA.16816.F32.BF16 R8, R184.reuse, R176, R8 ;  /* 0x000000b0b808723c */ /* 0x044ff00000041808 */
[-C--:B------:R-:W-:Y:S08]  /*8070*/  HMMA.16816.F32.BF16 R12, R184, R178.reuse, R12 ;  /* 0x000000b2b80c723c */ /* 0x080ff0000004180c */
[C---:B------:R-:W-:Y:S01]  /*8080*/  HMMA.16816.F32.BF16 R16, R168.reuse, R178, R16 ;  /* 0x000000b2a810723c */ /* 0x040fe20000041810 */
[----:B------:R-:W1:Y:S07]  /*8090*/  LDSM.16.M88.4 R176, [R222+0x5900] ;  /* 0x00590000deb0783b */ /* 0x000e6e0000000200 */
[-C--:B---3--:R-:W-:Y:S08]  /*80a0*/  HMMA.16816.F32.BF16 R20, R168, R188.reuse, R20 ;  /* 0x000000bca814723c */ /* 0x088ff00000041814 */
        /* <DEDUP_REMOVED lines=13> */
[----:B------:R-:W5:Y:S07]  /*8180*/  LDSM.16.M88.4 R208, [R212+0x2000] ;  /* 0x00200000d4d0783b */ /* 0x000f6e0000000200 */
[-C--:B----4-:R-:W-:Y:S08]  /*8190*/  HMMA.16816.F32.BF16 R68, R168, R172.reuse, R68 ;  /* 0x000000aca844723c */ /* 0x090ff00000041844 */
[C---:B------:R-:W-:Y:S08]  /*81a0*/  HMMA.16816.F32.BF16 R72, R184.reuse, R172, R72 ;  /* 0x000000acb848723c */ /* 0x040ff00000041848 */
[-C--:B------:R-:W-:Y:S08]  /*81b0*/  HMMA.16816.F32.BF16 R76, R184, R174.reuse, R76 ;  /* 0x000000aeb84c723c */ /* 0x080ff0000004184c */
[C---:B------:R-:W-:Y:S01]  /*81c0*/  HMMA.16816.F32.BF16 R80, R168.reuse, R174, R80 ;  /* 0x000000aea850723c */ /* 0x040fe20000041850 */
[----:B------:R-:W4:Y:S01]  /*81d0*/  LDSM.16.M88.4 R172, [R212+0x2800] ;  /* 0x00280000d4ac783b */ /* 0x000f220000000200 */
[----:B------:R-:W-:Y:S06]  /*81e0*/  DEPBAR.LE SB0, 0x0 ;  /* 0x000080000000791a */ /* 0x000fec0000000000 */
[-C--:B-1----:R-:W-:Y:S01]  /*81f0*/  HMMA.16816.F32.BF16 R84, R168, R176.reuse, R84 ;  /* 0x000000b0a854723c */ /* 0x082fe20000041854 */
[----:B------:R-:W-:Y:S07]  /*8200*/  BAR.SYNC.DEFER_BLOCKING 0x0 ;  /* 0x0000000000007b1d */ /* 0x000fee0000010000 */
[C---:B------:R-:W-:Y:S08]  /*8210*/  HMMA.16816.F32.BF16 R88, R184.reuse, R176, R88 ;  /* 0x000000b0b858723c */ /* 0x040ff00000041858 */
[-C--:B------:R-:W-:Y:S08]  /*8220*/  HMMA.16816.F32.BF16 R92, R184, R178.reuse, R92 ;  /* 0x000000b2b85c723c */ /* 0x080ff0000004185c */
[----:B------:R-:W-:Y:S08]  /*8230*/  HMMA.16816.F32.BF16 R96, R168, R178, R96 ;  /* 0x000000b2a860723c */ /* 0x000ff00000041860 */
[-C--:B--2---:R-:W-:Y:S08]  /*8240*/  HMMA.16816.F32.BF16 R4, R180, R188.reuse, R4 ;  /* 0x000000bcb404723c */ /* 0x084ff00000041804 */
        /* <DEDUP_REMOVED lines=15> */
[-C--:B-----5:R-:W-:Y:S08]  /*8340*/  HMMA.16816.F32.BF16 R68, R180, R208.reuse, R68 ;  /* 0x000000d0b444723c */ /* 0x0a0ff00000041844 */
[C---:B------:R-:W-:Y:S08]  /*8350*/  HMMA.16816.F32.BF16 R72, R192.reuse, R208, R72 ;  /* 0x000000d0c048723c */ /* 0x040ff00000041848 */
[-C--:B------:R-:W-:Y:S08]  /*8360*/  HMMA.16816.F32.BF16 R76, R192, R210.reuse, R76 ;  /* 0x000000d2c04c723c */ /* 0x080ff0000004184c */
[C---:B------:R-:W-:Y:S08]  /*8370*/  HMMA.16816.F32.BF16 R80, R180.reuse, R210, R80 ;  /* 0x000000d2b450723c */ /* 0x040ff00000041850 */
[-C--:B----4-:R-:W-:Y:S08]  /*8380*/  HMMA.16816.F32.BF16 R84, R180, R172.reuse, R84 ;  /* 0x000000acb454723c */ /* 0x090ff00000041854 */
[C---:B------:R-:W-:Y:S08]  /*8390*/  HMMA.16816.F32.BF16 R88, R192.reuse, R172, R88 ;  /* 0x000000acc058723c */ /* 0x040ff00000041858 */
[-C--:B------:R-:W-:Y:S08]  /*83a0*/  HMMA.16816.F32.BF16 R92, R192, R174.reuse, R92 ;  /* 0x000000aec05c723c */ /* 0x080ff0000004185c */
[----:B------:R-:W-:Y:S01]  /*83b0*/  HMMA.16816.F32.BF16 R96, R180, R174, R96 ;  /* 0x000000aeb460723c */ /* 0x000fe20000041860 */
[----:B------:R-:W-:-:S07]  /*83c0*/  @!P0 BRA `(.L_x_521) ;  /* 0x000003a000008947 */ /* 0x000fce0003800000 */
[----:B------:R-:W-:Y:S01]  /*83d0*/  PLOP3.LUT P1, PT, PT, PT, UP3, 0x80, 0x0 ;  /* 0x000000000000781c */ /* 0x000fe20003f2f038 */
[----:B------:R-:W-:Y:S01]  /*83e0*/  IMAD R232, R244, 0x60, R234 ;  /* 0x00000060f4e87824 */ /* 0x000fe200078e02ea */
[----:B------:R-:W-:Y:S01]  /*83f0*/  PLOP3.LUT P0, PT, PT, PT, UP3, 0x80, 0x0 ;  /* 0x000000000000781c */ /* 0x000fe20003f0f038 */
[----:B------:R-:W-:Y:S03]  /*8400*/  IMAD.MOV.U32 R231, RZ, RZ, RZ ;  /* 0x000000ffffe77224 */ /* 0x000fe600078e00ff */
[----:B------:R-:W-:Y:S05]  /*8410*/  IADD3 R232, R232, -0x60, R233 ;  /* 0xffffffa0e8e87810 */ /* 0x000fea0007ffe0e9 */
[----:B------:R-:W-:Y:S02]  /*8420*/  IMAD.MOV.U32 R0, RZ, RZ, R232 ;  /* 0x000000ffff007224 */ /* 0x000fe400078e00e8 */
[----:B------:R-:W-:Y:S05]  /*8430*/  @P1 IMAD.HI.U32 R2, R232, c[0x0][0x2bc], RZ ;  /* 0x0000af00e8021a27 */ /* 0x000fea00078e00ff */
[----:B------:R-:W-:Y:S04]  /*8440*/  @P0 SHF.R.U32.HI R0, RZ, c[0x0][0x2c0], R2 ;  /* 0x0000b000ff000a19 */ /* 0x000fe80000011602 */
[C---:B------:R-:W-:Y:S04]  /*8450*/  @!P3 IADD3 R168, P0, R0.reuse, UR14, RZ ;  /* 0x0000000e00a8bc10 */ /* 0x040fe8000ff1e0ff */
[----:B------:R-:W-:Y:S01]  /*8460*/  @!P3 LEA.HI.X.SX32 R3, R0, UR7, 0x1, P0 ;  /* 0x000000070003bc11 */ /* 0x000fe200080f0eff */
[----:B------:R-:W-:Y:S01]  /*8470*/  IMAD.MOV R0, RZ, RZ, -R0 ;  /* 0x000000ffff007224 */ /* 0x000fe200078e0a00 */
[----:B------:R-:W-:Y:S03]  /*8480*/  @!P3 LEA R2, P0, R168, c[0x0][0x2a0], 0x2 ;  /* 0x0000a800a802ba11 */ /* 0x000fe600078010ff */
        /* <DEDUP_REMOVED lines=12> */
[----:B------:R-:W-:Y:S05]  /*8550*/  IMAD R0, R231, c[0x0][0x1f4], R0 ;  /* 0x00007d00e7007a24 */ /* 0x000fea00078e0200 */
[----:B------:R-:W-:Y:S02]  /*8560*/  IADD3.X R0, R3, UR6, R0, P0, !PT ;  /* 0x0000000603007c10 */ /* 0x000fe400087fe400 */
[C---:B------:R-:W-:Y:S04]  /*8570*/  LEA R180, P0, R2.reuse, c[0x0][0x1c8], 0x1 ;  /* 0x0000720002b47a11 */ /* 0x040fe800078008ff */
[----:B------:R-:W-:Y:S01]  /*8580*/  LEA.HI.X R0, R2, c[0x0][0x1cc], R0, 0x1, P0 ;  /* 0x0000730002007a11 */ /* 0x000fe200000f0c00 */
[----:B------:R-:W1:Y:S04]  /*8590*/  SHFL.IDX PT, R175, R180, RZ, 0x181f ;  /* 0x00181fffb4af7589 */ /* 0x000e6800000e0000 */
[----:B------:R-:W2:Y:S04]  /*85a0*/  SHFL.IDX PT, R176, R0, RZ, 0x181f ;  /* 0x00181fff00b07589 */ /* 0x000ea800000e0000 */
[----:B------:R-:W3:Y:S04]  /*85b0*/  SHFL.IDX PT, R173, R180, 0x1, 0x181f ;  /* 0x00381f00b4ad7f89 */ /* 0x000ee800000e0000 */
[----:B------:R-:W-:Y:S04]  /*85c0*/  SHFL.IDX PT, R171, R180, 0x2, 0x181f ;  /* 0x00581f00b4ab7f89 */ /* 0x000fe800000e0000 */
[----:B------:R-:W4:Y:S04]  /*85d0*/  SHFL.IDX PT, R174, R0, 0x1, 0x181f ;  /* 0x00381f0000ae7f89 */ /* 0x000f2800000e0000 */
[----:B------:R-:W5:Y:S04]  /*85e0*/  SHFL.IDX PT, R169, R180, 0x3, 0x181f ;  /* 0x00781f00b4a97f89 */ /* 0x000f6800000e0000 */
[----:B------:R-:W-:Y:S01]  /*85f0*/  SHFL.IDX PT, R172, R0, 0x2, 0x181f ;  /* 0x00581f0000ac7f89 */ /* 0x000fe200000e0000 */
[-C--:B-1----:R-:W-:Y:S03]  /*8600*/  IADD3 R178, P0, R175, R236.reuse, RZ ;  /* 0x000000ecafb27210 */ /* 0x082fe60007f1e0ff */
[----:B------:R-:W1:Y:S02]  /*8610*/  SHFL.IDX PT, R3, R180, 0x4, 0x181f ;  /* 0x00981f00b4037f89 */ /* 0x000e6400000e0000 */
[--C-:B--2---:R-:W-:Y:S02]  /*8620*/  IMAD.X R179, R176, 0x1, R235.reuse, P0 ;  /* 0x00000001b0b37824 */ /* 0x104fe400000e06eb */
[----:B------:R1:W2:Y:S01]  /*8630*/  SHFL.IDX PT, R2, R180, 0x5, 0x181f ;  /* 0x00b81f00b4027f89 */ /* 0x0002a200000e0000 */
[-C--:B---3--:R-:W-:Y:S03]  /*8640*/  IADD3 R176, P0, R173, R236.reuse, RZ ;  /* 0x000000ecadb07210 */ /* 0x088fe60007f1e0ff */
[----:B------:R3:W-:Y:S04]  /*8650*/  LDGSTS.E.BYPASS.LTC128B.128 [R229+0x3100], [R178.64], !P4 ;  /* 0x03100000b2e57fae */ /* 0x0007e8000e101d50 */
[----:B------:R-:W3:Y:S01]  /*8660*/  SHFL.IDX PT, R170, R0, 0x3, 0x181f ;  /* 0x00781f0000aa7f89 */ /* 0x000ee200000e0000 */
[--C-:B----4-:R-:W-:Y:S03]  /*8670*/  IMAD.X R177, R174, 0x1, R235.reuse, P0 ;  /* 0x00000001aeb17824 */ /* 0x110fe600000e06eb */
[----:B------:R-:W4:Y:S01]  /*8680*/  SHFL.IDX PT, R168, R0, 0x4, 0x181f ;  /* 0x00981f0000a87f89 */ /* 0x000f2200000e0000 */
[-C--:B-----5:R-:W-:Y:S03]  /*8690*/  IADD3 R174, P2, R169, R236.reuse, RZ ;  /* 0x000000eca9ae7210 */ /* 0x0a0fe60007f5e0ff */
[----:B------:R-:W5:Y:S04]  /*86a0*/  SHFL.IDX PT, R0, R0, 0x5, 0x181f ;  /* 0x00b81f0000007f89 */ /* 0x000f6800000e0000 */
[----:B------:R5:W-:Y:S01]  /*86b0*/  LDGSTS.E.BYPASS.LTC128B.128 [R229+0x3900], [R176.64], !P4 ;  /* 0x03900000b0e57fae */ /* 0x000be2000e101d50 */
[-C--:B-1----:R-:W-:Y:S02]  /*86c0*/  IADD3 R180, P1, R3, R236.reuse, RZ ;  /* 0x000000ec03b47210 */ /* 0x082fe40007f3e0ff */
[-C--:B--2---:R-:W-:Y:S02]  /*86d0*/  IADD3 R2, P0, R2, R236.reuse, RZ ;  /* 0x000000ec02027210 */ /* 0x084fe40007f1e0ff */
[----:B---3--:R-:W-:Y:S01]  /*86e0*/  IADD3 R178, P5, R171, R236, RZ ;  /* 0x000000ecabb27210 */ /* 0x008fe20007fbe0ff */
[--C-:B------:R-:W-:Y:S04]  /*86f0*/  IMAD.X R175, R170, 0x1, R235.reuse, P2 ;  /* 0x00000001aaaf7824 */ /* 0x100fe800010e06eb */
[--C-:B------:R-:W-:Y:S02]  /*8700*/  IMAD.X R179, R172, 0x1, R235.reuse, P5 ;  /* 0x00000001acb37824 */ /* 0x100fe400028e06eb */
[--C-:B----4-:R-:W-:Y:S02]  /*8710*/  IMAD.X R181, R168, 0x1, R235.reuse, P1 ;  /* 0x00000001a8b57824 */ /* 0x110fe400008e06eb */
[----:B-----5:R-:W-:Y:S01]  /*8720*/  IMAD.X R3, R0, 0x1, R235, P0 ;  /* 0x0000000100037824 */ /* 0x020fe200000e06eb */
[----:B------:R1:W-:Y:S04]  /*8730*/  LDGSTS.E.BYPASS.LTC128B.128 [R229+0x4100], [R178.64], !P4 ;  /* 0x04100000b2e57fae */ /* 0x0003e8000e101d50 */
[----:B------:R1:W-:Y:S04]  /*8740*/  LDGSTS.E.BYPASS.LTC128B.128 [R229+0x4900], [R174.64], !P4 ;  /* 0x04900000aee57fae */ /* 0x0003e8000e101d50 */
[----:B------:R1:W-:Y:S04]  /*8750*/  LDGSTS.E.BYPASS.LTC128B.128 [R229+0x5100], [R180.64], !P4 ;  /* 0x05100000b4e57fae */ /* 0x0003e8000e101d50 */
[----:B------:R1:W-:Y:S02]  /*8760*/  LDGSTS.E.BYPASS.LTC128B.128 [R229+0x5900], [R2.64], !P4 ;  /* 0x0590000002e57fae */ /* 0x0003e4000e101d50 */
.L_x_521:
[----:B------:R-:W-:Y:S01]  /*8770*/  IMAD.MOV.U32 R171, RZ, RZ, R237 ;  /* 0x000000ffffab7224 */ /* 0x000fe200078e00ed */
[----:B------:R-:W-:Y:S01]  /*8780*/  PLOP3.LUT P1, PT, PT, PT, UP2, 0x80, 0x0 ;  /* 0x000000000000781c */ /* 0x000fe20003f2f028 */
[----:B------:R-:W0:Y:S01]  /*8790*/  LDGDEPBAR ;  /* 0x00000000000079af */ /* 0x000e220000000000 */
[----:B------:R-:W-:Y:S01]  /*87a0*/  PLOP3.LUT P0, PT, PT, PT, UP2, 0x80, 0x0 ;  /* 0x000000000000781c */ /* 0x000fe20003f0f028 */
[----:B------:R-:W-:Y:S05]  /*87b0*/  IMAD R170, R244, -0x60, RZ ;  /* 0xffffffa0f4aa7824 */ /* 0x000fea00078e02ff */
[----:B-1----:R-:W-:Y:S05]  /*87c0*/  IADD3 R2, -R238, 0x1, R170 ;  /* 0x00000001ee027810 */ /* 0x002fea0007ffe1aa */
[----:B------:R-:W-:Y:S05]  /*87d0*/  @P1 IMAD.HI.U32 R0, R237, c[0x0][0x2c8], RZ ;  /* 0x0000b200ed001a27 */ /* 0x000fea00078e00ff */
[----:B------:R-:W-:Y:S01]  /*87e0*/  @P0 SHF.R.U32.HI R171, RZ, c[0x0][0x2cc], R0 ;  /* 0x0000b300ffab0a19 */ /* 0x000fe20000011600 */
[----:B------:R-:W-:Y:S01]  /*87f0*/  IMAD.MOV.U32 R0, RZ, RZ, c[0x0][0x2ac] ;  /* 0x0000ab00ff007624 */ /* 0x000fe200078e00ff */
[----:B------:R-:W-:Y:S03]  /*8800*/  PLOP3.LUT P0, PT, PT, PT, UP1, 0x40, 0x0 ;  /* 0x000000000000781c */ /* 0x000fe60003f0e818 */
[----:B------:R-:W1:Y:S01]  /*8810*/  SHFL.IDX PT, R168, R171, RZ, 0x1c1f ;  /* 0x001c1fffaba87589 */ /* 0x000e6200000e0000 */
[----:B------:R-:W-:Y:S05]  /*8820*/  IMAD R2, R0, c[0x0][0x1d0], R2 ;  /* 0x0000740000027a24 */ /* 0x000fea00078e0202 */
[----:B------:R-:W-:Y:S04]  /*8830*/  IADD3 R2, R2, -c[0x0][0x168], RZ ;  /* 0x80005a0002027a10 */ /* 0x000fe80007ffe0ff */
[C---:B------:R-:W-:Y:S02]  /*8840*/  IADD3 R3, R2.reuse, c[0x0][0x328], RZ ;  /* 0x0000ca0002037a10 */ /* 0x040fe40007ffe0ff */
[----:B------:R-:W-:Y:S03]  /*8850*/  IADD3 R2, R2, UR13, RZ ;  /* 0x0000000d02027c10 */ /* 0x000fe6000fffe0ff */
[--C-:B-1----:R-:W-:Y:S02]  /*8860*/  IMAD.IADD R183, R3, 0x1, R168.reuse ;  /* 0x0000000103b77824 */ /* 0x102fe400078e02a8 */
[----:B------:R-:W-:Y:S01]  /*8870*/  IMAD.IADD R180, R2, 0x1, R168 ;  /* 0x0000000102b47824 */ /* 0x000fe200078e02a8 */
[----:B------:R-:W-:-:S05]  /*8880*/  @P0 BRA `(.L_x_522) ;  /* 0x000001a000000947 */ /* 0x000fca0003800000 */
[----:B------:R-:W-:Y:S01]  /*8890*/  MOV R0, c[0x0][0x2ac] ;  /* 0x0000ab0000007a02 */ /* 0x000fe20000000f00 */
[----:B------:R-:W-:Y:S04]  /*88a0*/  BSSY B0, `(.L_x_523) ;  /* 0x0000013000007945 */ /* 0x000fe80003800000 */
[----:B------:R-:W-:Y:S05]  /*88b0*/  IMAD R168, R0, c[0x0][0x1d0], R168 ;  /* 0x0000740000a87a24 */ /* 0x000fea00078e02a8 */
[----:B------:R-:W-:Y:S04]  /*88c0*/  IADD3 R168, R168, -c[0x0][0x168], RZ ;  /* 0x80005a00a8a87a10 */ /* 0x000fe80007ffe0ff */
[----:B------:R-:W-:Y:S11]  /*88d0*/  ISETP.GT.AND P0, PT, R168, -0x1, PT ;  /* 0xffffffffa800780c */ /* 0x000ff60003f04270 */
[----:B------:R-:W-:Y:S02]  /*88e0*/  @!UPT UIADD3 URZ, URZ, URZ, URZ ;  /* 0x0000003f3f3ff290 */ /* 0x000fe4000fffe03f */
[----:B------:R-:W-:-:S05]  /*88f0*/  @P0 BRA `(.L_x_524) ;  /* 0x0000008000000947 */ /* 0x000fca0003800000 */
[----:B------:R-:W-:Y:S01]  /*8900*/  LOP3.LUT R168, RZ, R168, RZ, 0x33, !PT ;  /* 0x000000a8ffa87212 */ /* 0x000fe200078e33ff */
[----:B------:R-:W-:Y:S05]  /*8910*/  IMAD.MOV.U32 R0, RZ, RZ, c[0x0][0x32c] ;  /* 0x0000cb00ff007624 */ /* 0x000fea00078e00ff */
[----:B------:R-:W-:Y:S11]  /*8920*/  ISETP.NE.AND P0, PT, R0, 0x1, PT ;  /* 0x000000010000780c */ /* 0x000ff60003f05270 */
[----:B------:R-:W-:Y:S02]  /*8930*/  @!UPT UIADD3 URZ, URZ, URZ, URZ ;  /* 0x0000003f3f3ff290 */ /* 0x000fe4000fffe03f */
[----:B------:R-:W-:Y:S05]  /*8940*/  @P0 IMAD.HI.U32 R0, R168, c[0x0][0x330], RZ ;  /* 0x0000cc00a8000a27 */ /* 0x000fea00078e00ff */
[----:B------:R-:W-:Y:S04]  /*8950*/  @P0 SHF.R.U32.HI R168, RZ, c[0x0][0x334], R0 ;  /* 0x0000cd00ffa80a19 */ /* 0x000fe80000011600 */
[----:B------:R-:W-:Y:S01]  /*8960*/  LOP3.LUT R168, RZ, R168, RZ, 0x33, !PT ;  /* 0x000000a8ffa87212 */ /* 0x000fe200078e33ff */
[----:B------:R-:W-:-:S05]  /*8970*/  BRA `(.L_x_525) ;  /* 0x0000005000007947 */ /* 0x000fca0003800000 */
.L_x_524:
[----:B------:R-:W-:Y:S04]  /*8980*/  MOV R0, c[0x0][0x32c] ;  /* 0x0000cb0000007a02 */ /* 0x000fe80000000f00 */
[----:B------:R-:W-:Y:S11]  /*8990*/  ISETP.NE.AND P0, PT, R0, 0x1, PT ;  /* 0x000000010000780c */ /* 0x000ff60003f05270 */
[----:B------:R-:W-:Y:S02]  /*89a0*/  @!UPT UIADD3 URZ, URZ, URZ, URZ ;  /* 0x0000003f3f3ff290 */ /* 0x000fe4000fffe03f */
[----:B------:R-:W-:Y:S05]  /*89b0*/  @P0 IMAD.HI.U32 R0, R168, c[0x0][0x330], RZ ;  /* 0x0000cc00a8000a27 */ /* 0x000fea00078e00ff */
[----:B------:R-:W-:Y:S02]  /*89c0*/  @P0 SHF.R.U32.HI R168, RZ, c[0x0][0x334], R0 ;  /* 0x0000cd00ffa80a19 */ /* 0x000fe40000011600 */
.L_x_525:
[----:B------:R-:W-:Y:S05]  /*89d0*/  BSYNC B0 ;  /* 0x0000000000007941 */ /* 0x000fea0003800000 */
.L_x_523:
[----:B------:R-:W-:Y:S04]  /*89e0*/  IMAD.IADD R0, R170, 0x1, -R238 ;  /* 0x00000001aa007824 */ /* 0x000fe800078e0aee */
[----:B------:R-:W-:Y:S05]  /*89f0*/  IMAD R168, R168, c[0x0][0x32c], R0 ;  /* 0x0000cb00a8a87a24 */ /* 0x000fea00078e0200 */
[----:B------:R-:W-:Y:S02]  /*8a00*/  IADD3 R0, R168, c[0x0][0x32c], RZ ;  /* 0x0000cb00a8007a10 */ /* 0x000fe40007ffe0ff */
[----:B------:R-:W-:Y:S02]  /*8a10*/  IMNMX R180, R180, R168, !PT ;  /* 0x000000a8b4b47217 */ /* 0x000fe40007800200 */
[----:B------:R-:W-:Y:S02]  /*8a20*/  IMNMX R183, R183, R0, PT ;  /* 0x00000000b7b77217 */ /* 0x000fe40003800200 */
.L_x_522:
[----:B------:R-:W-:Y:S01]  /*8a30*/  PLOP3.LUT P0, PT, PT, PT, UP1, 0x40, 0x0 ;  /* 0x000000000000781c */ /* 0x000fe20003f0e818 */
[----:B------:R-:W1:Y:S02]  /*8a40*/  SHFL.IDX PT, R168, R171, 0x1, 0x1c1f ;  /* 0x003c1f00aba87f89 */ /* 0x000e6400000e0000 */
[----:B-1----:R-:W-:Y:S01]  /*8a50*/  IADD3 R177, R2, R168, RZ ;  /* 0x000000a802b17210 */ /* 0x002fe20007ffe0ff */
[----:B------:R-:W-:Y:S09]  /*8a60*/  IMAD.IADD R181, R3, 0x1, R168 ;  /* 0x0000000103b57824 */ /* 0x000ff200078e02a8 */
        /* <DEDUP_REMOVED lines=9> */
[----:B------:R-:W-:Y:S05]  /*8b00*/  IMAD.MOV.U32 R0, RZ, RZ, 0x1 ;  /* 0x00000001ff007424 */ /* 0x000fea00078e00ff */
[----:B------:R-:W-:Y:S11]  /*8b10*/  ISETP.NE.AND P0, PT, R0, c[0x0][0x32c], PT ;  /* 0x0000cb0000007a0c */ /* 0x000ff60003f05270 */
[----:B------:R-:W-:Y:S02]  /*8b20*/  @!UPT UIADD3 URZ, URZ, URZ, URZ ;  /* 0x0000003f3f3ff290 */ /* 0x000fe4000fffe03f */
[----:B------:R-:W-:Y:S05]  /*8b30*/  @P0 IMAD.HI.U32 R0, R168, c[0x0][0x330], RZ ;  /* 0x0000cc00a8000a27 */ /* 0x000fea00078e00ff */
[----:B------:R-:W-:Y:S04]  /*8b40*/  @P0 SHF.R.U32.HI R168, RZ, c[0x0][0x334], R0 ;  /* 0x0000cd00ffa80a19 */ /* 0x000fe80000011600 */
[----:B------:R-:W-:Y:S01]  /*8b50*/  LOP3.LUT R168, RZ, R168, RZ, 0x33, !PT ;  /* 0x000000a8ffa87212 */ /* 0x000fe200078e33ff */
[----:B------:R-:W-:-:S05]  /*8b60*/  BRA `(.L_x_529) ;  /* 0x0000005000007947 */ /* 0x000fca0003800000 */
.L_x_528:
[----:B------:R-:W-:Y:S04]  /*8b70*/  MOV R0, 0x1 ;  /* 0x0000000100007802 */ /* 0x000fe80000000f00 */
[----:B------:R-:W-:Y:S11]  /*8b80*/  ISETP.NE.AND P0, PT, R0, c[0x0][0x32c], PT ;  /* 0x0000cb0000007a0c */ /* 0x000ff60003f05270 */
[----:B------:R-:W-:Y:S02]  /*8b90*/  @!UPT UIADD3 URZ, URZ, URZ, URZ ;  /* 0x0000003f3f3ff290 */ /* 0x000fe4000fffe03f */
[----:B------:R-:W-:Y:S05]  /*8ba0*/  @P0 IMAD.HI.U32 R0, R168, c[0x0][0x330], RZ ;  /* 0x0000cc00a8000a27 */ /* 0x000fea00078e00ff */
[----:B------:R-:W-:Y:S02]  /*8bb0*/  @P0 SHF.R.U32.HI R168, RZ, c[0x0][0x334], R0 ;  /* 0x0000cd00ffa80a19 */ /* 0x000fe40000011600 */
.L_x_529:
[----:B------:R-:W-:Y:S05]  /*8bc0*/  BSYNC B0 ;  /* 0x0000000000007941 */ /* 0x000fea0003800000 */
.L_x_527:
[----:B------:R-:W-:Y:S04]  /*8bd0*/  IMAD.IADD R0, R170, 0x1, -R238 ;  /* 0x00000001aa007824 */ /* 0x000fe800078e0aee */
[----:B------:R-:W-:Y:S05]  /*8be0*/  IMAD R0, R168, c[0x0][0x32c], R0 ;  /* 0x0000cb00a8007a24 */ /* 0x000fea00078e0200 */
[----:B------:R-:W-:Y:S02]  /*8bf0*/  IADD3 R168, R0, c[0x0][0x32c], RZ ;  /* 0x0000cb0000a87a10 */ /* 0x000fe40007ffe0ff */
[----:B------:R-:W-:Y:S02]  /*8c00*/  IMNMX R177, R177, R0, !PT ;  /* 0x00000000b1b17217 */ /* 0x000fe40007800200 */
[----:B------:R-:W-:Y:S02]  /*8c10*/  IMNMX R181, R181, R168, PT ;  /* 0x000000a8b5b57217 */ /* 0x000fe40003800200 */
.L_x_526:
        /* <DEDUP_REMOVED lines=20> */
.L_x_532:
[----:B------:R-:W-:Y:S04]  /*8d60*/  MOV R0, c[0x0][0x32c] ;  /* 0x0000cb0000007a02 */ /* 0x000fe80000000f00 */
[----:B------:R-:W-:Y:S11]  /*8d70*/  ISETP.NE.AND P0, PT, R0, 0x1, PT ;  /* 0x000000010000780c */ /* 0x000ff60003f05270 */
[----:B------:R-:W-:Y:S02]  /*8d80*/  @!UPT UIADD3 URZ, URZ, URZ, URZ ;  /* 0x0000003f3f3ff290 */ /* 0x000fe4000fffe03f */
[----:B------:R-:W-:Y:S05]  /*8d90*/  @P0 IMAD.HI.U32 R0, R168, c[0x0][0x330], RZ ;  /* 0x0000cc00a8000a27 */ /* 0x000fea00078e00ff */
[----:B------:R-:W-:Y:S02]  /*8da0*/  @P0 SHF.R.U32.HI R168, RZ, c[0x0][0x334], R0 ;  /* 0x0000cd00ffa80a19 */ /* 0x000fe40000011600 */
.L_x_533:
[----:B------:R-:W-:Y:S05]  /*8db0*/  BSYNC B0 ;  /* 0x0000000000007941 */ /* 0x000fea0003800000 */
.L_x_531:
[----:B------:R-:W-:Y:S04]  /*8dc0*/  IMAD.IADD R0, R170, 0x1, -R238 ;  /* 0x00000001aa007824 */ /* 0x000fe800078e0aee */
[----:B------:R-:W-:Y:S05]  /*8dd0*/  IMAD R0, R168, c[0x0][0x32c], R0 ;  /* 0x0000cb00a8007a24 */ /* 0x000fea00078e0200 */
[----:B------:R-:W-:Y:S02]  /*8de0*/  IADD3 R168, R0, c[0x0][0x32c], RZ ;  /* 0x0000cb0000a87a10 */ /* 0x000fe40007ffe0ff */
[----:B------:R-:W-:Y:S02]  /*8df0*/  IMNMX R174, R174, R0, !PT ;  /* 0x00000000aeae7217 */ /* 0x000fe40007800200 */
[----:B------:R-:W-:Y:S02]  /*8e00*/  IMNMX R175, R175, R168, PT ;  /* 0x000000a8afaf7217 */ /* 0x000fe40003800200 */
.L_x_530:
[C---:B------:R-:W-:Y:S02]  /*8e10*/  ISETP.GE.AND P1, PT, R170.reuse, 0x9, PT ;  /* 0x00000009aa00780c */ /* 0x040fe40003f26270 */
[----:B------:R-:W-:Y:S02]  /*8e20*/  ISETP.GE.AND P5, PT, R170, 0xa, PT ;  /* 0x0000000aaa00780c */ /* 0x000fe40003fa6270 */
[----:B------:R-:W-:Y:S02]  /*8e30*/  ISETP.GT.AND P0, PT, R180, 0x8, !P1 ;  /* 0x00000008b400780c */ /* 0x000fe40004f04270 */
[----:B------:R-:W-:Y:S02]  /*8e40*/  P2R R173, PR, RZ, 0x2 ;  /* 0x00000002ffad7803 */ /* 0x000fe40000000000 */
[----:B------:R-:W-:Y:S02]  /*8e50*/  ISETP.LT.OR P0, PT, R183, 0x9, P0 ;  /* 0x00000009b700780c */ /* 0x000fe40000701670 */
[C---:B------:R-:W-:Y:S02]  /*8e60*/  ISETP.GT.AND P1, PT, R177.reuse, 0x8, !P1 ;  /* 0x00000008b100780c */ /* 0x040fe40004f24270 */
[----:B------:R-:W-:Y:S02]  /*8e70*/  P2R R179, PR, RZ, 0x10 ;  /* 0x00000010ffb37803 */ /* 0x000fe40000000000 */
[----:B------:R-:W-:Y:S02]  /*8e80*/  FSEL R169, R16, -INF , !P0 ;  /* 0xff80000010a97808 */ /* 0x000fe40004000000 */
[----:B------:R-:W-:Y:S02]  /*8e90*/  ISETP.GT.AND P0, PT, R177, 0x9, !P5 ;  /* 0x00000009b100780c */ /* 0x000fe40006f04270 */
[C---:B------:R-:W-:Y:S02]  /*8ea0*/  ISETP.LT.OR P1, PT, R181.reuse, 0x9, P1 ;  /* 0x00000009b500780c */ /* 0x040fe40000f21670 */
[----:B------:R-:W-:Y:S02]  /*8eb0*/  ISETP.GE.AND P4, PT, R170, 0x11, PT ;  /* 0x00000011aa00780c */ /* 0x000fe40003f86270 */
[----:B------:R-:W-:Y:S02]  /*8ec0*/  ISETP.LT.OR P0, PT, R181, 0xa, P0 ;  /* 0x0000000ab500780c */ /* 0x000fe40000701670 */
[----:B------:R-:W-:Y:S02]  /*8ed0*/  FSEL R0, R18, -INF , !P1 ;  /* 0xff80000012007808 */ /* 0x000fe40004800000 */
[----:B------:R-:W-:Y:S02]  /*8ee0*/  ISETP.GT.AND P1, PT, R180, 0x10, !P4 ;  /* 0x00000010b400780c */ /* 0x000fe40006724270 */
[----:B------:R-:W-:Y:S02]  /*8ef0*/  P2R R176, PR, RZ, 0x8 ;  /* 0x00000008ffb07803 */ /* 0x000fe40000000000 */
[----:B------:R-:W-:Y:S02]  /*8f00*/  FSEL R19, R19, -INF , !P0 ;  /* 0xff80000013137808 */ /* 0x000fe40004000000 */
[C---:B------:R-:W-:Y:S02]  /*8f10*/  ISETP.LT.OR P0, PT, R183.reuse, 0x11, P1 ;  /* 0x00000011b700780c */ /* 0x040fe40000f01670 */
[----:B------:R-:W-:Y:S02]  /*8f20*/  ISETP.GE.AND P3, PT, R170, 0x12, PT ;  /* 0x00000012aa00780c */ /* 0x000fe40003f66270 */
[----:B------:R-:W-:Y:S02]  /*8f30*/  ISETP.GT.AND P2, PT, R180, 0x9, !P5 ;  /* 0x00000009b400780c */ /* 0x000fe40006f44270 */
[----:B------:R-:W-:Y:S02]  /*8f40*/  FSEL R20, R20, -INF , !P0 ;  /* 0xff80000014147808 */ /* 0x000fe40004000000 */
[----:B------:R-:W-:Y:S02]  /*8f50*/  ISETP.GT.AND P0, PT, R180, 0x11, !P3 ;  /* 0x00000011b400780c */ /* 0x000fe40005f04270 */
[C---:B------:R-:W-:Y:S02]  /*8f60*/  ISETP.LT.OR P2, PT, R183.reuse, 0xa, P2 ;  /* 0x0000000ab700780c */ /* 0x040fe40001741670 */
[----:B------:R-:W-:Y:S02]  /*8f70*/  ISETP.LT.OR P0, PT, R183, 0x12, P0 ;  /* 0x00000012b700780c */ /* 0x000fe40000701670 */
[----:B------:R-:W-:Y:S02]  /*8f80*/  FSEL R168, R17, -INF , !P2 ;  /* 0xff80000011a87808 */ /* 0x000fe40005000000 */
[----:B------:R-:W-:Y:S02]  /*8f90*/  FSEL R17, R21, -INF , !P0 ;  /* 0xff80000015117808 */ /* 0x000fe40004000000 */
[----:B------:R-:W-:Y:S02]  /*8fa0*/  ISETP.GT.AND P0, PT, R177, 0x10, !P4 ;  /* 0x00000010b100780c */ /* 0x000fe40006704270 */
[C---:B------:R-:W-:Y:S02]  /*8fb0*/  ISETP.GE.AND P2, PT, R170.reuse, 0x19, PT ;  /* 0x00000019aa00780c */ /* 0x040fe40003f46270 */
[----:B------:R-:W-:Y:S02]  /*8fc0*/  ISETP.LT.OR P0, PT, R181, 0x11, P0 ;  /* 0x00000011b500780c */ /* 0x000fe40000701670 */
[----:B------:R-:W-:Y:S02]  /*8fd0*/  ISETP.GE.AND P1, PT, R170, 0x1a, PT ;  /* 0x0000001aaa00780c */ /* 0x000fe40003f26270 */
[----:B------:R-:W-:Y:S02]  /*8fe0*/  FSEL R18, R22, -INF , !P0 ;  /* 0xff80000016127808 */ /* 0x000fe40004000000 */
[----:B------:R-:W-:Y:S02]  /*8ff0*/  ISETP.GT.AND P0, PT, R177, 0x11, !P3 ;  /* 0x00000011b100780c */ /* 0x000fe40005f04270 */
[----:B------:R-:W-:Y:S02]  /*9000*/  P2R R22, PR, RZ, 0x4 ;  /* 0x00000004ff167803 */ /* 0x000fe40000000000 */
[----:B------:R-:W-:Y:S02]  /*9010*/  ISETP.LT.OR P0, PT, R181, 0x12, P0 ;  /* 0x00000012b500780c */ /* 0x000fe40000701670 */
[----:B------:R-:W-:Y:S02]  /*9020*/  P2R R21, PR, RZ, 0x2 ;  /* 0x00000002ff157803 */ /* 0x000fe40000000000 */
[----:B------:R-:W-:Y:S02]  /*9030*/  FSEL R16, R23, -INF , !P0 ;  /* 0xff80000017107808 */ /* 0x000fe40004000000 */
[----:B------:R-:W-:Y:S02]  /*9040*/  ISETP.GT.AND P0, PT, R180, 0x18, !P2 ;  /* 0x00000018b400780c */ /* 0x000fe40005704270 */
[----:B------:R-:W-:Y:S02]  /*9050*/  P2R R178, PR, RZ, 0x10 ;  /* 0x00000010ffb27803 */ /* 0x000fe40000000000 */
[C---:B------:R-:W-:Y:S02]  /*9060*/  ISETP.LT.OR P0, PT, R183.reuse, 0x19, P0 ;  /* 0x00000019b700780c */ /* 0x040fe40000701670 */
[----:B------:R-:W-:Y:S02]  /*9070*/  ISETP.GE.AND P4, PT, R170, 0x4a, PT ;  /* 0x0000004aaa00780c */ /* 0x000fe40003f86270 */
[----:B------:R-:W-:Y:S02]  /*9080*/  FSEL R32, R32, -INF , !P0 ;  /* 0xff80000020207808 */ /* 0x000fe40004000000 */
[----:B------:R-:W-:Y:S02]  /*9090*/  ISETP.GT.AND P0, PT, R180, 0x19, !P1 ;  /* 0x00000019b400780c */ /* 0x000fe40004f04270 */
[C---:B------:R-:W-:Y:S02]  /*90a0*/  ISETP.GE.AND P6, PT, R170.reuse, 0x52, PT ;  /* 0x00000052aa00780c */ /* 0x040fe40003fc6270 */
[----:B------:R-:W-:Y:S02]  /*90b0*/  ISETP.LT.OR P0, PT, R183, 0x1a, P0 ;  /* 0x0000001ab700780c */ /* 0x000fe40000701670 */
[----:B------:R-:W-:Y:S02]  /*90c0*/  P2R R182, PR, RZ, 0x8 ;  /* 0x00000008ffb67803 */ /* 0x000fe40000000000 */
[----:B------:R-:W-:Y:S02]  /*90d0*/  FSEL R33, R33, -INF , !P0 ;  /* 0xff80000021217808 */ /* 0x000fe40004000000 */
[----:B------:R-:W-:Y:S02]  /*90e0*/  ISETP.GT.AND P0, PT, R177, 0x18, !P2 ;  /* 0x00000018b100780c */ /* 0x000fe40005704270 */
[----:B------:R-:W-:Y:S02]  /*90f0*/  ISETP.GE.AND P2, PT, R170, 0x21, PT ;  /* 0x00000021aa00780c */ /* 0x000fe40003f46270 */
        /* <DEDUP_REMOVED lines=10> */
[C---:B------:R-:W-:Y:S02]  /*91a0*/  ISETP.LT.OR P0, PT, R183.reuse, 0x21, P0 ;  /* 0x00000021b700780c */ /* 0x040fe40000701670 */
[----:B------:R-:W-:Y:S02]  /*91b0*/  P2R R172, PR, RZ, 0x20 ;  /* 0x00000020ffac7803 */ /* 0x000fe40000000000 */
[----:B------:R-:W-:Y:S02]  /*91c0*/  FSEL R190, R36, -INF , !P0 ;  /* 0xff80000024be7808 */ /* 0x000fe40004000000 */
[----:B------:R-:W-:Y:S02]  /*91d0*/  ISETP.GT.AND P0, PT, R180, 0x21, !P1 ;  /* 0x00000021b400780c */ /* 0x000fe40004f04270 */
[C---:B------:R-:W-:Y:S02]  /*91e0*/  ISETP.GE.AND P5, PT, R170.reuse, 0x59, PT ;  /* 0x00000059aa00780c */ /* 0x040fe40003fa6270 */
[----:B------:R-:W-:Y:S04]  /*91f0*/  ISETP.LT.OR P0, PT, R183, 0x22, P0 ;  /* 0x00000022b700780c */ /* 0x000fe80000701670 */
[----:B------:R-:W-:Y:S02]  /*9200*/  FSEL R36, R37, -INF , !P0 ;  /* 0xff80000025247808 */ /* 0x000fe40004000000 */
[----:B------:R-:W-:Y:S02]  /*9210*/  ISETP.GT.AND P0, PT, R177, 0x20, !P2 ;  /* 0x00000020b100780c */ /* 0x000fe40005704270 */
[----:B------:R-:W-:Y:S01]  /*9220*/  ISETP.GE.AND P2, PT, R170, 0x29, PT ;  /* 0x00000029aa00780c */ /* 0x000fe20003f46270 */
[----:B------:R1:W-:Y:S01]  /*9230*/  STL [R1+0x10], R36 ;  /* 0x0000102401007387 */ /* 0x0003e20000100800 */
[----:B------:R-:W-:Y:S02]  /*9240*/  ISETP.LT.OR P0, PT, R181, 0x21, P0 ;  /* 0x00000021b500780c */ /* 0x000fe40000701670 */
[----:B------:R-:W-:Y:S02]  /*9250*/  P2R R37, PR, RZ, 0x4 ;  /* 0x00000004ff257803 */ /* 0x000fe40000000000 */
[----:B-1----:R-:W-:Y:S02]  /*9260*/  FSEL R36, R38, -INF , !P0 ;  /* 0xff80000026247808 */ /* 0x002fe40004000000 */
[----:B------:R-:W-:Y:S02]  /*9270*/  ISETP.GT.AND P0, PT, R177, 0x21, !P1 ;  /* 0x00000021b100780c */ /* 0x000fe40004f04270 */
[----:B------:R-:W-:Y:S01]  /*9280*/  ISETP.GE.AND P1, PT, R170, 0x2a, PT ;  /* 0x0000002aaa00780c */ /* 0x000fe20003f26270 */
[----:B------:R1:W-:Y:S01]  /*9290*/  STL [R1+0xc], R36 ;  /* 0x00000c2401007387 */ /* 0x0003e20000100800 */
[----:B------:R-:W-:Y:S04]  /*92a0*/  ISETP.LT.OR P0, PT, R181, 0x22, P0 ;  /* 0x00000022b500780c */ /* 0x000fe80000701670 */
[----:B------:R-:W-:Y:S02]  /*92b0*/  FSEL R211, R39, -INF , !P0 ;  /* 0xff80000027d37808 */ /* 0x000fe40004000000 */
[----:B------:R-:W-:Y:S04]  /*92c0*/  ISETP.GT.AND P0, PT, R180, 0x28, !P2 ;  /* 0x00000028b400780c */ /* 0x000fe80005704270 */
[C---:B------:R-:W-:Y:S04]  /*92d0*/  ISETP.LT.OR P0, PT, R183.reuse, 0x29, P0 ;  /* 0x00000029b700780c */ /* 0x040fe80000701670 */
[----:B------:R-:W-:Y:S02]  /*92e0*/  FSEL R196, R48, -INF , !P0 ;  /* 0xff80000030c47808 */ /* 0x000fe40004000000 */
[----:B------:R-:W-:Y:S02]  /*92f0*/  ISETP.GT.AND P0, PT, R180, 0x29, !P1 ;  /* 0x00000029b400780c */ /* 0x000fe40004f04270 */
[----:B------:R-:W-:Y:S02]  /*9300*/  P2R R48, PR, RZ, 0x10 ;  /* 0x00000010ff307803 */ /* 0x000fe40000000000 */
[----:B------:R-:W-:Y:S04]  /*9310*/  ISETP.LT.OR P0, PT, R183, 0x2a, P0 ;  /* 0x0000002ab700780c */ /* 0x000fe80000701670 */
[----:B------:R-:W-:Y:S02]  /*9320*/  FSEL R188, R49, -INF , !P0 ;  /* 0xff80000031bc7808 */ /* 0x000fe40004000000 */
[----:B------:R-:W-:Y:S02]  /*9330*/  ISETP.GT.AND P0, PT, R177, 0x28, !P2 ;  /* 0x00000028b100780c */ /* 0x000fe40005704270 */
[----:B------:R-:W-:Y:S02]  /*9340*/  ISETP.GE.AND P2, PT, R170, 0x31, PT ;  /* 0x00000031aa00780c */ /* 0x000fe40003f46270 */
[----:B------:R-:W-:Y:S02]  /*9350*/  ISETP.LT.OR P0, PT, R181, 0x29, P0 ;  /* 0x00000029b500780c */ /* 0x000fe40000701670 */
[----:B-1----:R-:W-:Y:S02]  /*9360*/  P2R R36, PR, RZ, 0x2 ;  /* 0x00000002ff247803 */ /* 0x002fe40000000000 */
[----:B------:R-:W-:Y:S02]  /*9370*/  FSEL R205, R50, -INF , !P0 ;  /* 0xff80000032cd7808 */ /* 0x000fe40004000000 */
[----:B------:R-:W-:Y:S02]  /*9380*/  ISETP.GT.AND P0, PT, R177, 0x29, !P1 ;  /* 0x00000029b100780c */ /* 0x000fe40004f04270 */
[----:B------:R-:W-:Y:S02]  /*9390*/  ISETP.GE.AND P1, PT, R170, 0x32, PT ;  /* 0x00000032aa00780c */ /* 0x000fe40003f26270 */
[----:B------:R-:W-:Y:S02]  /*93a0*/  ISETP.LT.OR P0, PT, R181, 0x2a, P0 ;  /* 0x0000002ab500780c */ /* 0x000fe40000701670 */
[----:B------:R-:W-:Y:S02]  /*93b0*/  P2R R39, PR, RZ, 0x4 ;  /* 0x00000004ff277803 */ /* 0x000fe40000000000 */
[----:B------:R-:W-:Y:S02]  /*93c0*/  FSEL R251, R51, -INF , !P0 ;  /* 0xff80000033fb7808 */ /* 0x000fe40004000000 */
[----:B------:R-:W-:Y:S02]  /*93d0*/  ISETP.GT.AND P0, PT, R180, 0x30, !P2 ;  /* 0x00000030b400780c */ /* 0x000fe40005704270 */
[----:B------:R-:W-:Y:S02]  /*93e0*/  P2R R38, PR, RZ, 0x2 ;  /* 0x00000002ff267803 */ /* 0x000fe40000000000 */
[C---:B------:R-:W-:Y:S04]  /*93f0*/  ISETP.LT.OR P0, PT, R183.reuse, 0x31, P0 ;  /* 0x00000031b700780c */ /* 0x040fe80000701670 */
[----:B------:R-:W-:Y:S02]  /*9400*/  FSEL R208, R52, -INF , !P0 ;  /* 0xff80000034d07808 */ /* 0x000fe40004000000 */
[----:B------:R-:W-:Y:S04]  /*9410*/  ISETP.GT.AND P0, PT, R180, 0x31, !P1 ;  /* 0x00000031b400780c */ /* 0x000fe80004f04270 */
[----:B------:R-:W-:Y:S04]  /*9420*/  ISETP.LT.OR P0, PT, R183, 0x32, P0 ;  /* 0x00000032b700780c */ /* 0x000fe80000701670 */
        /* <DEDUP_REMOVED lines=46> */
[----:B------:R-:W-:Y:S04]  /*9710*/  ISETP.GT.AND P0, PT, R180, 0x49, !P4 ;  /* 0x00000049b400780c */ /* 0x000fe80006704270 */
[----:B------:R-:W-:Y:S04]  /*9720*/  ISETP.LT.OR P0, PT, R183, 0x4a, P0 ;  /* 0x0000004ab700780c */ /* 0x000fe80000701670 */
[----:B------:R-:W-:Y:S02]  /*9730*/  FSEL R203, R81, -INF , !P0 ;  /* 0xff80000051cb7808 */ /* 0x000fe40004000000 */
[----:B------:R-:W-:Y:S02]  /*9740*/  ISETP.GT.AND P0, PT, R177, 0x48, !P1 ;  /* 0x00000048b100780c */ /* 0x000fe40004f04270 */
[----:B------:R-:W-:Y:S02]  /*9750*/  ISETP.GE.AND P1, PT, R170, 0x51, PT ;  /* 0x00000051aa00780c */ /* 0x000fe40003f26270 */
        /* <DEDUP_REMOVED lines=16> */
[----:B------:R-:W-:Y:S04]  /*9860*/  ISETP.GT.AND P0, PT, R177, 0x51, !P6 ;  /* 0x00000051b100780c */ /* 0x000fe80007704270 */
[----:B------:R-:W-:Y:S04]  /*9870*/  ISETP.LT.OR P0, PT, R181, 0x52, P0 ;  /* 0x00000052b500780c */ /* 0x000fe80000701670 */
[----:B------:R-:W-:Y:S02]  /*9880*/  FSEL R189, R87, -INF , !P0 ;  /* 0xff80000057bd7808 */ /* 0x000fe40004000000 */
[----:B------:R-:W-:Y:S04]  /*9890*/  ISETP.GT.AND P0, PT, R180, RZ, !P3 ;  /* 0x000000ffb400720c */ /* 0x000fe80005f04270 */
        /* <DEDUP_REMOVED lines=9> */
[----:B------:R-:W-:Y:S04]  /*9930*/  ISETP.LT.OR P0, PT, R181, 0x1, P0 ;  /* 0x00000001b500780c */ /* 0x000fe80000701670 */
[----:B------:R-:W-:Y:S02]  /*9940*/  FSEL R6, R6, -INF , !P0 ;  /* 0xff80000006067808 */ /* 0x000fe40004000000 */
[----:B------:R-:W-:Y:S04]  /*9950*/  ISETP.GT.AND P0, PT, R180, 0x58, !P5 ;  /* 0x00000058b400780c */ /* 0x000fe80006f04270 */
[C---:B------:R-:W-:Y:S04]  /*9960*/  ISETP.LT.OR P0, PT, R183.reuse, 0x59, P0 ;  /* 0x00000059b700780c */ /* 0x040fe80000701670 */
[----:B------:R-:W-:Y:S02]  /*9970*/  FSEL R186, R96, -INF , !P0 ;  /* 0xff80000060ba7808 */ /* 0x000fe40004000000 */
[----:B------:R-:W-:Y:S04]  /*9980*/  ISETP.GE.AND P0, PT, R170, 0x5a, PT ;  /* 0x0000005aaa00780c */ /* 0x000fe80003f06270 */
        /* <DEDUP_REMOVED lines=10> */
[----:B------:R-:W-:Y:S02]  /*9a30*/  ISETP.NE.AND P4, PT, R48, RZ, PT ;  /* 0x000000ff3000720c */ /* 0x000fe40003f85270 */
[----:B------:R-:W-:Y:S04]  /*9a40*/  ISETP.LT.OR P2, PT, R175, 0x2, P2 ;  /* 0x00000002af00780c */ /* 0x000fe80001741670 */
[----:B------:R-:W-:Y:S02]  /*9a50*/  FSEL R9, R9, -INF , !P2 ;  /* 0xff80000009097808 */ /* 0x000fe40005000000 */
[----:B------:R-:W-:Y:S04]  /*9a60*/  ISETP.NE.AND P2, PT, R173, RZ, PT ;  /* 0x000000ffad00720c */ /* 0x000fe80003f45270 */
[----:B------:R-:W-:Y:S04]  /*9a70*/  ISETP.GT.AND P2, PT, R174, 0x8, !P2 ;  /* 0x00000008ae00780c */ /* 0x000fe80005744270 */
[C---:B------:R-:W-:Y:S04]  /*9a80*/  ISETP.LT.OR P2, PT, R175.reuse, 0x9, P2 ;  /* 0x00000009af00780c */ /* 0x040fe80001741670 */
[----:B------:R-:W-:Y:S02]  /*9a90*/  FSEL R12, R12, -INF , !P2 ;  /* 0xff8000000c0c7808 */ /* 0x000fe40005000000 */
[----:B------:R-:W-:Y:S04]  /*9aa0*/  ISETP.NE.AND P2, PT, R172, RZ, PT ;  /* 0x000000ffac00720c */ /* 0x000fe80003f45270 */
[----:B------:R-:W-:Y:S04]  /*9ab0*/  ISETP.GT.AND P2, PT, R174, 0x9, !P2 ;  /* 0x00000009ae00780c */ /* 0x000fe80005744270 */
        /* <DEDUP_REMOVED lines=12> */
[----:B------:R-:W-:Y:S04]  /*9b80*/  ISETP.LT.OR P2, PT, R175, 0x19, P2 ;  /* 0x00000019af00780c */ /* 0x000fe80001741670 */
[----:B------:R-:W-:Y:S02]  /*9b90*/  FSEL R49, R28, -INF , !P2 ;  /* 0xff8000001c317808 */ /* 0x000fe40005000000 */
[----:B------:R-:W-:Y:S01]  /*9ba0*/  ISETP.NE.AND P2, PT, R21, RZ, PT ;  /* 0x000000ff1500720c */ /* 0x000fe20003f45270 */
[----:B------:R-:W1:Y:S03]  /*9bb0*/  SHFL.IDX PT, R28, R171, 0x3, 0x1c1f ;  /* 0x007c1f00ab1c7f89 */ /* 0x000e6600000e0000 */
[----:B------:R-:W-:Y:S04]  /*9bc0*/  ISETP.GT.AND P2, PT, R174, 0x19, !P2 ;  /* 0x00000019ae00780c */ /* 0x000fe80005744270 */
[----:B------:R-:W-:Y:S04]  /*9bd0*/  ISETP.LT.OR P2, PT, R175, 0x1a, P2 ;  /* 0x0000001aaf00780c */ /* 0x000fe80001741670 */
[----:B------:R-:W-:Y:S02]  /*9be0*/  FSEL R48, R29, -INF , !P2 ;  /* 0xff8000001d307808 */ /* 0x000fe40005000000 */
[----:B------:R-:W-:Y:S04]  /*9bf0*/  ISETP.NE.AND P2, PT, R184, RZ, PT ;  /* 0x000000ffb800720c */ /* 0x000fe80003f45270 */
[----:B------:R-:W-:Y:S04]  /*9c00*/  ISETP.GT.AND P2, PT, R174, 0x20, !P2 ;  /* 0x00000020ae00780c */ /* 0x000fe80005744270 */
[----:B------:R-:W-:Y:S01]  /*9c10*/  ISETP.LT.OR P2, PT, R175, 0x21, P2 ;  /* 0x00000021af00780c */ /* 0x000fe20001741670 */
[--C-:B-1----:R-:W-:Y:S03]  /*9c20*/  IMAD.IADD R24, R3, 0x1, R28.reuse ;  /* 0x0000000103187824 */ /* 0x102fe600078e021c */
[----:B------:R-:W-:Y:S01]  /*9c30*/  FSEL R40, R40, -INF , !P2 ;  /* 0xff80000028287808 */ /* 0x000fe20005000000 */
[----:B------:R-:W-:Y:S01]  /*9c40*/  IMAD.IADD R25, R2, 0x1, R28 ;  /* 0x0000000102197824 */ /* 0x000fe200078e021c */
[----:B------:R-:W-:Y:S04]  /*9c50*/  ISETP.NE.AND P2, PT, R23, RZ, PT ;  /* 0x000000ff1700720c */ /* 0x000fe80003f45270 */
[C---:B------:R-:W-:Y:S04]  /*9c60*/  ISETP.GT.AND P2, PT, R174.reuse, 0x21, !P2 ;  /* 0x00000021ae00780c */ /* 0x040fe80005744270 */
[----:B------:R-:W-:Y:S04]  /*9c70*/  ISETP.LT.OR P2, PT, R175, 0x22, P2 ;  /* 0x00000022af00780c */ /* 0x000fe80001741670 */
[----:B------:R-:W-:Y:S02]  /*9c80*/  FSEL R41, R41, -INF , !P2 ;  /* 0xff80000029297808 */ /* 0x000fe40005000000 */
[----:B------:R-:W-:Y:S04]  /*9c90*/  ISETP.NE.AND P2, PT, R37, RZ, PT ;  /* 0x000000ff2500720c */ /* 0x000fe80003f45270 */
[----:B------:R-:W-:Y:S04]  /*9ca0*/  ISETP.GT.AND P2, PT, R174, 0x28, !P2 ;  /* 0x00000028ae00780c */ /* 0x000fe80005744270 */
[C---:B------:R-:W-:Y:S04]  /*9cb0*/  ISETP.LT.OR P2, PT, R175.reuse, 0x29, P2 ;  /* 0x00000029af00780c */ /* 0x040fe80001741670 */
[----:B------:R-:W-:Y:S02]  /*9cc0*/  FSEL R198, R44, -INF , !P2 ;  /* 0xff8000002cc67808 */ /* 0x000fe40005000000 */
        /* <DEDUP_REMOVED lines=30> */
[----:B------:R-:W-:Y:S04]  /*9eb0*/  ISETP.LT.OR P2, PT, R175, 0x49, P2 ;  /* 0x00000049af00780c */ /* 0x000fe80001741670 */
[----:B------:R-:W-:Y:S02]  /*9ec0*/  FSEL R207, R76, -INF , !P2 ;  /* 0xff8000004ccf7808 */ /* 0x000fe40005000000 */
[C---:B------:R-:W-:Y:S02]  /*9ed0*/  ISETP.GT.AND P2, PT, R174.reuse, 0x49, !P4 ;  /* 0x00000049ae00780c */ /* 0x040fe40006744270 */
[----:B------:R-:W-:Y:S02]  /*9ee0*/  ISETP.NE.AND P4, PT, R179, RZ, PT ;  /* 0x000000ffb300720c */ /* 0x000fe40003f85270 */
[----:B------:R-:W-:Y:S04]  /*9ef0*/  ISETP.LT.OR P2, PT, R175, 0x4a, P2 ;  /* 0x0000004aaf00780c */ /* 0x000fe80001741670 */
[----:B------:R-:W-:Y:S02]  /*9f00*/  FSEL R204, R77, -INF , !P2 ;  /* 0xff8000004dcc7808 */ /* 0x000fe40005000000 */
[----:B------:R-:W-:Y:S04]  /*9f10*/  ISETP.GT.AND P2, PT, R174, 0x50, !P1 ;  /* 0x00000050ae00780c */ /* 0x000fe80004f44270 */
[C---:B------:R-:W-:Y:S04]  /*9f20*/  ISETP.LT.OR P2, PT, R175.reuse, 0x51, P2 ;  /* 0x00000051af00780c */ /* 0x040fe80001741670 */
[----:B------:R-:W-:Y:S02]  /*9f30*/  FSEL R185, R88, -INF , !P2 ;  /* 0xff80000058b97808 */ /* 0x000fe40005000000 */
[C---:B------:R-:W-:Y:S04]  /*9f40*/  ISETP.GT.AND P2, PT, R174.reuse, 0x51, !P6 ;  /* 0x00000051ae00780c */ /* 0x040fe80007744270 */
[----:B------:R-:W-:Y:S04]  /*9f50*/  ISETP.LT.OR P2, PT, R175, 0x52, P2 ;  /* 0x00000052af00780c */ /* 0x000fe80001741670 */
[----:B------:R-:W-:Y:S02]  /*9f60*/  FSEL R181, R89, -INF , !P2 ;  /* 0xff80000059b57808 */ /* 0x000fe40005000000 */
[----:B------:R-:W-:Y:S04]  /*9f70*/  ISETP.GT.AND P2, PT, R174, 0x58, !P5 ;  /* 0x00000058ae00780c */ /* 0x000fe80006f44270 */
[C---:B------:R-:W-:Y:S04]  /*9f80*/  ISETP.LT.OR P2, PT, R175.reuse, 0x59, P2 ;  /* 0x00000059af00780c */ /* 0x040fe80001741670 */
[----:B------:R-:W-:Y:S02]  /*9f90*/  FSEL R179, R92, -INF , !P2 ;  /* 0xff8000005cb37808 */ /* 0x000fe40005000000 */
[----:B------:R-:W-:Y:S02]  /*9fa0*/  ISETP.GT.AND P2, PT, R174, RZ, !P3 ;  /* 0x000000ffae00720c */ /* 0x000fe40005f44270 */
[----:B------:R-:W-:Y:S02]  /*9fb0*/  ISETP.NE.AND P3, PT, R176, RZ, PT ;  /* 0x000000ffb000720c */ /* 0x000fe40003f65270 */
[C---:B------:R-:W-:Y:S04]  /*9fc0*/  ISETP.LT.OR P2, PT, R175.reuse, 0x1, P2 ;  /* 0x00000001af00780c */ /* 0x040fe80001741670 */
[----:B------:R-:W-:Y:S02]  /*9fd0*/  FSEL R8, R8, -INF , !P2 ;  /* 0xff80000008087808 */ /* 0x000fe40005000000 */
[----:B------:R-:W-:Y:S04]  /*9fe0*/  ISETP.GT.AND P2, PT, R174, 0x59, !P0 ;  /* 0x00000059ae00780c */ /* 0x000fe80004744270 */
[----:B------:R-:W-:Y:S04]  /*9ff0*/  ISETP.LT.OR P2, PT, R175, 0x5a, P2 ;  /* 0x0000005aaf00780c */ /* 0x000fe80001741670 */
[----:B------:R-:W-:Y:S02]  /*a000*/  FSEL R176, R93, -INF , !P2 ;  /* 0xff8000005db07808 */ /* 0x000fe40005000000 */
[----:B------:R-:W-:Y:S11]  /*a010*/  PLOP3.LUT P2, PT, PT, PT, UP1, 0x40, 0x0 ;  /* 0x000000000000781c */ /* 0x000ff60003f4e818 */
[----:B------:R-:W-:Y:S02]  /*a020*/  @!UPT UIADD3 URZ, URZ, URZ, URZ ;  /* 0x0000003f3f3ff290 */ /* 0x000fe4000fffe03f */
        /* <DEDUP_REMOVED lines=16> */
.L_x_536:
[----:B------:R-:W-:Y:S04]  /*a130*/  MOV R2, c[0x0][0x32c] ;  /* 0x0000cb0000027a02 */ /* 0x000fe80000000f00 */
[----:B------:R-:W-:Y:S11]  /*a140*/  ISETP.NE.AND P2, PT, R2, 0x1, PT ;  /* 0x000000010200780c */ /* 0x000ff60003f45270 */
[----:B------:R-:W-:Y:S02]  /*a150*/  @!UPT UIADD3 URZ, URZ, URZ, URZ ;  /* 0x0000003f3f3ff290 */ /* 0x000fe4000fffe03f */
[----:B------:R-:W-:Y:S05]  /*a160*/  @P2 IMAD.HI.U32 R2, R28, c[0x0][0x330], RZ ;  /* 0x0000cc001c022a27 */ /* 0x000fea00078e00ff */
[----:B------:R-:W-:Y:S02]  /*a170*/  @P2 SHF.R.U32.HI R28, RZ, c[0x0][0x334], R2 ;  /* 0x0000cd00ff1c2a19 */ /* 0x000fe40000011602 */
.L_x_537:
[----:B------:R-:W-:Y:S05]  /*a180*/  BSYNC B0 ;  /* 0x0000000000007941 */ /* 0x000fea0003800000 */
.L_x_535:
[----:B------:R-:W-:Y:S04]  /*a190*/  IMAD.IADD R170, R170, 0x1, -R238 ;  /* 0x00000001aaaa7824 */ /* 0x000fe800078e0aee */
[----:B------:R-:W-:Y:S05]  /*a1a0*/  IMAD R170, R28, c[0x0][0x32c], R170 ;  /* 0x0000cb001caa7a24 */ /* 0x000fea00078e02aa */
[----:B------:R-:W-:Y:S02]  /*a1b0*/  IADD3 R2, R170, c[0x0][0x32c], RZ ;  /* 0x0000cb00aa027a10 */ /* 0x000fe40007ffe0ff */
[----:B------:R-:W-:Y:S02]  /*a1c0*/  IMNMX R25, R25, R170, !PT ;  /* 0x000000aa19197217 */ /* 0x000fe40007800200 */
[----:B------:R-:W-:Y:S02]  /*a1d0*/  IMNMX R24, R24, R2, PT ;  /* 0x0000000218187217 */ /* 0x000fe40003800200 */
.L_x_534:
[----:B------:R-:W2:Y:S01]  /*a1e0*/  LDL.LU R89, [R1+0x10] ;  /* 0x0000100001597983 */ /* 0x000ea20000300800 */
[----:B------:R-:W-:Y:S01]  /*a1f0*/  ISETP.NE.AND P2, PT, R67, RZ, PT ;  /* 0x000000ff4300720c */ /* 0x000fe20003f45270 */
[----:B------:R-:W-:Y:S01]  /*a200*/  IMAD.MOV.U32 R86, RZ, RZ, R208 ;  /* 0x000000ffff567224 */ /* 0x000fe200078e00d0 */
[----:B------:R-:W-:Y:S01]  /*a210*/  FMNMX.FTZ R3, R4, R167, !PT ;  /* 0x000000a704037209 */ /* 0x000fe20007810000 */
[----:B------:R-:W3:Y:S01]  /*a220*/  LDL.LU R44, [R1+0xc] ;  /* 0x00000c00012c7983 */ /* 0x000ee20000300800 */
[----:B------:R-:W-:Y:S01]  /*a230*/  ISETP.GT.AND P2, PT, R25, RZ, !P2 ;  /* 0x000000ff1900720c */ /* 0x000fe20005744270 */
[----:B------:R-:W-:Y:S01]  /*a240*/  IMAD.MOV.U32 R61, RZ, RZ, R246 ;  /* 0x000000ffff3d7224 */ /* 0x000fe200078e00f6 */
[----:B------:R-:W-:Y:S02]  /*a250*/  FMNMX.FTZ R3, R5, R3, !PT ;  /* 0x0000000305037209 */ /* 0x000fe40007810000 */
[----:B------:R-:W-:Y:S02]  /*a260*/  ISETP.LT.OR P2, PT, R24, 0x1, P2 ;  /* 0x000000011800780c */ /* 0x000fe40001741670 */
[----:B------:R-:W-:Y:S02]  /*a270*/  FMNMX.FTZ R3, R169, R3, !PT ;  /* 0x00000003a9037209 */ /* 0x000fe40007810000 */
[----:B------:R-:W-:Y:S02]  /*a280*/  FSEL R10, R10, -INF , !P2 ;  /* 0xff8000000a0a7808 */ /* 0x000fe40005000000 */
[----:B------:R-:W-:Y:S02]  /*a290*/  ISETP.NE.AND P2, PT, R66, RZ, PT ;  /* 0x000000ff4200720c */ /* 0x000fe40003f45270 */
[----:B------:R-:W-:Y:S02]  /*a2a0*/  FMNMX.FTZ R3, R168, R3, !PT ;  /* 0x00000003a8037209 */ /* 0x000fe40007810000 */
[----:B------:R-:W-:Y:S02]  /*a2b0*/  ISETP.GT.AND P2, PT, R25, 0x1, !P2 ;  /* 0x000000011900780c */ /* 0x000fe40005744270 */
        /* <DEDUP_REMOVED lines=12> */
[----:B------:R-:W-:Y:S01]  /*a380*/  MOV R92, R40 ;  /* 0x00000028005c7202 */ /* 0x000fe20000000f00 */
[----:B------:R-:W-:Y:S01]  /*a390*/  IMAD.MOV.U32 R40, RZ, RZ, R191 ;  /* 0x000000ffff287224 */ /* 0x000fe200078e00bf */
[----:B------:R-:W-:Y:S02]  /*a3a0*/  ISETP.GT.AND P2, PT, R25, 0x9, !P2 ;  /* 0x000000091900780c */ /* 0x000fe40005744270 */
[----:B------:R-:W-:Y:S02]  /*a3b0*/  MOV R85, R211 ;  /* 0x000000d300557202 */ /* 0x000fe40000000f00 */
[----:B------:R-:W-:Y:S02]  /*a3c0*/  ISETP.LT.OR P2, PT, R24, 0xa, P2 ;  /* 0x0000000a1800780c */ /* 0x000fe40001741670 */
[----:B------:R-:W-:Y:S02]  /*a3d0*/  MOV R87, R205 ;  /* 0x000000cd00577202 */ /* 0x000fe40000000f00 */
[----:B------:R-:W-:Y:S02]  /*a3e0*/  FSEL R15, R15, -INF , !P2 ;  /* 0xff8000000f0f7808 */ /* 0x000fe40005000000 */
[----:B------:R-:W-:Y:S02]  /*a3f0*/  ISETP.NE.AND P2, PT, R178, RZ, PT ;  /* 0x000000ffb200720c */ /* 0x000fe40003f45270 */
[----:B------:R-:W-:Y:S02]  /*a400*/  MOV R29, R195 ;  /* 0x000000c3001d7202 */ /* 0x000fe40000000f00 */
[C---:B------:R-:W-:Y:S02]  /*a410*/  ISETP.GT.AND P2, PT, R25.reuse, 0x10, !P2 ;  /* 0x000000101900780c */ /* 0x040fe40005744270 */
[C---:B------:R-:W-:Y:S02]  /*a420*/  ISETP.GT.AND P1, PT, R25.reuse, 0x50, !P1 ;  /* 0x000000501900780c */ /* 0x040fe40004f24270 */
[C---:B------:R-:W-:Y:S02]  /*a430*/  ISETP.LT.OR P2, PT, R24.reuse, 0x11, P2 ;  /* 0x000000111800780c */ /* 0x040fe40001741670 */
[----:B------:R-:W-:Y:S02]  /*a440*/  ISETP.LT.OR P1, PT, R24, 0x51, P1 ;  /* 0x000000511800780c */ /* 0x000fe40000f21670 */
[----:B------:R-:W-:Y:S02]  /*a450*/  FSEL R57, R26, -INF , !P2 ;  /* 0xff8000001a397808 */ /* 0x000fe40005000000 */
[----:B------:R-:W-:Y:S02]  /*a460*/  ISETP.NE.AND P2, PT, R182, RZ, PT ;  /* 0x000000ffb600720c */ /* 0x000fe40003f45270 */
[C---:B------:R-:W-:Y:S02]  /*a470*/  ISETP.GT.AND P6, PT, R25.reuse, 0x51, !P6 ;  /* 0x000000511900780c */ /* 0x040fe400077c4270 */
[----:B------:R-:W-:Y:S02]  /*a480*/  ISETP.GT.AND P2, PT, R25, 0x11, !P2 ;  /* 0x000000111900780c */ /* 0x000fe40005744270 */
[----:B------:R-:W-:Y:S02]  /*a490*/  FSEL R191, R90, -INF , !P1 ;  /* 0xff8000005abf7808 */ /* 0x000fe40004800000 */
[C---:B------:R-:W-:Y:S02]  /*a4a0*/  ISETP.LT.OR P2, PT, R24.reuse, 0x12, P2 ;  /* 0x000000121800780c */ /* 0x040fe40001741670 */
[----:B------:R-:W-:Y:S02]  /*a4b0*/  ISETP.LT.OR P6, PT, R24, 0x52, P6 ;  /* 0x000000521800780c */ /* 0x000fe400037c1670 */
[----:B------:R-:W-:Y:S02]  /*a4c0*/  FSEL R56, R27, -INF , !P2 ;  /* 0xff8000001b387808 */ /* 0x000fe40005000000 */
[----:B------:R-:W-:Y:S02]  /*a4d0*/  ISETP.NE.AND P2, PT, R22, RZ, PT ;  /* 0x000000ff1600720c */ /* 0x000fe40003f45270 */
[C---:B------:R-:W-:Y:S02]  /*a4e0*/  ISETP.GT.AND P5, PT, R25.reuse, 0x58, !P5 ;  /* 0x000000581900780c */ /* 0x040fe40006fa4270 */
[----:B------:R-:W-:Y:S02]  /*a4f0*/  ISETP.GT.AND P2, PT, R25, 0x18, !P2 ;  /* 0x000000181900780c */ /* 0x000fe40005744270 */
[----:B------:R-:W-:Y:S02]  /*a500*/  MOV R90, R187 ;  /* 0x000000bb005a7202 */ /* 0x000fe40000000f00 */
[C---:B------:R-:W-:Y:S02]  /*a510*/  ISETP.LT.OR P2, PT, R24.reuse, 0x19, P2 ;  /* 0x000000191800780c */ /* 0x040fe40001741670 */
[----:B------:R-:W-:Y:S02]  /*a520*/  ISETP.LT.OR P5, PT, R24, 0x59, P5 ;  /* 0x000000591800780c */ /* 0x000fe40002fa1670 */
        /* <DEDUP_REMOVED lines=28> */
[----:B------:R-:W-:Y:S01]  /*a6f0*/  FSEL R28, R46, -INF , !P2 ;  /* 0xff8000002e1c7808 */ /* 0x000fe20005000000 */
[----:B------:R-:W-:Y:S01]  /*a700*/  IMAD.MOV.U32 R46, RZ, RZ, R199 ;  /* 0x000000ffff2e7224 */ /* 0x000fe200078e00c7 */
[----:B------:R-:W-:Y:S02]  /*a710*/  ISETP.NE.AND P2, PT, R36, RZ, PT ;  /* 0x000000ff2400720c */ /* 0x000fe40003f45270 */
[----:B------:R-:W-:Y:S02]  /*a720*/  FMNMX.FTZ R23, R14, R23, !PT ;  /* 0x000000170e177209 */ /* 0x000fe40007810000 */
[----:B------:R-:W-:Y:S02]  /*a730*/  ISETP.GT.AND P2, PT, R25, 0x29, !P2 ;  /* 0x000000291900780c */ /* 0x000fe40005744270 */
[----:B------:R-:W-:Y:S02]  /*a740*/  FMNMX.FTZ R23, R15, R23, !PT ;  /* 0x000000170f177209 */ /* 0x000fe40007810000 */
[C---:B------:R-:W-:Y:S02]  /*a750*/  ISETP.LT.OR P2, PT, R24.reuse, 0x2a, P2 ;  /* 0x0000002a1800780c */ /* 0x040fe40001741670 */
[----:B------:R-:W-:Y:S02]  /*a760*/  FMNMX.FTZ R23, R57, R23, !PT ;  /* 0x0000001739177209 */ /* 0x000fe40007810000 */
[----:B------:R-:W-:Y:S02]  /*a770*/  FSEL R2, R47, -INF , !P2 ;  /* 0xff8000002f027808 */ /* 0x000fe40005000000 */
[----:B------:R-:W-:Y:S02]  /*a780*/  ISETP.NE.AND P2, PT, R39, RZ, PT ;  /* 0x000000ff2700720c */ /* 0x000fe40003f45270 */
[----:B------:R-:W-:Y:S02]  /*a790*/  MOV R47, R198 ;  /* 0x000000c6002f7202 */ /* 0x000fe40000000f00 */
[----:B------:R-:W-:Y:S02]  /*a7a0*/  ISETP.GT.AND P2, PT, R25, 0x30, !P2 ;  /* 0x000000301900780c */ /* 0x000fe40005744270 */
[----:B------:R-:W-:Y:S02]  /*a7b0*/  FMNMX.FTZ R21, R47, R21, !PT ;  /* 0x000000152f157209 */ /* 0x000fe40007810000 */
[----:B------:R-:W-:Y:S02]  /*a7c0*/  ISETP.LT.OR P2, PT, R24, 0x31, P2 ;  /* 0x000000311800780c */ /* 0x000fe40001741670 */
[----:B------:R-:W-:Y:S02]  /*a7d0*/  FMNMX.FTZ R21, R81, R21, !PT ;  /* 0x0000001551157209 */ /* 0x000fe40007810000 */
[----:B------:R-:W-:Y:S01]  /*a7e0*/  FSEL R45, R58, -INF , !P2 ;  /* 0xff8000003a2d7808 */ /* 0x000fe20005000000 */
[----:B------:R-:W-:Y:S01]  /*a7f0*/  IMAD.MOV.U32 R58, RZ, RZ, R2 ;  /* 0x000000ffff3a7224 */ /* 0x000fe200078e0002 */
[----:B------:R-:W-:Y:S02]  /*a800*/  FMNMX.FTZ R2, R6, R166, !PT ;  /* 0x000000a606027209 */ /* 0x000fe40007810000 */
[----:B------:R-:W-:Y:S02]  /*a810*/  ISETP.NE.AND P2, PT, R38, RZ, PT ;  /* 0x000000ff2600720c */ /* 0x000fe40003f45270 */
[----:B------:R-:W-:Y:S01]  /*a820*/  FMNMX.FTZ R2, R7, R2, !PT ;  /* 0x0000000207027209 */ /* 0x000fe20007810000 */
[----:B------:R-:W-:Y:S01]  /*a830*/  LDSM.16.MT88.4 R36, [R220+0x100] ;  /* 0x00010000dc24783b */ /* 0x000fe20000004200 */
[----:B------:R-:W-:Y:S02]  /*a840*/  ISETP.GT.AND P2, PT, R25, 0x31, !P2 ;  /* 0x000000311900780c */ /* 0x000fe40005744270 */
[----:B------:R-:W-:Y:S02]  /*a850*/  FMNMX.FTZ R2, R0, R2, !PT ;  /* 0x0000000200027209 */ /* 0x000fe40007810000 */
[----:B------:R-:W-:Y:S02]  /*a860*/  ISETP.LT.OR P2, PT, R24, 0x32, P2 ;  /* 0x000000321800780c */ /* 0x000fe40001741670 */
[----:B------:R-:W-:Y:S02]  /*a870*/  FMNMX.FTZ R2, R19, R2, !PT ;  /* 0x0000000213027209 */ /* 0x000fe40007810000 */
[----:B------:R-:W-:Y:S02]  /*a880*/  FSEL R59, R59, -INF , !P2 ;  /* 0xff8000003b3b7808 */ /* 0x000fe40005000000 */
[----:B------:R-:W-:Y:S02]  /*a890*/  FMNMX.FTZ R2, R18, R2, !PT ;  /* 0x0000000212027209 */ /* 0x000fe40007810000 */
        /* <DEDUP_REMOVED lines=43> */
[----:B------:R-:W-:Y:S02]  /*ab50*/  FMNMX.FTZ R23, R93, R23, !PT ;  /* 0x000000175d177209 */ /* 0x000fe40007810000 */
[----:B------:R-:W-:Y:S02]  /*ab60*/  ISETP.GT.AND P0, PT, R25, 0x59, !P0 ;  /* 0x000000591900780c */ /* 0x000fe40004704270 */
[----:B------:R-:W-:Y:S02]  /*ab70*/  FMNMX.FTZ R23, R84, R23, !PT ;  /* 0x0000001754177209 */ /* 0x000fe40007810000 */
[----:B------:R-:W-:Y:S01]  /*ab80*/  FSEL R184, R94, -INF , !P5 ;  /* 0xff8000005eb87808 */ /* 0x000fe20006800000 */
[----:B------:R-:W-:Y:S01]  /*ab90*/  IMAD.MOV.U32 R94, RZ, RZ, R196 ;  /* 0x000000ffff5e7224 */ /* 0x000fe200078e00c4 */
[----:B------:R-:W-:Y:S02]  /*aba0*/  FMNMX.FTZ R23, R28, R23, !PT ;  /* 0x000000171c177209 */ /* 0x000fe40007810000 */
[----:B------:R-:W-:Y:S04]  /*abb0*/  ISETP.LT.OR P0, PT, R24, 0x5a, P0 ;  /* 0x0000005a1800780c */ /* 0x000fe80000701670 */
[----:B------:R-:W-:Y:S02]  /*abc0*/  FSEL R73, R95, -INF , !P0 ;  /* 0xff8000005f497808 */ /* 0x000fe40004000000 */
[----:B------:R-:W-:Y:S02]  /*abd0*/  MOV R95, R29 ;  /* 0x0000001d005f7202 */ /* 0x000fe40000000f00 */
[----:B---3--:R-:W-:Y:S02]  /*abe0*/  FMNMX.FTZ R2, R44, R2, !PT ;  /* 0x000000022c027209 */ /* 0x008fe40007810000 */
[----:B--2---:R-:W-:Y:S02]  /*abf0*/  FMNMX.FTZ R3, R89, R3, !PT ;  /* 0x0000000359037209 */ /* 0x004fe40007810000 */
        /* <DEDUP_REMOVED lines=29> */
[----:B------:R-:W-:Y:S01]  /*add0*/  FSEL R187, R91, -INF , !P6 ;  /* 0xff8000005bbb7808 */ /* 0x000fe20007000000 */
[----:B------:R-:W1:Y:S01]  /*ade0*/  SHFL.BFLY PT, R22, R3, 0x2, 0x1f ;  /* 0x0c401f0003167f89 */ /* 0x000e6200000e0000 */
[----:B------:R-:W-:Y:S07]  /*adf0*/  IMAD.MOV.U32 R91, RZ, RZ, R192 ;  /* 0x000000ffff5b7224 */ /* 0x000fee00078e00c0 */
[----:B------:R-:W2:Y:S01]  /*ae00*/  SHFL.BFLY PT, R26, R2, 0x2, 0x1f ;  /* 0x0c401f00021a7f89 */ /* 0x000ea200000e0000 */
[----:B-1----:R-:W-:Y:S07]  /*ae10*/  FMNMX.FTZ R3, R3, R22, !PT ;  /* 0x0000001603037209 */ /* 0x002fee0007810000 */
[----:B------:R-:W1:Y:S01]  /*ae20*/  SHFL.BFLY PT, R22, R3, 0x1, 0x1f ;  /* 0x0c201f0003167f89 */ /* 0x000e6200000e0000 */
[----:B--2---:R-:W-:Y:S02]  /*ae30*/  FMNMX.FTZ R2, R2, R26, !PT ;  /* 0x0000001a02027209 */ /* 0x004fe40007810000 */
[----:B-1----:R-:W-:Y:S05]  /*ae40*/  FMNMX.FTZ R3, R3, R22, !PT ;  /* 0x0000001603037209 */ /* 0x002fea0007810000 */
[----:B------:R-:W1:Y:S01]  /*ae50*/  SHFL.BFLY PT, R22, R2, 0x1, 0x1f ;  /* 0x0c201f0002167f89 */ /* 0x000e6200000e0000 */
[C---:B------:R-:W-:Y:S01]  /*ae60*/  FSETP.NEU.FTZ.AND P2, PT, R3.reuse, -INF , PT ;  /* 0xff8000000300780b */ /* 0x040fe20003f5d000 */
[C---:B------:R-:W-:Y:S03]  /*ae70*/  FMUL.FTZ R199, R3.reuse, c[0x0][0x2d0] ;  /* 0x0000b40003c77a20 */ /* 0x040fe60000410000 */
[----:B------:R-:W-:Y:S02]  /*ae80*/  FSEL R71, R3, RZ, P2 ;  /* 0x000000ff03477208 */ /* 0x000fe40001000000 */
[----:B------:R-:W-:Y:S03]  /*ae90*/  FSEL R199, R199, RZ, P2 ;  /* 0x000000ffc7c77208 */ /* 0x000fe60001000000 */
[----:B------:R-:W-:Y:S02]  /*aea0*/  FADD.FTZ R71, -R71, R167 ;  /* 0x000000a747477221 */ /* 0x000fe40000010100 */
[--C-:B------:R-:W-:Y:S02]  /*aeb0*/  FFMA.FTZ R172, R4, c[0x0][0x2d0], -R199.reuse ;  /* 0x0000b40004ac7a23 */ /* 0x100fe400000108c7 */
[----:B------:R-:W2:Y:S01]  /*aec0*/  SHFL.BFLY PT, R4, R21, 0x2, 0x1f ;  /* 0x0c401f0015047f89 */ /* 0x000ea200000e0000 */
        /* <DEDUP_REMOVED lines=8> */
[----:B------:R-:W-:Y:S01]  /*af50*/  FMUL.FTZ R71, R71, c[0x0][0x2d0] ;  /* 0x0000b40047477a20 */ /* 0x000fe20000410000 */
[----:B------:R-:W-:Y:S01]  /*af60*/  FMNMX.FTZ R5, R59, R5, !PT ;  /* 0x000000053b057209 */ /* 0x000fe20007810000 */
[--C-:B------:R-:W-:Y:S01]  /*af70*/  FFMA.FTZ R178, R17, c[0x0][0x2d0], -R199.reuse ;  /* 0x0000b40011b27a23 */ /* 0x100fe200000108c7 */
[----:B------:R-:W-:Y:S02]  /*af80*/  FSETP.NEU.FTZ.AND P1, PT, R2, -INF , PT ;  /* 0xff8000000200780b */ /* 0x000fe40003f3d000 */
[----:B------:R-:W1:Y:S01]  /*af90*/  MUFU.EX2 R97, R97 ;  /* 0x0000006100617308 */ /* 0x000e620000000800 */
[----:B------:R-:W-:Y:S01]  /*afa0*/  FMNMX.FTZ R5, R62, R5, !PT ;  /* 0x000000053e057209 */ /* 0x000fe20007810000 */
[C---:B------:R-:W-:Y:S01]  /*afb0*/  FMUL.FTZ R198, R2.reuse, c[0x0][0x2d0] ;  /* 0x0000b40002c67a20 */ /* 0x040fe20000410000 */
[----:B------:R-:W-:Y:S01]  /*afc0*/  FSEL R70, R2, RZ, P1 ;  /* 0x000000ff02467208 */ /* 0x000fe20000800000 */
[--C-:B------:R-:W-:Y:S02]  /*afd0*/  FFMA.FTZ R249, R249, c[0x0][0x2d0], -R199.reuse ;  /* 0x0000b400f9f97a23 */ /* 0x100fe400000108c7 */
[--C-:B------:R-:W-:Y:S01]  /*afe0*/  FFMA.FTZ R248, R248, c[0x0][0x2d0], -R199.reuse ;  /* 0x0000b400f8f87a23 */ /* 0x100fe200000108c7 */
[----:B------:R-:W-:Y:S01]  /*aff0*/  FSEL R198, R198, RZ, P1 ;  /* 0x000000ffc6c67208 */ /* 0x000fe20000800000 */
[----:B------:R-:W-:Y:S02]  /*b000*/  FADD.FTZ R70, -R70, R166 ;  /* 0x000000a646467221 */ /* 0x000fe40000010100 */
[----:B------:R-:W-:Y:S01]  /*b010*/  MUFU.EX2 R74, R74 ;  /* 0x0000004a004a7308 */ /* 0x000fe20000000800 */
[----:B--2---:R-:W-:Y:S01]  /*b020*/  FMNMX.FTZ R21, R21, R4, !PT ;  /* 0x0000000415157209 */ /* 0x004fe20007810000 */
[--C-:B------:R-:W-:Y:S01]  /*b030*/  FFMA.FTZ R96, R0, c[0x0][0x2d0], -R198.reuse ;  /* 0x0000b40000607a23 */ /* 0x100fe200000108c6 */
[----:B------:R-:W-:Y:S01]  /*b040*/  FMNMX.FTZ R4, R63, R5, !PT ;  /* 0x000000053f047209 */ /* 0x000fe20007810000 */
[--C-:B------:R-:W-:Y:S02]  /*b050*/  FFMA.FTZ R169, R7, c[0x0][0x2d0], -R198.reuse ;  /* 0x0000b40007a97a23 */ /* 0x100fe400000108c6 */
[----:B------:R-:W2:Y:S01]  /*b060*/  SHFL.BFLY PT, R5, R21, 0x1, 0x1f ;  /* 0x0c201f0015057f89 */ /* 0x000ea200000e0000 */
[----:B------:R-:W-:Y:S01]  /*b070*/  FMNMX.FTZ R4, R246, R4, !PT ;  /* 0x00000004f6047209 */ /* 0x000fe20007810000 */
[--C-:B------:R-:W-:Y:S02]  /*b080*/  FFMA.FTZ R168, R19, c[0x0][0x2d0], -R198.reuse ;  /* 0x0000b40013a87a23 */ /* 0x100fe400000108c6 */
[----:B------:R-:W3:Y:S01]  /*b090*/  MUFU.EX2 R75, R75 ;  /* 0x0000004b004b7308 */ /* 0x000ee20000000800 */
[----:B------:R-:W-:Y:S01]  /*b0a0*/  FMNMX.FTZ R4, R211, R4, !PT ;  /* 0x00000004d3047209 */ /* 0x000fe20007810000 */
[--C-:B------:R-:W-:Y:S02]  /*b0b0*/  FFMA.FTZ R174, R6, c[0x0][0x2d0], -R198.reuse ;  /* 0x0000b40006ae7a23 */ /* 0x100fe400000108c6 */
[----:B------:R-:W-:Y:S01]  /*b0c0*/  FMUL.FTZ R70, R70, c[0x0][0x2d0] ;  /* 0x0000b40046467a20 */ /* 0x000fe20000410000 */
[----:B------:R-:W-:Y:S01]  /*b0d0*/  FMNMX.FTZ R4, R208, R4, !PT ;  /* 0x00000004d0047209 */ /* 0x000fe20007810000 */
[--C-:B------:R-:W-:Y:S01]  /*b0e0*/  FFMA.FTZ R196, R35, c[0x0][0x2d0], -R198.reuse ;  /* 0x0000b40023c47a23 */ /* 0x100fe200000108c6 */
[----:B-1----:R-:W-:Y:S01]  /*b0f0*/  F2FP.BF16.PACK_AB R76, R97, R172 ;  /* 0x000000ac614c723e */ /* 0x002fe200000010ff */
[--C-:B------:R-:W-:Y:S01]  /*b100*/  FFMA.FTZ R182, R16, c[0x0][0x2d0], -R198.reuse ;  /* 0x0000b40010b67a23 */ /* 0x100fe200000108c6 */
[----:B------:R-:W-:Y:S01]  /*b110*/  FMNMX.FTZ R4, R205, R4, !PT ;  /* 0x00000004cd047209 */ /* 0x000fe20007810000 */
[----:B------:R-:W-:Y:S01]  /*b120*/  MUFU.EX2 R174, R174 ;  /* 0x000000ae00ae7308 */ /* 0x000fe20000000800 */
[--C-:B------:R-:W-:Y:S02]  /*b130*/  FFMA.FTZ R252, R252, c[0x0][0x2d0], -R198.reuse ;  /* 0x0000b400fcfc7a23 */ /* 0x100fe400000108c6 */
[----:B------:R-:W-:Y:S01]  /*b140*/  FMNMX.FTZ R4, R191, R4, !PT ;  /* 0x00000004bf047209 */ /* 0x000fe20007810000 */
[--C-:B------:R-:W-:Y:S02]  /*b150*/  FFMA.FTZ R250, R250, c[0x0][0x2d0], -R198.reuse ;  /* 0x0000b400fafa7a23 */ /* 0x100fe400000108c6 */
[--C-:B------:R-:W-:Y:S01]  /*b160*/  FFMA.FTZ R247, R247, c[0x0][0x2d0], -R198.reuse ;  /* 0x0000b400f7f77a23 */ /* 0x100fe200000108c6 */
[----:B------:R-:W-:Y:S01]  /*b170*/  FMNMX.FTZ R4, R187, R4, !PT ;  /* 0x00000004bb047209 */ /* 0x000fe20007810000 */
[--C-:B------:R-:W-:Y:S02]  /*b180*/  FFMA.FTZ R209, R209, c[0x0][0x2d0], -R198.reuse ;  /* 0x0000b400d1d17a23 */ /* 0x100fe400000108c6 */
[----:B------:R-:W1:Y:S01]  /*b190*/  MUFU.EX2 R169, R169 ;  /* 0x000000a900a97308 */ /* 0x000e620000000800 */
[----:B------:R-:W-:Y:S01]  /*b1a0*/  FMNMX.FTZ R4, R184, R4, !PT ;  /* 0x00000004b8047209 */ /* 0x000fe20007810000 */
[--C-:B------:R-:W-:Y:S01]  /*b1b0*/  FFMA.FTZ R206, R206, c[0x0][0x2d0], -R199.reuse ;  /* 0x0000b400cece7a23 */ /* 0x100fe200000108c7 */
[----:B--2---:R-:W-:Y:S01]  /*b1c0*/  FMNMX.FTZ R0, R21, R5, !PT ;  /* 0x0000000515007209 */ /* 0x004fe20007810000 */
[--C-:B------:R-:W-:Y:S01]  /*b1d0*/  FFMA.FTZ R203, R203, c[0x0][0x2d0], -R199.reuse ;  /* 0x0000b400cbcb7a23 */ /* 0x100fe200000108c7 */
[----:B------:R-:W-:Y:S01]  /*b1e0*/  FMNMX.FTZ R4, R73, R4, !PT ;  /* 0x0000000449047209 */ /* 0x000fe20007810000 */
[----:B------:R-:W-:Y:S01]  /*b1f0*/  LDSM.16.MT88.4 R20, [R225+0x100] ;  /* 0x00010000e114783b */ /* 0x000fe20000004200 */
[C---:B------:R-:W-:Y:S01]  /*b200*/  FSETP.NEU.FTZ.AND P0, PT, R0.reuse, -INF , PT ;  /* 0xff8000000000780b */ /* 0x040fe20003f1d000 */
[----:B------:R-:W-:Y:S01]  /*b210*/  FMUL.FTZ R195, R0, c[0x0][0x2d0] ;  /* 0x0000b40000c37a20 */ /* 0x000fe20000410000 */
[----:B---3--:R-:W-:Y:S01]  /*b220*/  F2FP.BF16.PACK_AB R78, R75, R74 ;  /* 0x0000004a4b4e723e */ /* 0x008fe200000010ff */
[----:B------:R-:W-:Y:S01]  /*b230*/  MUFU.EX2 R96, R96 ;  /* 0x0000006000607308 */ /* 0x000fe20000000800 */
[--C-:B------:R-:W-:Y:S02]  /*b240*/  FFMA.FTZ R202, R202, c[0x0][0x2d0], -R198.reuse ;  /* 0x0000b400caca7a23 */ /* 0x100fe400000108c6 */
[----:B------:R-:W-:Y:S01]  /*b250*/  FSEL R195, R195, RZ, P0 ;  /* 0x000000ffc3c37208 */ /* 0x000fe20000000000 */
[----:B------:R-:W2:Y:S01]  /*b260*/  SHFL.BFLY PT, R5, R4, 0x2, 0x1f ;  /* 0x0c401f0004057f89 */ /* 0x000ea200000e0000 */
[--C-:B------:R-:W-:Y:S02]  /*b270*/  FFMA.FTZ R201, R201, c[0x0][0x2d0], -R198.reuse ;  /* 0x0000b400c9c97a23 */ /* 0x100fe400000108c6 */
[----:B------:R-:W-:Y:S02]  /*b280*/  FFMA.FTZ R200, R200, c[0x0][0x2d0], -R199 ;  /* 0x0000b400c8c87a23 */ /* 0x000fe400000108c7 */
[--C-:B------:R-:W-:Y:S01]  /*b290*/  FFMA.FTZ R51, R51, c[0x0][0x2d0], -R195.reuse ;  /* 0x0000b40033337a23 */ /* 0x100fe200000108c3 */
[----:B------:R-:W3:Y:S01]  /*b2a0*/  MUFU.EX2 R168, R168 ;  /* 0x000000a800a87308 */ /* 0x000ee20000000800 */
[--C-:B------:R-:W-:Y:S02]  /*b2b0*/  FFMA.FTZ R49, R49, c[0x0][0x2d0], -R195.reuse ;  /* 0x0000b40031317a23 */ /* 0x100fe400000108c3 */
[--C-:B------:R-:W-:Y:S01]  /*b2c0*/  FFMA.FTZ R173, R8, c[0x0][0x2d0], -R195.reuse ;  /* 0x0000b40008ad7a23 */ /* 0x100fe200000108c3 */
[----:B-1----:R-:W-:Y:S01]  /*b2d0*/  F2FP.BF16.PACK_AB R77, R169, R174 ;  /* 0x000000aea94d723e */ /* 0x002fe200000010ff */
[--C-:B------:R-:W-:Y:S02]  /*b2e0*/  FFMA.FTZ R99, R9, c[0x0][0x2d0], -R195.reuse ;  /* 0x0000b40009637a23 */ /* 0x100fe400000108c3 */
[--C-:B------:R-:W-:Y:S02]  /*b2f0*/  FFMA.FTZ R98, R12, c[0x0][0x2d0], -R195.reuse ;  /* 0x0000b4000c627a23 */ /* 0x100fe400000108c3 */
[--C-:B------:R-:W-:Y:S01]  /*b300*/  FFMA.FTZ R170, R13, c[0x0][0x2d0], -R195.reuse ;  /* 0x0000b4000daa7a23 */ /* 0x100fe200000108c3 */
[----:B------:R-:W1:Y:S01]  /*b310*/  MUFU.EX2 R71, R71 ;  /* 0x0000004700477308 */ /* 0x000e620000000800 */
[--C-:B------:R-:W-:Y:S02]  /*b320*/  FFMA.FTZ R245, R245, c[0x0][0x2d0], -R195.reuse ;  /* 0x0000b400f5f57a23 */ /* 0x100fe400000108c3 */
[--C-:B------:R-:W-:Y:S02]  /*b330*/  FFMA.FTZ R210, R210, c[0x0][0x2d0], -R195.reuse ;  /* 0x0000b400d2d27a23 */ /* 0x100fe400000108c3 */
[--C-:B------:R-:W-:Y:S02]  /*b340*/  FFMA.FTZ R207, R207, c[0x0][0x2d0], -R195.reuse ;  /* 0x0000b400cfcf7a23 */ /* 0x100fe400000108c3 */
[----:B------:R-:W-:Y:S01]  /*b350*/  FFMA.FTZ R204, R204, c[0x0][0x2d0], -R195 ;  /* 0x0000b400cccc7a23 */ /* 0x000fe200000108c3 */
[----:B--2---:R-:W-:Y:S01]  /*b360*/  FMNMX.FTZ R4, R4, R5, !PT ;  /* 0x0000000504047209 */ /* 0x004fe20007810000 */
[----:B------:R-:W-:Y:S01]  /*b370*/  FFMA.FTZ R197, R197, c[0x0][0x2d0], -R199 ;  /* 0x0000b400c5c57a23 */ /* 0x000fe200000108c7 */
[----:B------:R-:W2:Y:S01]  /*b380*/  MUFU.EX2 R70, R70 ;  /* 0x0000004600467308 */ /* 0x000ea20000000800 */
[----:B------:R-:W-:Y:S01]  /*b390*/  FSEL R5, R0, RZ, P0 ;  /* 0x000000ff00057208 */ /* 0x000fe20000000000 */
[--C-:B------:R-:W-:Y:S01]  /*b3a0*/  FFMA.FTZ R194, R194, c[0x0][0x2d0], -R198.reuse ;  /* 0x0000b400c2c27a23 */ /* 0x100fe200000108c6 */
[----:B------:R-:W4:Y:S01]  /*b3b0*/  SHFL.BFLY PT, R72, R4, 0x1, 0x1f ;  /* 0x0c201f0004487f89 */ /* 0x000f2200000e0000 */
[----:B---3--:R-:W-:Y:S01]  /*b3c0*/  F2FP.BF16.PACK_AB R79, R168, R96 ;  /* 0x00000060a84f723e */ /* 0x008fe200000010ff */
[--C-:B------:R-:W-:Y:S02]  /*b3d0*/  FFMA.FTZ R189, R189, c[0x0][0x2d0], -R198.reuse ;  /* 0x0000b400bdbd7a23 */ /* 0x100fe400000108c6 */
[----:B------:R-:W-:Y:S02]  /*b3e0*/  FADD.FTZ R5, -R5, R165 ;  /* 0x000000a505057221 */ /* 0x000fe40000010100 */
[----:B------:R-:W-:Y:S01]  /*b3f0*/  FFMA.FTZ R186, R186, c[0x0][0x2d0], -R199 ;  /* 0x0000b400baba7a23 */ /* 0x000fe200000108c7 */
[----:B------:R-:W-:Y:S01]  /*b400*/  MUFU.EX2 R173, R173 ;  /* 0x000000ad00ad7308 */ /* 0x000fe20000000800 */
[----:B------:R-:W-:Y:S02]  /*b410*/  FMUL.FTZ R5, R5, c[0x0][0x2d0] ;  /* 0x0000b40005057a20 */ /* 0x000fe40000410000 */
[----:B------:R-:W-:Y:S02]  /*b420*/  FFMA.FTZ R180, R180, c[0x0][0x2d0], -R198 ;  /* 0x0000b400b4b47a23 */ /* 0x000fe400000108c6 */
[C---:B-1----:R-:W-:Y:S02]  /*b430*/  FMUL.FTZ R17, R71.reuse, R149 ;  /* 0x0000009547117220 */ /* 0x042fe40000410000 */
[----:B------:R-:W-:Y:S02]  /*b440*/  IMAD.MOV.U32 R149, RZ, RZ, R58 ;  /* 0x000000ffff957224 */ /* 0x000fe400078e003a */
[C---:B------:R-:W-:Y:S01]  /*b450*/  FMUL.FTZ R16, R71.reuse, R148 ;  /* 0x0000009447107220 */ /* 0x040fe20000410000 */
[----:B------:R1:W-:Y:S01]  /*b460*/  MUFU.EX2 R69, R5 ;  /* 0x0000000500457308 */ /* 0x0003e20000000800 */
[----:B------:R-:W-:Y:S02]  /*b470*/  FFMA.FTZ R172, R71, R243, R172 ;  /* 0x000000f347ac7223 */ /* 0x000fe400000100ac */
[----:B--2---:R-:W-:Y:S02]  /*b480*/  FMUL.FTZ R7, R70, R163 ;  /* 0x000000a346077220 */ /* 0x004fe40000410000 */
[----:B------:R-:W-:Y:S01]  /*b490*/  IMAD.MOV.U32 R163, RZ, RZ, R80 ;  /* 0x000000ffffa37224 */ /* 0x000fe200078e0050 */
[----:B----4-:R-:W-:Y:S01]  /*b4a0*/  FMNMX.FTZ R72, R72, R4, !PT ;  /* 0x0000000448487209 */ /* 0x010fe20007810000 */
[----:B------:R-:W-:Y:S01]  /*b4b0*/  FMUL.FTZ R19, R70, R151 ;  /* 0x0000009746137220 */ /* 0x000fe20000410000 */
[----:B------:R-:W-:Y:S02]  /*b4c0*/  MOV R151, R84 ;  /* 0x0000005400977202 */ /* 0x000fe40000000f00 */
[----:B------:R-:W2:Y:S01]  /*b4d0*/  MUFU.EX2 R99, R99 ;  /* 0x0000006300637308 */ /* 0x000ea20000000800 */
[C---:B------:R-:W-:Y:S01]  /*b4e0*/  FSETP.NEU.FTZ.AND P0, PT, R72.reuse, -INF , PT ;  /* 0xff8000004800780b */ /* 0x040fe20003f1d000 */
[----:B------:R-:W-:Y:S02]  /*b4f0*/  FMUL.FTZ R192, R72, c[0x0][0x2d0] ;  /* 0x0000b40048c07a20 */ /* 0x000fe40000410000 */
[----:B------:R-:W-:Y:S01]  /*b500*/  FMUL.FTZ R35, R70, R103 ;  /* 0x0000006746237220 */ /* 0x000fe20000410000 */
[----:B------:R-:W-:Y:S01]  /*b510*/  FSEL R4, R72, RZ, P0 ;  /* 0x000000ff48047208 */ /* 0x000fe20000000000 */
[----:B------:R-:W-:Y:S01]  /*b520*/  FMUL.FTZ R6, R70, R162 ;  /* 0x000000a246067220 */ /* 0x000fe20000410000 */
[----:B------:R-:W-:Y:S01]  /*b530*/  FSEL R192, R192, RZ, P0 ;  /* 0x000000ffc0c07208 */ /* 0x000fe20000000000 */
[----:B------:R-:W-:Y:S01]  /*b540*/  FADD.FTZ R172, R97, R172 ;  /* 0x000000ac61ac7221 */ /* 0x000fe20000010000 */
[----:B------:R-:W-:Y:S01]  /*b550*/  MOV R162, R40 ;  /* 0x0000002800a27202 */ /* 0x000fe20000000f00 */
[----:B------:R-:W-:Y:S01]  /*b560*/  MUFU.EX2 R98, R98 ;  /* 0x0000006200627308 */ /* 0x000fe20000000800 */
[----:B------:R-:W-:Y:S01]  /*b570*/  FADD.FTZ R4, -R4, R164 ;  /* 0x000000a404047221 */ /* 0x000fe20000010100 */
[----:B------:R-:W-:Y:S01]  /*b580*/  ISETP.GT.AND P0, PT, R244, UR4, PT ;  /* 0x00000004f4007c0c */ /* 0x000fe2000bf04270 */
[--C-:B------:R-:W-:Y:S01]  /*b590*/  FFMA.FTZ R175, R10, c[0x0][0x2d0], -R192.reuse ;  /* 0x0000b4000aaf7a23 */ /* 0x100fe200000108c0 */
[----:B------:R-:W-:Y:S01]  /*b5a0*/  IADD3 R244, R244, -0x1, RZ ;  /* 0xfffffffff4f47810 */ /* 0x000fe20007ffe0ff */
[----:B------:R-:W-:Y:S02]  /*b5b0*/  FMUL.FTZ R4, R4, c[0x0][0x2d0] ;  /* 0x0000b40004047a20 */ /* 0x000fe40000410000 */
[----:B-1----:R-:W-:Y:S02]  /*b5c0*/  FMUL.FTZ R5, R71, R161 ;  /* 0x000000a147057220 */ /* 0x002fe40000410000 */
[----:B------:R-:W-:Y:S01]  /*b5d0*/  IMAD.MOV.U32 R161, RZ, RZ, R81 ;  /* 0x000000ffffa17224 */ /* 0x000fe200078e0051 */
[----:B------:R1:W3:Y:S01]  /*b5e0*/  MUFU.EX2 R68, R4 ;  /* 0x0000000400447308 */ /* 0x0002e20000000800 */
[--C-:B------:R-:W-:Y:S02]  /*b5f0*/  FFMA.FTZ R167, R11, c[0x0][0x2d0], -R192.reuse ;  /* 0x0000b4000ba77a23 */ /* 0x100fe400000108c0 */
[--C-:B------:R-:W-:Y:S01]  /*b600*/  FFMA.FTZ R166, R14, c[0x0][0x2d0], -R192.reuse ;  /* 0x0000b4000ea67a23 */ /* 0x100fe200000108c0 */
[----:B--2---:R-:W-:Y:S01]  /*b610*/  F2FP.BF16.PACK_AB R64, R99, R173 ;  /* 0x000000ad6340723e */ /* 0x004fe200000010ff */
[----:B------:R-:W-:Y:S02]  /*b620*/  FFMA.FTZ R165, R15, c[0x0][0x2d0], -R192 ;  /* 0x0000b4000fa57a23 */ /* 0x000fe400000108c0 */
[----:B------:R-:W-:Y:S01]  /*b630*/  IMAD.MOV.U32 R148, RZ, RZ, R161 ;  /* 0x000000ffff947224 */ /* 0x000fe200078e00a1 */
[----:B------:R-:W-:Y:S01]  /*b640*/  MOV R161, R62 ;  /* 0x0000003e00a17202 */ /* 0x000fe20000000f00 */
[C---:B------:R-:W-:Y:S01]  /*b650*/  FMUL.FTZ R8, R69.reuse, R156 ;  /* 0x0000009c45087220 */ /* 0x040fe20000410000 */
[----:B------:R-:W2:Y:S01]  /*b660*/  MUFU.EX2 R170, R170 ;  /* 0x000000aa00aa7308 */ /* 0x000ea20000000800 */
[C---:B------:R-:W-:Y:S01]  /*b670*/  FMUL.FTZ R9, R69.reuse, R157 ;  /* 0x0000009d45097220 */ /* 0x040fe20000410000 */
[----:B------:R-:W-:Y:S01]  /*b680*/  MOV R157, R28 ;  /* 0x0000001c009d7202 */ /* 0x000fe20000000f00 */
[C---:B------:R-:W-:Y:S01]  /*b690*/  FMUL.FTZ R12, R69.reuse, R152 ;  /* 0x00000098450c7220 */ /* 0x040fe20000410000 */
[----:B------:R-:W-:Y:S01]  /*b6a0*/  MOV R152, R190 ;  /* 0x000000be00987202 */ /* 0x000fe20000000f00 */
[C---:B------:R-:W-:Y:S02]  /*b6b0*/  FMUL.FTZ R13, R69.reuse, R153 ;  /* 0x00000099450d7220 */ /* 0x040fe40000410000 */
[----:B------:R-:W-:Y:S02]  /*b6c0*/  FFMA.FTZ R164, R18, c[0x0][0x2d0], -R198 ;  /* 0x0000b40012a47a23 */ /* 0x000fe400000108c6 */
[----:B------:R-:W-:Y:S01]  /*b6d0*/  FMUL.FTZ R18, R70, R150 ;  /* 0x0000009646127220 */ /* 0x000fe20000410000 */
[----:B------:R-:W-:Y:S01]  /*b6e0*/  MUFU.EX2 R175, R175 ;  /* 0x000000af00af7308 */ /* 0x000fe20000000800 */
[----:B------:R-:W-:Y:S02]  /*b6f0*/  IMAD.MOV.U32 R150, RZ, RZ, R157 ;  /* 0x000000ffff967224 */ /* 0x000fe400078e009d */
[----:B------:R-:W-:Y:S02]  /*b700*/  FMUL.FTZ R24, R69, R140 ;  /* 0x0000008c45187220 */ /* 0x000fe40000410000 */
[----:B-1----:R-:W-:Y:S01]  /*b710*/  FMUL.FTZ R4, R71, R160 ;  /* 0x000000a047047220 */ /* 0x002fe20000410000 */
[----:B------:R-:W-:Y:S01]  /*b720*/  MOV R160, R82 ;  /* 0x0000005200a07202 */ /* 0x000fe20000000f00 */
[C---:B---3--:R-:W-:Y:S01]  /*b730*/  FMUL.FTZ R10, R68.reuse, R158 ;  /* 0x0000009e440a7220 */ /* 0x048fe20000410000 */
[----:B------:R-:W1:Y:S01]  /*b740*/  LDSM.16.MT88.4 R80, [R218+0x100] ;  /* 0x00010000da50783b */ /* 0x000e620000004200 */
[----:B------:R-:W-:Y:S01]  /*b750*/  MOV R158, R193 ;  /* 0x000000c1009e7202 */ /* 0x000fe20000000f00 */
[----:B------:R-:W3:Y:S01]  /*b760*/  MUFU.EX2 R167, R167 ;  /* 0x000000a700a77308 */ /* 0x000ee20000000800 */
[C---:B------:R-:W-:Y:S01]  /*b770*/  FMUL.FTZ R11, R68.reuse, R159 ;  /* 0x0000009f440b7220 */ /* 0x040fe20000410000 */
[-C--:B------:R-:W-:Y:S01]  /*b780*/  HMMA.16816.F32.BF16 R4, R76, R20.reuse, R4 ;  /* 0x000000144c04723c */ /* 0x080fe20000041804 */
[----:B------:R-:W-:Y:S01]  /*b790*/  FMUL.FTZ R14, R68, R154 ;  /* 0x0000009a440e7220 */ /* 0x000fe20000410000 */
[----:B------:R-:W-:Y:S01]  /*b7a0*/  MOV R154, R158 ;  /* 0x0000009e009a7202 */ /* 0x000fe20000000f00 */
[----:B------:R-:W-:Y:S01]  /*b7b0*/  IMAD.MOV.U32 R158, RZ, RZ, R91 ;  /* 0x000000ffff9e7224 */ /* 0x000fe200078e005b */
[----:B--2---:R-:W-:Y:S01]  /*b7c0*/  F2FP.BF16.PACK_AB R66, R170, R98 ;  /* 0x00000062aa42723e */ /* 0x004fe200000010ff */
[C---:B------:R-:W-:Y:S01]  /*b7d0*/  FMUL.FTZ R15, R68.reuse, R155 ;  /* 0x0000009b440f7220 */ /* 0x040fe20000410000 */
[----:B------:R-:W-:Y:S01]  /*b7e0*/  MOV R155, R162 ;  /* 0x000000a2009b7202 */ /* 0x000fe20000000f00 */
[C---:B------:R-:W-:Y:S01]  /*b7f0*/  FMUL.FTZ R25, R69.reuse, R141 ;  /* 0x0000008d45197220 */ /* 0x040fe20000410000 */
[----:B------:R-:W-:Y:S01]  /*b800*/  MUFU.EX2 R166, R166 ;  /* 0x000000a600a67308 */ /* 0x000fe20000000800 */
[----:B------:R-:W-:Y:S03]  /*b810*/  MOV R162, R59 ;  /* 0x0000003b00a27202 */ /* 0x000fe60000000f00 */
[C---:B------:R-:W-:Y:S01]  /*b820*/  FMUL.FTZ R26, R68.reuse, R142 ;  /* 0x0000008e441a7220 */ /* 0x040fe20000410000 */
[----:B------:R-:W-:Y:S01]  /*b830*/  MOV R157, R160 ;  /* 0x000000a0009d7202 */ /* 0x000fe20000000f00 */
[----:B------:R-:W-:Y:S02]  /*b840*/  IMAD.MOV.U32 R160, RZ, RZ, R63 ;  /* 0x000000ffffa07224 */ /* 0x000fe400078e003f */
[C---:B------:R-:W-:Y:S02]  /*b850*/  FMUL.FTZ R27, R68.reuse, R143 ;  /* 0x0000008f441b7220 */ /* 0x040fe40000410000 */
[----:B------:R-:W2:Y:S01]  /*b860*/  MUFU.EX2 R165, R165 ;  /* 0x000000a500a57308 */ /* 0x000ea20000000800 */
[C---:B------:R-:W-:Y:S02]  /*b870*/  FMUL.FTZ R28, R69.reuse, R136 ;  /* 0x00000088451c7220 */ /* 0x040fe40000410000 */
[----:B------:R-:W-:Y:S01]  /*b880*/  FMUL.FTZ R29, R69, R137 ;  /* 0x00000089451d7220 */ /* 0x000fe20000410000 */
[----:B---3--:R-:W-:Y:S01]  /*b890*/  F2FP.BF16.PACK_AB R65, R167, R175 ;  /* 0x000000afa741723e */ /* 0x008fe200000010ff */
[C---:B------:R-:W-:Y:S02]  /*b8a0*/  FMUL.FTZ R30, R68.reuse, R138 ;  /* 0x0000008a441e7220 */ /* 0x040fe40000410000 */
[----:B------:R-:W-:Y:S02]  /*b8b0*/  FMUL.FTZ R31, R68, R139 ;  /* 0x0000008b441f7220 */ /* 0x000fe40000410000 */
[----:B------:R-:W-:Y:S01]  /*b8c0*/  IMAD.MOV.U32 R159, RZ, RZ, R188 ;  /* 0x000000ffff9f7224 */ /* 0x000fe200078e00bc */
[----:B------:R3:W-:Y:S01]  /*b8d0*/  MUFU.EX2 R136, R51 ;  /* 0x0000003300887308 */ /* 0x0007e20000000800 */
[--C-:B------:R-:W-:Y:S02]  /*b8e0*/  FFMA.FTZ R188, R32, c[0x0][0x2d0], -R199.reuse ;  /* 0x0000b40020bc7a23 */ /* 0x100fe400000108c7 */
[----:B------:R-:W-:Y:S02]  /*b8f0*/  FMUL.FTZ R32, R71, R100 ;  /* 0x0000006447207220 */ /* 0x000fe40000410000 */
[----:B------:R-:W-:Y:S02]  /*b900*/  FFMA.FTZ R190, R33, c[0x0][0x2d0], -R199 ;  /* 0x0000b40021be7a23 */ /* 0x000fe400000108c7 */
[----:B------:R-:W-:Y:S02]  /*b910*/  FMUL.FTZ R33, R71, R101 ;  /* 0x0000006547217220 */ /* 0x000fe40000410000 */
[----:B------:R-:W-:Y:S01]  /*b920*/  FFMA.FTZ R193, R34, c[0x0][0x2d0], -R198 ;  /* 0x0000b40022c17a23 */ /* 0x000fe200000108c6 */
[----:B------:R-:W-:Y:S01]  /*b930*/  MUFU.EX2 R171, R171 ;  /* 0x000000ab00ab7308 */ /* 0x000fe20000000800 */
[----:B------:R-:W-:Y:S02]  /*b940*/  FMUL.FTZ R34, R70, R102 ;  /* 0x0000006646227220 */ /* 0x000fe40000410000 */
[----:B------:R-:W-:Y:S01]  /*b950*/  FMUL.FTZ R40, R69, R104 ;  /* 0x0000006845287220 */ /* 0x000fe20000410000 */
[----:B--2---:R-:W-:Y:S01]  /*b960*/  F2FP.BF16.PACK_AB R67, R165, R166 ;  /* 0x000000a6a543723e */ /* 0x004fe200000010ff */
[C---:B------:R-:W-:Y:S02]  /*b970*/  FMUL.FTZ R42, R68.reuse, R106 ;  /* 0x0000006a442a7220 */ /* 0x040fe40000410000 */
[C---:B------:R-:W-:Y:S02]  /*b980*/  FMUL.FTZ R43, R68.reuse, R107 ;  /* 0x0000006b442b7220 */ /* 0x040fe40000410000 */
[----:B------:R-:W-:Y:S01]  /*b990*/  IMAD.MOV.U32 R156, RZ, RZ, R41 ;  /* 0x000000ffff9c7224 */ /* 0x000fe200078e0029 */
[----:B------:R-:W-:Y:S01]  /*b9a0*/  MUFU.EX2 R178, R178 ;  /* 0x000000b200b27308 */ /* 0x000fe20000000800 */
[C---:B------:R-:W-:Y:S01]  /*b9b0*/  HMMA.16816.F32.BF16 R8, R64.reuse, R20, R8 ;  /* 0x000000144008723c */ /* 0x040fe20000041808 */
[----:B------:R-:W-:Y:S02]  /*b9c0*/  FMUL.FTZ R41, R69, R105 ;  /* 0x0000006945297220 */ /* 0x000fe40000410000 */
[----:B------:R-:W-:Y:S01]  /*b9d0*/  IMAD.MOV.U32 R141, RZ, RZ, R159 ;  /* 0x000000ffff8d7224 */ /* 0x000fe200078e009f */
[----:B------:R-:W-:Y:S01]  /*b9e0*/  MOV R159, R46 ;  /* 0x0000002e009f7202 */ /* 0x000fe20000000f00 */
[----:B------:R-:W-:Y:S01]  /*b9f0*/  FMUL.FTZ R46, R68, R110 ;  /* 0x0000006e442e7220 */ /* 0x000fe20000410000 */
[----:B------:R-:W-:Y:S01]  /*ba00*/  MOV R140, R156 ;  /* 0x0000009c008c7202 */ /* 0x000fe20000000f00 */
[C---:B------:R-:W-:Y:S01]  /*ba10*/  FMUL.FTZ R21, R71.reuse, R145 ;  /* 0x0000009147157220 */ /* 0x040fe20000410000 */
[-C--:B------:R-:W-:Y:S01]  /*ba20*/  HMMA.16816.F32.BF16 R12, R64, R22.reuse, R12 ;  /* 0x00000016400c723c */ /* 0x080fe2000004180c */
[----:B------:R-:W-:Y:S03]  /*ba30*/  MUFU.EX2 R164, R164 ;  /* 0x000000a400a47308 */ /* 0x000fe60000000800 */
[----:B------:R-:W-:Y:S01]  /*ba40*/  FMUL.FTZ R20, R71, R144 ;  /* 0x0000009047147220 */ /* 0x000fe20000410000 */
[----:B------:R-:W-:Y:S01]  /*ba50*/  MOV R145, R86 ;  /* 0x0000005600917202 */ /* 0x000fe20000000f00 */
[----:B------:R-:W-:Y:S01]  /*ba60*/  IMAD.MOV.U32 R144, RZ, RZ, R47 ;  /* 0x000000ffff907224 */ /* 0x000fe200078e002f */
[----:B------:R-:W-:Y:S01]  /*ba70*/  MOV R143, R141 ;  /* 0x0000008d008f7202 */ /* 0x000fe20000000f00 */
[C---:B------:R-:W-:Y:S01]  /*ba80*/  HMMA.16816.F32.BF16 R16, R76.reuse, R22, R16 ;  /* 0x000000164c10723c */ /* 0x040fe20000041810 */
[----:B------:R-:W-:Y:S02]  /*ba90*/  IMAD.MOV.U32 R156, RZ, RZ, R163 ;  /* 0x000000ffff9c7224 */ /* 0x000fe400078e00a3 */
[----:B------:R-:W-:Y:S01]  /*baa0*/  MUFU.EX2 R182, R182 ;  /* 0x000000b600b67308 */ /* 0x000fe20000000800 */
[----:B------:R-:W-:Y:S01]  /*bab0*/  MOV R163, R45 ;  /* 0x0000002d00a37202 */ /* 0x000fe20000000f00 */
[C---:B------:R-:W-:Y:S02]  /*bac0*/  FMUL.FTZ R45, R69.reuse, R109 ;  /* 0x0000006d452d7220 */ /* 0x040fe40000410000 */
[C---:B------:R-:W-:Y:S02]  /*bad0*/  FMUL.FTZ R22, R70.reuse, R146 ;  /* 0x0000009246167220 */ /* 0x040fe40000410000 */
[----:B------:R-:W-:Y:S03]  /*bae0*/  FMUL.FTZ R23, R70, R147 ;  /* 0x0000009346177220 */ /* 0x000fe60000410000 */
[----:B------:R-:W-:Y:S01]  /*baf0*/  FMUL.FTZ R47, R68, R111 ;  /* 0x0000006f442f7220 */ /* 0x000fe20000410000 */
[----:B------:R-:W-:Y:S01]  /*bb00*/  MUFU.EX2 R188, R188 ;  /* 0x000000bc00bc7308 */ /* 0x000fe20000000800 */
[----:B------:R-:W-:Y:S02]  /*bb10*/  IMAD.MOV.U32 R142, RZ, RZ, R44 ;  /* 0x000000ffff8e7224 */ /* 0x000fe400078e002c */
[-C--:B------:R-:W-:Y:S01]  /*bb20*/  HMMA.16816.F32.BF16 R20, R76, R36.reuse, R20 ;  /* 0x000000244c14723c */ /* 0x080fe20000041814 */
[----:B------:R-:W-:Y:S02]  /*bb30*/  FMUL.FTZ R44, R69, R108 ;  /* 0x0000006c452c7220 */ /* 0x000fe40000410000 */
[----:B---3--:R-:W-:Y:S02]  /*bb40*/  FMUL.FTZ R51, R70, R115 ;  /* 0x0000007346337220 */ /* 0x008fe40000410000 */
[--C-:B------:R-:W-:Y:S02]  /*bb50*/  FFMA.FTZ R137, R50, c[0x0][0x2d0], -R195.reuse ;  /* 0x0000b40032897a23 */ /* 0x100fe400000108c3 */
[----:B------:R-:W-:Y:S01]  /*bb60*/  MUFU.EX2 R190, R190 ;  /* 0x000000be00be7308 */ /* 0x000fe20000000800 */
[C---:B------:R-:W-:Y:S01]  /*bb70*/  HMMA.16816.F32.BF16 R24, R64.reuse, R36, R24 ;  /* 0x000000244018723c */ /* 0x040fe20000041818 */
[----:B------:R-:W-:Y:S03]  /*bb80*/  FMUL.FTZ R50, R70, R114 ;  /* 0x0000007246327220 */ /* 0x000fe60000410000 */
[----:B------:R-:W-:Y:S02]  /*bb90*/  FFMA.FTZ R104, R48, c[0x0][0x2d0], -R195 ;  /* 0x0000b40030687a23 */ /* 0x000fe400000108c3 */
[C---:B------:R-:W-:Y:S02]  /*bba0*/  FMUL.FTZ R48, R71.reuse, R112 ;  /* 0x0000007047307220 */ /* 0x040fe40000410000 */
[-C--:B------:R-:W-:Y:S01]  /*bbb0*/  HMMA.16816.F32.BF16 R28, R64, R38.reuse, R28 ;  /* 0x00000026401c723c */ /* 0x080fe2000004181c */
[----:B------:R-:W-:Y:S03]  /*bbc0*/  MUFU.EX2 R193, R193 ;  /* 0x000000c100c17308 */ /* 0x000fe60000000800 */
[C---:B------:R-:W-:Y:S02]  /*bbd0*/  FMUL.FTZ R36, R71.reuse, R132 ;  /* 0x0000008447247220 */ /* 0x040fe40000410000 */
[----:B------:R-:W-:Y:S02]  /*bbe0*/  IMAD.MOV.U32 R146, RZ, RZ, R87 ;  /* 0x000000ffff927224 */ /* 0x000fe400078e0057 */
[C---:B------:R-:W-:Y:S01]  /*bbf0*/  HMMA.16816.F32.BF16 R32, R76.reuse, R38, R32 ;  /* 0x000000264c20723c */ /* 0x040fe20000041820 */
[----:B------:R-:W-:Y:S02]  /*bc00*/  IMAD.MOV.U32 R147, RZ, RZ, R85 ;  /* 0x000000ffff937224 */ /* 0x000fe400078e0055 */
[----:B------:R2:W-:Y:S01]  /*bc10*/  MUFU.EX2 R132, R49 ;  /* 0x0000003100847308 */ /* 0x0005e20000000800 */
[----:B------:R-:W-:Y:S01]  /*bc20*/  FMUL.FTZ R37, R71, R133 ;  /* 0x0000008547257220 */ /* 0x000fe20000410000 */
[----:B------:R-:W3:Y:S01]  /*bc30*/  LDSM.16.MT88.4 R84, [R225+0x900] ;  /* 0x00090000e154783b */ /* 0x000ee20000004200 */
[--C-:B------:R-:W-:Y:S02]  /*bc40*/  FFMA.FTZ R106, R57, c[0x0][0x2d0], -R192.reuse ;  /* 0x0000b400396a7a23 */ /* 0x100fe400000108c0 */
[C---:B------:R-:W-:Y:S04]  /*bc50*/  FMUL.FTZ R38, R70.reuse, R134 ;  /* 0x0000008646267220 */ /* 0x040fe80000410000 */
[----:B------:R-:W-:Y:S01]  /*bc60*/  FMUL.FTZ R39, R70, R135 ;  /* 0x0000008746277220 */ /* 0x000fe20000410000 */
[----:B------:R-:W-:Y:S01]  /*bc70*/  MUFU.EX2 R196, R196 ;  /* 0x000000c400c47308 */ /* 0x000fe20000000800 */
[----:B------:R-:W-:Y:S02]  /*bc80*/  FFMA.FTZ R109, R88, c[0x0][0x2d0], -R192 ;  /* 0x0000b400586d7a23 */ /* 0x000fe400000108c0 */
[--C-:B------:R-:W-:Y:S02]  /*bc90*/  FFMA.FTZ R110, R89, c[0x0][0x2d0], -R199.reuse ;  /* 0x0000b400596e7a23 */ /* 0x100fe400000108c7 */
[----:B------:R-:W-:Y:S01]  /*bca0*/  IMAD.MOV.U32 R141, RZ, RZ, R92 ;  /* 0x000000ffff8d7224 */ /* 0x000fe200078e005c */
[-C--:B------:R-:W-:Y:S01]  /*bcb0*/  HMMA.16816.F32.BF16 R36, R76, R52.reuse, R36 ;  /* 0x000000344c24723c */ /* 0x080fe20000041824 */
[----:B------:R-:W-:Y:S02]  /*bcc0*/  FMUL.FTZ R57, R69, R117 ;  /* 0x0000007545397220 */ /* 0x000fe40000410000 */
[--C-:B------:R-:W-:Y:S01]  /*bcd0*/  FFMA.FTZ R107, R56, c[0x0][0x2d0], -R192.reuse ;  /* 0x0000b400386b7a23 */ /* 0x100fe200000108c0 */
[----:B------:R-:W4:Y:S01]  /*bce0*/  MUFU.EX2 R137, R137 ;  /* 0x0000008900897308 */ /* 0x000f220000000800 */
[--C-:B------:R-:W-:Y:S02]  /*bcf0*/  FFMA.FTZ R117, R94, c[0x0][0x2d0], -R199.reuse ;  /* 0x0000b4005e757a23 */ /* 0x100fe400000108c7 */
[----:B------:R-:W-:Y:S01]  /*bd00*/  FFMA.FTZ R105, R152, c[0x0][0x2d0], -R199 ;  /* 0x0000b40098697a23 */ /* 0x000fe200000108c7 */
[C---:B------:R-:W-:Y:S01]  /*bd10*/  HMMA.16816.F32.BF16 R40, R64.reuse, R52, R40 ;  /* 0x000000344028723c */ /* 0x040fe20000041828 */
[----:B--2---:R-:W-:Y:S03]  /*bd20*/  FMUL.FTZ R49, R71, R113 ;  /* 0x0000007147317220 */ /* 0x004fe60000410000 */
[----:B------:R-:W-:Y:S01]  /*bd30*/  FMUL.FTZ R56, R69, R116 ;  /* 0x0000007445387220 */ /* 0x000fe20000410000 */
[----:B------:R-:W-:Y:S01]  /*bd40*/  MOV R152, R90 ;  /* 0x0000005a00987202 */ /* 0x000fe20000000f00 */
[----:B------:R-:W-:Y:S01]  /*bd50*/  MUFU.EX2 R104, R104 ;  /* 0x0000006800687308 */ /* 0x000fe20000000800 */
[----:B------:R-:W2:Y:S01]  /*bd60*/  LDSM.16.MT88.4 R88, [R220+0x900] ;  /* 0x00090000dc58783b */ /* 0x000ea20000004200 */
[-C--:B------:R-:W-:Y:S01]  /*bd70*/  HMMA.16816.F32.BF16 R44, R64, R54.reuse, R44 ;  /* 0x00000036402c723c */ /* 0x080fe2000004182c */
[C---:B------:R-:W-:Y:S03]  /*bd80*/  FMUL.FTZ R52, R71.reuse, R128 ;  /* 0x0000008047347220 */ /* 0x040fe60000410000 */
[----:B------:R-:W-:Y:S02]  /*bd90*/  FMUL.FTZ R53, R71, R129 ;  /* 0x0000008147357220 */ /* 0x000fe40000410000 */
[C---:B------:R-:W-:Y:S02]  /*bda0*/  FMUL.FTZ R58, R68.reuse, R118 ;  /* 0x00000076443a7220 */ /* 0x040fe40000410000 */
[----:B------:R-:W-:Y:S01]  /*bdb0*/  MUFU.EX2 R106, R106 ;  /* 0x0000006a006a7308 */ /* 0x000fe20000000800 */
[C---:B------:R-:W-:Y:S03]  /*bdc0*/  HMMA.16816.F32.BF16 R48, R76.reuse, R54, R48 ;  /* 0x000000364c30723c */ /* 0x040fe60000041830 */
[----:B------:R-:W-:Y:S02]  /*bdd0*/  FMUL.FTZ R59, R68, R119 ;  /* 0x00000077443b7220 */ /* 0x000fe40000410000 */
[----:B------:R-:W-:Y:S02]  /*bde0*/  IMAD.MOV.U32 R153, RZ, RZ, R61 ;  /* 0x000000ffff997224 */ /* 0x000fe400078e003d */
[C---:B------:R-:W-:Y:S02]  /*bdf0*/  FMUL.FTZ R54, R70.reuse, R130 ;  /* 0x0000008246367220 */ /* 0x040fe40000410000 */
[----:B------:R-:W-:Y:S01]  /*be00*/  FMUL.FTZ R55, R70, R131 ;  /* 0x0000008346377220 */ /* 0x000fe20000410000 */
[----:B------:R-:W5:Y:S02]  /*be10*/  MUFU.EX2 R107, R107 ;  /* 0x0000006b006b7308 */ /* 0x000f640000000800 */
[C---:B------:R-:W-:Y:S02]  /*be20*/  FMUL.FTZ R61, R69.reuse, R121 ;  /* 0x00000079453d7220 */ /* 0x040fe40000410000 */
[----:B------:R-:W-:Y:S02]  /*be30*/  FFMA.FTZ R108, R60, c[0x0][0x2d0], -R192 ;  /* 0x0000b4003c6c7a23 */ /* 0x000fe400000108c0 */
[-C--:B-1----:R-:W-:Y:S01]  /*be40*/  HMMA.16816.F32.BF16 R52, R76, R80.reuse, R52 ;  /* 0x000000504c34723c */ /* 0x082fe20000041834 */
[----:B------:R-:W-:Y:S02]  /*be50*/  FMUL.FTZ R60, R69, R120 ;  /* 0x00000078453c7220 */ /* 0x000fe40000410000 */
[C---:B------:R-:W-:Y:S01]  /*be60*/  FMUL.FTZ R62, R68.reuse, R122 ;  /* 0x0000007a443e7220 */ /* 0x040fe20000410000 */
[----:B------:R-:W-:Y:S01]  /*be70*/  MUFU.EX2 R108, R108 ;  /* 0x0000006c006c7308 */ /* 0x000fe20000000800 */
[----:B------:R-:W-:Y:S02]  /*be80*/  FMUL.FTZ R63, R68, R123 ;  /* 0x0000007b443f7220 */ /* 0x000fe40000410000 */
[----:B------:R-:W-:Y:S01]  /*be90*/  FFMA.FTZ R116, R147, c[0x0][0x2d0], -R198 ;  /* 0x0000b40093747a23 */ /* 0x000fe200000108c6 */
[C---:B------:R-:W-:Y:S01]  /*bea0*/  HMMA.16816.F32.BF16 R56, R64.reuse, R80, R56 ;  /* 0x000000504038723c */ /* 0x040fe20000041838 */
[----:B------:R-:W-:Y:S03]  /*beb0*/  MOV R147, R144 ;  /* 0x0000009000937202 */ /* 0x000fe60000000f00 */
[----:B------:R-:W-:Y:S01]  /*bec0*/  MOV R144, R93 ;  /* 0x0000005d00907202 */ /* 0x000fe20000000f00 */
[----:B------:R-:W-:Y:S01]  /*bed0*/  FFMA.FTZ R246, R246, c[0x0][0x2d0], -R192 ;  /* 0x0000b400f6f67a23 */ /* 0x000fe200000108c0 */
[----:B------:R-:W1:Y:S01]  /*bee0*/  MUFU.EX2 R109, R109 ;  /* 0x0000006d006d7308 */ /* 0x000e620000000800 */
[----:B----4-:R-:W-:Y:S01]  /*bef0*/  F2FP.BF16.PACK_AB R80, R137, R136 ;  /* 0x000000888950723e */ /* 0x010fe200000010ff */
[-C--:B------:R-:W-:Y:S01]  /*bf00*/  HMMA.16816.F32.BF16 R60, R64, R82.reuse, R60 ;  /* 0x00000052403c723c */ /* 0x080fe2000004183c */
[----:B------:R-:W-:Y:S03]  /*bf10*/  FFMA.FTZ R111, R142, c[0x0][0x2d0], -R198 ;  /* 0x0000b4008e6f7a23 */ /* 0x000fe600000108c6 */
[----:B-----5:R-:W-:Y:S01]  /*bf20*/  F2FP.BF16.PACK_AB R81, R107, R106 ;  /* 0x0000006a6b51723e */ /* 0x020fe200000010ff */
[----:B------:R-:W-:Y:S01]  /*bf30*/  IMAD.MOV.U32 R142, RZ, RZ, R146 ;  /* 0x000000ffff8e7224 */ /* 0x000fe200078e0092 */
[----:B------:R-:W-:Y:S01]  /*bf40*/  MOV R146, R148 ;  /* 0x0000009400927202 */ /* 0x000fe20000000f00 */
[C---:B------:R-:W-:Y:S01]  /*bf50*/  FMUL.FTZ R64, R71.reuse, R124 ;  /* 0x0000007c47407220 */ /* 0x040fe20000410000 */
[----:B------:R-:W-:Y:S01]  /*bf60*/  MUFU.EX2 R105, R105 ;  /* 0x0000006900697308 */ /* 0x000fe20000000800 */
[----:B------:R-:W-:Y:S03]  /*bf70*/  FMUL.FTZ R65, R71, R125 ;  /* 0x0000007d47417220 */ /* 0x000fe60000410000 */
[C---:B------:R-:W-:Y:S02]  /*bf80*/  FMUL.FTZ R66, R70.reuse, R126 ;  /* 0x0000007e46427220 */ /* 0x040fe40000410000 */
[----:B------:R-:W-:Y:S02]  /*bf90*/  FMUL.FTZ R67, R70, R127 ;  /* 0x0000007f46437220 */ /* 0x000fe40000410000 */
[----:B------:R-:W-:Y:S01]  /*bfa0*/  IMAD.MOV.U32 R148, RZ, RZ, R155 ;  /* 0x000000ffff947224 */ /* 0x000fe200078e009b */
[----:B------:R-:W-:Y:S01]  /*bfb0*/  MOV R155, R95 ;  /* 0x0000005f009b7202 */ /* 0x000fe20000000f00 */
[----:B------:R-:W-:Y:S01]  /*bfc0*/  MUFU.EX2 R110, R110 ;  /* 0x0000006e006e7308 */ /* 0x000fe20000000800 */
[----:B------:R-:W4:Y:S01]  /*bfd0*/  LDSM.16.MT88.4 R92, [R219+0x900] ;  /* 0x00090000db5c783b */ /* 0x000f220000004200 */
[----:B------:R-:W-:Y:S01]  /*bfe0*/  FFMA.FTZ R211, R211, c[0x0][0x2d0], -R192 ;  /* 0x0000b400d3d37a23 */ /* 0x000fe200000108c0 */
[----:B------:R-:W-:Y:S01]  /*bff0*/  HMMA.16816.F32.BF16 R64, R76, R82, R64 ;  /* 0x000000524c40723c */ /* 0x000fe20000041840 */
[----:B------:R-:W-:Y:S02]  /*c000*/  FFMA.FTZ R118, R143, c[0x0][0x2d0], -R199 ;  /* 0x0000b4008f767a23 */ /* 0x000fe400000108c7 */
[--C-:B------:R-:W-:Y:S02]  /*c010*/  FFMA.FTZ R119, R142, c[0x0][0x2d0], -R198.reuse ;  /* 0x0000b4008e777a23 */ /* 0x100fe400000108c6 */
[----:B------:R-:W-:Y:S02]  /*c020*/  FFMA.FTZ R128, R251, c[0x0][0x2d0], -R198 ;  /* 0x0000b400fb807a23 */ /* 0x000fe400000108c6 */
[----:B------:R-:W-:Y:S01]  /*c030*/  F2FP.BF16.PACK_AB R76, R178, R171 ;  /* 0x000000abb24c723e */ /* 0x000fe200000010ff */
[----:B------:R-:W-:Y:S01]  /*c040*/  MUFU.EX2 R111, R111 ;  /* 0x0000006f006f7308 */ /* 0x000fe20000000800 */
[----:B------:R-:W-:Y:S03]  /*c050*/  F2FP.BF16.PACK_AB R77, R182, R164 ;  /* 0x000000a4b64d723e */ /* 0x000fe600000010ff */
[----:B------:R-:W-:Y:S01]  /*c060*/  F2FP.BF16.PACK_AB R78, R190, R188 ;  /* 0x000000bcbe4e723e */ /* 0x000fe200000010ff */
[--C-:B------:R-:W-:Y:S01]  /*c070*/  FFMA.FTZ R129, R141, c[0x0][0x2d0], -R195.reuse ;  /* 0x0000b4008d817a23 */ /* 0x100fe200000108c3 */
[----:B------:R-:W-:Y:S01]  /*c080*/  F2FP.BF16.PACK_AB R79, R196, R193 ;  /* 0x000000c1c44f723e */ /* 0x000fe200000010ff */
[--C-:B------:R-:W-:Y:S01]  /*c090*/  FFMA.FTZ R208, R208, c[0x0][0x2d0], -R192.reuse ;  /* 0x0000b400d0d07a23 */ /* 0x100fe200000108c0 */
[----:B------:R-:W-:Y:S01]  /*c0a0*/  F2FP.BF16.PACK_AB R82, R104, R132 ;  /* 0x000000846852723e */ /* 0x000fe200000010ff */
[----:B------:R-:W-:Y:S01]  /*c0b0*/  FFMA.FTZ R205, R205, c[0x0][0x2d0], -R192 ;  /* 0x0000b400cdcd7a23 */ /* 0x000fe200000108c0 */
[----:B-1----:R-:W-:Y:S01]  /*c0c0*/  F2FP.BF16.PACK_AB R83, R109, R108 ;  /* 0x0000006c6d53723e */ /* 0x002fe200000010ff */
[----:B------:R-:W-:Y:S01]  /*c0d0*/  MUFU.EX2 R116, R116 ;  /* 0x0000007400747308 */ /* 0x000fe20000000800 */
[--C-:B------:R-:W-:Y:S01]  /*c0e0*/  FFMA.FTZ R130, R140, c[0x0][0x2d0], -R195.reuse ;  /* 0x0000b4008c827a23 */ /* 0x100fe200000108c3 */
[-C--:B---3--:R-:W-:Y:S01]  /*c0f0*/  HMMA.16816.F32.BF16 R4, R76, R84.reuse, R4 ;  /* 0x000000544c04723c */ /* 0x088fe20000041804 */
[--C-:B------:R-:W-:Y:S02]  /*c100*/  FFMA.FTZ R131, R147, c[0x0][0x2d0], -R195.reuse ;  /* 0x0000b40093837a23 */ /* 0x100fe400000108c3 */
[----:B------:R-:W-:Y:S02]  /*c110*/  FFMA.FTZ R251, R146, c[0x0][0x2d0], -R195 ;  /* 0x0000b40092fb7a23 */ /* 0x000fe400000108c3 */
[----:B------:R-:W-:Y:S02]  /*c120*/  FFMA.FTZ R173, R69, R241, R173 ;  /* 0x000000f145ad7223 */ /* 0x000fe400000100ad */
[----:B------:R-:W-:Y:S01]  /*c130*/  FADD.FTZ R172, R74, R172 ;  /* 0x000000ac4aac7221 */ /* 0x000fe20000010000 */
[C---:B------:R-:W-:Y:S01]  /*c140*/  HMMA.16816.F32.BF16 R8, R80.reuse, R84, R8 ;  /* 0x000000545008723c */ /* 0x040fe20000041808 */
[----:B------:R-:W-:Y:S03]  /*c150*/  MUFU.EX2 R117, R117 ;  /* 0x0000007500757308 */ /* 0x000fe60000000800 */
[----:B------:R-:W-:Y:S02]  /*c160*/  FADD.FTZ R173, R99, R173 ;  /* 0x000000ad63ad7221 */ /* 0x000fe40000010000 */
[----:B------:R-:W-:Y:S02]  /*c170*/  FFMA.FTZ R175, R68, R240, R175 ;  /* 0x000000f044af7223 */ /* 0x000fe400000100af */
[-C--:B------:R-:W-:Y:S01]  /*c180*/  HMMA.16816.F32.BF16 R12, R80, R86.reuse, R12 ;  /* 0x00000056500c723c */ /* 0x080fe2000004180c */
[----:B------:R-:W-:Y:S02]  /*c190*/  FADD.FTZ R173, R98, R173 ;  /* 0x000000ad62ad7221 */ /* 0x000fe40000010000 */
[----:B------:R-:W-:Y:S01]  /*c1a0*/  MUFU.EX2 R118, R118 ;  /* 0x0000007600767308 */ /* 0x000fe20000000800 */
[----:B------:R-:W-:Y:S02]  /*c1b0*/  FADD.FTZ R172, R75, R172 ;  /* 0x000000ac4bac7221 */ /* 0x000fe40000010000 */
[----:B------:R-:W-:Y:S02]  /*c1c0*/  FADD.FTZ R173, R170, R173 ;  /* 0x000000adaaad7221 */ /* 0x000fe40000010000 */
[C---:B------:R-:W-:Y:S01]  /*c1d0*/  HMMA.16816.F32.BF16 R16, R76.reuse, R86, R16 ;  /* 0x000000564c10723c */ /* 0x040fe20000041810 */
[----:B------:R-:W1:Y:S03]  /*c1e0*/  LDSM.16.MT88.4 R84, [R218+0x900] ;  /* 0x00090000da54783b */ /* 0x000e660000004200 */
[----:B------:R-:W-:Y:S01]  /*c1f0*/  FADD.FTZ R175, R167, R175 ;  /* 0x000000afa7af7221 */ /* 0x000fe20000010000 */
[----:B------:R-:W-:Y:S01]  /*c200*/  MUFU.EX2 R119, R119 ;  /* 0x0000007700777308 */ /* 0x000fe20000000800 */
[----:B------:R-:W-:Y:S02]  /*c210*/  FADD.FTZ R172, R171, R172 ;  /* 0x000000acabac7221 */ /* 0x000fe40000010000 */
[-C--:B--2---:R-:W-:Y:S01]  /*c220*/  HMMA.16816.F32.BF16 R20, R76, R88.reuse, R20 ;  /* 0x000000584c14723c */ /* 0x084fe20000041814 */
[----:B------:R-:W-:Y:S03]  /*c230*/  FADD.FTZ R173, R136, R173 ;  /* 0x000000ad88ad7221 */ /* 0x000fe60000010000 */
[----:B------:R-:W-:Y:S02]  /*c240*/  FFMA.FTZ R174, R70, R242, R174 ;  /* 0x000000f246ae7223 */ /* 0x000fe400000100ae */
[----:B------:R-:W-:Y:S01]  /*c250*/  FADD.FTZ R175, R166, R175 ;  /* 0x000000afa6af7221 */ /* 0x000fe20000010000 */
[----:B------:R-:W-:Y:S01]  /*c260*/  MUFU.EX2 R128, R128 ;  /* 0x0000008000807308 */ /* 0x000fe20000000800 */
[C---:B------:R-:W-:Y:S01]  /*c270*/  HMMA.16816.F32.BF16 R24, R80.reuse, R88, R24 ;  /* 0x000000585018723c */ /* 0x040fe20000041818 */
[----:B------:R-:W-:Y:S03]  /*c280*/  MOV R166, R2 ;  /* 0x0000000200a67202 */ /* 0x000fe60000000f00 */
[----:B------:R-:W-:Y:S02]  /*c290*/  FADD.FTZ R172, R178, R172 ;  /* 0x000000acb2ac7221 */ /* 0x000fe40000010000 */
[----:B------:R-:W-:Y:S02]  /*c2a0*/  FADD.FTZ R173, R137, R173 ;  /* 0x000000ad89ad7221 */ /* 0x000fe40000010000 */
[-C--:B------:R-:W-:Y:S01]  /*c2b0*/  HMMA.16816.F32.BF16 R28, R80, R90.reuse, R28 ;  /* 0x0000005a501c723c */ /* 0x080fe2000004181c */
[----:B------:R-:W-:Y:S01]  /*c2c0*/  FFMA.FTZ R88, R145, c[0x0][0x2d0], -R199 ;  /* 0x0000b40091587a23 */ /* 0x000fe200000108c7 */
[----:B------:R-:W2:Y:S02]  /*c2d0*/  MUFU.EX2 R129, R129 ;  /* 0x0000008100817308 */ /* 0x000ea40000000800 */
[----:B------:R-:W-:Y:S02]  /*c2e0*/  FADD.FTZ R174, R169, R174 ;  /* 0x000000aea9ae7221 */ /* 0x000fe40000010000 */
[----:B------:R-:W-:Y:S01]  /*c2f0*/  FADD.FTZ R175, R165, R175 ;  /* 0x000000afa5af7221 */ /* 0x000fe20000010000 */
[----:B------:R-:W-:Y:S01]  /*c300*/  MOV R165, R0 ;  /* 0x0000000000a57202 */ /* 0x000fe20000000f00 */
[C---:B------:R-:W-:Y:S01]  /*c310*/  HMMA.16816.F32.BF16 R32, R76.reuse, R90, R32 ;  /* 0x0000005a4c20723c */ /* 0x040fe20000041820 */
[----:B------:R-:W-:Y:S03]  /*c320*/  FADD.FTZ R172, R188, R172 ;  /* 0x000000acbcac7221 */ /* 0x000fe60000010000 */
[----:B------:R3:W-:Y:S01]  /*c330*/  MUFU.EX2 R102, R88 ;  /* 0x0000005800667308 */ /* 0x0007e20000000800 */
[----:B------:R-:W-:Y:S02]  /*c340*/  FADD.FTZ R173, R132, R173 ;  /* 0x000000ad84ad7221 */ /* 0x000fe40000010000 */
[----:B------:R-:W-:Y:S01]  /*c350*/  FADD.FTZ R174, R96, R174 ;  /* 0x000000ae60ae7221 */ /* 0x000fe20000010000 */
[-C--:B----4-:R-:W-:Y:S01]  /*c360*/  HMMA.16816.F32.BF16 R36, R76, R92.reuse, R36 ;  /* 0x0000005c4c24723c */ /* 0x090fe20000041824 */
[----:B------:R-:W-:Y:S03]  /*c370*/  FADD.FTZ R175, R106, R175 ;  /* 0x000000af6aaf7221 */ /* 0x000fe60000010000 */
[----:B------:R-:W-:Y:S02]  /*c380*/  FADD.FTZ R172, R190, R172 ;  /* 0x000000acbeac7221 */ /* 0x000fe40000010000 */
[----:B------:R-:W4:Y:S01]  /*c390*/  MUFU.EX2 R130, R130 ;  /* 0x0000008200827308 */ /* 0x000f220000000800 */
[----:B------:R-:W-:Y:S01]  /*c3a0*/  FADD.FTZ R104, R104, R173 ;  /* 0x000000ad68687221 */ /* 0x000fe20000010000 */
[C---:B------:R-:W-:Y:S01]  /*c3b0*/  HMMA.16816.F32.BF16 R40, R80.reuse, R92, R40 ;  /* 0x0000005c5028723c */ /* 0x040fe20000041828 */
[----:B------:R-:W-:Y:S03]  /*c3c0*/  FADD.FTZ R174, R168, R174 ;  /* 0x000000aea8ae7221 */ /* 0x000fe60000010000 */
[----:B------:R-:W-:Y:S02]  /*c3d0*/  FADD.FTZ R107, R107, R175 ;  /* 0x000000af6b6b7221 */ /* 0x000fe40000010000 */
[----:B--2---:R-:W-:Y:S02]  /*c3e0*/  FADD.FTZ R104, R129, R104 ;  /* 0x0000006881687221 */ /* 0x004fe40000010000 */
[-C--:B------:R-:W-:Y:S01]  /*c3f0*/  HMMA.16816.F32.BF16 R44, R80, R94.reuse, R44 ;  /* 0x0000005e502c723c */ /* 0x080fe2000004182c */
[--C-:B------:R-:W-:Y:S01]  /*c400*/  FFMA.FTZ R92, R151, c[0x0][0x2d0], -R192.reuse ;  /* 0x0000b400975c7a23 */ /* 0x100fe200000108c0 */
[----:B------:R-:W2:Y:S02]  /*c410*/  MUFU.EX2 R131, R131 ;  /* 0x0000008300837308 */ /* 0x000ea40000000800 */
[----:B---3--:R-:W-:Y:S02]  /*c420*/  FFMA.FTZ R88, R144, c[0x0][0x2d0], -R192 ;  /* 0x0000b40090587a23 */ /* 0x008fe400000108c0 */
[----:B------:R-:W-:Y:S01]  /*c430*/  FADD.FTZ R174, R164, R174 ;  /* 0x000000aea4ae7221 */ /* 0x000fe20000010000 */
[----:B------:R-:W-:Y:S01]  /*c440*/  MOV R164, R72 ;  /* 0x0000004800a47202 */ /* 0x000fe20000000f00 */
[C---:B------:R-:W-:Y:S01]  /*c450*/  HMMA.16816.F32.BF16 R48, R76.reuse, R94, R48 ;  /* 0x0000005e4c30723c */ /* 0x040fe20000041830 */
[----:B------:R-:W-:Y:S03]  /*c460*/  FADD.FTZ R107, R108, R107 ;  /* 0x0000006b6c6b7221 */ /* 0x000fe60000010000 */
[----:B------:R3:W-:Y:S01]  /*c470*/  MUFU.EX2 R100, R88 ;  /* 0x0000005800647308 */ /* 0x0007e20000000800 */
[----:B------:R-:W-:Y:S02]  /*c480*/  FADD.FTZ R174, R182, R174 ;  /* 0x000000aeb6ae7221 */ /* 0x000fe40000010000 */
[----:B----4-:R-:W-:Y:S01]  /*c490*/  FADD.FTZ R104, R130, R104 ;  /* 0x0000006882687221 */ /* 0x010fe20000010000 */
[-C--:B-1----:R-:W-:Y:S01]  /*c4a0*/  HMMA.16816.F32.BF16 R52, R76, R84.reuse, R52 ;  /* 0x000000544c34723c */ /* 0x082fe20000041834 */
[----:B------:R-:W-:Y:S03]  /*c4b0*/  FADD.FTZ R107, R109, R107 ;  /* 0x0000006b6d6b7221 */ /* 0x000fe60000010000 */
[----:B------:R-:W-:Y:S02]  /*c4c0*/  FADD.FTZ R174, R193, R174 ;  /* 0x000000aec1ae7221 */ /* 0x000fe40000010000 */
[----:B------:R-:W1:Y:S01]  /*c4d0*/  MUFU.EX2 R101, R92 ;  /* 0x0000005c00657308 */ /* 0x000e620000000800 */
[----:B------:R-:W-:Y:S01]  /*c4e0*/  IMAD.MOV.U32 R167, RZ, RZ, R3 ;  /* 0x000000ffffa77224 */ /* 0x000fe200078e0003 */
[C---:B------:R-:W-:Y:S01]  /*c4f0*/  HMMA.16816.F32.BF16 R56, R80.reuse, R84, R56 ;  /* 0x000000545038723c */ /* 0x040fe20000041838 */
[----:B------:R-:W-:Y:S03]  /*c500*/  FADD.FTZ R174, R196, R174 ;  /* 0x000000aec4ae7221 */ /* 0x000fe60000010000 */
[----:B--2---:R-:W-:Y:S02]  /*c510*/  FADD.FTZ R104, R131, R104 ;  /* 0x0000006883687221 */ /* 0x004fe40000010000 */
[----:B------:R-:W-:Y:S02]  /*c520*/  FADD.FTZ R174, R111, R174 ;  /* 0x000000ae6fae7221 */ /* 0x000fe40000010000 */
[-C--:B------:R-:W-:Y:S01]  /*c530*/  HMMA.16816.F32.BF16 R60, R80, R86.reuse, R60 ;  /* 0x00000056503c723c */ /* 0x080fe2000004183c */
[----:B------:R-:W-:Y:S01]  /*c540*/  FFMA.FTZ R84, R149, c[0x0][0x2d0], -R192 ;  /* 0x0000b40095547a23 */ /* 0x000fe200000108c0 */
[----:B------:R-:W2:Y:S01]  /*c550*/  MUFU.EX2 R251, R251 ;  /* 0x000000fb00fb7308 */ /* 0x000ea20000000800 */
[----:B---3--:R-:W3:Y:S01]  /*c560*/  LDSM.16.MT88.4 R88, [R225+0x1100] ;  /* 0x00110000e158783b */ /* 0x008ee20000004200 */
[----:B------:R-:W-:Y:S03]  /*c570*/  FADD.FTZ R174, R116, R174 ;  /* 0x000000ae74ae7221 */ /* 0x000fe60000010000 */
[----:B------:R-:W-:Y:S01]  /*c580*/  FFMA.FTZ R80, R148, c[0x0][0x2d0], -R199 ;  /* 0x0000b40094507a23 */ /* 0x000fe200000108c7 */
[----:B------:R-:W-:Y:S01]  /*c590*/  HMMA.16816.F32.BF16 R64, R76, R86, R64 ;  /* 0x000000564c40723c */ /* 0x000fe20000041840 */
[----:B------:R-:W-:Y:S03]  /*c5a0*/  FADD.FTZ R174, R119, R174 ;  /* 0x000000ae77ae7221 */ /* 0x000fe60000010000 */
[----:B------:R4:W-:Y:S01]  /*c5b0*/  MUFU.EX2 R114, R80 ;  /* 0x0000005000727308 */ /* 0x0009e20000000800 */
[----:B------:R-:W-:Y:S01]  /*c5c0*/  FADD.FTZ R174, R128, R174 ;  /* 0x000000ae80ae7221 */ /* 0x000fe20000010000 */
[----:B-1----:R-:W-:Y:S01]  /*c5d0*/  F2FP.BF16.PACK_AB R81, R101, R100 ;  /* 0x000000646551723e */ /* 0x002fe200000010ff */
[----:B------:R-:W-:Y:S01]  /*c5e0*/  FFMA.FTZ R92, R150, c[0x0][0x2d0], -R192 ;  /* 0x0000b400965c7a23 */ /* 0x000fe200000108c0 */
[----:B------:R-:W-:Y:S01]  /*c5f0*/  F2FP.BF16.PACK_AB R76, R110, R105 ;  /* 0x000000696e4c723e */ /* 0x000fe200000010ff */
[----:B------:R-:W-:Y:S03]  /*c600*/  LDSM.16.MT88.4 R148, [R225+0x2900] ;  /* 0x00290000e194783b */ /* 0x000fe60000004200 */
[----:B------:R-:W-:Y:S01]  /*c610*/  F2FP.BF16.PACK_AB R77, R116, R111 ;  /* 0x0000006f744d723e */ /* 0x000fe200000010ff */
[----:B------:R-:W-:Y:S01]  /*c620*/  FADD.FTZ R105, R105, R172 ;  /* 0x000000ac69697221 */ /* 0x000fe20000010000 */
[----:B------:R1:W-:Y:S01]  /*c630*/  MUFU.EX2 R121, R84 ;  /* 0x0000005400797308 */ /* 0x0003e20000000800 */
[----:B------:R-:W-:Y:S02]  /*c640*/  F2FP.BF16.PACK_AB R78, R118, R117 ;  /* 0x00000075764e723e */ /* 0x000fe400000010ff */
[----:B------:R-:W-:Y:S01]  /*c650*/  F2FP.BF16.PACK_AB R79, R128, R119 ;  /* 0x00000077804f723e */ /* 0x000fe200000010ff */
[----:B------:R-:W-:Y:S01]  /*c660*/  FADD.FTZ R105, R110, R105 ;  /* 0x000000696e697221 */ /* 0x000fe20000010000 */
[C---:B--2---:R-:W-:Y:S01]  /*c670*/  F2FP.BF16.PACK_AB R82, R251.reuse, R131 ;  /* 0x00000083fb52723e */ /* 0x044fe200000010ff */
[----:B------:R-:W-:Y:S02]  /*c680*/  FADD.FTZ R251, R251, R104 ;  /* 0x00000068fbfb7221 */ /* 0x000fe40000010000 */
[----:B------:R-:W-:Y:S02]  /*c690*/  FADD.FTZ R105, R117, R105 ;  /* 0x0000006975697221 */ /* 0x000fe40000010000 */
[----:B------:R-:W2:Y:S02]  /*c6a0*/  MUFU.EX2 R113, R92 ;  /* 0x0000005c00717308 */ /* 0x000ea40000000800 */
[----:B------:R-:W-:Y:S02]  /*c6b0*/  FADD.FTZ R118, R118, R105 ;  /* 0x0000006976767221 */ /* 0x000fe40000010000 */
[--C-:B----4-:R-:W-:Y:S06]  /*c6c0*/  FFMA.FTZ R80, R155, c[0x0][0x2d0], -R198.reuse ;  /* 0x0000b4009b507a23 */ /* 0x110fec00000108c6 */
[----:B------:R4:W-:Y:S01]  /*c6d0*/  MUFU.EX2 R103, R80 ;  /* 0x0000005000677308 */ /* 0x0009e20000000800 */
[-C--:B---3--:R-:W-:Y:S01]  /*c6e0*/  HMMA.16816.F32.BF16 R4, R76, R88.reuse, R4 ;  /* 0x000000584c04723c */ /* 0x088fe20000041804 */
[----:B-1----:R-:W1:Y:S08]  /*c6f0*/  LDSM.16.MT88.4 R84, [R220+0x1100] ;  /* 0x00110000dc54783b */ /* 0x002e700000004200 */
[----:B------:R-:W-:Y:S03]  /*c700*/  MUFU.EX2 R252, R252 ;  /* 0x000000fc00fc7308 */ /* 0x000fe60000000800 */
[----:B--2---:R-:W-:Y:S01]  /*c710*/  F2FP.BF16.PACK_AB R83, R121, R113 ;  /* 0x000000717953723e */ /* 0x004fe200000010ff */
[--C-:B------:R-:W-:Y:S02]  /*c720*/  FFMA.FTZ R92, R154, c[0x0][0x2d0], -R198.reuse ;  /* 0x0000b4009a5c7a23 */ /* 0x100fe400000108c6 */
[----:B------:R-:W-:Y:S04]  /*c730*/  FFMA.FTZ R198, R177, c[0x0][0x2d0], -R198 ;  /* 0x0000b400b1c67a23 */ /* 0x000fe800000108c6 */
[----:B------:R2:W-:Y:S01]  /*c740*/  MUFU.EX2 R115, R92 ;  /* 0x0000005c00737308 */ /* 0x0005e20000000800 */
[----:B----4-:R-:W-:Y:S09]  /*c750*/  F2FP.BF16.PACK_AB R80, R130, R129 ;  /* 0x000000818250723e */ /* 0x010ff200000010ff */
[----:B------:R-:W-:Y:S01]  /*c760*/  MUFU.EX2 R250, R250 ;  /* 0x000000fa00fa7308 */ /* 0x000fe20000000800 */
[C---:B------:R-:W-:Y:S07]  /*c770*/  HMMA.16816.F32.BF16 R8, R80.reuse, R88, R8 ;  /* 0x000000585008723c */ /* 0x040fee0000041808 */
[----:B------:R-:W-:Y:S01]  /*c780*/  FFMA.FTZ R88, R153, c[0x0][0x2d0], -R199 ;  /* 0x0000b40099587a23 */ /* 0x000fe200000108c7 */
[-C--:B------:R-:W-:Y:S01]  /*c790*/  HMMA.16816.F32.BF16 R12, R80, R90.reuse, R12 ;  /* 0x0000005a500c723c */ /* 0x080fe2000004180c */
[----:B------:R-:W-:Y:S01]  /*c7a0*/  MUFU.EX2 R249, R249 ;  /* 0x000000f900f97308 */ /* 0x000fe20000000800 */
[----:B--2---:R-:W2:Y:S06]  /*c7b0*/  LDSM.16.MT88.4 R92, [R219+0x1100] ;  /* 0x00110000db5c783b */ /* 0x004eac0000004200 */
[C---:B------:R-:W-:Y:S03]  /*c7c0*/  HMMA.16816.F32.BF16 R16, R76.reuse, R90, R16 ;  /* 0x0000005a4c10723c */ /* 0x040fe60000041810 */
[----:B------:R3:W-:Y:S05]  /*c7d0*/  MUFU.EX2 R122, R88 ;  /* 0x00000058007a7308 */ /* 0x0007ea0000000800 */
[-C--:B-1----:R-:W-:Y:S05]  /*c7e0*/  HMMA.16816.F32.BF16 R20, R76, R84.reuse, R20 ;  /* 0x000000544c14723c */ /* 0x082fea0000041814 */
[----:B------:R-:W-:Y:S03]  /*c7f0*/  MUFU.EX2 R248, R248 ;  /* 0x000000f800f87308 */ /* 0x000fe60000000800 */
[C---:B------:R-:W-:Y:S07]  /*c800*/  HMMA.16816.F32.BF16 R24, R80.reuse, R84, R24 ;  /* 0x000000545018723c */ /* 0x040fee0000041818 */
[----:B------:R-:W-:Y:S01]  /*c810*/  FFMA.FTZ R84, R159, c[0x0][0x2d0], -R195 ;  /* 0x0000b4009f547a23 */ /* 0x000fe200000108c3 */
[-C--:B------:R-:W-:Y:S01]  /*c820*/  HMMA.16816.F32.BF16 R28, R80, R86.reuse, R28 ;  /* 0x00000056501c723c */ /* 0x080fe2000004181c */
[----:B------:R-:W-:Y:S03]  /*c830*/  MUFU.EX2 R247, R247 ;  /* 0x000000f700f77308 */ /* 0x000fe60000000800 */
[--C-:B---3--:R-:W-:Y:S02]  /*c840*/  FFMA.FTZ R88, R152, c[0x0][0x2d0], -R199.reuse ;  /* 0x0000b40098587a23 */ /* 0x108fe400000108c7 */
[----:B------:R-:W-:Y:S02]  /*c850*/  FFMA.FTZ R199, R183, c[0x0][0x2d0], -R199 ;  /* 0x0000b400b7c77a23 */ /* 0x000fe400000108c7 */
[C---:B------:R-:W-:Y:S03]  /*c860*/  HMMA.16816.F32.BF16 R32, R76.reuse, R86, R32 ;  /* 0x000000564c20723c */ /* 0x040fe60000041820 */
[----:B------:R1:W-:Y:S05]  /*c870*/  MUFU.EX2 R112, R84 ;  /* 0x0000005400707308 */ /* 0x0003ea0000000800 */
[-C--:B--2---:R-:W-:Y:S05]  /*c880*/  HMMA.16816.F32.BF16 R36, R76, R92.reuse, R36 ;  /* 0x0000005c4c24723c */ /* 0x084fea0000041824 */
[----:B------:R2:W-:Y:S03]  /*c890*/  MUFU.EX2 R125, R88 ;  /* 0x00000058007d7308 */ /* 0x0005e60000000800 */
[C---:B------:R-:W-:Y:S07]  /*c8a0*/  HMMA.16816.F32.BF16 R40, R80.reuse, R92, R40 ;  /* 0x0000005c5028723c */ /* 0x040fee0000041828 */
[--C-:B------:R-:W-:Y:S01]  /*c8b0*/  FFMA.FTZ R92, R162, c[0x0][0x2d0], -R192.reuse ;  /* 0x0000b400a25c7a23 */ /* 0x100fe200000108c0 */
[-C--:B------:R-:W-:Y:S01]  /*c8c0*/  HMMA.16816.F32.BF16 R44, R80, R94.reuse, R44 ;  /* 0x0000005e502c723c */ /* 0x080fe2000004182c */
[----:B------:R-:W-:Y:S03]  /*c8d0*/  MUFU.EX2 R209, R209 ;  /* 0x000000d100d17308 */ /* 0x000fe60000000800 */
[--C-:B-1----:R-:W-:Y:S04]  /*c8e0*/  FFMA.FTZ R84, R158, c[0x0][0x2d0], -R195.reuse ;  /* 0x0000b4009e547a23 */ /* 0x102fe800000108c3 */
[C---:B------:R-:W-:Y:S03]  /*c8f0*/  HMMA.16816.F32.BF16 R48, R76.reuse, R94, R48 ;  /* 0x0000005e4c30723c */ /* 0x040fe60000041830 */
[----:B------:R1:W3:Y:S01]  /*c900*/  MUFU.EX2 R120, R84 ;  /* 0x0000005400787308 */ /* 0x0002e20000000800 */
[----:B--2---:R-:W2:Y:S09]  /*c910*/  LDSM.16.MT88.4 R88, [R218+0x1100] ;  /* 0x00110000da58783b */ /* 0x004eb20000004200 */
[----:B------:R4:W-:Y:S10]  /*c920*/  MUFU.EX2 R126, R92 ;  /* 0x0000005c007e7308 */ /* 0x0009f40000000800 */
[----:B------:R-:W-:Y:S01]  /*c930*/  MUFU.EX2 R206, R206 ;  /* 0x000000ce00ce7308 */ /* 0x000fe20000000800 */
[--C-:B-1----:R-:W-:Y:S09]  /*c940*/  FFMA.FTZ R84, R157, c[0x0][0x2d0], -R195.reuse ;  /* 0x0000b4009d547a23 */ /* 0x102ff200000108c3 */
[----:B------:R1:W-:Y:S01]  /*c950*/  MUFU.EX2 R123, R84 ;  /* 0x00000054007b7308 */ /* 0x0003e20000000800 */
[--C-:B----4-:R-:W-:Y:S09]  /*c960*/  FFMA.FTZ R92, R161, c[0x0][0x2d0], -R192.reuse ;  /* 0x0000b400a15c7a23 */ /* 0x110ff200000108c0 */
[----:B------:R4:W5:Y:S01]  /*c970*/  MUFU.EX2 R133, R92 ;  /* 0x0000005c00857308 */ /* 0x0009620000000800 */
[-C--:B--2---:R-:W-:Y:S08]  /*c980*/  HMMA.16816.F32.BF16 R52, R76, R88.reuse, R52 ;  /* 0x000000584c34723c */ /* 0x084ff00000041834 */
[C---:B------:R-:W-:Y:S01]  /*c990*/  HMMA.16816.F32.BF16 R56, R80.reuse, R88, R56 ;  /* 0x000000585038723c */ /* 0x040fe20000041838 */
[----:B------:R-:W-:Y:S03]  /*c9a0*/  MUFU.EX2 R203, R203 ;  /* 0x000000cb00cb7308 */ /* 0x000fe60000000800 */
[--C-:B-1----:R-:W-:Y:S03]  /*c9b0*/  FFMA.FTZ R84, R156, c[0x0][0x2d0], -R195.reuse ;  /* 0x0000b4009c547a23 */ /* 0x102fe600000108c3 */
[--C-:B------:R-:W-:Y:S01]  /*c9c0*/  FFMA.FTZ R88, R160, c[0x0][0x2d0], -R192.reuse ;  /* 0x0000b400a0587a23 */ /* 0x100fe200000108c0 */
[-C--:B------:R-:W-:Y:S03]  /*c9d0*/  HMMA.16816.F32.BF16 R60, R80, R90.reuse, R60 ;  /* 0x0000005a503c723c */ /* 0x080fe6000004183c */
[----:B------:R1:W2:Y:S01]  /*c9e0*/  MUFU.EX2 R127, R84 ;  /* 0x00000054007f7308 */ /* 0x0002a20000000800 */
[----:B----4-:R-:W-:Y:S03]  /*c9f0*/  LDSM.16.MT88.4 R92, [R219+0x1900] ;  /* 0x00190000db5c783b */ /* 0x010fe60000004200 */
[----:B---3--:R-:W-:Y:S01]  /*ca00*/  F2FP.BF16.PACK_AB R80, R120, R112 ;  /* 0x000000707850723e */ /* 0x008fe200000010ff */
[----:B------:R-:W-:Y:S01]  /*ca10*/  HMMA.16816.F32.BF16 R64, R76, R90, R64 ;  /* 0x0000005a4c40723c */ /* 0x000fe20000041840 */
[----:B-----5:R-:W-:Y:S04]  /*ca20*/  MOV R177, R133 ;  /* 0x0000008500b17202 */ /* 0x020fe80000000f00 */
[----:B------:R3:W4:Y:S02]  /*ca30*/  MUFU.EX2 R134, R88 ;  /* 0x0000005800867308 */ /* 0x0007240000000800 */
[----:B------:R-:W-:Y:S02]  /*ca40*/  F2FP.BF16.PACK_AB R76, R114, R102 ;  /* 0x00000066724c723e */ /* 0x000fe400000010ff */
[----:B------:R-:W-:Y:S03]  /*ca50*/  F2FP.BF16.PACK_AB R77, R115, R103 ;  /* 0x00000067734d723e */ /* 0x000fe600000010ff */
[----:B------:R-:W-:Y:S02]  /*ca60*/  F2FP.BF16.PACK_AB R78, R125, R122 ;  /* 0x0000007a7d4e723e */ /* 0x000fe400000010ff */
[----:B------:R-:W-:Y:S01]  /*ca70*/  F2FP.BF16.PACK_AB R79, R250, R252 ;  /* 0x000000fcfa4f723e */ /* 0x000fe200000010ff */
[----:B------:R-:W-:Y:S01]  /*ca80*/  MUFU.EX2 R202, R202 ;  /* 0x000000ca00ca7308 */ /* 0x000fe20000000800 */
[--C-:B-1----:R-:W-:Y:S01]  /*ca90*/  FFMA.FTZ R84, R163, c[0x0][0x2d0], -R192.reuse ;  /* 0x0000b400a3547a23 */ /* 0x102fe200000108c0 */
[----:B--2---:R-:W-:Y:S08]  /*caa0*/  F2FP.BF16.PACK_AB R82, R127, R123 ;  /* 0x0000007b7f52723e */ /* 0x004ff000000010ff */
[----:B------:R1:W2:Y:S01]  /*cab0*/  MUFU.EX2 R124, R84 ;  /* 0x00000054007c7308 */ /* 0x0002a20000000800 */
[----:B---3--:R-:W-:Y:S01]  /*cac0*/  LDSM.16.MT88.4 R88, [R220+0x1900] ;  /* 0x00190000dc58783b */ /* 0x008fe20000004200 */
[----:B----4-:R-:W-:Y:S02]  /*cad0*/  F2FP.BF16.PACK_AB R83, R134, R133 ;  /* 0x000000858653723e */ /* 0x010fe400000010ff */
[----:B------:R-:W-:Y:S06]  /*cae0*/  MOV R183, R134 ;  /* 0x0000008600b77202 */ /* 0x000fec0000000f00 */
[----:B------:R-:W-:Y:S10]  /*caf0*/  MUFU.EX2 R201, R201 ;  /* 0x000000c900c97308 */ /* 0x000ff40000000800 */
[----:B------:R-:W-:Y:S01]  /*cb00*/  MUFU.EX2 R245, R245 ;  /* 0x000000f500f57308 */ /* 0x000fe20000000800 */
[----:B-1----:R-:W1:Y:S01]  /*cb10*/  LDSM.16.MT88.4 R84, [R225+0x1900] ;  /* 0x00190000e154783b */ /* 0x002e620000004200 */
[----:B--2---:R-:W-:Y:S08]  /*cb20*/  F2FP.BF16.PACK_AB R81, R126, R124 ;  /* 0x0000007c7e51723e */ /* 0x004ff000000010ff */
[----:B------:R-:W2:Y:S10]  /*cb30*/  MUFU.EX2 R210, R210 ;  /* 0x000000d200d27308 */ /* 0x000eb40000000800 */
[----:B------:R-:W-:Y:S10]  /*cb40*/  MUFU.EX2 R207, R207 ;  /* 0x000000cf00cf7308 */ /* 0x000ff40000000800 */
[----:B------:R-:W3:Y:S10]  /*cb50*/  MUFU.EX2 R204, R204 ;  /* 0x000000cc00cc7308 */ /* 0x000ef40000000800 */
[----:B------:R-:W-:Y:S01]  /*cb60*/  MUFU.EX2 R246, R246 ;  /* 0x000000f600f67308 */ /* 0x000fe20000000800 */
[-C--:B-1----:R-:W-:Y:S09]  /*cb70*/  HMMA.16816.F32.BF16 R4, R76, R84.reuse, R4 ;  /* 0x000000544c04723c */ /* 0x082ff20000041804 */
[----:B------:R-:W1:Y:S01]  /*cb80*/  MUFU.EX2 R211, R211 ;  /* 0x000000d300d37308 */ /* 0x000e620000000800 */
[C---:B------:R-:W-:Y:S08]  /*cb90*/  HMMA.16816.F32.BF16 R8, R80.reuse, R84, R8 ;  /* 0x000000545008723c */ /* 0x040ff00000041808 */
[-C--:B------:R-:W-:Y:S01]  /*cba0*/  HMMA.16816.F32.BF16 R12, R80, R86.reuse, R12 ;  /* 0x00000056500c723c */ /* 0x080fe2000004180c */
[----:B------:R-:W-:Y:S07]  /*cbb0*/  MUFU.EX2 R208, R208 ;  /* 0x000000d000d07308 */ /* 0x000fee0000000800 */
[C---:B------:R-:W-:Y:S01]  /*cbc0*/  HMMA.16816.F32.BF16 R16, R76.reuse, R86, R16 ;  /* 0x000000564c10723c */ /* 0x040fe20000041810 */
[----:B------:R-:W4:Y:S02]  /*cbd0*/  LDSM.16.MT88.4 R84, [R218+0x1900] ;  /* 0x00190000da54783b */ /* 0x000f240000004200 */
[----:B------:R-:W5:Y:S05]  /*cbe0*/  MUFU.EX2 R205, R205 ;  /* 0x000000cd00cd7308 */ /* 0x000f6a0000000800 */
[-C--:B------:R-:W-:Y:S05]  /*cbf0*/  HMMA.16816.F32.BF16 R20, R76, R88.reuse, R20 ;  /* 0x000000584c14723c */ /* 0x080fea0000041814 */
        /* <DEDUP_REMOVED lines=10> */
[----:B------:R-:W-:Y:S02]  /*cca0*/  MUFU.EX2 R186, R186 ;  /* 0x000000ba00ba7308 */ /* 0x000fe40000000800 */
[-C--:B------:R-:W-:Y:S08]  /*ccb0*/  HMMA.16816.F32.BF16 R44, R80, R94.reuse, R44 ;  /* 0x0000005e502c723c */ /* 0x080ff0000004182c */
[C---:B------:R-:W-:Y:S01]  /*ccc0*/  HMMA.16816.F32.BF16 R48, R76.reuse, R94, R48 ;  /* 0x0000005e4c30723c */ /* 0x040fe20000041830 */
[----:B------:R-:W-:Y:S01]  /*ccd0*/  LDSM.16.MT88.4 R92, [R219+0x2100] ;  /* 0x00210000db5c783b */ /* 0x000fe20000004200 */
[----:B------:R-:W-:Y:S06]  /*cce0*/  MUFU.EX2 R199, R199 ;  /* 0x000000c700c77308 */ /* 0x000fec0000000800 */
[-C--:B----4-:R-:W-:Y:S04]  /*ccf0*/  HMMA.16816.F32.BF16 R52, R76, R84.reuse, R52 ;  /* 0x000000544c34723c */ /* 0x090fe80000041834 */
[----:B------:R-:W-:Y:S04]  /*cd00*/  MUFU.EX2 R180, R180 ;  /* 0x000000b400b47308 */ /* 0x000fe80000000800 */
[C---:B------:R-:W-:Y:S06]  /*cd10*/  HMMA.16816.F32.BF16 R56, R80.reuse, R84, R56 ;  /* 0x000000545038723c */ /* 0x040fec0000041838 */
[----:B------:R-:W4:Y:S02]  /*cd20*/  MUFU.EX2 R198, R198 ;  /* 0x000000c600c67308 */ /* 0x000f240000000800 */
[-C--:B------:R-:W-:Y:S07]  /*cd30*/  HMMA.16816.F32.BF16 R60, R80, R86.reuse, R60 ;  /* 0x00000056503c723c */ /* 0x080fee000004183c */
[----:B--2---:R-:W-:Y:S01]  /*cd40*/  F2FP.BF16.PACK_AB R80, R210, R245 ;  /* 0x000000f5d250723e */ /* 0x004fe200000010ff */
[----:B------:R-:W-:Y:S01]  /*cd50*/  HMMA.16816.F32.BF16 R64, R76, R86, R64 ;  /* 0x000000564c40723c */ /* 0x000fe20000041840 */
[----:B------:R-:W2:Y:S03]  /*cd60*/  LDSM.16.MT88.4 R84, [R220+0x2100] ;  /* 0x00210000dc54783b */ /* 0x000ea60000004200 */
[----:B---3--:R-:W-:Y:S02]  /*cd70*/  F2FP.BF16.PACK_AB R82, R204, R207 ;  /* 0x000000cfcc52723e */ /* 0x008fe400000010ff */
[----:B-1----:R-:W-:Y:S02]  /*cd80*/  F2FP.BF16.PACK_AB R81, R211, R246 ;  /* 0x000000f6d351723e */ /* 0x002fe400000010ff */
[----:B------:R-:W-:Y:S04]  /*cd90*/  F2FP.BF16.PACK_AB R76, R248, R249 ;  /* 0x000000f9f84c723e */ /* 0x000fe800000010ff */
[----:B------:R-:W-:Y:S02]  /*cda0*/  F2FP.BF16.PACK_AB R77, R209, R247 ;  /* 0x000000f7d14d723e */ /* 0x000fe400000010ff */
[----:B------:R-:W-:Y:S02]  /*cdb0*/  F2FP.BF16.PACK_AB R78, R203, R206 ;  /* 0x000000cecb4e723e */ /* 0x000fe400000010ff */
[----:B------:R-:W-:Y:S02]  /*cdc0*/  F2FP.BF16.PACK_AB R79, R201, R202 ;  /* 0x000000cac94f723e */ /* 0x000fe400000010ff */
[----:B-----5:R-:W-:Y:S05]  /*cdd0*/  F2FP.BF16.PACK_AB R83, R205, R208 ;  /* 0x000000d0cd53723e */ /* 0x020fea00000010ff */
[-C--:B------:R-:W-:Y:S08]  /*cde0*/  HMMA.16816.F32.BF16 R4, R76, R88.reuse, R4 ;  /* 0x000000584c04723c */ /* 0x080ff00000041804 */
[C---:B------:R-:W-:Y:S08]  /*cdf0*/  HMMA.16816.F32.BF16 R8, R80.reuse, R88, R8 ;  /* 0x000000585008723c */ /* 0x040ff00000041808 */
[-C--:B------:R-:W-:Y:S08]  /*ce00*/  HMMA.16816.F32.BF16 R12, R80, R90.reuse, R12 ;  /* 0x0000005a500c723c */ /* 0x080ff0000004180c */
[C---:B------:R-:W-:Y:S01]  /*ce10*/  HMMA.16816.F32.BF16 R16, R76.reuse, R90, R16 ;  /* 0x0000005a4c10723c */ /* 0x040fe20000041810 */
[----:B------:R-:W1:Y:S07]  /*ce20*/  LDSM.16.MT88.4 R88, [R218+0x2100] ;  /* 0x00210000da58783b */ /* 0x000e6e0000004200 */
[-C--:B--2---:R-:W-:Y:S08]  /*ce30*/  HMMA.16816.F32.BF16 R20, R76, R84.reuse, R20 ;  /* 0x000000544c14723c */ /* 0x084ff00000041814 */
[C---:B------:R-:W-:Y:S07]  /*ce40*/  HMMA.16816.F32.BF16 R24, R80.reuse, R84, R24 ;  /* 0x000000545018723c */ /* 0x040fee0000041818 */
[----:B------:R-:W-:Y:S01]  /*ce50*/  FFMA.FTZ R84, R185, c[0x0][0x2d0], -R195 ;  /* 0x0000b400b9547a23 */ /* 0x000fe200000108c3 */
[-C--:B------:R-:W-:Y:S01]  /*ce60*/  HMMA.16816.F32.BF16 R28, R80, R86.reuse, R28 ;  /* 0x00000056501c723c */ /* 0x080fe2000004181c */
[----:B------:R-:W-:Y:S03]  /*ce70*/  IMAD.MOV.U32 R185, RZ, RZ, R127 ;  /* 0x000000ffffb97224 */ /* 0x000fe600078e007f */
[----:B----4-:R-:W-:Y:S01]  /*ce80*/  F2FP.BF16.PACK_AB R127, R198, R180 ;  /* 0x000000b4c67f723e */ /* 0x010fe200000010ff */
[--C-:B------:R-:W-:Y:S01]  /*ce90*/  FFMA.FTZ R85, R181, c[0x0][0x2d0], -R195.reuse ;  /* 0x0000b400b5557a23 */ /* 0x100fe200000108c3 */
[----:B------:R-:W-:Y:S01]  /*cea0*/  MOV R181, R126 ;  /* 0x0000007e00b57202 */ /* 0x000fe20000000f00 */
[----:B------:R-:W-:Y:S01]  /*ceb0*/  MUFU.EX2 R84, R84 ;  /* 0x0000005400547308 */ /* 0x000fe20000000800 */
[C---:B------:R-:W-:Y:S01]  /*cec0*/  HMMA.16816.F32.BF16 R32, R76.reuse, R86, R32 ;  /* 0x000000564c20723c */ /* 0x040fe20000041820 */
[----:B------:R-:W-:Y:S06]  /*ced0*/  F2FP.BF16.PACK_AB R126, R199, R186 ;  /* 0x000000bac77e723e */ /* 0x000fec00000010ff */
[----:B------:R-:W-:Y:S01]  /*cee0*/  FFMA.FTZ R87, R191, c[0x0][0x2d0], -R192 ;  /* 0x0000b400bf577a23 */ /* 0x000fe200000108c0 */
[-C--:B------:R-:W-:Y:S01]  /*cef0*/  HMMA.16816.F32.BF16 R36, R76, R92.reuse, R36 ;  /* 0x0000005c4c24723c */ /* 0x080fe20000041824 */
[--C-:B------:R-:W-:Y:S01]  /*cf00*/  FFMA.FTZ R86, R179, c[0x0][0x2d0], -R195.reuse ;  /* 0x0000b400b3567a23 */ /* 0x100fe200000108c3 */
[----:B------:R-:W2:Y:S02]  /*cf10*/  MUFU.EX2 R85, R85 ;  /* 0x0000005500557308 */ /* 0x000ea40000000800 */
[----:B------:R-:W-:Y:S01]  /*cf20*/  MOV R179, R125 ;  /* 0x0000007d00b37202 */ /* 0x000fe20000000f00 */
[----:B------:R-:W-:Y:S01]  /*cf30*/  FFMA.FTZ R195, R176, c[0x0][0x2d0], -R195 ;  /* 0x0000b400b0c37a23 */ /* 0x000fe200000108c3 */
[----:B------:R-:W-:Y:S01]  /*cf40*/  F2FP.BF16.PACK_AB R125, R189, R194 ;  /* 0x000000c2bd7d723e */ /* 0x000fe200000010ff */
[----:B------:R-:W-:Y:S01]  /*cf50*/  IMAD.MOV.U32 R176, RZ, RZ, R124 ;  /* 0x000000ffffb07224 */ /* 0x000fe200078e007c */
[C---:B------:R-:W-:Y:S01]  /*cf60*/  HMMA.16816.F32.BF16 R40, R80.reuse, R92, R40 ;  /* 0x0000005c5028723c */ /* 0x040fe20000041828 */
[----:B------:R-:W-:Y:S03]  /*cf70*/  F2FP.BF16.PACK_AB R124, R197, R200 ;  /* 0x000000c8c57c723e */ /* 0x000fe600000010ff */
[----:B------:R-:W-:Y:S01]  /*cf80*/  MOV R191, R123 ;  /* 0x0000007b00bf7202 */ /* 0x000fe20000000f00 */
[----:B------:R-:W-:Y:S02]  /*cf90*/  MUFU.EX2 R86, R86 ;  /* 0x0000005600567308 */ /* 0x000fe40000000800 */
[--C-:B------:R-:W-:Y:S01]  /*cfa0*/  FFMA.FTZ R93, R184, c[0x0][0x2d0], -R192.reuse ;  /* 0x0000b400b85d7a23 */ /* 0x100fe200000108c0 */
[-C--:B------:R-:W-:Y:S01]  /*cfb0*/  HMMA.16816.F32.BF16 R44, R80, R94.reuse, R44 ;  /* 0x0000005e502c723c */ /* 0x080fe2000004182c */
[----:B------:R-:W-:Y:S03]  /*cfc0*/  MOV R184, R115 ;  /* 0x0000007300b87202 */ /* 0x000fe60000000f00 */
[--C-:B------:R-:W-:Y:S01]  /*cfd0*/  FFMA.FTZ R92, R187, c[0x0][0x2d0], -R192.reuse ;  /* 0x0000b400bb5c7a23 */ /* 0x100fe200000108c0 */
[----:B------:R-:W-:Y:S01]  /*cfe0*/  MOV R187, R120 ;  /* 0x0000007800bb7202 */ /* 0x000fe20000000f00 */
[----:B------:R-:W-:Y:S01]  /*cff0*/  FFMA.FTZ R192, R73, c[0x0][0x2d0], -R192 ;  /* 0x0000b40049c07a23 */ /* 0x000fe200000108c0 */
[----:B------:R-:W-:Y:S01]  /*d000*/  MOV R73, R112 ;  /* 0x0000007000497202 */ /* 0x000fe20000000f00 */
[C---:B------:R-:W-:Y:S01]  /*d010*/  HMMA.16816.F32.BF16 R48, R76.reuse, R94, R48 ;  /* 0x0000005e4c30723c */ /* 0x040fe20000041830 */
[----:B------:R-:W3:Y:S03]  /*d020*/  MUFU.EX2 R195, R195 ;  /* 0x000000c300c37308 */ /* 0x000ee60000000800 */
[----:B--2---:R-:W-:Y:S01]  /*d030*/  F2FP.BF16.PACK_AB R120, R85, R84 ;  /* 0x000000545578723e */ /* 0x004fe200000010ff */
[----:B------:R-:W-:Y:S02]  /*d040*/  FADD.FTZ R251, R73, R251 ;  /* 0x000000fb49fb7221 */ /* 0x000fe40000010000 */
[----:B------:R-:W-:Y:S01]  /*d050*/  MOV R95, R122 ;  /* 0x0000007a005f7202 */ /* 0x000fe20000000f00 */
[-C--:B-1----:R-:W-:Y:S01]  /*d060*/  HMMA.16816.F32.BF16 R52, R76, R88.reuse, R52 ;  /* 0x000000584c34723c */ /* 0x082fe20000041834 */
[----:B------:R-:W-:Y:S02]  /*d070*/  IMAD.MOV.U32 R94, RZ, RZ, R121 ;  /* 0x000000ffff5e7224 */ /* 0x000fe400078e0079 */
[----:B------:R-:W-:Y:S01]  /*d080*/  MUFU.EX2 R87, R87 ;  /* 0x0000005700577308 */ /* 0x000fe20000000800 */
[----:B------:R-:W-:Y:S04]  /*d090*/  FADD.FTZ R251, R187, R251 ;  /* 0x000000fbbbfb7221 */ /* 0x000fe80000010000 */
[C---:B------:R-:W-:Y:S01]  /*d0a0*/  HMMA.16816.F32.BF16 R56, R80.reuse, R88, R56 ;  /* 0x000000585038723c */ /* 0x040fe20000041838 */
[----:B------:R-:W-:Y:S04]  /*d0b0*/  FADD.FTZ R251, R191, R251 ;  /* 0x000000fbbffb7221 */ /* 0x000fe80000010000 */
[----:B------:R-:W1:Y:S01]  /*d0c0*/  MUFU.EX2 R92, R92 ;  /* 0x0000005c005c7308 */ /* 0x000e620000000800 */
[----:B------:R-:W-:Y:S01]  /*d0d0*/  FADD.FTZ R251, R185, R251 ;  /* 0x000000fbb9fb7221 */ /* 0x000fe20000010000 */
[----:B------:R-:W-:Y:S01]  /*d0e0*/  MOV R88, R113 ;  /* 0x0000007100587202 */ /* 0x000fe20000000f00 */
[-C--:B------:R-:W-:Y:S01]  /*d0f0*/  HMMA.16816.F32.BF16 R60, R80, R90.reuse, R60 ;  /* 0x0000005a503c723c */ /* 0x080fe2000004183c */
[----:B------:R-:W-:Y:S02]  /*d100*/  IMAD.MOV.U32 R89, RZ, RZ, R114 ;  /* 0x000000ffff597224 */ /* 0x000fe400078e0072 */
[----:B------:R-:W-:Y:S01]  /*d110*/  LDSM.16.MT88.4 R112, [R219+0x2900] ;  /* 0x00290000db70783b */ /* 0x000fe20000004200 */
[----:B---3--:R-:W-:Y:S01]  /*d120*/  F2FP.BF16.PACK_AB R122, R195, R86 ;  /* 0x00000056c37a723e */ /* 0x008fe200000010ff */
[----:B------:R-:W-:Y:S02]  /*d130*/  FADD.FTZ R251, R245, R251 ;  /* 0x000000fbf5fb7221 */ /* 0x000fe40000010000 */
[----:B------:R-:W-:Y:S01]  /*d140*/  MUFU.EX2 R93, R93 ;  /* 0x0000005d005d7308 */ /* 0x000fe20000000800 */
[----:B------:R-:W-:Y:S01]  /*d150*/  HMMA.16816.F32.BF16 R64, R76, R90, R64 ;  /* 0x0000005a4c40723c */ /* 0x000fe20000041840 */
[----:B------:R-:W-:Y:S03]  /*d160*/  IMAD.MOV.U32 R83, RZ, RZ, R103 ;  /* 0x000000ffff537224 */ /* 0x000fe600078e0067 */
[----:B------:R-:W-:Y:S01]  /*d170*/  MOV R82, R102 ;  /* 0x0000006600527202 */ /* 0x000fe20000000f00 */
[----:B------:R-:W-:Y:S01]  /*d180*/  IMAD.MOV.U32 R80, RZ, RZ, R100 ;  /* 0x000000ffff507224 */ /* 0x000fe200078e0064 */
[----:B------:R-:W-:Y:S01]  /*d190*/  MOV R81, R101 ;  /* 0x0000006500517202 */ /* 0x000fe20000000f00 */
[----:B------:R-:W-:Y:S01]  /*d1a0*/  FADD.FTZ R174, R83, R174 ;  /* 0x000000ae53ae7221 */ /* 0x000fe20000010000 */
[-C--:B------:R-:W-:Y:S01]  /*d1b0*/  HMMA.16816.F32.BF16 R160, R124, R148.reuse, R4 ;  /* 0x000000947ca0723c */ /* 0x080fe20000041804 */
[----:B------:R-:W2:Y:S01]  /*d1c0*/  MUFU.EX2 R192, R192 ;  /* 0x000000c000c07308 */ /* 0x000ea20000000800 */
[----:B------:R-:W3:Y:S02]  /*d1d0*/  LDSM.16.MT88.4 R100, [R220+0x2900] ;  /* 0x00290000dc64783b */ /* 0x000ee40000004200 */
[----:B------:R-:W-:Y:S01]  /*d1e0*/  FADD.FTZ R118, R82, R118 ;  /* 0x0000007652767221 */ /* 0x000fe20000010000 */
[----:B-1----:R-:W-:Y:S01]  /*d1f0*/  F2FP.BF16.PACK_AB R121, R92, R87 ;  /* 0x000000575c79723e */ /* 0x002fe200000010ff */
[----:B------:R-:W-:Y:S02]  /*d200*/  FADD.FTZ R174, R184, R174 ;  /* 0x000000aeb8ae7221 */ /* 0x000fe40000010000 */
[----:B------:R-:W-:Y:S02]  /*d210*/  FADD.FTZ R118, R89, R118 ;  /* 0x0000007659767221 */ /* 0x000fe40000010000 */
[----:B------:R-:W1:Y:S02]  /*d220*/  LDSM.16.MT88.4 R4, [R218+0x2900] ;  /* 0x00290000da04783b */ /* 0x000e640000004200 */
[----:B------:R-:W-:Y:S02]  /*d230*/  FADD.FTZ R118, R95, R118 ;  /* 0x000000765f767221 */ /* 0x000fe40000010000 */
[----:B------:R-:W-:Y:S02]  /*d240*/  FADD.FTZ R174, R252, R174 ;  /* 0x000000aefcae7221 */ /* 0x000fe40000010000 */
[----:B------:R-:W-:Y:S02]  /*d250*/  FADD.FTZ R118, R179, R118 ;  /* 0x00000076b3767221 */ /* 0x000fe40000010000 */
[----:B------:R-:W-:Y:S02]  /*d260*/  FADD.FTZ R174, R250, R174 ;  /* 0x000000aefaae7221 */ /* 0x000fe40000010000 */
[----:B------:R-:W-:Y:S02]  /*d270*/  FADD.FTZ R118, R249, R118 ;  /* 0x00000076f9767221 */ /* 0x000fe40000010000 */
[----:B------:R-:W-:Y:S02]  /*d280*/  FADD.FTZ R174, R247, R174 ;  /* 0x000000aef7ae7221 */ /* 0x000fe40000010000 */
[----:B------:R-:W-:Y:S01]  /*d290*/  FADD.FTZ R118, R248, R118 ;  /* 0x00000076f8767221 */ /* 0x000fe20000010000 */
[----:B--2---:R-:W-:Y:S01]  /*d2a0*/  F2FP.BF16.PACK_AB R123, R192, R93 ;  /* 0x0000005dc07b723e */ /* 0x004fe200000010ff */
[----:B------:R-:W-:Y:S02]  /*d2b0*/  FADD.FTZ R174, R209, R174 ;  /* 0x000000aed1ae7221 */ /* 0x000fe40000010000 */
[----:B------:R-:W-:Y:S02]  /*d2c0*/  FADD.FTZ R206, R206, R118 ;  /* 0x00000076cece7221 */ /* 0x000fe40000010000 */
[----:B------:R-:W-:Y:S02]  /*d2d0*/  FADD.FTZ R251, R210, R251 ;  /* 0x000000fbd2fb7221 */ /* 0x000fe40000010000 */
[C---:B------:R-:W-:Y:S01]  /*d2e0*/  HMMA.16816.F32.BF16 R156, R120.reuse, R148, R8 ;  /* 0x00000094789c723c */ /* 0x040fe20000041808 */
[----:B------:R-:W-:Y:S02]  /*d2f0*/  FADD.FTZ R174, R202, R174 ;  /* 0x000000aecaae7221 */ /* 0x000fe40000010000 */
[----:B------:R-:W-:Y:S02]  /*d300*/  FADD.FTZ R251, R207, R251 ;  /* 0x000000fbcffb7221 */ /* 0x000fe40000010000 */
[----:B------:R-:W-:Y:S02]  /*d310*/  FADD.FTZ R206, R203, R206 ;  /* 0x000000cecbce7221 */ /* 0x000fe40000010000 */
[----:B------:R-:W-:Y:S01]  /*d320*/  FADD.FTZ R8, R80, R107 ;  /* 0x0000006b50087221 */ /* 0x000fe20000010000 */
[-C--:B------:R-:W-:Y:S01]  /*d330*/  HMMA.16816.F32.BF16 R152, R120, R150.reuse, R12 ;  /* 0x000000967898723c */ /* 0x080fe2000004180c */
[----:B------:R-:W-:Y:S03]  /*d340*/  FADD.FTZ R174, R201, R174 ;  /* 0x000000aec9ae7221 */ /* 0x000fe60000010000 */
[----:B------:R-:W-:Y:S02]  /*d350*/  FADD.FTZ R8, R81, R8 ;  /* 0x0000000851087221 */ /* 0x000fe40000010000 */
[----:B------:R-:W-:Y:S02]  /*d360*/  FADD.FTZ R251, R204, R251 ;  /* 0x000000fbccfb7221 */ /* 0x000fe40000010000 */
[C---:B------:R-:W-:Y:S01]  /*d370*/  HMMA.16816.F32.BF16 R148, R124.reuse, R150, R16 ;  /* 0x000000967c94723c */ /* 0x040fe20000041810 */
[----:B------:R-:W-:Y:S03]  /*d380*/  FADD.FTZ R8, R88, R8 ;  /* 0x0000000858087221 */ /* 0x000fe60000010000 */
[----:B------:R-:W-:Y:S02]  /*d390*/  FADD.FTZ R206, R200, R206 ;  /* 0x000000cec8ce7221 */ /* 0x000fe40000010000 */
[----:B------:R-:W-:Y:S02]  /*d3a0*/  FADD.FTZ R8, R94, R8 ;  /* 0x000000085e087221 */ /* 0x000fe40000010000 */
[-C--:B---3--:R-:W-:Y:S01]  /*d3b0*/  HMMA.16816.F32.BF16 R144, R124, R100.reuse, R20 ;  /* 0x000000647c90723c */ /* 0x088fe20000041814 */
[----:B------:R-:W-:Y:S03]  /*d3c0*/  FADD.FTZ R174, R194, R174 ;  /* 0x000000aec2ae7221 */ /* 0x000fe60000010000 */
[----:B------:R-:W-:Y:S02]  /*d3d0*/  FADD.FTZ R8, R176, R8 ;  /* 0x00000008b0087221 */ /* 0x000fe40000010000 */
[----:B------:R-:W-:Y:S02]  /*d3e0*/  FADD.FTZ R251, R84, R251 ;  /* 0x000000fb54fb7221 */ /* 0x000fe40000010000 */
[C---:B------:R-:W-:Y:S01]  /*d3f0*/  HMMA.16816.F32.BF16 R140, R120.reuse, R100, R24 ;  /* 0x00000064788c723c */ /* 0x040fe20000041818 */
[----:B------:R-:W-:Y:S03]  /*d400*/  FADD.FTZ R8, R181, R8 ;  /* 0x00000008b5087221 */ /* 0x000fe60000010000 */
[----:B------:R-:W-:Y:S02]  /*d410*/  FADD.FTZ R206, R197, R206 ;  /* 0x000000cec5ce7221 */ /* 0x000fe40000010000 */
[----:B------:R-:W-:Y:S02]  /*d420*/  FADD.FTZ R8, R177, R8 ;  /* 0x00000008b1087221 */ /* 0x000fe40000010000 */
        /* <DEDUP_REMOVED lines=19> */
[----:B------:R-:W-:Y:S01]  /*d560*/  FADD.FTZ R241, R195, R251 ;  /* 0x000000fbc3f17221 */ /* 0x000fe20000010000 */
[----:B------:R-:W-:Y:S01]  /*d570*/  MOV R44, R72 ;  /* 0x00000048002c7202 */ /* 0x000fe20000000f00 */
[C---:B------:R-:W-:Y:S01]  /*d580*/  HMMA.16816.F32.BF16 R112, R124.reuse, R114, R48 ;  /* 0x000000727c70723c */ /* 0x040fe20000041830 */
[----:B------:R-:W-:Y:S04]  /*d590*/  FADD.FTZ R8, R93, R8 ;  /* 0x000000085d087221 */ /* 0x000fe80000010000 */
[----:B------:R-:W-:Y:S03]  /*d5a0*/  FADD.FTZ R240, R192, R8 ;  /* 0x00000008c0f07221 */ /* 0x000fe60000010000 */
[-C--:B-1----:R-:W-:Y:S08]  /*d5b0*/  HMMA.16816.F32.BF16 R128, R124, R4.reuse, R52 ;  /* 0x000000047c80723c */ /* 0x082ff00000041834 */
[C---:B------:R-:W-:Y:S08]  /*d5c0*/  HMMA.16816.F32.BF16 R116, R120.reuse, R4, R56 ;  /* 0x000000047874723c */ /* 0x040ff00000041838 */
[-C--:B------:R-:W-:Y:S08]  /*d5d0*/  HMMA.16816.F32.BF16 R120, R120, R6.reuse, R60 ;  /* 0x000000067878723c */ /* 0x080ff0000004183c */
[----:B------:R-:W-:Y:S01]  /*d5e0*/  HMMA.16816.F32.BF16 R124, R124, R6, R64 ;  /* 0x000000067c7c723c */ /* 0x000fe20000041840 */
[----:B------:R-:W-:-:S07]  /*d5f0*/  @P0 BRA `(.L_x_538) ;  /* 0xffffa29000000947 */ /* 0x000fce000383ffff */
.L_x_519:
[----:B------:R-:W1:Y:S01]  /*d600*/  S2UR UR18, SR_CTAID.X ;  /* 0x00000000001279c3 */ /* 0x000e620000002500 */
[----:B------:R-:W-:Y:S01]  /*d610*/  ULDC.64 UR4, c[0x0][0x2c8] ;  /* 0x0000b20000047ab9 */ /* 0x000fe20000000a00 */
[----:B------:R-:W-:Y:S01]  /*d620*/  IMAD.MOV.U32 R4, RZ, RZ, 0x1 ;  /* 0x00000001ff047424 */ /* 0x000fe200078e00ff */
[----:B------:R-:W-:Y:S01]  /*d630*/  PLOP3.LUT P0, PT, PT, PT, UP1, 0x40, 0x0 ;  /* 0x000000000000781c */ /* 0x000fe20003f0e818 */
[----:B------:R-:W-:-:S03]  /*d640*/  IMAD.MOV.U32 R5, RZ, RZ, c[0x0][0x2ac] ;  /* 0x0000ab00ff057624 */ /* 0x000fc600078e00ff */
[----:B------:R-:W-:-:S05]  /*d650*/  IADD3 R6, R4, -c[0x0][0x168], RZ ;  /* 0x80005a0004067a10 */ /* 0x000fca0007ffe0ff */
[----:B------:R-:W-:Y:S01]  /*d660*/  IMAD R5, R5, c[0x0][0x1d0], R6 ;  /* 0x0000740005057a24 */ /* 0x000fe200078e0206 */
[----:B-1----:R-:W-:-:S04]  /*d670*/  ULEA UR18, UR18, 0x7f, 0x7 ;  /* 0x0000007f12127891 */ /* 0x002fc8000f8e383f */
[----:B------:R-:W-:-:S07]  /*d680*/  UIMAD.WIDE.U32 UR22, UR18, UR4, URZ ;  /* 0x00000004121672a5 */ /* 0x000fce000f8e003f */
[----:B------:R-:W-:Y:S02]  /*d690*/  @UP2 UMOV UR19, UR23 ;  /* 0x0000001700132c82 */ /* 0x000fe40008000000 */
[----:B------:R-:W-:-:S06]  /*d6a0*/  @UP2 USHF.R.U32.HI UR18, URZ, UR5, UR19 ;  /* 0x000000053f122299 */ /* 0x000fcc0008011613 */
[----:B------:R-:W-:-:S04]  /*d6b0*/  IADD3 R5, R5, UR18, RZ ;  /* 0x0000001205057c10 */ /* 0x000fc8000fffe0ff */
[----:B------:R-:W-:Y:S01]  /*d6c0*/  IADD3 R6, R5, -c[0x0][0x324], RZ ;  /* 0x8000c90005067a10 */ /* 0x000fe20007ffe0ff */
[----:B------:R-:W-:Y:S05]  /*d6d0*/  @P0 BRA `(.L_x_539) ;  /* 0x000000d000000947 */ /* 0x000fea0003800000 */
[----:B------:R-:W-:-:S13]  /*d6e0*/  ISETP.GT.AND P0, PT, R5, -0x1, PT ;  /* 0xffffffff0500780c */ /* 0x000fda0003f04270 */
[----:B------:R-:W-:Y:S05]  /*d6f0*/  @P0 BRA `(.L_x_540) ;  /* 0x0000006000000947 */ /* 0x000fea0003800000 */
[----:B------:R-:W-:Y:S02]  /*d700*/  ISETP.NE.AND P0, PT, R4, c[0x0][0x32c], PT ;  /* 0x0000cb0004007a0c */ /* 0x000fe40003f05270 */
[----:B------:R-:W-:-:S11]  /*d710*/  LOP3.LUT R5, RZ, R5, RZ, 0x33, !PT ;  /* 0x00000005ff057212 */ /* 0x000fd600078e33ff */
[----:B------:R-:W-:-:S05]  /*d720*/  @P0 IMAD.HI.U32 R4, R5, c[0x0][0x330], RZ ;  /* 0x0000cc0005040a27 */ /* 0x000fca00078e00ff */
[----:B------:R-:W-:-:S04]  /*d730*/  @P0 SHF.R.U32.HI R5, RZ, c[0x0][0x334], R4 ;  /* 0x0000cd00ff050a19 */ /* 0x000fc80000011604 */
[----:B------:R-:W-:Y:S01]  /*d740*/  LOP3.LUT R5, RZ, R5, RZ, 0x33, !PT ;  /* 0x00000005ff057212 */ /* 0x000fe200078e33ff */
[----:B------:R-:W-:Y:S05]  /*d750*/  BRA `(.L_x_541) ;  /* 0x0000003000007947 */ /* 0x000fea0003800000 */
.L_x_540:
[----:B------:R-:W-:-:S13]  /*d760*/  ISETP.NE.AND P0, PT, R4, c[0x0][0x32c], PT ;  /* 0x0000cb0004007a0c */ /* 0x000fda0003f05270 */
[----:B------:R-:W-:-:S05]  /*d770*/  @P0 IMAD.HI.U32 R4, R5, c[0x0][0x330], RZ ;  /* 0x0000cc0005040a27 */ /* 0x000fca00078e00ff */
[----:B------:R-:W-:-:S05]  /*d780*/  @P0 SHF.R.U32.HI R5, RZ, c[0x0][0x334], R4 ;  /* 0x0000cd00ff050a19 */ /* 0x000fca0000011604 */
.L_x_541:
[----:B------:R-:W-:-:S05]  /*d790*/  IMAD R5, R5, c[0x0][0x32c], RZ ;  /* 0x0000cb0005057a24 */ /* 0x000fca00078e02ff */
[----:B------:R-:W-:-:S04]  /*d7a0*/  IMNMX R6, R6, R5, !PT ;  /* 0x0000000506067217 */ /* 0x000fc80007800200 */
.L_x_539:
[----:B------:R-:W-:-:S05]  /*d7b0*/  IADD3 R5, R6, 0x5f, RZ ;  /* 0x0000005f06057810 */ /* 0x000fca0007ffe0ff */
[----:B------:R-:W-:-:S05]  /*d7c0*/  IMAD.HI R5, R5, 0x2aaaaaab, RZ ;  /* 0x2aaaaaab05057827 */ /* 0x000fca00078e02ff */
[----:B------:R-:W-:-:S04]  /*d7d0*/  SHF.R.U32.HI R4, RZ, 0x1f, R5 ;  /* 0x0000001fff047819 */ /* 0x000fc80000011605 */
[----:B------:R-:W-:-:S04]  /*d7e0*/  LEA.HI.SX32 R4, R5, R4, 0x1c ;  /* 0x0000000405047211 */ /* 0x000fc800078fe2ff */
[----:B------:R-:W-:-:S04]  /*d7f0*/  IMNMX R245, R230, R4, !PT ;  /* 0x00000004e6f57217 */ /* 0x000fc80007800200 */
[----:B------:R-:W-:-:S13]  /*d800*/  ISETP.GE.AND P0, PT, R244, R245, PT ;  /* 0x000000f5f400720c */ /* 0x000fda0003f06270 */
[----:B------:R-:W-:Y:S05]  /*d810*/  @!P0 BRA `(.L_x_542) ;  /* 0x000038d000008947 */ /* 0x000fea0003800000 */
[----:B------:R-:W-:Y:S01]  /*d820*/  IMAD.MOV.U32 R166, RZ, RZ, R2 ;  /* 0x000000ffffa67224 */ /* 0x000fe200078e0002 */
[----:B------:R-:W-:Y:S01]  /*d830*/  MOV R164, R44 ;  /* 0x0000002c00a47202 */ /* 0x000fe20000000f00 */
[----:B------:R-:W-:Y:S01]  /*d840*/  IMAD.MOV.U32 R167, RZ, RZ, R3 ;  /* 0x000000ffffa77224 */ /* 0x000fe200078e0003 */
[----:B------:R-:W-:Y:S02]  /*d850*/  MOV R165, R0 ;  /* 0x0000000000a57202 */ /* 0x000fe40000000f00 */
.L_x_545:
        /* <DEDUP_REMOVED lines=63> */
.L_x_543:
        /* <DEDUP_REMOVED lines=175> */
.L_x_544:
[----:B------:R-:W-:Y:S01]  /*e740*/  FMNMX.FTZ R169, R8, R165, !PT ;  /* 0x000000a508a97209 */ /* 0x000fe20007810000 */
[----:B-1----:R-:W-:Y:S01]  /*e750*/  LDSM.16.MT88.4 R172, [R220+0x100] ;  /* 0x00010000dcac783b */ /* 0x002fe20000004200 */
[----:B------:R-:W-:Y:S02]  /*e760*/  FMNMX.FTZ R3, R4, R167, !PT ;  /* 0x000000a704037209 */ /* 0x000fe40007810000 */
[----:B------:R-:W-:Y:S02]  /*e770*/  FMNMX.FTZ R169, R9, R169, !PT ;  /* 0x000000a909a97209 */ /* 0x000fe40007810000 */
[----:B------:R-:W-:Y:S02]  /*e780*/  FMNMX.FTZ R170, R6, R166, !PT ;  /* 0x000000a606aa7209 */ /* 0x000fe40007810000 */
[----:B------:R-:W-:Y:S01]  /*e790*/  FMNMX.FTZ R169, R12, R169, !PT ;  /* 0x000000a90ca97209 */ /* 0x000fe20007810000 */
        /* <DEDUP_REMOVED lines=78> */
[----:B------:R-:W-:Y:S01]  /*ec80*/  FMNMX.FTZ R3, R80, R3, !PT ;  /* 0x0000000350037209 */ /* 0x000fe20007810000 */
[----:B------:R-:W1:Y:S01]  /*ec90*/  SHFL.BFLY PT, R2, R170, 0x1, 0x1f ;  /* 0x0c201f00aa027f89 */ /* 0x000e6200000e0000 */
[----:B------:R-:W-:Y:S02]  /*eca0*/  FMNMX.FTZ R169, R93, R169, !PT ;  /* 0x000000a95da97209 */ /* 0x000fe40007810000 */
[----:B------:R-:W-:Y:S02]  /*ecb0*/  FMNMX.FTZ R3, R81, R3, !PT ;  /* 0x0000000351037209 */ /* 0x000fe40007810000 */
[----:B------:R-:W-:Y:S02]  /*ecc0*/  FMNMX.FTZ R0, R63, R0, !PT ;  /* 0x000000003f007209 */ /* 0x000fe40007810000 */
[----:B------:R-:W-:Y:S01]  /*ecd0*/  FMNMX.FTZ R3, R84, R3, !PT ;  /* 0x0000000354037209 */ /* 0x000fe20007810000 */
[----:B------:R-:W2:Y:S01]  /*ece0*/  SHFL.BFLY PT, R168, R169, 0x2, 0x1f ;  /* 0x0c401f00a9a87f89 */ /* 0x000ea200000e0000 */
[----:B------:R-:W-:Y:S02]  /*ecf0*/  FMNMX.FTZ R0, R74, R0, !PT ;  /* 0x000000004a007209 */ /* 0x000fe40007810000 */
[----:B------:R-:W-:Y:S02]  /*ed00*/  FMNMX.FTZ R3, R85, R3, !PT ;  /* 0x0000000355037209 */ /* 0x000fe40007810000 */
[----:B------:R-:W-:Y:S02]  /*ed10*/  ISETP.GT.AND P0, PT, R244, R245, PT ;  /* 0x000000f5f400720c */ /* 0x000fe40003f04270 */
[----:B------:R-:W-:Y:S02]  /*ed20*/  FMNMX.FTZ R3, R96, R3, !PT ;  /* 0x0000000360037209 */ /* 0x000fe40007810000 */
[----:B------:R-:W-:Y:S02]  /*ed30*/  IADD3 R244, R244, -0x1, RZ ;  /* 0xfffffffff4f47810 */ /* 0x000fe40007ffe0ff */
[----:B------:R-:W-:Y:S02]  /*ed40*/  FMNMX.FTZ R3, R97, R3, !PT ;  /* 0x0000000361037209 */ /* 0x000fe40007810000 */
[----:B-1----:R-:W-:Y:S03]  /*ed50*/  FMNMX.FTZ R2, R170, R2, !PT ;  /* 0x00000002aa027209 */ /* 0x002fe60007810000 */
[----:B------:R-:W1:Y:S02]  /*ed60*/  SHFL.BFLY PT, R171, R3, 0x2, 0x1f ;  /* 0x0c401f0003ab7f89 */ /* 0x000e6400000e0000 */
[C---:B------:R-:W-:Y:S02]  /*ed70*/  FMUL.FTZ R204, R2.reuse, c[0x0][0x2d0] ;  /* 0x0000b40002cc7a20 */ /* 0x040fe40000410000 */
[----:B------:R-:W-:Y:S01]  /*ed80*/  FADD.FTZ R166, -R2, R166 ;  /* 0x000000a602a67221 */ /* 0x000fe20000010100 */
[----:B--2---:R-:W-:Y:S01]  /*ed90*/  FMNMX.FTZ R169, R169, R168, !PT ;  /* 0x000000a8a9a97209 */ /* 0x004fe20007810000 */
[--C-:B------:R-:W-:Y:S01]  /*eda0*/  FFMA.FTZ R191, R22, c[0x0][0x2d0], -R204.reuse ;  /* 0x0000b40016bf7a23 */ /* 0x100fe200000108cc */
[----:B------:R-:W-:Y:S01]  /*edb0*/  FMNMX.FTZ R168, R75, R0, !PT ;  /* 0x000000004ba87209 */ /* 0x000fe20007810000 */
[--C-:B------:R-:W-:Y:S02]  /*edc0*/  FFMA.FTZ R192, R23, c[0x0][0x2d0], -R204.reuse ;  /* 0x0000b40017c07a23 */ /* 0x100fe400000108cc */
[--C-:B------:R-:W-:Y:S01]  /*edd0*/  FFMA.FTZ R54, R54, c[0x0][0x2d0], -R204.reuse ;  /* 0x0000b40036367a23 */ /* 0x100fe200000108cc */
[----:B------:R-:W2:Y:S01]  /*ede0*/  SHFL.BFLY PT, R0, R169, 0x1, 0x1f ;  /* 0x0c201f00a9007f89 */ /* 0x000ea200000e0000 */
[----:B------:R-:W-:Y:S01]  /*edf0*/  MUFU.EX2 R191, R191 ;  /* 0x000000bf00bf7308 */ /* 0x000fe20000000800 */
[--C-:B------:R-:W-:Y:S01]  /*ee00*/  FFMA.FTZ R55, R55, c[0x0][0x2d0], -R204.reuse ;  /* 0x0000b40037377a23 */ /* 0x100fe200000108cc */
[----:B------:R-:W-:Y:S01]  /*ee10*/  FMNMX.FTZ R168, R78, R168, !PT ;  /* 0x000000a84ea87209 */ /* 0x000fe20007810000 */
[--C-:B------:R-:W-:Y:S02]  /*ee20*/  FFMA.FTZ R66, R66, c[0x0][0x2d0], -R204.reuse ;  /* 0x0000b40042427a23 */ /* 0x100fe400000108cc */
[--C-:B------:R-:W-:Y:S01]  /*ee30*/  FFMA.FTZ R67, R67, c[0x0][0x2d0], -R204.reuse ;  /* 0x0000b40043437a23 */ /* 0x100fe200000108cc */
[----:B------:R-:W-:Y:S01]  /*ee40*/  FMNMX.FTZ R168, R79, R168, !PT ;  /* 0x000000a84fa87209 */ /* 0x000fe20007810000 */
[--C-:B------:R-:W-:Y:S02]  /*ee50*/  FFMA.FTZ R195, R34, c[0x0][0x2d0], -R204.reuse ;  /* 0x0000b40022c37a23 */ /* 0x100fe400000108cc */
        /* <DEDUP_REMOVED lines=8> */
[--C-:B------:R-:W-:Y:S02]  /*eee0*/  FFMA.FTZ R180, R6, c[0x0][0x2d0], -R204.reuse ;  /* 0x0000b40006b47a23 */ /* 0x100fe400000108cc */
[--C-:B------:R-:W-:Y:S01]  /*eef0*/  FFMA.FTZ R177, R7, c[0x0][0x2d0], -R204.reuse ;  /* 0x0000b40007b17a23 */ /* 0x100fe200000108cc */
[----:B------:R-:W-:Y:S01]  /*ef00*/  MUFU.EX2 R195, R195 ;  /* 0x000000c300c37308 */ /* 0x000fe20000000800 */
[--C-:B------:R-:W-:Y:S01]  /*ef10*/  FFMA.FTZ R178, R18, c[0x0][0x2d0], -R204.reuse ;  /* 0x0000b40012b27a23 */ /* 0x100fe200000108cc */
[----:B------:R-:W1:Y:S01]  /*ef20*/  SHFL.BFLY PT, R171, R3, 0x1, 0x1f ;  /* 0x0c201f0003ab7f89 */ /* 0x000e6200000e0000 */
[----:B--2---:R-:W-:Y:S01]  /*ef30*/  FMNMX.FTZ R0, R169, R0, !PT ;  /* 0x00000000a9007209 */ /* 0x004fe20007810000 */
[--C-:B------:R-:W-:Y:S01]  /*ef40*/  FFMA.FTZ R211, R50, c[0x0][0x2d0], -R204.reuse ;  /* 0x0000b40032d37a23 */ /* 0x100fe200000108cc */
[----:B------:R-:W-:Y:S01]  /*ef50*/  FMNMX.FTZ R168, R94, R168, !PT ;  /* 0x000000a85ea87209 */ /* 0x000fe20007810000 */
[----:B------:R-:W-:Y:S02]  /*ef60*/  FFMA.FTZ R246, R51, c[0x0][0x2d0], -R204 ;  /* 0x0000b40033f67a23 */ /* 0x000fe400000108cc */
[C---:B------:R-:W-:Y:S01]  /*ef70*/  FMUL.FTZ R202, R0.reuse, c[0x0][0x2d0] ;  /* 0x0000b40000ca7a20 */ /* 0x040fe20000410000 */
[----:B------:R-:W-:Y:S01]  /*ef80*/  FMNMX.FTZ R168, R95, R168, !PT ;  /* 0x000000a85fa87209 */ /* 0x000fe20007810000 */
[----:B------:R-:W2:Y:S01]  /*ef90*/  MUFU.EX2 R166, R166 ;  /* 0x000000a600a67308 */ /* 0x000ea20000000800 */
[----:B------:R-:W-:Y:S02]  /*efa0*/  FADD.FTZ R165, -R0, R165 ;  /* 0x000000a500a57221 */ /* 0x000fe40000010100 */
[--C-:B------:R-:W-:Y:S01]  /*efb0*/  FFMA.FTZ R247, R40, c[0x0][0x2d0], -R202.reuse ;  /* 0x0000b40028f77a23 */ /* 0x100fe200000108ca */
[----:B------:R-:W3:Y:S01]  /*efc0*/  SHFL.BFLY PT, R169, R168, 0x2, 0x1f ;  /* 0x0c401f00a8a97f89 */ /* 0x000ee200000e0000 */
[--C-:B------:R-:W-:Y:S02]  /*efd0*/  FFMA.FTZ R248, R45, c[0x0][0x2d0], -R202.reuse ;  /* 0x0000b4002df87a23 */ /* 0x100fe400000108ca */
[--C-:B------:R-:W-:Y:S02]  /*efe0*/  FFMA.FTZ R56, R56, c[0x0][0x2d0], -R202.reuse ;  /* 0x0000b40038387a23 */ /* 0x100fe400000108ca */
[--C-:B------:R-:W-:Y:S01]  /*eff0*/  FFMA.FTZ R57, R57, c[0x0][0x2d0], -R202.reuse ;  /* 0x0000b40039397a23 */ /* 0x100fe200000108ca */
[----:B------:R-:W-:Y:S01]  /*f000*/  MUFU.EX2 R180, R180 ;  /* 0x000000b400b47308 */ /* 0x000fe20000000800 */
[--C-:B------:R-:W-:Y:S02]  /*f010*/  FFMA.FTZ R197, R24, c[0x0][0x2d0], -R202.reuse ;  /* 0x0000b40018c57a23 */ /* 0x100fe400000108ca */
[--C-:B------:R-:W-:Y:S02]  /*f020*/  FFMA.FTZ R198, R25, c[0x0][0x2d0], -R202.reuse ;  /* 0x0000b40019c67a23 */ /* 0x100fe400000108ca */
[--C-:B------:R-:W-:Y:S01]  /*f030*/  FFMA.FTZ R203, R28, c[0x0][0x2d0], -R202.reuse ;  /* 0x0000b4001ccb7a23 */ /* 0x100fe200000108ca */
[----:B-1----:R-:W-:Y:S01]  /*f040*/  FMNMX.FTZ R3, R3, R171, !PT ;  /* 0x000000ab03037209 */ /* 0x002fe20007810000 */
[----:B------:R-:W-:Y:S02]  /*f050*/  FMUL.FTZ R165, R165, c[0x0][0x2d0] ;  /* 0x0000b400a5a57a20 */ /* 0x000fe40000410000 */
[--C-:B------:R-:W-:Y:S01]  /*f060*/  FFMA.FTZ R182, R12, c[0x0][0x2d0], -R202.reuse ;  /* 0x0000b4000cb67a23 */ /* 0x100fe200000108ca */
[----:B------:R-:W-:Y:S01]  /*f070*/  MUFU.EX2 R177, R177 ;  /* 0x000000b100b17308 */ /* 0x000fe20000000800 */
[----:B------:R-:W-:Y:S02]  /*f080*/  FMUL.FTZ R205, R3, c[0x0][0x2d0] ;  /* 0x0000b40003cd7a20 */ /* 0x000fe40000410000 */
[----:B------:R-:W-:Y:S02]  /*f090*/  FFMA.FTZ R183, R13, c[0x0][0x2d0], -R202 ;  /* 0x0000b4000db77a23 */ /* 0x000fe400000108ca */
[--C-:B------:R-:W-:Y:S02]  /*f0a0*/  FFMA.FTZ R189, R20, c[0x0][0x2d0], -R205.reuse ;  /* 0x0000b40014bd7a23 */ /* 0x100fe400000108cd */
[--C-:B------:R-:W-:Y:S01]  /*f0b0*/  FFMA.FTZ R190, R21, c[0x0][0x2d0], -R205.reuse ;  /* 0x0000b40015be7a23 */ /* 0x100fe200000108cd */
[----:B---3--:R-:W-:Y:S01]  /*f0c0*/  FMNMX.FTZ R169, R168, R169, !PT ;  /* 0x000000a9a8a97209 */ /* 0x008fe20007810000 */
[----:B------:R-:W-:Y:S01]  /*f0d0*/  LDSM.16.MT88.4 R20, [R225+0x100] ;  /* 0x00010000e114783b */ /* 0x000fe20000004200 */
[----:B------:R-:W-:Y:S01]  /*f0e0*/  MUFU.EX2 R178, R178 ;  /* 0x000000b200b27308 */ /* 0x000fe20000000800 */
[C---:B--2---:R-:W-:Y:S02]  /*f0f0*/  FMUL.FTZ R38, R166.reuse, R130 ;  /* 0x00000082a6267220 */ /* 0x044fe40000410000 */
[----:B------:R-:W-:Y:S02]  /*f100*/  FMUL.FTZ R39, R166, R131 ;  /* 0x00000083a6277220 */ /* 0x000fe40000410000 */
[--C-:B------:R-:W-:Y:S02]  /*f110*/  FFMA.FTZ R251, R52, c[0x0][0x2d0], -R205.reuse ;  /* 0x0000b40034fb7a23 */ /* 0x100fe400000108cd */
[--C-:B------:R-:W-:Y:S01]  /*f120*/  FFMA.FTZ R252, R53, c[0x0][0x2d0], -R205.reuse ;  /* 0x0000b40035fc7a23 */ /* 0x100fe200000108cd */
[----:B------:R-:W1:Y:S01]  /*f130*/  SHFL.BFLY PT, R168, R169, 0x1, 0x1f ;  /* 0x0c201f00a9a87f89 */ /* 0x000e6200000e0000 */
[--C-:B------:R-:W-:Y:S01]  /*f140*/  FFMA.FTZ R64, R64, c[0x0][0x2d0], -R205.reuse ;  /* 0x0000b40040407a23 */ /* 0x100fe200000108cd */
[----:B------:R-:W2:Y:S01]  /*f150*/  MUFU.EX2 R165, R165 ;  /* 0x000000a500a57308 */ /* 0x000ea20000000800 */
[--C-:B------:R-:W-:Y:S02]  /*f160*/  FFMA.FTZ R65, R65, c[0x0][0x2d0], -R205.reuse ;  /* 0x0000b40041417a23 */ /* 0x100fe400000108cd */
[----:B------:R-:W-:Y:S02]  /*f170*/  FMUL.FTZ R18, R166, R150 ;  /* 0x00000096a6127220 */ /* 0x000fe40000410000 */
[--C-:B------:R-:W-:Y:S02]  /*f180*/  FFMA.FTZ R194, R33, c[0x0][0x2d0], -R205.reuse ;  /* 0x0000b40021c27a23 */ /* 0x100fe400000108cd */
[--C-:B------:R-:W-:Y:S02]  /*f190*/  FFMA.FTZ R206, R37, c[0x0][0x2d0], -R205.reuse ;  /* 0x0000b40025ce7a23 */ /* 0x100fe400000108cd */
[--C-:B------:R-:W-:Y:S01]  /*f1a0*/  FFMA.FTZ R171, R16, c[0x0][0x2d0], -R205.reuse ;  /* 0x0000b40010ab7a23 */ /* 0x100fe200000108cd */
[----:B------:R-:W-:Y:S01]  /*f1b0*/  MUFU.EX2 R182, R182 ;  /* 0x000000b600b67308 */ /* 0x000fe20000000800 */
[--C-:B------:R-:W-:Y:S02]  /*f1c0*/  FFMA.FTZ R176, R17, c[0x0][0x2d0], -R205.reuse ;  /* 0x0000b40011b07a23 */ /* 0x100fe400000108cd */
[C---:B------:R-:W-:Y:S02]  /*f1d0*/  FMUL.FTZ R6, R166.reuse, R162 ;  /* 0x000000a2a6067220 */ /* 0x040fe40000410000 */
[----:B------:R-:W-:Y:S02]  /*f1e0*/  FMUL.FTZ R7, R166, R163 ;  /* 0x000000a3a6077220 */ /* 0x000fe40000410000 */
[----:B------:R-:W-:Y:S02]  /*f1f0*/  FFMA.FTZ R193, R32, c[0x0][0x2d0], -R205 ;  /* 0x0000b40020c17a23 */ /* 0x000fe400000108cd */
[C---:B------:R-:W-:Y:S01]  /*f200*/  FMUL.FTZ R102, R166.reuse, R102 ;  /* 0x00000066a6667220 */ /* 0x040fe20000410000 */
[----:B------:R-:W-:Y:S01]  /*f210*/  MUFU.EX2 R171, R171 ;  /* 0x000000ab00ab7308 */ /* 0x000fe20000000800 */
[----:B------:R-:W-:Y:S01]  /*f220*/  FMUL.FTZ R103, R166, R103 ;  /* 0x00000067a6677220 */ /* 0x000fe20000410000 */
[----:B-1----:R-:W-:Y:S01]  /*f230*/  FMNMX.FTZ R168, R168, R169, !PT ;  /* 0x000000a9a8a87209 */ /* 0x002fe20007810000 */
[----:B------:R-:W-:Y:S02]  /*f240*/  FFMA.FTZ R169, R19, c[0x0][0x2d0], -R204 ;  /* 0x0000b40013a97a23 */ /* 0x000fe400000108cc */
[C---:B--2---:R-:W-:Y:S02]  /*f250*/  FMUL.FTZ R24, R165.reuse, R140 ;  /* 0x0000008ca5187220 */ /* 0x044fe40000410000 */
[C---:B------:R-:W-:Y:S02]  /*f260*/  FMUL.FTZ R25, R165.reuse, R141 ;  /* 0x0000008da5197220 */ /* 0x040fe40000410000 */
[C---:B------:R-:W-:Y:S01]  /*f270*/  FMUL.FTZ R33, R165.reuse, R137 ;  /* 0x00000089a5217220 */ /* 0x040fe20000410000 */
[----:B------:R-:W1:Y:S01]  /*f280*/  MUFU.EX2 R176, R176 ;  /* 0x000000b000b07308 */ /* 0x000e620000000800 */
[----:B------:R-:W-:Y:S02]  /*f290*/  FMUL.FTZ R201, R168, c[0x0][0x2d0] ;  /* 0x0000b400a8c97a20 */ /* 0x000fe40000410000 */
[----:B------:R-:W-:Y:S02]  /*f2a0*/  FMUL.FTZ R12, R165, R152 ;  /* 0x00000098a50c7220 */ /* 0x000fe40000410000 */
[--C-:B------:R-:W-:Y:S02]  /*f2b0*/  FFMA.FTZ R249, R46, c[0x0][0x2d0], -R201.reuse ;  /* 0x0000b4002ef97a23 */ /* 0x100fe400000108c9 */
[--C-:B------:R-:W-:Y:S02]  /*f2c0*/  FFMA.FTZ R250, R47, c[0x0][0x2d0], -R201.reuse ;  /* 0x0000b4002ffa7a23 */ /* 0x100fe400000108c9 */
[--C-:B------:R-:W-:Y:S01]  /*f2d0*/  FFMA.FTZ R58, R58, c[0x0][0x2d0], -R201.reuse ;  /* 0x0000b4003a3a7a23 */ /* 0x100fe200000108c9 */
[----:B------:R-:W2:Y:S01]  /*f2e0*/  MUFU.EX2 R169, R169 ;  /* 0x000000a900a97308 */ /* 0x000ea20000000800 */
[--C-:B------:R-:W-:Y:S02]  /*f2f0*/  FFMA.FTZ R59, R59, c[0x0][0x2d0], -R201.reuse ;  /* 0x0000b4003b3b7a23 */ /* 0x100fe400000108c9 */
[----:B------:R-:W-:Y:S02]  /*f300*/  FMUL.FTZ R13, R165, R153 ;  /* 0x00000099a50d7220 */ /* 0x000fe40000410000 */
[----:B------:R-:W-:Y:S02]  /*f310*/  FMUL.FTZ R19, R166, R151 ;  /* 0x00000097a6137220 */ /* 0x000fe40000410000 */
[--C-:B------:R-:W-:Y:S02]  /*f320*/  FFMA.FTZ R199, R26, c[0x0][0x2d0], -R201.reuse ;  /* 0x0000b4001ac77a23 */ /* 0x100fe400000108c9 */
[--C-:B------:R-:W-:Y:S01]  /*f330*/  FFMA.FTZ R200, R27, c[0x0][0x2d0], -R201.reuse ;  /* 0x0000b4001bc87a23 */ /* 0x100fe200000108c9 */
[----:B------:R-:W-:Y:S01]  /*f340*/  MUFU.EX2 R183, R183 ;  /* 0x000000b700b77308 */ /* 0x000fe20000000800 */
[----:B------:R-:W-:Y:S02]  /*f350*/  FMUL.FTZ R32, R165, R136 ;  /* 0x00000088a5207220 */ /* 0x000fe40000410000 */
[--C-:B------:R-:W-:Y:S01]  /*f360*/  FFMA.FTZ R136, R31, c[0x0][0x2d0], -R201.reuse ;  /* 0x0000b4001f887a23 */ /* 0x100fe200000108c9 */
[----:B-1----:R-:W-:Y:S01]  /*f370*/  F2FP.BF16.PACK_AB R162, R176, R171 ;  /* 0x000000abb0a2723e */ /* 0x002fe200000010ff */
[----:B------:R-:W-:Y:S02]  /*f380*/  FMUL.FTZ R31, R166, R135 ;  /* 0x00000087a61f7220 */ /* 0x000fe40000410000 */
[--C-:B------:R-:W-:Y:S02]  /*f390*/  FFMA.FTZ R185, R14, c[0x0][0x2d0], -R201.reuse ;  /* 0x0000b4000eb97a23 */ /* 0x100fe400000108c9 */
[----:B------:R-:W-:Y:S01]  /*f3a0*/  FFMA.FTZ R186, R15, c[0x0][0x2d0], -R201 ;  /* 0x0000b4000fba7a23 */ /* 0x000fe200000108c9 */
[----:B------:R-:W-:Y:S01]  /*f3b0*/  MUFU.EX2 R189, R189 ;  /* 0x000000bd00bd7308 */ /* 0x000fe20000000800 */
[C---:B------:R-:W-:Y:S02]  /*f3c0*/  FMUL.FTZ R104, R165.reuse, R104 ;  /* 0x00000068a5687220 */ /* 0x040fe40000410000 */
[----:B------:R-:W-:Y:S01]  /*f3d0*/  FMUL.FTZ R105, R165, R105 ;  /* 0x00000069a5697220 */ /* 0x000fe20000410000 */
[----:B--2---:R-:W-:Y:S01]  /*f3e0*/  F2FP.BF16.PACK_AB R163, R169, R178 ;  /* 0x000000b2a9a3723e */ /* 0x004fe200000010ff */
[C---:B------:R-:W-:Y:S02]  /*f3f0*/  FMUL.FTZ R108, R165.reuse, R108 ;  /* 0x0000006ca56c7220 */ /* 0x040fe40000410000 */
[----:B------:R-:W-:Y:S02]  /*f400*/  FMUL.FTZ R109, R165, R109 ;  /* 0x0000006da56d7220 */ /* 0x000fe40000410000 */
[----:B------:R-:W-:Y:S01]  /*f410*/  FMUL.FTZ R114, R166, R114 ;  /* 0x00000072a6727220 */ /* 0x000fe20000410000 */
[----:B------:R-:W-:Y:S01]  /*f420*/  MUFU.EX2 R185, R185 ;  /* 0x000000b900b97308 */ /* 0x000fe20000000800 */
[----:B------:R-:W-:Y:S02]  /*f430*/  FADD.FTZ R167, -R3, R167 ;  /* 0x000000a703a77221 */ /* 0x000fe40000010100 */
[--C-:B------:R-:W-:Y:S02]  /*f440*/  FFMA.FTZ R179, R4, c[0x0][0x2d0], -R205.reuse ;  /* 0x0000b40004b37a23 */ /* 0x100fe400000108cd */
[----:B------:R-:W-:Y:S02]  /*f450*/  FMUL.FTZ R167, R167, c[0x0][0x2d0] ;  /* 0x0000b400a7a77a20 */ /* 0x000fe40000410000 */
[--C-:B------:R-:W-:Y:S02]  /*f460*/  FFMA.FTZ R170, R5, c[0x0][0x2d0], -R205.reuse ;  /* 0x0000b40005aa7a23 */ /* 0x100fe400000108cd */
[----:B------:R-:W-:Y:S01]  /*f470*/  FMUL.FTZ R115, R166, R115 ;  /* 0x00000073a6737220 */ /* 0x000fe20000410000 */
[----:B------:R-:W-:Y:S01]  /*f480*/  MUFU.EX2 R179, R179 ;  /* 0x000000b300b37308 */ /* 0x000fe20000000800 */
[----:B------:R-:W-:Y:S02]  /*f490*/  FADD.FTZ R164, -R168, R164 ;  /* 0x000000a4a8a47221 */ /* 0x000fe40000010100 */
[C---:B------:R-:W-:Y:S02]  /*f4a0*/  FMUL.FTZ R116, R165.reuse, R116 ;  /* 0x00000074a5747220 */ /* 0x040fe40000410000 */
[----:B------:R-:W-:Y:S02]  /*f4b0*/  FMUL.FTZ R164, R164, c[0x0][0x2d0] ;  /* 0x0000b400a4a47a20 */ /* 0x000fe40000410000 */
[C---:B------:R-:W-:Y:S02]  /*f4c0*/  FMUL.FTZ R117, R165.reuse, R117 ;  /* 0x00000075a5757220 */ /* 0x040fe40000410000 */
[C---:B------:R-:W-:Y:S01]  /*f4d0*/  FMUL.FTZ R120, R165.reuse, R120 ;  /* 0x00000078a5787220 */ /* 0x040fe20000410000 */
[----:B------:R-:W1:Y:S01]  /*f4e0*/  MUFU.EX2 R167, R167 ;  /* 0x000000a700a77308 */ /* 0x000e620000000800 */
[----:B------:R-:W-:Y:S02]  /*f4f0*/  FMUL.FTZ R121, R165, R121 ;  /* 0x00000079a5797220 */ /* 0x000fe40000410000 */
[C---:B------:R-:W-:Y:S02]  /*f500*/  FMUL.FTZ R126, R166.reuse, R126 ;  /* 0x0000007ea67e7220 */ /* 0x040fe40000410000 */
[----:B------:R-:W-:Y:S02]  /*f510*/  FMUL.FTZ R127, R166, R127 ;  /* 0x0000007fa67f7220 */ /* 0x000fe40000410000 */
[--C-:B------:R-:W-:Y:S02]  /*f520*/  FFMA.FTZ R209, R48, c[0x0][0x2d0], -R205.reuse ;  /* 0x0000b40030d17a23 */ /* 0x100fe400000108cd */
[----:B------:R-:W-:Y:S01]  /*f530*/  FFMA.FTZ R210, R49, c[0x0][0x2d0], -R205 ;  /* 0x0000b40031d27a23 */ /* 0x000fe200000108cd */
[----:B------:R-:W2:Y:S01]  /*f540*/  MUFU.EX2 R170, R170 ;  /* 0x000000aa00aa7308 */ /* 0x000ea20000000800 */
[--C-:B------:R-:W-:Y:S01]  /*f550*/  FFMA.FTZ R188, R8, c[0x0][0x2d0], -R202.reuse ;  /* 0x0000b40008bc7a23 */ /* 0x100fe200000108ca */
[----:B------:R-:W-:Y:S01]  /*f560*/  F2FP.BF16.PACK_AB R49, R192, R191 ;  /* 0x000000bfc031723e */ /* 0x000fe200000010ff */
[--C-:B------:R-:W-:Y:S02]  /*f570*/  FFMA.FTZ R181, R9, c[0x0][0x2d0], -R202.reuse ;  /* 0x0000b40009b57a23 */ /* 0x100fe400000108ca */
[--C-:B------:R-:W-:Y:S02]  /*f580*/  FFMA.FTZ R187, R10, c[0x0][0x2d0], -R201.reuse ;  /* 0x0000b4000abb7a23 */ /* 0x100fe400000108c9 */
[--C-:B------:R-:W-:Y:S02]  /*f590*/  FFMA.FTZ R184, R11, c[0x0][0x2d0], -R201.reuse ;  /* 0x0000b4000bb87a23 */ /* 0x100fe400000108c9 */
[C---:B------:R-:W-:Y:S01]  /*f5a0*/  FMUL.FTZ R8, R165.reuse, R156 ;  /* 0x0000009ca5087220 */ /* 0x040fe20000410000 */
[----:B------:R-:W3:Y:S01]  /*f5b0*/  MUFU.EX2 R164, R164 ;  /* 0x000000a400a47308 */ /* 0x000ee20000000800 */
[----:B------:R-:W-:Y:S02]  /*f5c0*/  FMUL.FTZ R9, R165, R157 ;  /* 0x0000009da5097220 */ /* 0x000fe40000410000 */
[--C-:B------:R-:W-:Y:S02]  /*f5d0*/  FFMA.FTZ R60, R60, c[0x0][0x2d0], -R202.reuse ;  /* 0x0000b4003c3c7a23 */ /* 0x100fe400000108ca */
[C---:B-1----:R-:W-:Y:S02]  /*f5e0*/  FMUL.FTZ R28, R167.reuse, R132 ;  /* 0x00000084a71c7220 */ /* 0x042fe40000410000 */
[C---:B------:R-:W-:Y:S02]  /*f5f0*/  FMUL.FTZ R37, R167.reuse, R129 ;  /* 0x00000081a7257220 */ /* 0x040fe40000410000 */
[C---:B------:R-:W-:Y:S01]  /*f600*/  FMUL.FTZ R16, R167.reuse, R148 ;  /* 0x00000094a7107220 */ /* 0x040fe20000410000 */
[----:B------:R-:W-:Y:S01]  /*f610*/  MUFU.EX2 R188, R188 ;  /* 0x000000bc00bc7308 */ /* 0x000fe20000000800 */
[C---:B------:R-:W-:Y:S02]  /*f620*/  FMUL.FTZ R17, R167.reuse, R149 ;  /* 0x00000095a7117220 */ /* 0x040fe40000410000 */
[C---:B------:R-:W-:Y:S01]  /*f630*/  FMUL.FTZ R4, R167.reuse, R160 ;  /* 0x000000a0a7047220 */ /* 0x040fe20000410000 */
[----:B--2---:R-:W-:Y:S01]  /*f640*/  F2FP.BF16.PACK_AB R160, R170, R179 ;  /* 0x000000b3aaa0723e */ /* 0x004fe200000010ff */
[----:B------:R-:W-:Y:S01]  /*f650*/  FMUL.FTZ R5, R167, R161 ;  /* 0x000000a1a7057220 */ /* 0x000fe20000410000 */
[----:B------:R-:W-:Y:S01]  /*f660*/  F2FP.BF16.PACK_AB R161, R177, R180 ;  /* 0x000000b4b1a1723e */ /* 0x000fe200000010ff */
[C---:B------:R-:W-:Y:S02]  /*f670*/  FMUL.FTZ R100, R167.reuse, R100 ;  /* 0x00000064a7647220 */ /* 0x040fe40000410000 */
[C---:B------:R-:W-:Y:S01]  /*f680*/  FMUL.FTZ R101, R167.reuse, R101 ;  /* 0x00000065a7657220 */ /* 0x040fe20000410000 */
[----:B------:R-:W1:Y:S01]  /*f690*/  MUFU.EX2 R181, R181 ;  /* 0x000000b500b57308 */ /* 0x000e620000000800 */
[----:B------:R-:W-:Y:S02]  /*f6a0*/  FMUL.FTZ R112, R167, R112 ;  /* 0x00000070a7707220 */ /* 0x000fe40000410000 */
[-C--:B------:R-:W-:Y:S05]  /*f6b0*/  HMMA.16816.F32.BF16 R4, R160, R20.reuse, R4 ;  /* 0x00000014a004723c */ /* 0x080fea0000041804 */
[C---:B---3--:R-:W-:Y:S02]  /*f6c0*/  FMUL.FTZ R26, R164.reuse, R142 ;  /* 0x0000008ea41a7220 */ /* 0x048fe40000410000 */
[----:B------:R-:W-:Y:S01]  /*f6d0*/  MUFU.EX2 R187, R187 ;  /* 0x000000bb00bb7308 */ /* 0x000fe20000000800 */
[C---:B------:R-:W-:Y:S02]  /*f6e0*/  FMUL.FTZ R27, R164.reuse, R143 ;  /* 0x0000008fa41b7220 */ /* 0x040fe40000410000 */
[----:B------:R-:W-:Y:S02]  /*f6f0*/  LDSM.16.MT88.4 R140, [R219+0x900] ;  /* 0x00090000db8c783b */ /* 0x000fe40000004200 */
[C---:B------:R-:W-:Y:S02]  /*f700*/  FMUL.FTZ R34, R164.reuse, R138 ;  /* 0x0000008aa4227220 */ /* 0x040fe40000410000 */
[C---:B------:R-:W-:Y:S02]  /*f710*/  FMUL.FTZ R35, R164.reuse, R139 ;  /* 0x0000008ba4237220 */ /* 0x040fe40000410000 */
[C---:B------:R-:W-:Y:S01]  /*f720*/  FMUL.FTZ R14, R164.reuse, R154 ;  /* 0x0000009aa40e7220 */ /* 0x040fe20000410000 */
[----:B------:R-:W2:Y:S01]  /*f730*/  MUFU.EX2 R184, R184 ;  /* 0x000000b800b87308 */ /* 0x000ea20000000800 */
[C---:B------:R-:W-:Y:S02]  /*f740*/  FMUL.FTZ R15, R164.reuse, R155 ;  /* 0x0000009ba40f7220 */ /* 0x040fe40000410000 */
[C---:B------:R-:W-:Y:S01]  /*f750*/  FMUL.FTZ R10, R164.reuse, R158 ;  /* 0x0000009ea40a7220 */ /* 0x040fe20000410000 */
[----:B-1----:R-:W-:Y:S01]  /*f760*/  F2FP.BF16.PACK_AB R156, R181, R188 ;  /* 0x000000bcb59c723e */ /* 0x002fe200000010ff */
[C---:B------:R-:W-:Y:S01]  /*f770*/  FMUL.FTZ R11, R164.reuse, R159 ;  /* 0x0000009fa40b7220 */ /* 0x040fe20000410000 */
[----:B------:R-:W-:Y:S01]  /*f780*/  F2FP.BF16.PACK_AB R158, R183, R182 ;  /* 0x000000b6b79e723e */ /* 0x000fe200000010ff */
[C---:B------:R-:W-:Y:S02]  /*f790*/  FMUL.FTZ R106, R164.reuse, R106 ;  /* 0x0000006aa46a7220 */ /* 0x040fe40000410000 */
[C---:B------:R-:W-:Y:S01]  /*f7a0*/  FMUL.FTZ R107, R164.reuse, R107 ;  /* 0x0000006ba46b7220 */ /* 0x040fe20000410000 */
[----:B------:R-:W1:Y:S01]  /*f7b0*/  MUFU.EX2 R186, R186 ;  /* 0x000000ba00ba7308 */ /* 0x000e620000000800 */
[C---:B------:R-:W-:Y:S02]  /*f7c0*/  FMUL.FTZ R110, R164.reuse, R110 ;  /* 0x0000006ea46e7220 */ /* 0x040fe40000410000 */
[C---:B------:R-:W-:Y:S02]  /*f7d0*/  FMUL.FTZ R111, R164.reuse, R111 ;  /* 0x0000006fa46f7220 */ /* 0x040fe40000410000 */
[C---:B------:R-:W-:Y:S02]  /*f7e0*/  FMUL.FTZ R113, R167.reuse, R113 ;  /* 0x00000071a7717220 */ /* 0x040fe40000410000 */
[C---:B------:R-:W-:Y:S02]  /*f7f0*/  FMUL.FTZ R118, R164.reuse, R118 ;  /* 0x00000076a4767220 */ /* 0x040fe40000410000 */
[C---:B------:R-:W-:Y:S01]  /*f800*/  FMUL.FTZ R119, R164.reuse, R119 ;  /* 0x00000077a4777220 */ /* 0x040fe20000410000 */
[----:B------:R-:W3:Y:S01]  /*f810*/  MUFU.EX2 R190, R190 ;  /* 0x000000be00be7308 */ /* 0x000ee20000000800 */
[C---:B------:R-:W-:Y:S02]  /*f820*/  FMUL.FTZ R122, R164.reuse, R122 ;  /* 0x0000007aa47a7220 */ /* 0x040fe40000410000 */
[----:B------:R-:W-:Y:S01]  /*f830*/  FMUL.FTZ R123, R164, R123 ;  /* 0x0000007ba47b7220 */ /* 0x000fe20000410000 */
[----:B--2---:R-:W-:Y:S01]  /*f840*/  F2FP.BF16.PACK_AB R157, R184, R187 ;  /* 0x000000bbb89d723e */ /* 0x004fe200000010ff */
[C---:B------:R-:W-:Y:S02]  /*f850*/  FMUL.FTZ R124, R167.reuse, R124 ;  /* 0x0000007ca77c7220 */ /* 0x040fe40000410000 */
[----:B------:R-:W-:Y:S02]  /*f860*/  FMUL.FTZ R125, R167, R125 ;  /* 0x0000007da77d7220 */ /* 0x000fe40000410000 */
[--C-:B------:R-:W-:Y:S01]  /*f870*/  FFMA.FTZ R61, R61, c[0x0][0x2d0], -R202.reuse ;  /* 0x0000b4003d3d7a23 */ /* 0x100fe200000108ca */
[----:B------:R-:W-:Y:S01]  /*f880*/  MUFU.EX2 R152, R54 ;  /* 0x0000003600987308 */ /* 0x000fe20000000800 */
[--C-:B------:R-:W-:Y:S02]  /*f890*/  FFMA.FTZ R62, R62, c[0x0][0x2d0], -R201.reuse ;  /* 0x0000b4003e3e7a23 */ /* 0x100fe400000108c9 */
[--C-:B------:R-:W-:Y:S01]  /*f8a0*/  FFMA.FTZ R63, R63, c[0x0][0x2d0], -R201.reuse ;  /* 0x0000b4003f3f7a23 */ /* 0x100fe200000108c9 */
[----:B-1----:R-:W-:Y:S01]  /*f8b0*/  F2FP.BF16.PACK_AB R159, R186, R185 ;  /* 0x000000b9ba9f723e */ /* 0x002fe200000010ff */
[--C-:B------:R-:W-:Y:S02]  /*f8c0*/  FFMA.FTZ R72, R72, c[0x0][0x2d0], -R202.reuse ;  /* 0x0000b40048487a23 */ /* 0x100fe400000108ca */
[--C-:B------:R-:W-:Y:S02]  /*f8d0*/  FFMA.FTZ R73, R73, c[0x0][0x2d0], -R202.reuse ;  /* 0x0000b40049497a23 */ /* 0x100fe400000108ca */
[--C-:B------:R-:W-:Y:S01]  /*f8e0*/  FFMA.FTZ R74, R74, c[0x0][0x2d0], -R201.reuse ;  /* 0x0000b4004a4a7a23 */ /* 0x100fe200000108c9 */
[----:B------:R1:W-:Y:S01]  /*f8f0*/  MUFU.EX2 R155, R55 ;  /* 0x00000037009b7308 */ /* 0x0003e20000000800 */
[C---:B------:R-:W-:Y:S04]  /*f900*/  HMMA.16816.F32.BF16 R8, R156.reuse, R20, R8 ;  /* 0x000000149c08723c */ /* 0x040fe80000041808 */
[----:B---3--:R-:W-:Y:S01]  /*f910*/  F2FP.BF16.PACK_AB R48, R190, R189 ;  /* 0x000000bdbe30723e */ /* 0x008fe200000010ff */
[--C-:B------:R-:W-:Y:S02]  /*f920*/  FFMA.FTZ R75, R75, c[0x0][0x2d0], -R201.reuse ;  /* 0x0000b4004b4b7a23 */ /* 0x100fe400000108c9 */
[C---:B------:R-:W-:Y:S01]  /*f930*/  FMUL.FTZ R20, R167.reuse, R144 ;  /* 0x00000090a7147220 */ /* 0x040fe20000410000 */
[-C--:B------:R-:W-:Y:S01]  /*f940*/  HMMA.16816.F32.BF16 R12, R156, R22.reuse, R12 ;  /* 0x000000169c0c723c */ /* 0x080fe2000004180c */
[----:B------:R-:W-:Y:S03]  /*f950*/  MUFU.EX2 R150, R64 ;  /* 0x0000004000967308 */ /* 0x000fe60000000800 */
[----:B------:R-:W-:Y:S02]  /*f960*/  FMUL.FTZ R21, R167, R145 ;  /* 0x00000091a7157220 */ /* 0x000fe40000410000 */
[--C-:B------:R-:W-:Y:S02]  /*f970*/  FFMA.FTZ R76, R76, c[0x0][0x2d0], -R202.reuse ;  /* 0x0000b4004c4c7a23 */ /* 0x100fe400000108ca */
[C---:B------:R-:W-:Y:S03]  /*f980*/  HMMA.16816.F32.BF16 R16, R160.reuse, R22, R16 ;  /* 0x00000016a010723c */ /* 0x040fe60000041810 */
[----:B------:R-:W-:Y:S01]  /*f990*/  MUFU.EX2 R151, R66 ;  /* 0x0000004200977308 */ /* 0x000fe20000000800 */
[----:B------:R-:W-:Y:S02]  /*f9a0*/  FFMA.FTZ R77, R77, c[0x0][0x2d0], -R202 ;  /* 0x0000b4004d4d7a23 */ /* 0x000fe400000108ca */
[--C-:B------:R-:W-:Y:S01]  /*f9b0*/  FFMA.FTZ R78, R78, c[0x0][0x2d0], -R201.reuse ;  /* 0x0000b4004e4e7a23 */ /* 0x100fe200000108c9 */
[----:B-1----:R-:W-:Y:S01]  /*f9c0*/  LDSM.16.MT88.4 R52, [R220+0x1100] ;  /* 0x00110000dc34783b */ /* 0x002fe20000004200 */
[C---:B------:R-:W-:Y:S04]  /*f9d0*/  FMUL.FTZ R22, R166.reuse, R146 ;  /* 0x00000092a6167220 */ /* 0x040fe80000410000 */
[C---:B------:R-:W-:Y:S01]  /*f9e0*/  FMUL.FTZ R23, R166.reuse, R147 ;  /* 0x00000093a6177220 */ /* 0x040fe20000410000 */
[----:B------:R-:W-:Y:S01]  /*f9f0*/  MUFU.EX2 R153, R56 ;  /* 0x0000003800997308 */ /* 0x000fe20000000800 */
[----:B------:R-:W-:Y:S01]  /*fa00*/  FFMA.FTZ R79, R79, c[0x0][0x2d0], -R201 ;  /* 0x0000b4004f4f7a23 */ /* 0x000fe200000108c9 */
[----:B------:R-:W1:Y:S01]  /*fa10*/  LDSM.16.MT88.4 R144, [R219+0x100] ;  /* 0x00010000db90783b */ /* 0x000e620000004200 */
[----:B------:R-:W-:Y:S02]  /*fa20*/  FFMA.FTZ R179, R167, R243, R179 ;  /* 0x000000f3a7b37223 */ /* 0x000fe400000100b3 */
[----:B------:R-:W-:Y:S01]  /*fa30*/  FFMA.FTZ R180, R166, R242, R180 ;  /* 0x000000f2a6b47223 */ /* 0x000fe200000100b4 */
[-C--:B------:R-:W-:Y:S03]  /*fa40*/  HMMA.16816.F32.BF16 R20, R160, R172.reuse, R20 ;  /* 0x000000aca014723c */ /* 0x080fe60000041814 */
[----:B------:R-:W-:Y:S01]  /*fa50*/  FFMA.FTZ R188, R165, R241, R188 ;  /* 0x000000f1a5bc7223 */ /* 0x000fe200000100bc */
[----:B------:R-:W-:Y:S01]  /*fa60*/  MUFU.EX2 R148, R57 ;  /* 0x0000003900947308 */ /* 0x000fe20000000800 */
[----:B------:R-:W-:Y:S01]  /*fa70*/  MOV R165, R0 ;  /* 0x0000000000a57202 */ /* 0x000fe20000000f00 */
[----:B------:R-:W-:Y:S01]  /*fa80*/  FFMA.FTZ R187, R164, R240, R187 ;  /* 0x000000f0a4bb7223 */ /* 0x000fe200000100bb */
[----:B------:R-:W-:Y:S01]  /*fa90*/  MOV R164, R168 ;  /* 0x000000a800a47202 */ /* 0x000fe20000000f00 */
[C---:B------:R-:W-:Y:S04]  /*faa0*/  HMMA.16816.F32.BF16 R24, R156.reuse, R172, R24 ;  /* 0x000000ac9c18723c */ /* 0x040fe80000041818 */
[----:B------:R-:W-:Y:S02]  /*fab0*/  FADD.FTZ R179, R170, R179 ;  /* 0x000000b3aab37221 */ /* 0x000fe40000010000 */
[----:B------:R-:W-:Y:S01]  /*fac0*/  MUFU.EX2 R154, R58 ;  /* 0x0000003a009a7308 */ /* 0x000fe20000000800 */
[----:B------:R-:W-:Y:S01]  /*fad0*/  FFMA.FTZ R172, R29, c[0x0][0x2d0], -R202 ;  /* 0x0000b4001dac7a23 */ /* 0x000fe200000108ca */
[-C--:B------:R-:W-:Y:S04]  /*fae0*/  HMMA.16816.F32.BF16 R32, R156, R174.reuse, R32 ;  /* 0x000000ae9c20723c */ /* 0x080fe80000041820 */
[C---:B------:R-:W-:Y:S02]  /*faf0*/  FMUL.FTZ R29, R167.reuse, R133 ;  /* 0x00000085a71d7220 */ /* 0x040fe40000410000 */
[----:B------:R-:W-:Y:S02]  /*fb00*/  FFMA.FTZ R173, R30, c[0x0][0x2d0], -R201 ;  /* 0x0000b4001ead7a23 */ /* 0x000fe400000108c9 */
[C---:B------:R-:W-:Y:S01]  /*fb10*/  HMMA.16816.F32.BF16 R100, R160.reuse, R174, R100 ;  /* 0x000000aea064723c */ /* 0x040fe20000041864 */
[----:B------:R2:W-:Y:S03]  /*fb20*/  MUFU.EX2 R174, R136 ;  /* 0x0000008800ae7308 */ /* 0x0005e60000000800 */
[----:B------:R-:W-:Y:S01]  /*fb30*/  FMUL.FTZ R30, R166, R134 ;  /* 0x00000086a61e7220 */ /* 0x000fe20000410000 */
[----:B------:R-:W-:Y:S01]  /*fb40*/  MOV R166, R2 ;  /* 0x0000000200a67202 */ /* 0x000fe20000000f00 */
[----:B------:R-:W3:Y:S01]  /*fb50*/  LDSM.16.MT88.4 R132, [R218+0x100] ;  /* 0x00010000da84783b */ /* 0x000ee20000004200 */
[----:B------:R-:W-:Y:S02]  /*fb60*/  FFMA.FTZ R175, R36, c[0x0][0x2d0], -R205 ;  /* 0x0000b40024af7a23 */ /* 0x000fe400000108cd */
[----:B------:R-:W-:Y:S02]  /*fb70*/  FMUL.FTZ R36, R167, R128 ;  /* 0x00000080a7247220 */ /* 0x000fe40000410000 */
[----:B------:R4:W-:Y:S01]  /*fb80*/  MUFU.EX2 R149, R59 ;  /* 0x0000003b00957308 */ /* 0x0009e20000000800 */
[-C--:B-1----:R-:W-:Y:S02]  /*fb90*/  HMMA.16816.F32.BF16 R28, R160, R144.reuse, R28 ;  /* 0x00000090a01c723c */ /* 0x082fe4000004181c */
[----:B------:R-:W1:Y:S01]  /*fba0*/  LDSM.16.MT88.4 R128, [R225+0x900] ;  /* 0x00090000e180783b */ /* 0x000e620000004200 */
[----:B------:R-:W-:Y:S01]  /*fbb0*/  FADD.FTZ R180, R177, R180 ;  /* 0x000000b4b1b47221 */ /* 0x000fe20000010000 */
[----:B------:R-:W-:Y:S01]  /*fbc0*/  MOV R167, R3 ;  /* 0x0000000300a77202 */ /* 0x000fe20000000f00 */
[----:B------:R-:W-:Y:S02]  /*fbd0*/  FADD.FTZ R188, R181, R188 ;  /* 0x000000bcb5bc7221 */ /* 0x000fe40000010000 */
[----:B------:R-:W-:Y:S01]  /*fbe0*/  FADD.FTZ R187, R184, R187 ;  /* 0x000000bbb8bb7221 */ /* 0x000fe20000010000 */
[C---:B------:R-:W-:Y:S01]  /*fbf0*/  HMMA.16816.F32.BF16 R104, R156.reuse, R144, R104 ;  /* 0x000000909c68723c */ /* 0x040fe20000041868 */
[----:B------:R-:W-:Y:S03]  /*fc00*/  MUFU.EX2 R145, R65 ;  /* 0x0000004100917308 */ /* 0x000fe60000000800 */
[----:B------:R-:W-:Y:S01]  /*fc10*/  FADD.FTZ R179, R171, R179 ;  /* 0x000000b3abb37221 */ /* 0x000fe20000010000 */
[----:B--2---:R-:W2:Y:S01]  /*fc20*/  LDSM.16.MT88.4 R136, [R220+0x900] ;  /* 0x00090000dc88783b */ /* 0x004ea20000004200 */
[----:B------:R-:W-:Y:S02]  /*fc30*/  FADD.FTZ R180, R178, R180 ;  /* 0x000000b4b2b47221 */ /* 0x000fe40000010000 */
[-C--:B------:R-:W-:Y:S03]  /*fc40*/  HMMA.16816.F32.BF16 R108, R156, R146.reuse, R108 ;  /* 0x000000929c6c723c */ /* 0x080fe6000004186c */
[----:B------:R5:W-:Y:S01]  /*fc50*/  MUFU.EX2 R144, R67 ;  /* 0x0000004300907308 */ /* 0x000be20000000800 */
[----:B------:R-:W-:Y:S02]  /*fc60*/  FADD.FTZ R188, R182, R188 ;  /* 0x000000bcb6bc7221 */ /* 0x000fe40000010000 */
[----:B------:R-:W-:Y:S01]  /*fc70*/  FADD.FTZ R187, R185, R187 ;  /* 0x000000bbb9bb7221 */ /* 0x000fe20000010000 */
[----:B----4-:R-:W-:Y:S01]  /*fc80*/  LDSM.16.MT88.4 R56, [R219+0x1900] ;  /* 0x00190000db38783b */ /* 0x010fe20000004200 */
[C---:B------:R-:W-:Y:S04]  /*fc90*/  HMMA.16816.F32.BF16 R112, R160.reuse, R146, R112 ;  /* 0x00000092a070723c */ /* 0x040fe80000041870 */
[----:B------:R-:W-:Y:S01]  /*fca0*/  FADD.FTZ R179, R176, R179 ;  /* 0x000000b3b0b37221 */ /* 0x000fe20000010000 */
[----:B------:R-:W-:Y:S01]  /*fcb0*/  MUFU.EX2 R247, R247 ;  /* 0x000000f700f77308 */ /* 0x000fe20000000800 */
[----:B------:R-:W-:Y:S02]  /*fcc0*/  FADD.FTZ R180, R169, R180 ;  /* 0x000000b4a9b47221 */ /* 0x000fe40000010000 */
[----:B------:R-:W-:Y:S01]  /*fcd0*/  FADD.FTZ R188, R183, R188 ;  /* 0x000000bcb7bc7221 */ /* 0x000fe20000010000 */
[-C--:B---3--:R-:W-:Y:S03]  /*fce0*/  HMMA.16816.F32.BF16 R36, R160, R132.reuse, R36 ;  /* 0x00000084a024723c */ /* 0x088fe60000041824 */
[----:B------:R-:W-:Y:S03]  /*fcf0*/  FADD.FTZ R187, R186, R187 ;  /* 0x000000bbbabb7221 */ /* 0x000fe60000010000 */
[----:B------:R-:W3:Y:S01]  /*fd00*/  MUFU.EX2 R193, R193 ;  /* 0x000000c100c17308 */ /* 0x000ee20000000800 */
[----:B------:R-:W-:Y:S01]  /*fd10*/  FADD.FTZ R179, R189, R179 ;  /* 0x000000b3bdb37221 */ /* 0x000fe20000010000 */
[C---:B------:R-:W-:Y:S01]  /*fd20*/  HMMA.16816.F32.BF16 R116, R156.reuse, R132, R116 ;  /* 0x000000849c74723c */ /* 0x040fe20000041874 */
[----:B-----5:R-:W-:Y:S03]  /*fd30*/  LDSM.16.MT88.4 R64, [R219+0x1100] ;  /* 0x00110000db40783b */ /* 0x020fe60000004200 */
[----:B------:R-:W-:Y:S02]  /*fd40*/  FADD.FTZ R180, R191, R180 ;  /* 0x000000b4bfb47221 */ /* 0x000fe40000010000 */
[----:B------:R-:W-:Y:S02]  /*fd50*/  FADD.FTZ R179, R190, R179 ;  /* 0x000000b3beb37221 */ /* 0x000fe40000010000 */
[----:B------:R-:W4:Y:S01]  /*fd60*/  MUFU.EX2 R194, R194 ;  /* 0x000000c200c27308 */ /* 0x000f220000000800 */
[-C--:B------:R-:W-:Y:S03]  /*fd70*/  HMMA.16816.F32.BF16 R120, R156, R134.reuse, R120 ;  /* 0x000000869c78723c */ /* 0x080fe60000041878 */
[----:B------:R-:W-:Y:S05]  /*fd80*/  FADD.FTZ R180, R192, R180 ;  /* 0x000000b4c0b47221 */ /* 0x000fea0000010000 */
[----:B------:R-:W-:Y:S01]  /*fd90*/  HMMA.16816.F32.BF16 R124, R160, R134, R124 ;  /* 0x00000086a07c723c */ /* 0x000fe2000004187c */
[----:B------:R-:W5:Y:S03]  /*fda0*/  MUFU.EX2 R196, R196 ;  /* 0x000000c400c47308 */ /* 0x000f660000000800 */
[----:B------:R-:W-:Y:S02]  /*fdb0*/  FADD.FTZ R180, R195, R180 ;  /* 0x000000b4c3b47221 */ /* 0x000fe40000010000 */
[----:B---3--:R-:W-:Y:S05]  /*fdc0*/  FADD.FTZ R179, R193, R179 ;  /* 0x000000b3c1b37221 */ /* 0x008fea0000010000 */
[----:B------:R-:W3:Y:S01]  /*fdd0*/  MUFU.EX2 R197, R197 ;  /* 0x000000c500c57308 */ /* 0x000ee20000000800 */
[C---:B----4-:R-:W-:Y:S01]  /*fde0*/  F2FP.BF16.PACK_AB R50, R194.reuse, R193 ;  /* 0x000000c1c232723e */ /* 0x050fe200000010ff */
[----:B------:R-:W-:Y:S08]  /*fdf0*/  FADD.FTZ R194, R194, R179 ;  /* 0x000000b3c2c27221 */ /* 0x000ff00000010000 */
[----:B------:R-:W4:Y:S01]  /*fe00*/  MUFU.EX2 R198, R198 ;  /* 0x000000c600c67308 */ /* 0x000f220000000800 */
[C---:B-----5:R-:W-:Y:S01]  /*fe10*/  F2FP.BF16.PACK_AB R51, R196.reuse, R195 ;  /* 0x000000c3c433723e */ /* 0x060fe200000010ff */
[----:B------:R-:W-:Y:S08]  /*fe20*/  FADD.FTZ R196, R196, R180 ;  /* 0x000000b4c4c47221 */ /* 0x000ff00000010000 */
[----:B------:R-:W5:Y:S01]  /*fe30*/  MUFU.EX2 R199, R199 ;  /* 0x000000c700c77308 */ /* 0x000f620000000800 */
[-C--:B-1----:R-:W-:Y:S05]  /*fe40*/  HMMA.16816.F32.BF16 R4, R48, R128.reuse, R4 ;  /* 0x000000803004723c */ /* 0x082fea0000041804 */
[----:B---3--:R-:W-:Y:S04]  /*fe50*/  FADD.FTZ R188, R197, R188 ;  /* 0x000000bcc5bc7221 */ /* 0x008fe80000010000 */
[----:B------:R-:W1:Y:S03]  /*fe60*/  MUFU.EX2 R200, R200 ;  /* 0x000000c800c87308 */ /* 0x000e660000000800 */
[C---:B----4-:R-:W-:Y:S01]  /*fe70*/  F2FP.BF16.PACK_AB R132, R198.reuse, R197 ;  /* 0x000000c5c684723e */ /* 0x050fe200000010ff */
[----:B------:R-:W-:Y:S06]  /*fe80*/  FADD.FTZ R188, R198, R188 ;  /* 0x000000bcc6bc7221 */ /* 0x000fec0000010000 */
[----:B------:R-:W3:Y:S01]  /*fe90*/  MUFU.EX2 R203, R203 ;  /* 0x000000cb00cb7308 */ /* 0x000ee20000000800 */
[----:B-----5:R-:W-:Y:S09]  /*fea0*/  FADD.FTZ R187, R199, R187 ;  /* 0x000000bbc7bb7221 */ /* 0x020ff20000010000 */
[----:B------:R-:W4:Y:S01]  /*feb0*/  MUFU.EX2 R172, R172 ;  /* 0x000000ac00ac7308 */ /* 0x000f220000000800 */
[C---:B-1----:R-:W-:Y:S01]  /*fec0*/  F2FP.BF16.PACK_AB R133, R200.reuse, R199 ;  /* 0x000000c7c885723e */ /* 0x042fe200000010ff */
[----:B------:R-:W-:Y:S08]  /*fed0*/  FADD.FTZ R187, R200, R187 ;  /* 0x000000bbc8bb7221 */ /* 0x000ff00000010000 */
[----:B------:R-:W1:Y:S01]  /*fee0*/  MUFU.EX2 R173, R173 ;  /* 0x000000ad00ad7308 */ /* 0x000e620000000800 */
[----:B---3--:R-:W-:Y:S09]  /*fef0*/  FADD.FTZ R188, R203, R188 ;  /* 0x000000bccbbc7221 */ /* 0x008ff20000010000 */
[----:B------:R-:W-:Y:S01]  /*ff00*/  MUFU.EX2 R248, R248 ;  /* 0x000000f800f87308 */ /* 0x000fe20000000800 */
[C---:B----4-:R-:W-:Y:S01]  /*ff10*/  F2FP.BF16.PACK_AB R134, R172.reuse, R203 ;  /* 0x000000cbac86723e */ /* 0x050fe200000010ff */
[----:B------:R-:W-:Y:S04]  /*ff20*/  FADD.FTZ R172, R172, R188 ;  /* 0x000000bcacac7221 */ /* 0x000fe80000010000 */
[----:B------:R-:W-:Y:S04]  /*ff30*/  FADD.FTZ R172, R247, R172 ;  /* 0x000000acf7ac7221 */ /* 0x000fe80000010000 */
[----:B------:R-:W-:Y:S01]  /*ff40*/  MUFU.EX2 R249, R249 ;  /* 0x000000f900f97308 */ /* 0x000fe20000000800 */
[C---:B-1----:R-:W-:Y:S01]  /*ff50*/  F2FP.BF16.PACK_AB R135, R174.reuse, R173 ;  /* 0x000000adae87723e */ /* 0x042fe200000010ff */
[----:B------:R-:W-:Y:S04]  /*ff60*/  FADD.FTZ R187, R173, R187 ;  /* 0x000000bbadbb7221 */ /* 0x000fe80000010000 */
[----:B------:R-:W-:Y:S04]  /*ff70*/  FADD.FTZ R187, R174, R187 ;  /* 0x000000bbaebb7221 */ /* 0x000fe80000010000 */
[----:B------:R-:W-:Y:S01]  /*ff80*/  MUFU.EX2 R250, R250 ;  /* 0x000000fa00fa7308 */ /* 0x000fe20000000800 */
[C---:B------:R-:W-:Y:S07]  /*ff90*/  HMMA.16816.F32.BF16 R8, R132.reuse, R128, R8 ;  /* 0x000000808408723c */ /* 0x040fee0000041808 */
[--C-:B------:R-:W-:Y:S01]  /*ffa0*/  FFMA.FTZ R128, R41, c[0x0][0x2d0], -R202.reuse ;  /* 0x0000b40029807a23 */ /* 0x100fe200000108ca */
[-C--:B------:R-:W-:Y:S01]  /*ffb0*/  HMMA.16816.F32.BF16 R12, R132, R130.reuse, R12 ;  /* 0x00000082840c723c */ /* 0x080fe2000004180c */
[----:B------:R-:W1:Y:S03]  /*ffc0*/  MUFU.EX2 R175, R175 ;  /* 0x000000af00af7308 */ /* 0x000e660000000800 */
[--C-:B------:R-:W-:Y:S04]  /*ffd0*/  FFMA.FTZ R129, R42, c[0x0][0x2d0], -R201.reuse ;  /* 0x0000b4002a817a23 */ /* 0x100fe800000108c9 */
[C---:B------:R-:W-:Y:S03]  /*ffe0*/  HMMA.16816.F32.BF16 R16, R48.reuse, R130, R16 ;  /* 0x000000823010723c */ /* 0x040fe60000041810 */
[----:B------:R-:W3:Y:S04]  /*fff0*/  MUFU.EX2 R128, R128 ;  /* 0x0000008000807308 */ /* 0x000ee80000000800 */
[----:B------:R-:W-:Y:S01]  /*10000*/  FFMA.FTZ R130, R43, c[0x0][0x2d0], -R201 ;  /* 0x0000b4002b827a23 */ /* 0x000fe200000108c9 */
[-C--:B--2---:R-:W-:Y:S01]  /*10010*/  HMMA.16816.F32.BF16 R20, R48, R136.reuse, R20 ;  /* 0x000000883014723c */ /* 0x084fe20000041814 */
[----:B------:R-:W2:Y:S03]  /*10020*/  LDSM.16.MT88.4 R40, [R218+0x900] ;  /* 0x00090000da28783b */ /* 0x000ea60000004200 */
[----:B------:R-:W-:Y:S01]  /*10030*/  FFMA.FTZ R131, R44, c[0x0][0x2d0], -R202 ;  /* 0x0000b4002c837a23 */ /* 0x000fe200000108ca */
[----:B------:R-:W4:Y:S03]  /*10040*/  MUFU.EX2 R129, R129 ;  /* 0x0000008100817308 */ /* 0x000f260000000800 */
[C---:B------:R-:W-:Y:S01]  /*10050*/  HMMA.16816.F32.BF16 R24, R132.reuse, R136, R24 ;  /* 0x000000888418723c */ /* 0x040fe20000041818 */
[----:B------:R-:W5:Y:S03]  /*10060*/  LDSM.16.MT88.4 R44, [R225+0x1100] ;  /* 0x00110000e12c783b */ /* 0x000f660000004200 */
[----:B-1----:R-:W-:Y:S03]  /*10070*/  FADD.FTZ R194, R175, R194 ;  /* 0x000000c2afc27221 */ /* 0x002fe60000010000 */
[----:B------:R-:W1:Y:S01]  /*10080*/  MUFU.EX2 R130, R130 ;  /* 0x0000008200827308 */ /* 0x000e620000000800 */
[-C--:B------:R-:W-:Y:S04]  /*10090*/  HMMA.16816.F32.BF16 R32, R132, R138.reuse, R32 ;  /* 0x0000008a8420723c */ /* 0x080fe80000041820 */
[----:B---3--:R-:W-:Y:S04]  /*100a0*/  FADD.FTZ R172, R128, R172 ;  /* 0x000000ac80ac7221 */ /* 0x008fe80000010000 */
[C---:B------:R-:W-:Y:S01]  /*100b0*/  HMMA.16816.F32.BF16 R100, R48.reuse, R138, R100 ;  /* 0x0000008a3064723c */ /* 0x040fe20000041864 */
[----:B------:R-:W3:Y:S03]  /*100c0*/  MUFU.EX2 R131, R131 ;  /* 0x0000008300837308 */ /* 0x000ee60000000800 */
[----:B----4-:R-:W-:Y:S04]  /*100d0*/  FADD.FTZ R187, R129, R187 ;  /* 0x000000bb81bb7221 */ /* 0x010fe80000010000 */
[-C--:B------:R-:W-:Y:S03]  /*100e0*/  HMMA.16816.F32.BF16 R28, R48, R140.reuse, R28 ;  /* 0x0000008c301c723c */ /* 0x080fe6000004181c */
[----:B------:R-:W4:Y:S01]  /*100f0*/  MUFU.EX2 R206, R206 ;  /* 0x000000ce00ce7308 */ /* 0x000f220000000800 */
[----:B-1----:R-:W-:Y:S04]  /*10100*/  FADD.FTZ R187, R130, R187 ;  /* 0x000000bb82bb7221 */ /* 0x002fe80000010000 */
[C---:B------:R-:W-:Y:S04]  /*10110*/  HMMA.16816.F32.BF16 R104, R132.reuse, R140, R104 ;  /* 0x0000008c8468723c */ /* 0x040fe80000041868 */
[----:B------:R-:W-:Y:S01]  /*10120*/  FADD.FTZ R187, R249, R187 ;  /* 0x000000bbf9bb7221 */ /* 0x000fe20000010000 */
[----:B------:R-:W1:Y:S03]  /*10130*/  MUFU.EX2 R207, R207 ;  /* 0x000000cf00cf7308 */ /* 0x000e660000000800 */
[-C--:B------:R-:W-:Y:S04]  /*10140*/  HMMA.16816.F32.BF16 R108, R132, R142.reuse, R108 ;  /* 0x0000008e846c723c */ /* 0x080fe8000004186c */
[----:B---3--:R-:W-:Y:S02]  /*10150*/  FADD.FTZ R172, R131, R172 ;  /* 0x000000ac83ac7221 */ /* 0x008fe40000010000 */
[----:B------:R-:W-:Y:S01]  /*10160*/  FADD.FTZ R187, R250, R187 ;  /* 0x000000bbfabb7221 */ /* 0x000fe20000010000 */
[----:B------:R-:W3:Y:S01]  /*10170*/  MUFU.EX2 R208, R208 ;  /* 0x000000d000d07308 */ /* 0x000ee20000000800 */
[C---:B------:R-:W-:Y:S04]  /*10180*/  HMMA.16816.F32.BF16 R112, R48.reuse, R142, R112 ;  /* 0x0000008e3070723c */ /* 0x040fe80000041870 */
[----:B----4-:R-:W-:Y:S02]  /*10190*/  FADD.FTZ R194, R206, R194 ;  /* 0x000000c2cec27221 */ /* 0x010fe40000010000 */
[----:B------:R-:W-:Y:S02]  /*101a0*/  FADD.FTZ R172, R248, R172 ;  /* 0x000000acf8ac7221 */ /* 0x000fe40000010000 */
[-C--:B--2---:R-:W-:Y:S01]  /*101b0*/  HMMA.16816.F32.BF16 R36, R48, R40.reuse, R36 ;  /* 0x000000283024723c */ /* 0x084fe20000041824 */
[----:B------:R-:W2:Y:S03]  /*101c0*/  MUFU.EX2 R209, R209 ;  /* 0x000000d100d17308 */ /* 0x000ea60000000800 */
[----:B-1----:R-:W-:Y:S04]  /*101d0*/  FADD.FTZ R196, R207, R196 ;  /* 0x000000c4cfc47221 */ /* 0x002fe80000010000 */
[C---:B------:R-:W-:Y:S03]  /*101e0*/  HMMA.16816.F32.BF16 R116, R132.reuse, R40, R116 ;  /* 0x000000288474723c */ /* 0x040fe60000041874 */
[----:B------:R-:W1:Y:S04]  /*101f0*/  MUFU.EX2 R210, R210 ;  /* 0x000000d200d27308 */ /* 0x000e680000000800 */
[----:B------:R-:W-:Y:S01]  /*10200*/  F2FP.BF16.PACK_AB R40, R206, R175 ;  /* 0x000000afce28723e */ /* 0x000fe200000010ff */
[-C--:B------:R-:W-:Y:S04]  /*10210*/  HMMA.16816.F32.BF16 R120, R132, R42.reuse, R120 ;  /* 0x0000002a8478723c */ /* 0x080fe80000041878 */
[C---:B---3--:R-:W-:Y:S01]  /*10220*/  F2FP.BF16.PACK_AB R41, R208.reuse, R207 ;  /* 0x000000cfd029723e */ /* 0x048fe200000010ff */
[----:B------:R-:W3:Y:S01]  /*10230*/  MUFU.EX2 R211, R211 ;  /* 0x000000d300d37308 */ /* 0x000ee20000000800 */
[----:B------:R-:W-:Y:S02]  /*10240*/  FADD.FTZ R196, R208, R196 ;  /* 0x000000c4d0c47221 */ /* 0x000fe40000010000 */
[----:B------:R-:W-:Y:S04]  /*10250*/  HMMA.16816.F32.BF16 R124, R48, R42, R124 ;  /* 0x0000002a307c723c */ /* 0x000fe8000004187c */
[----:B--2---:R-:W-:Y:S03]  /*10260*/  FADD.FTZ R194, R209, R194 ;  /* 0x000000c2d1c27221 */ /* 0x004fe60000010000 */
[----:B------:R-:W2:Y:S01]  /*10270*/  MUFU.EX2 R246, R246 ;  /* 0x000000f600f67308 */ /* 0x000ea20000000800 */
[----:B------:R-:W-:Y:S04]  /*10280*/  F2FP.BF16.PACK_AB R48, R128, R247 ;  /* 0x000000f78030723e */ /* 0x000fe800000010ff */
[C---:B-1----:R-:W-:Y:S01]  /*10290*/  F2FP.BF16.PACK_AB R42, R210.reuse, R209 ;  /* 0x000000d1d22a723e */ /* 0x042fe200000010ff */
[----:B------:R-:W-:Y:S01]  /*102a0*/  FADD.FTZ R194, R210, R194 ;  /* 0x000000c2d2c27221 */ /* 0x000fe20000010000 */
[----:B------:R-:W-:Y:S02]  /*102b0*/  F2FP.BF16.PACK_AB R49, R130, R129 ;  /* 0x000000818231723e */ /* 0x000fe400000010ff */
[----:B------:R-:W-:Y:S01]  /*102c0*/  F2FP.BF16.PACK_AB R50, R248, R131 ;  /* 0x00000083f832723e */ /* 0x000fe200000010ff */
[----:B------:R-:W1:Y:S01]  /*102d0*/  MUFU.EX2 R251, R251 ;  /* 0x000000fb00fb7308 */ /* 0x000e620000000800 */
[----:B------:R-:W-:Y:S01]  /*102e0*/  F2FP.BF16.PACK_AB R51, R250, R249 ;  /* 0x000000f9fa33723e */ /* 0x000fe200000010ff */
[----:B---3--:R-:W-:Y:S08]  /*102f0*/  FADD.FTZ R196, R211, R196 ;  /* 0x000000c4d3c47221 */ /* 0x008ff00000010000 */
[----:B------:R-:W3:Y:S01]  /*10300*/  MUFU.EX2 R252, R252 ;  /* 0x000000fc00fc7308 */ /* 0x000ee20000000800 */
[C---:B--2---:R-:W-:Y:S01]  /*10310*/  F2FP.BF16.PACK_AB R43, R246.reuse, R211 ;  /* 0x000000d3f62b723e */ /* 0x044fe200000010ff */
[----:B------:R-:W-:Y:S08]  /*10320*/  FADD.FTZ R196, R246, R196 ;  /* 0x000000c4f6c47221 */ /* 0x000ff00000010000 */
[----:B------:R-:W-:Y:S01]  /*10330*/  MUFU.EX2 R60, R60 ;  /* 0x0000003c003c7308 */ /* 0x000fe20000000800 */
[-C--:B-----5:R-:W-:Y:S05]  /*10340*/  HMMA.16816.F32.BF16 R4, R40, R44.reuse, R4 ;  /* 0x0000002c2804723c */ /* 0x0a0fea0000041804 */
[----:B-1----:R-:W-:Y:S03]  /*10350*/  FADD.FTZ R194, R251, R194 ;  /* 0x000000c2fbc27221 */ /* 0x002fe60000010000 */
[C---:B------:R-:W-:Y:S01]  /*10360*/  HMMA.16816.F32.BF16 R8, R48.reuse, R44, R8 ;  /* 0x0000002c3008723c */ /* 0x040fe20000041808 */
[----:B------:R-:W1:Y:S03]  /*10370*/  MUFU.EX2 R61, R61 ;  /* 0x0000003d003d7308 */ /* 0x000e660000000800 */
[----:B---3--:R-:W-:Y:S04]  /*10380*/  FADD.FTZ R194, R252, R194 ;  /* 0x000000c2fcc27221 */ /* 0x008fe80000010000 */
[-C--:B------:R-:W-:Y:S03]  /*10390*/  HMMA.16816.F32.BF16 R12, R48, R46.reuse, R12 ;  /* 0x0000002e300c723c */ /* 0x080fe6000004180c */
[----:B------:R-:W-:Y:S05]  /*103a0*/  MUFU.EX2 R62, R62 ;  /* 0x0000003e003e7308 */ /* 0x000fea0000000800 */
[C---:B------:R-:W-:Y:S01]  /*103b0*/  HMMA.16816.F32.BF16 R16, R40.reuse, R46, R16 ;  /* 0x0000002e2810723c */ /* 0x040fe20000041810 */
[----:B------:R-:W2:Y:S04]  /*103c0*/  LDSM.16.MT88.4 R44, [R218+0x1100] ;  /* 0x00110000da2c783b */ /* 0x000ea80000004200 */
[----:B------:R-:W3:Y:S03]  /*103d0*/  MUFU.EX2 R63, R63 ;  /* 0x0000003f003f7308 */ /* 0x000ee60000000800 */
[-C--:B------:R-:W-:Y:S07]  /*103e0*/  HMMA.16816.F32.BF16 R20, R40, R52.reuse, R20 ;  /* 0x000000342814723c */ /* 0x080fee0000041814 */
[----:B------:R-:W-:Y:S01]  /*103f0*/  MUFU.EX2 R72, R72 ;  /* 0x0000004800487308 */ /* 0x000fe20000000800 */
[C---:B------:R-:W-:Y:S08]  /*10400*/  HMMA.16816.F32.BF16 R24, R48.reuse, R52, R24 ;  /* 0x000000343018723c */ /* 0x040ff00000041818 */
[-C--:B------:R-:W-:Y:S01]  /*10410*/  HMMA.16816.F32.BF16 R32, R48, R54.reuse, R32 ;  /* 0x000000363020723c */ /* 0x080fe20000041820 */
[----:B------:R-:W-:Y:S07]  /*10420*/  MUFU.EX2 R73, R73 ;  /* 0x0000004900497308 */ /* 0x000fee0000000800 */
[C---:B------:R-:W-:Y:S01]  /*10430*/  HMMA.16816.F32.BF16 R100, R40.reuse, R54, R100 ;  /* 0x000000362864723c */ /* 0x040fe20000041864 */
[----:B------:R-:W4:Y:S02]  /*10440*/  LDSM.16.MT88.4 R52, [R225+0x1900] ;  /* 0x00190000e134783b */ /* 0x000f240000004200 */
[----:B------:R-:W-:Y:S05]  /*10450*/  MUFU.EX2 R74, R74 ;  /* 0x0000004a004a7308 */ /* 0x000fea0000000800 */
[-C--:B------:R-:W-:Y:S05]  /*10460*/  HMMA.16816.F32.BF16 R28, R40, R64.reuse, R28 ;  /* 0x00000040281c723c */ /* 0x080fea000004181c */
[----:B------:R-:W-:Y:S03]  /*10470*/  MUFU.EX2 R75, R75 ;  /* 0x0000004b004b7308 */ /* 0x000fe60000000800 */
[C---:B------:R-:W-:Y:S07]  /*10480*/  HMMA.16816.F32.BF16 R104, R48.reuse, R64, R104 ;  /* 0x000000403068723c */ /* 0x040fee0000041868 */
[----:B------:R-:W-:Y:S01]  /*10490*/  MUFU.EX2 R76, R76 ;  /* 0x0000004c004c7308 */ /* 0x000fe20000000800 */
[-C--:B------:R-:W-:Y:S04]  /*104a0*/  HMMA.16816.F32.BF16 R108, R48, R66.reuse, R108 ;  /* 0x00000042306c723c */ /* 0x080fe8000004186c */
[--C-:B------:R-:W-:Y:S02]  /*104b0*/  FFMA.FTZ R64, R68, c[0x0][0x2d0], -R205.reuse ;  /* 0x0000b40044407a23 */ /* 0x100fe400000108cd */
[--C-:B------:R-:W-:Y:S02]  /*104c0*/  FFMA.FTZ R65, R69, c[0x0][0x2d0], -R205.reuse ;  /* 0x0000b40045417a23 */ /* 0x100fe400000108cd */
[C---:B------:R-:W-:Y:S01]  /*104d0*/  HMMA.16816.F32.BF16 R112, R40.reuse, R66, R112 ;  /* 0x000000422870723c */ /* 0x040fe20000041870 */
[----:B------:R-:W-:Y:S03]  /*104e0*/  MUFU.EX2 R77, R77 ;  /* 0x0000004d004d7308 */ /* 0x000fe60000000800 */
[--C-:B------:R-:W-:Y:S02]  /*104f0*/  FFMA.FTZ R68, R80, c[0x0][0x2d0], -R205.reuse ;  /* 0x0000b40050447a23 */ /* 0x100fe400000108cd */
[--C-:B------:R-:W-:Y:S02]  /*10500*/  FFMA.FTZ R69, R81, c[0x0][0x2d0], -R205.reuse ;  /* 0x0000b40051457a23 */ /* 0x100fe400000108cd */
[-C--:B--2---:R-:W-:Y:S03]  /*10510*/  HMMA.16816.F32.BF16 R36, R40, R44.reuse, R36 ;  /* 0x0000002c2824723c */ /* 0x084fe60000041824 */
[----:B------:R-:W2:Y:S01]  /*10520*/  MUFU.EX2 R64, R64 ;  /* 0x0000004000407308 */ /* 0x000ea20000000800 */
[--C-:B------:R-:W-:Y:S02]  /*10530*/  FFMA.FTZ R66, R70, c[0x0][0x2d0], -R204.reuse ;  /* 0x0000b40046427a23 */ /* 0x100fe400000108cc */
[--C-:B------:R-:W-:Y:S02]  /*10540*/  FFMA.FTZ R67, R71, c[0x0][0x2d0], -R204.reuse ;  /* 0x0000b40047437a23 */ /* 0x100fe400000108cc */
[C---:B------:R-:W-:Y:S04]  /*10550*/  HMMA.16816.F32.BF16 R116, R48.reuse, R44, R116 ;  /* 0x0000002c3074723c */ /* 0x040fe80000041874 */
[--C-:B------:R-:W-:Y:S01]  /*10560*/  FFMA.FTZ R70, R82, c[0x0][0x2d0], -R204.reuse ;  /* 0x0000b40052467a23 */ /* 0x100fe200000108cc */
[----:B------:R-:W5:Y:S01]  /*10570*/  MUFU.EX2 R65, R65 ;  /* 0x0000004100417308 */ /* 0x000f620000000800 */
[--C-:B------:R-:W-:Y:S01]  /*10580*/  FFMA.FTZ R71, R83, c[0x0][0x2d0], -R204.reuse ;  /* 0x0000b40053477a23 */ /* 0x100fe200000108cc */
[----:B------:R-:W-:Y:S01]  /*10590*/  F2FP.BF16.PACK_AB R44, R148, R153 ;  /* 0x00000099942c723e */ /* 0x000fe200000010ff */
[-C--:B------:R-:W-:Y:S01]  /*105a0*/  HMMA.16816.F32.BF16 R120, R48, R46.reuse, R120 ;  /* 0x0000002e3078723c */ /* 0x080fe20000041878 */
[----:B------:R-:W2:Y:S03]  /*105b0*/  LDSM.16.MT88.4 R48, [R220+0x1900] ;  /* 0x00190000dc30783b */ /* 0x000ea60000004200 */
[----:B------:R-:W-:Y:S01]  /*105c0*/  F2FP.BF16.PACK_AB R45, R149, R154 ;  /* 0x0000009a952d723e */ /* 0x000fe200000010ff */
[----:B------:R-:W-:Y:S02]  /*105d0*/  FFMA.FTZ R81, R85, c[0x0][0x2d0], -R205 ;  /* 0x0000b40055517a23 */ /* 0x000fe400000108cd */
[--C-:B------:R-:W-:Y:S01]  /*105e0*/  FFMA.FTZ R85, R98, c[0x0][0x2d0], -R204.reuse ;  /* 0x0000b40062557a23 */ /* 0x100fe200000108cc */
[----:B------:R-:W-:Y:S01]  /*105f0*/  HMMA.16816.F32.BF16 R124, R40, R46, R124 ;  /* 0x0000002e287c723c */ /* 0x000fe2000004187c */
[----:B------:R-:W-:Y:S03]  /*10600*/  MUFU.EX2 R66, R66 ;  /* 0x0000004200427308 */ /* 0x000fe60000000800 */
[-C--:B------:R-:W-:Y:S01]  /*10610*/  MOV R98, R151.reuse ;  /* 0x0000009700627202 */ /* 0x080fe20000000f00 */
[--C-:B------:R-:W-:Y:S02]  /*10620*/  FFMA.FTZ R82, R86, c[0x0][0x2d0], -R204.reuse ;  /* 0x0000b40056527a23 */ /* 0x100fe400000108cc */
[----:B------:R-:W-:Y:S01]  /*10630*/  F2FP.BF16.PACK_AB R42, R145, R150 ;  /* 0x00000096912a723e */ /* 0x000fe200000010ff */
[--C-:B------:R-:W-:Y:S01]  /*10640*/  FFMA.FTZ R83, R87, c[0x0][0x2d0], -R204.reuse ;  /* 0x0000b40057537a23 */ /* 0x100fe200000108cc */
[----:B------:R-:W-:Y:S02]  /*10650*/  F2FP.BF16.PACK_AB R43, R144, R151 ;  /* 0x00000097902b723e */ /* 0x000fe400000010ff */
[----:B------:R-:W-:Y:S01]  /*10660*/  MUFU.EX2 R67, R67 ;  /* 0x0000004300437308 */ /* 0x000fe20000000800 */
[----:B------:R-:W-:Y:S01]  /*10670*/  F2FP.BF16.PACK_AB R40, R252, R251 ;  /* 0x000000fbfc28723e */ /* 0x000fe200000010ff */
[----:B------:R-:W-:Y:S01]  /*10680*/  FFMA.FTZ R204, R99, c[0x0][0x2d0], -R204 ;  /* 0x0000b40063cc7a23 */ /* 0x000fe200000108cc */
[----:B------:R-:W-:Y:S01]  /*10690*/  F2FP.BF16.PACK_AB R41, R155, R152 ;  /* 0x000000989b29723e */ /* 0x000fe200000010ff */
[--C-:B------:R-:W-:Y:S01]  /*106a0*/  FFMA.FTZ R87, R89, c[0x0][0x2d0], -R202.reuse ;  /* 0x0000b40059577a23 */ /* 0x100fe200000108ca */
[----:B------:R-:W-:Y:S01]  /*106b0*/  MOV R99, R150 ;  /* 0x0000009600637202 */ /* 0x000fe20000000f00 */
[--C-:B------:R-:W-:Y:S01]  /*106c0*/  FFMA.FTZ R89, R91, c[0x0][0x2d0], -R201.reuse ;  /* 0x0000b4005b597a23 */ /* 0x100fe200000108c9 */
[----:B------:R-:W-:Y:S01]  /*106d0*/  MOV R91, R149 ;  /* 0x00000095005b7202 */ /* 0x000fe20000000f00 */
[--C-:B------:R-:W-:Y:S01]  /*106e0*/  FFMA.FTZ R86, R88, c[0x0][0x2d0], -R202.reuse ;  /* 0x0000b40058567a23 */ /* 0x100fe200000108ca */
[----:B-1----:R-:W-:Y:S01]  /*106f0*/  F2FP.BF16.PACK_AB R46, R61, R60 ;  /* 0x0000003c3d2e723e */ /* 0x002fe200000010ff */
[-C--:B----4-:R-:W-:Y:S01]  /*10700*/  HMMA.16816.F32.BF16 R4, R40, R52.reuse, R4 ;  /* 0x000000342804723c */ /* 0x090fe20000041804 */
[----:B------:R-:W1:Y:S02]  /*10710*/  MUFU.EX2 R68, R68 ;  /* 0x0000004400447308 */ /* 0x000e640000000800 */
[----:B---3--:R-:W-:Y:S01]  /*10720*/  F2FP.BF16.PACK_AB R47, R63, R62 ;  /* 0x0000003e3f2f723e */ /* 0x008fe200000010ff */
[----:B------:R-:W-:Y:S02]  /*10730*/  FFMA.FTZ R88, R90, c[0x0][0x2d0], -R201 ;  /* 0x0000b4005a587a23 */ /* 0x000fe400000108c9 */
[--C-:B------:R-:W-:Y:S01]  /*10740*/  FFMA.FTZ R90, R92, c[0x0][0x2d0], -R202.reuse ;  /* 0x0000b4005c5a7a23 */ /* 0x100fe200000108ca */
[----:B------:R-:W-:Y:S01]  /*10750*/  MOV R92, R148 ;  /* 0x00000094005c7202 */ /* 0x000fe20000000f00 */
[--C-:B------:R-:W-:Y:S01]  /*10760*/  FFMA.FTZ R80, R84, c[0x0][0x2d0], -R205.reuse ;  /* 0x0000b40054507a23 */ /* 0x100fe200000108cd */
[----:B------:R-:W-:Y:S01]  /*10770*/  LDSM.16.MT88.4 R148, [R225+0x2900] ;  /* 0x00290000e194783b */ /* 0x000fe20000004200 */
[C---:B------:R-:W-:Y:S01]  /*10780*/  HMMA.16816.F32.BF16 R8, R44.reuse, R52, R8 ;  /* 0x000000342c08723c */ /* 0x040fe20000041808 */
[----:B------:R-:W3:Y:S03]  /*10790*/  MUFU.EX2 R69, R69 ;  /* 0x0000004500457308 */ /* 0x000ee60000000800 */
[--C-:B------:R-:W-:Y:S01]  /*107a0*/  FFMA.FTZ R84, R96, c[0x0][0x2d0], -R205.reuse ;  /* 0x0000b40060547a23 */ /* 0x100fe200000108cd */
[----:B------:R-:W-:Y:S01]  /*107b0*/  MOV R96, R144 ;  /* 0x0000009000607202 */ /* 0x000fe20000000f00 */
[----:B------:R-:W-:Y:S01]  /*107c0*/  FFMA.FTZ R205, R97, c[0x0][0x2d0], -R205 ;  /* 0x0000b40061cd7a23 */ /* 0x000fe200000108cd */
[----:B------:R-:W-:Y:S01]  /*107d0*/  MOV R97, R145 ;  /* 0x0000009100617202 */ /* 0x000fe20000000f00 */
[-C--:B------:R-:W-:Y:S03]  /*107e0*/  HMMA.16816.F32.BF16 R12, R44, R54.reuse, R12 ;  /* 0x000000362c0c723c */ /* 0x080fe6000004180c */
[----:B------:R-:W-:Y:S01]  /*107f0*/  MUFU.EX2 R70, R70 ;  /* 0x0000004600467308 */ /* 0x000fe20000000800 */
[----:B------:R-:W-:Y:S01]  /*10800*/  FFMA.FTZ R202, R93, c[0x0][0x2d0], -R202 ;  /* 0x0000b4005dca7a23 */ /* 0x000fe200000108ca */
[----:B------:R-:W-:Y:S01]  /*10810*/  MOV R93, R155 ;  /* 0x0000009b005d7202 */ /* 0x000fe20000000f00 */
[----:B------:R-:W-:Y:S02]  /*10820*/  FADD.FTZ R194, R99, R194 ;  /* 0x000000c263c27221 */ /* 0x000fe40000010000 */
[C---:B------:R-:W-:Y:S01]  /*10830*/  HMMA.16816.F32.BF16 R16, R40.reuse, R54, R16 ;  /* 0x000000362810723c */ /* 0x040fe20000041810 */
[----:B------:R-:W4:Y:S03]  /*10840*/  LDSM.16.MT88.4 R52, [R218+0x1900] ;  /* 0x00190000da34783b */ /* 0x000f260000004200 */
[----:B------:R-:W-:Y:S01]  /*10850*/  FADD.FTZ R194, R97, R194 ;  /* 0x000000c261c27221 */ /* 0x000fe20000010000 */
[----:B------:R-:W-:Y:S03]  /*10860*/  MUFU.EX2 R71, R71 ;  /* 0x0000004700477308 */ /* 0x000fe60000000800 */
[-C--:B--2---:R-:W-:Y:S04]  /*10870*/  HMMA.16816.F32.BF16 R20, R40, R48.reuse, R20 ;  /* 0x000000302814723c */ /* 0x084fe80000041814 */
[----:B------:R-:W-:Y:S03]  /*10880*/  FADD.FTZ R194, R64, R194 ;  /* 0x000000c240c27221 */ /* 0x000fe60000010000 */
[----:B------:R-:W-:Y:S01]  /*10890*/  MUFU.EX2 R78, R78 ;  /* 0x0000004e004e7308 */ /* 0x000fe20000000800 */
[C---:B------:R-:W-:Y:S04]  /*108a0*/  HMMA.16816.F32.BF16 R24, R44.reuse, R48, R24 ;  /* 0x000000302c18723c */ /* 0x040fe80000041818 */
[----:B-----5:R-:W-:Y:S04]  /*108b0*/  FADD.FTZ R194, R65, R194 ;  /* 0x000000c241c27221 */ /* 0x020fe80000010000 */
[-C--:B------:R-:W-:Y:S01]  /*108c0*/  HMMA.16816.F32.BF16 R32, R44, R50.reuse, R32 ;  /* 0x000000322c20723c */ /* 0x080fe20000041820 */
[----:B------:R-:W-:Y:S03]  /*108d0*/  MUFU.EX2 R79, R79 ;  /* 0x0000004f004f7308 */ /* 0x000fe60000000800 */
[----:B-1----:R-:W-:Y:S04]  /*108e0*/  FADD.FTZ R194, R68, R194 ;  /* 0x000000c244c27221 */ /* 0x002fe80000010000 */
[C---:B------:R-:W-:Y:S01]  /*108f0*/  HMMA.16816.F32.BF16 R100, R40.reuse, R50, R100 ;  /* 0x000000322864723c */ /* 0x040fe20000041864 */
[----:B------:R-:W1:Y:S02]  /*10900*/  LDSM.16.MT88.4 R48, [R225+0x2100] ;  /* 0x00210000e130783b */ /* 0x000e640000004200 */
[----:B------:R-:W2:Y:S01]  /*10910*/  MUFU.EX2 R80, R80 ;  /* 0x0000005000507308 */ /* 0x000ea20000000800 */
[----:B---3--:R-:W-:Y:S04]  /*10920*/  FADD.FTZ R194, R69, R194 ;  /* 0x000000c245c27221 */ /* 0x008fe80000010000 */
[-C--:B------:R-:W-:Y:S05]  /*10930*/  HMMA.16816.F32.BF16 R28, R40, R56.reuse, R28 ;  /* 0x00000038281c723c */ /* 0x080fea000004181c */
[----:B------:R-:W3:Y:S03]  /*10940*/  MUFU.EX2 R81, R81 ;  /* 0x0000005100517308 */ /* 0x000ee60000000800 */
[C---:B------:R-:W-:Y:S07]  /*10950*/  HMMA.16816.F32.BF16 R104, R44.reuse, R56, R104 ;  /* 0x000000382c68723c */ /* 0x040fee0000041868 */
[----:B------:R-:W-:Y:S01]  /*10960*/  MUFU.EX2 R82, R82 ;  /* 0x0000005200527308 */ /* 0x000fe20000000800 */
[-C--:B------:R-:W-:Y:S04]  /*10970*/  HMMA.16816.F32.BF16 R108, R44, R58.reuse, R108 ;  /* 0x0000003a2c6c723c */ /* 0x080fe8000004186c */
[----:B--2---:R-:W-:Y:S04]  /*10980*/  FADD.FTZ R194, R80, R194 ;  /* 0x000000c250c27221 */ /* 0x004fe80000010000 */
[C---:B------:R-:W-:Y:S01]  /*10990*/  HMMA.16816.F32.BF16 R112, R40.reuse, R58, R112 ;  /* 0x0000003a2870723c */ /* 0x040fe20000041870 */
[----:B------:R-:W-:Y:S01]  /*109a0*/  LDSM.16.MT88.4 R56, [R219+0x2100] ;  /* 0x00210000db38783b */ /* 0x000fe20000004200 */
[----:B------:R-:W-:Y:S02]  /*109b0*/  MUFU.EX2 R83, R83 ;  /* 0x0000005300537308 */ /* 0x000fe40000000800 */
[----:B---3--:R-:W-:Y:S04]  /*109c0*/  FADD.FTZ R194, R81, R194 ;  /* 0x000000c251c27221 */ /* 0x008fe80000010000 */
[-C--:B----4-:R-:W-:Y:S04]  /*109d0*/  HMMA.16816.F32.BF16 R36, R40, R52.reuse, R36 ;  /* 0x000000342824723c */ /* 0x090fe80000041824 */
[----:B------:R-:W2:Y:S04]  /*109e0*/  MUFU.EX2 R84, R84 ;  /* 0x0000005400547308 */ /* 0x000ea80000000800 */
[C---:B------:R-:W-:Y:S06]  /*109f0*/  HMMA.16816.F32.BF16 R116, R44.reuse, R52, R116 ;  /* 0x000000342c74723c */ /* 0x040fec0000041874 */
[----:B------:R-:W3:Y:S02]  /*10a00*/  MUFU.EX2 R205, R205 ;  /* 0x000000cd00cd7308 */ /* 0x000ee40000000800 */
[-C--:B------:R-:W-:Y:S07]  /*10a10*/  HMMA.16816.F32.BF16 R120, R44, R54.reuse, R120 ;  /* 0x000000362c78723c */ /* 0x080fee0000041878 */
[----:B------:R-:W-:Y:S01]  /*10a20*/  F2FP.BF16.PACK_AB R44, R73, R72 ;  /* 0x00000048492c723e */ /* 0x000fe200000010ff */
[----:B------:R-:W-:Y:S01]  /*10a30*/  HMMA.16816.F32.BF16 R124, R40, R54, R124 ;  /* 0x00000036287c723c */ /* 0x000fe2000004187c */
[----:B------:R-:W4:Y:S01]  /*10a40*/  LDSM.16.MT88.4 R52, [R220+0x2100] ;  /* 0x00210000dc34783b */ /* 0x000f220000004200 */
[----:B------:R-:W-:Y:S02]  /*10a50*/  MUFU.EX2 R85, R85 ;  /* 0x0000005500557308 */ /* 0x000fe40000000800 */
[----:B------:R-:W-:Y:S01]  /*10a60*/  F2FP.BF16.PACK_AB R45, R75, R74 ;  /* 0x0000004a4b2d723e */ /* 0x000fe200000010ff */
[----:B--2---:R-:W-:Y:S01]  /*10a70*/  FADD.FTZ R194, R84, R194 ;  /* 0x000000c254c27221 */ /* 0x004fe20000010000 */
[----:B------:R-:W-:Y:S02]  /*10a80*/  F2FP.BF16.PACK_AB R46, R77, R76 ;  /* 0x0000004c4d2e723e */ /* 0x000fe400000010ff */
[----:B------:R-:W-:Y:S04]  /*10a90*/  F2FP.BF16.PACK_AB R40, R65, R64 ;  /* 0x000000404128723e */ /* 0x000fe800000010ff */
[----:B------:R-:W-:Y:S01]  /*10aa0*/  F2FP.BF16.PACK_AB R41, R67, R66 ;  /* 0x000000424329723e */ /* 0x000fe200000010ff */
[----:B------:R-:W-:Y:S01]  /*10ab0*/  MUFU.EX2 R204, R204 ;  /* 0x000000cc00cc7308 */ /* 0x000fe20000000800 */
[----:B------:R-:W-:Y:S01]  /*10ac0*/  F2FP.BF16.PACK_AB R42, R69, R68 ;  /* 0x00000044452a723e */ /* 0x000fe200000010ff */
[----:B---3--:R-:W-:Y:S01]  /*10ad0*/  FADD.FTZ R243, R205, R194 ;  /* 0x000000c2cdf37221 */ /* 0x008fe20000010000 */
[----:B------:R-:W-:Y:S02]  /*10ae0*/  F2FP.BF16.PACK_AB R43, R71, R70 ;  /* 0x00000046472b723e */ /* 0x000fe400000010ff */
[----:B------:R-:W-:Y:S05]  /*10af0*/  F2FP.BF16.PACK_AB R47, R79, R78 ;  /* 0x0000004e4f2f723e */ /* 0x000fea00000010ff */
[-C--:B-1----:R-:W-:Y:S01]  /*10b00*/  HMMA.16816.F32.BF16 R4, R40, R48.reuse, R4 ;  /* 0x000000302804723c */ /* 0x082fe20000041804 */
[----:B------:R-:W-:Y:S07]  /*10b10*/  MUFU.EX2 R86, R86 ;  /* 0x0000005600567308 */ /* 0x000fee0000000800 */
[C---:B------:R-:W-:Y:S03]  /*10b20*/  HMMA.16816.F32.BF16 R8, R44.reuse, R48, R8 ;  /* 0x000000302c08723c */ /* 0x040fe60000041808 */
[----:B------:R-:W1:Y:S05]  /*10b30*/  MUFU.EX2 R87, R87 ;  /* 0x0000005700577308 */ /* 0x000e6a0000000800 */
[-C--:B------:R-:W-:Y:S05]  /*10b40*/  HMMA.16816.F32.BF16 R12, R44, R50.reuse, R12 ;  /* 0x000000322c0c723c */ /* 0x080fea000004180c */
[----:B------:R-:W-:Y:S03]  /*10b50*/  MUFU.EX2 R88, R88 ;  /* 0x0000005800587308 */ /* 0x000fe60000000800 */
[C---:B------:R-:W-:Y:S01]  /*10b60*/  HMMA.16816.F32.BF16 R16, R40.reuse, R50, R16 ;  /* 0x000000322810723c */ /* 0x040fe20000041810 */
[----:B------:R-:W2:Y:S06]  /*10b70*/  LDSM.16.MT88.4 R48, [R218+0x2100] ;  /* 0x00210000da30783b */ /* 0x000eac0000004200 */
[----:B------:R-:W3:Y:S01]  /*10b80*/  MUFU.EX2 R89, R89 ;  /* 0x0000005900597308 */ /* 0x000ee20000000800 */
[-C--:B----4-:R-:W-:Y:S08]  /*10b90*/  HMMA.16816.F32.BF16 R20, R40, R52.reuse, R20 ;  /* 0x000000342814723c */ /* 0x090ff00000041814 */
[C---:B------:R-:W-:Y:S01]  /*10ba0*/  HMMA.16816.F32.BF16 R24, R44.reuse, R52, R24 ;  /* 0x000000342c18723c */ /* 0x040fe20000041818 */
[----:B------:R-:W-:Y:S07]  /*10bb0*/  MUFU.EX2 R90, R90 ;  /* 0x0000005a005a7308 */ /* 0x000fee0000000800 */
[-C--:B------:R-:W-:Y:S03]  /*10bc0*/  HMMA.16816.F32.BF16 R32, R44, R54.reuse, R32 ;  /* 0x000000362c20723c */ /* 0x080fe60000041820 */
[----:B------:R-:W4:Y:S05]  /*10bd0*/  MUFU.EX2 R202, R202 ;  /* 0x000000ca00ca7308 */ /* 0x000f2a0000000800 */
[C---:B------:R-:W-:Y:S01]  /*10be0*/  HMMA.16816.F32.BF16 R100, R40.reuse, R54, R100 ;  /* 0x000000362864723c */ /* 0x040fe20000041864 */
[----:B------:R-:W5:Y:S07]  /*10bf0*/  LDSM.16.MT88.4 R52, [R220+0x2900] ;  /* 0x00290000dc34783b */ /* 0x000f6e0000004200 */
[-C--:B------:R-:W-:Y:S08]  /*10c00*/  HMMA.16816.F32.BF16 R28, R40, R56.reuse, R28 ;  /* 0x00000038281c723c */ /* 0x080ff0000004181c */
[C---:B------:R-:W-:Y:S07]  /*10c10*/  HMMA.16816.F32.BF16 R104, R44.reuse, R56, R104 ;  /* 0x000000382c68723c */ /* 0x040fee0000041868 */
[--C-:B------:R-:W-:Y:S01]  /*10c20*/  FFMA.FTZ R56, R94, c[0x0][0x2d0], -R201.reuse ;  /* 0x0000b4005e387a23 */ /* 0x100fe200000108c9 */
[-C--:B------:R-:W-:Y:S04]  /*10c30*/  HMMA.16816.F32.BF16 R108, R44, R58.reuse, R108 ;  /* 0x0000003a2c6c723c */ /* 0x080fe8000004186c */
[----:B------:R-:W-:Y:S01]  /*10c40*/  FFMA.FTZ R201, R95, c[0x0][0x2d0], -R201 ;  /* 0x0000b4005fc97a23 */ /* 0x000fe200000108c9 */
[----:B------:R-:W-:Y:S01]  /*10c50*/  MUFU.EX2 R56, R56 ;  /* 0x0000003800387308 */ /* 0x000fe20000000800 */
[----:B------:R-:W-:Y:S02]  /*10c60*/  MOV R57, R154 ;  /* 0x0000009a00397202 */ /* 0x000fe40000000f00 */
[C---:B------:R-:W-:Y:S04]  /*10c70*/  HMMA.16816.F32.BF16 R112, R40.reuse, R58, R112 ;  /* 0x0000003a2870723c */ /* 0x040fe80000041870 */
[----:B------:R-:W-:Y:S01]  /*10c80*/  FADD.FTZ R187, R57, R187 ;  /* 0x000000bb39bb7221 */ /* 0x000fe20000010000 */
[----:B------:R-:W-:Y:S02]  /*10c90*/  MOV R94, R153 ;  /* 0x00000099005e7202 */ /* 0x000fe40000000f00 */
[----:B------:R-:W1:Y:S01]  /*10ca0*/  MUFU.EX2 R201, R201 ;  /* 0x000000c900c97308 */ /* 0x000e620000000800 */
[-C--:B--2---:R-:W-:Y:S04]  /*10cb0*/  HMMA.16816.F32.BF16 R36, R40, R48.reuse, R36 ;  /* 0x000000302824723c */ /* 0x084fe80000041824 */
[----:B------:R-:W-:Y:S01]  /*10cc0*/  MOV R95, R152 ;  /* 0x00000098005f7202 */ /* 0x000fe20000000f00 */
[----:B------:R-:W-:Y:S02]  /*10cd0*/  FADD.FTZ R172, R94, R172 ;  /* 0x000000ac5eac7221 */ /* 0x000fe40000010000 */
[----:B------:R-:W-:Y:S01]  /*10ce0*/  FADD.FTZ R187, R91, R187 ;  /* 0x000000bb5bbb7221 */ /* 0x000fe20000010000 */
[C---:B------:R-:W-:Y:S04]  /*10cf0*/  HMMA.16816.F32.BF16 R116, R44.reuse, R48, R116 ;  /* 0x000000302c74723c */ /* 0x040fe80000041874 */
[----:B------:R-:W-:Y:S02]  /*10d00*/  FADD.FTZ R196, R95, R196 ;  /* 0x000000c45fc47221 */ /* 0x000fe40000010000 */
[----:B------:R-:W-:Y:S02]  /*10d10*/  FADD.FTZ R172, R92, R172 ;  /* 0x000000ac5cac7221 */ /* 0x000fe40000010000 */
[-C--:B------:R-:W-:Y:S04]  /*10d20*/  HMMA.16816.F32.BF16 R120, R44, R50.reuse, R120 ;  /* 0x000000322c78723c */ /* 0x080fe80000041878 */
[----:B------:R-:W-:Y:S02]  /*10d30*/  FADD.FTZ R196, R93, R196 ;  /* 0x000000c45dc47221 */ /* 0x000fe40000010000 */
[----:B------:R-:W-:Y:S01]  /*10d40*/  FADD.FTZ R172, R60, R172 ;  /* 0x000000ac3cac7221 */ /* 0x000fe20000010000 */
[----:B-1----:R-:W-:Y:S01]  /*10d50*/  F2FP.BF16.PACK_AB R44, R87, R86 ;  /* 0x00000056572c723e */ /* 0x002fe200000010ff */
[----:B------:R-:W-:Y:S04]  /*10d60*/  HMMA.16816.F32.BF16 R124, R40, R50, R124 ;  /* 0x00000032287c723c */ /* 0x000fe8000004187c */
[----:B---3--:R-:W-:Y:S01]  /*10d70*/  F2FP.BF16.PACK_AB R45, R89, R88 ;  /* 0x00000058592d723e */ /* 0x008fe200000010ff */
[----:B------:R-:W-:Y:S01]  /*10d80*/  FADD.FTZ R196, R98, R196 ;  /* 0x000000c462c47221 */ /* 0x000fe20000010000 */
[----:B----4-:R-:W-:Y:S01]  /*10d90*/  F2FP.BF16.PACK_AB R46, R202, R90 ;  /* 0x0000005aca2e723e */ /* 0x010fe200000010ff */
[----:B------:R-:W-:Y:S01]  /*10da0*/  FADD.FTZ R187, R62, R187 ;  /* 0x000000bb3ebb7221 */ /* 0x000fe20000010000 */
[----:B------:R-:W-:Y:S01]  /*10db0*/  F2FP.BF16.PACK_AB R40, R81, R80 ;  /* 0x000000505128723e */ /* 0x000fe200000010ff */
[----:B------:R-:W-:Y:S03]  /*10dc0*/  FADD.FTZ R196, R96, R196 ;  /* 0x000000c460c47221 */ /* 0x000fe60000010000 */
[----:B------:R-:W-:Y:S01]  /*10dd0*/  F2FP.BF16.PACK_AB R41, R83, R82 ;  /* 0x000000525329723e */ /* 0x000fe200000010ff */
[----:B------:R-:W-:Y:S01]  /*10de0*/  FADD.FTZ R172, R61, R172 ;  /* 0x000000ac3dac7221 */ /* 0x000fe20000010000 */
[----:B------:R-:W-:Y:S01]  /*10df0*/  F2FP.BF16.PACK_AB R42, R205, R84 ;  /* 0x00000054cd2a723e */ /* 0x000fe200000010ff */
[----:B------:R-:W-:Y:S01]  /*10e00*/  FADD.FTZ R187, R63, R187 ;  /* 0x000000bb3fbb7221 */ /* 0x000fe20000010000 */
[----:B------:R-:W-:Y:S01]  /*10e10*/  F2FP.BF16.PACK_AB R43, R204, R85 ;  /* 0x00000055cc2b723e */ /* 0x000fe200000010ff */
[----:B------:R-:W-:Y:S01]  /*10e20*/  FADD.FTZ R196, R66, R196 ;  /* 0x000000c442c47221 */ /* 0x000fe20000010000 */
[----:B------:R-:W-:Y:S01]  /*10e30*/  F2FP.BF16.PACK_AB R47, R201, R56 ;  /* 0x00000038c92f723e */ /* 0x000fe200000010ff */
[----:B------:R-:W-:Y:S02]  /*10e40*/  FADD.FTZ R172, R72, R172 ;  /* 0x000000ac48ac7221 */ /* 0x000fe40000010000 */
[----:B------:R-:W-:Y:S02]  /*10e50*/  FADD.FTZ R187, R74, R187 ;  /* 0x000000bb4abb7221 */ /* 0x000fe40000010000 */
[-C--:B------:R-:W-:Y:S01]  /*10e60*/  HMMA.16816.F32.BF16 R160, R40, R148.reuse, R4 ;  /* 0x0000009428a0723c */ /* 0x080fe20000041804 */
[----:B------:R-:W1:Y:S02]  /*10e70*/  LDSM.16.MT88.4 R4, [R219+0x2900] ;  /* 0x00290000db04783b */ /* 0x000e640000004200 */
[----:B------:R-:W-:Y:S02]  /*10e80*/  FADD.FTZ R196, R67, R196 ;  /* 0x000000c443c47221 */ /* 0x000fe40000010000 */
[----:B------:R-:W-:Y:S02]  /*10e90*/  FADD.FTZ R172, R73, R172 ;  /* 0x000000ac49ac7221 */ /* 0x000fe40000010000 */
[----:B------:R-:W-:Y:S01]  /*10ea0*/  FADD.FTZ R187, R75, R187 ;  /* 0x000000bb4bbb7221 */ /* 0x000fe20000010000 */
[C---:B------:R-:W-:Y:S01]  /*10eb0*/  HMMA.16816.F32.BF16 R156, R44.reuse, R148, R8 ;  /* 0x000000942c9c723c */ /* 0x040fe20000041808 */
[----:B------:R-:W2:Y:S03]  /*10ec0*/  LDSM.16.MT88.4 R8, [R218+0x2900] ;  /* 0x00290000da08783b */ /* 0x000ea60000004200 */
        /* <DEDUP_REMOVED lines=8> */
[-C--:B-----5:R-:W-:Y:S04]  /*10f50*/  HMMA.16816.F32.BF16 R144, R40, R52.reuse, R20 ;  /* 0x000000342890723c */ /* 0x0a0fe80000041814 */
        /* <DEDUP_REMOVED lines=11> */
[-C--:B-1----:R-:W-:Y:S04]  /*11010*/  HMMA.16816.F32.BF16 R132, R40, R4.reuse, R28 ;  /* 0x000000042884723c */ /* 0x082fe8000004181c */
[----:B------:R-:W-:Y:S02]  /*11020*/  FADD.FTZ R187, R56, R187 ;  /* 0x000000bb38bb7221 */ /* 0x000fe40000010000 */
[----:B------:R-:W-:Y:S02]  /*11030*/  FADD.FTZ R242, R204, R196 ;  /* 0x000000c4ccf27221 */ /* 0x000fe40000010000 */
[C---:B------:R-:W-:Y:S04]  /*11040*/  HMMA.16816.F32.BF16 R104, R44.reuse, R4, R104 ;  /* 0x000000042c68723c */ /* 0x040fe80000041868 */
[----:B------:R-:W-:Y:S02]  /*11050*/  FADD.FTZ R241, R202, R172 ;  /* 0x000000accaf17221 */ /* 0x000fe40000010000 */
[----:B------:R-:W-:Y:S02]  /*11060*/  FADD.FTZ R240, R201, R187 ;  /* 0x000000bbc9f07221 */ /* 0x000fe40000010000 */
[-C--:B------:R-:W-:Y:S08]  /*11070*/  HMMA.16816.F32.BF16 R108, R44, R6.reuse, R108 ;  /* 0x000000062c6c723c */ /* 0x080ff0000004186c */
[C---:B------:R-:W-:Y:S08]  /*11080*/  HMMA.16816.F32.BF16 R112, R40.reuse, R6, R112 ;  /* 0x000000062870723c */ /* 0x040ff00000041870 */
[-C--:B--2---:R-:W-:Y:S08]  /*11090*/  HMMA.16816.F32.BF16 R128, R40, R8.reuse, R36 ;  /* 0x000000082880723c */ /* 0x084ff00000041824 */
[C---:B------:R-:W-:Y:S08]  /*110a0*/  HMMA.16816.F32.BF16 R116, R44.reuse, R8, R116 ;  /* 0x000000082c74723c */ /* 0x040ff00000041874 */
[-C--:B------:R-:W-:Y:S07]  /*110b0*/  HMMA.16816.F32.BF16 R120, R44, R10.reuse, R120 ;  /* 0x0000000a2c78723c */ /* 0x080fee0000041878 */
[----:B------:R-:W-:Y:S01]  /*110c0*/  MOV R44, R168 ;  /* 0x000000a8002c7202 */ /* 0x000fe20000000f00 */
[----:B------:R-:W-:Y:S01]  /*110d0*/  HMMA.16816.F32.BF16 R124, R40, R10, R124 ;  /* 0x0000000a287c723c */ /* 0x000fe2000004187c */
[----:B------:R-:W-:-:S07]  /*110e0*/  @P0 BRA `(.L_x_545) ;  /* 0xffffc77000000947 */ /* 0x000fce000383ffff */
.L_x_542:
[----:B------:R-:W-:-:S13]  /*110f0*/  ISETP.GE.AND P0, PT, R244, R230, PT ;  /* 0x000000e6f400720c */ /* 0x000fda0003f06270 */
[----:B------:R-:W-:Y:S05]  /*11100*/  @!P0 BRA `(.L_x_546) ;  /* 0x00005ac000008947 */ /* 0x000fea0003800000 */
[----:B------:R-:W-:Y:S01]  /*11110*/  IMAD.MOV.U32 R166, RZ, RZ, R2 ;  /* 0x000000ffffa67224 */ /* 0x000fe200078e0002 */
[----:B------:R-:W-:Y:S01]  /*11120*/  MOV R164, R44 ;  /* 0x0000002c00a47202 */ /* 0x000fe20000000f00 */
[----:B------:R-:W-:Y:S01]  /*11130*/  IMAD.MOV.U32 R167, RZ, RZ, R3 ;  /* 0x000000ffffa77224 */ /* 0x000fe200078e0003 */
[----:B------:R-:W-:Y:S02]  /*11140*/  MOV R165, R0 ;  /* 0x0000000000a57202 */ /* 0x000fe40000000f00 */
.L_x_564:
[----:B------:R-:W-:Y:S04]  /*11150*/  DEPBAR.LE SB0, 0x0 ;  /* 0x000080000000791a */ /* 0x000fe80000000000 */
[----:B------:R-:W-:Y:S01]  /*11160*/  BAR.SYNC.DEFER_BLOCKING 0x0 ;  /* 0x0000000000007b1d */ /* 0x000fe20000010000 */
[----:B------:R-:W-:Y:S01]  /*11170*/  IMAD.WIDE.U32 R2, R232, c[0x0][0x208], RZ ;  /* 0x00008200e8027a25 */ /* 0x000fe200078e00ff */
[----:B------:R-:W-:Y:S05]  /*11180*/  SHF.R.S32.HI R0, RZ, 0x1f, R232 ;  /* 0x0000001fff007819 */ /* 0x000fea00000114e8 */
[----:B------:R-:W-:Y:S04]  /*11190*/  IMAD R0, R0, c[0x0][0x208], RZ ;  /* 0x0000820000007a24 */ /* 0x000fe800078e02ff */
[----:B------:R-:W-:Y:S04]  /*111a0*/  IMAD R0, R232, c[0x0][0x20c], R0 ;  /* 0x00008300e8007a24 */ /* 0x000fe800078e0200 */
[----:B------:R-:W-:Y:S01]  /*111b0*/  IMAD.IADD R3, R3, 0x1, R0 ;  /* 0x0000000103037824 */ /* 0x000fe200078e0200 */
[----:B------:R-:W-:Y:S03]  /*111c0*/  SHF.R.S32.HI R0, RZ, 0x1f, R231 ;  /* 0x0000001fff007819 */ /* 0x000fe600000114e7 */
[C---:B------:R-:W-:Y:S04]  /*111d0*/  IMAD.WIDE.U32 R2, R231.reuse, c[0x0][0x218], R2 ;  /* 0x00008600e7027a25 */ /* 0x040fe800078e0002 */
[----:B------:R-:W-:Y:S01]  /*111e0*/  IMAD R0, R0, c[0x0][0x218], RZ ;  /* 0x0000860000007a24 */ /* 0x000fe200078e02ff */
[----:B------:R-:W-:Y:S01]  /*111f0*/  LDSM.16.M88.4 R96, [R228+0x6100] ;  /* 0x00610000e460783b */ /* 0x000fe20000000200 */
[----:B------:R-:W-:Y:S02]  /*11200*/  IADD3 R188, P0, R2, UR20, RZ ;  /* 0x0000001402bc7c10 */ /* 0x000fe4000ff1e0ff */
[----:B------:R-:W-:Y:S03]  /*11210*/  IMAD R0, R231, c[0x0][0x21c], R0 ;  /* 0x00008700e7007a24 */ /* 0x000fe600078e0200 */
[----:B------:R-:W1:Y:S02]  /*11220*/  LDSM.16.M88.4 R16, [R227+0x3100] ;  /* 0x00310000e310783b */ /* 0x000e640000000200 */
[----:B------:R-:W-:Y:S02]  /*11230*/  IADD3.X R2, R3, UR12, R0, P0, !PT ;  /* 0x0000000c03027c10 */ /* 0x000fe400087fe400 */
[C---:B------:R-:W-:Y:S02]  /*11240*/  LEA R0, P0, R188.reuse, c[0x0][0x1f8], 0x1 ;  /* 0x00007e00bc007a11 */ /* 0x040fe400078008ff */
[----:B------:R-:W2:Y:S02]  /*11250*/  LDSM.16.M88.4 R92, [R228+0x8100] ;  /* 0x00810000e45c783b */ /* 0x000ea40000000200 */
[----:B------:R-:W-:Y:S04]  /*11260*/  LEA.HI.X R188, R188, c[0x0][0x1fc], R2, 0x1, P0 ;  /* 0x00007f00bcbc7a11 */ /* 0x000fe800000f0c02 */
[----:B------:R-:W3:Y:S06]  /*11270*/  LDSM.16.M88.4 R32, [R227+0x3900] ;  /* 0x00390000e320783b */ /* 0x000eec0000000200 */
[----:B------:R-:W-:Y:S06]  /*11280*/  LDSM.16.M88.4 R48, [R227+0x4100] ;  /* 0x00410000e330783b */ /* 0x000fec0000000200 */
[----:B------:R-:W-:Y:S06]  /*11290*/  LDSM.16.M88.4 R64, [R227+0x4900] ;  /* 0x00490000e340783b */ /* 0x000fec0000000200 */
[----:B------:R-:W-:Y:S06]  /*112a0*/  LDSM.16.M88.4 R80, [R227+0x5100] ;  /* 0x00510000e350783b */ /* 0x000fec0000000200 */
[----:B------:R-:W-:Y:S01]  /*112b0*/  LDSM.16.M88.4 R168, [R227+0x5900] ;  /* 0x00590000e3a8783b */ /* 0x000fe20000000200 */
[-C--:B-1----:R-:W-:Y:S05]  /*112c0*/  HMMA.16816.F32.BF16 R4, R96, R16.reuse, RZ ;  /* 0x000000106004723c */ /* 0x082fea00000418ff */
[----:B------:R-:W-:Y:S03]  /*112d0*/  LDSM.16.M88.4 R172, [R224+0x6100] ;  /* 0x00610000e0ac783b */ /* 0x000fe60000000200 */
[C---:B--2---:R-:W-:Y:S03]  /*112e0*/  HMMA.16816.F32.BF16 R8, R92.reuse, R16, RZ ;  /* 0x000000105c08723c */ /* 0x044fe600000418ff */
[----:B------:R-:W-:Y:S06]  /*112f0*/  LDSM.16.M88.4 R176, [R226] ;  /* 0x00000000e2b0783b */ /* 0x000fec0000000200 */
[----:B------:R-:W-:Y:S01]  /*11300*/  LDSM.16.M88.4 R180, [R224+0x8100] ;  /* 0x00810000e0b4783b */ /* 0x000fe20000000200 */
[-C--:B------:R-:W-:Y:S05]  /*11310*/  HMMA.16816.F32.BF16 R12, R92, R18.reuse, RZ ;  /* 0x000000125c0c723c */ /* 0x080fea00000418ff */
[----:B------:R-:W-:Y:S03]  /*11320*/  LDSM.16.M88.4 R184, [R217] ;  /* 0x00000000d9b8783b */ /* 0x000fe60000000200 */
[C---:B------:R-:W-:Y:S03]  /*11330*/  HMMA.16816.F32.BF16 R16, R96.reuse, R18, RZ ;  /* 0x000000126010723c */ /* 0x040fe600000418ff */
[----:B------:R-:W1:Y:S05]  /*11340*/  SHFL.IDX PT, R190, R0, RZ, 0x181f ;  /* 0x00181fff00be7589 */ /* 0x000e6a00000e0000 */
[-C--:B---3--:R-:W-:Y:S01]  /*11350*/  HMMA.16816.F32.BF16 R20, R96, R32.reuse, RZ ;  /* 0x000000206014723c */ /* 0x088fe200000418ff */
[----:B------:R-:W2:Y:S06]  /*11360*/  SHFL.IDX PT, R189, R0, 0x1, 0x181f ;  /* 0x00381f0000bd7f89 */ /* 0x000eac00000e0000 */
[----:B------:R-:W3:Y:S01]  /*11370*/  SHFL.IDX PT, R191, R188, RZ, 0x181f ;  /* 0x00181fffbcbf7589 */ /* 0x000ee200000e0000 */
[C---:B------:R-:W-:Y:S05]  /*11380*/  HMMA.16816.F32.BF16 R24, R92.reuse, R32, RZ ;  /* 0x000000205c18723c */ /* 0x040fea00000418ff */
[----:B------:R-:W4:Y:S03]  /*11390*/  SHFL.IDX PT, R195, R188, 0x1, 0x181f ;  /* 0x00381f00bcc37f89 */ /* 0x000f2600000e0000 */
[-C--:B------:R-:W-:Y:S03]  /*113a0*/  HMMA.16816.F32.BF16 R28, R92, R34.reuse, RZ ;  /* 0x000000225c1c723c */ /* 0x080fe600000418ff */
[----:B------:R-:W-:Y:S01]  /*113b0*/  SHFL.IDX PT, R194, R188, 0x2, 0x181f ;  /* 0x00581f00bcc27f89 */ /* 0x000fe200000e0000 */
[-C--:B-1----:R-:W-:Y:S04]  /*113c0*/  IADD3 R198, P1, R190, R236.reuse, RZ ;  /* 0x000000ecbec67210 */ /* 0x082fe80007f3e0ff */
[C---:B------:R-:W-:Y:S01]  /*113d0*/  HMMA.16816.F32.BF16 R32, R96.reuse, R34, RZ ;  /* 0x000000226020723c */ /* 0x040fe200000418ff */
[----:B------:R-:W-:Y:S03]  /*113e0*/  SHFL.IDX PT, R3, R188, 0x3, 0x181f ;  /* 0x00781f00bc037f89 */ /* 0x000fe600000e0000 */
[-C--:B--2---:R-:W-:Y:S01]  /*113f0*/  IADD3 R200, P0, R189, R236.reuse, RZ ;  /* 0x000000ecbdc87210 */ /* 0x084fe20007f1e0ff */
[--C-:B---3--:R-:W-:Y:S03]  /*11400*/  IMAD.X R199, R191, 0x1, R235.reuse, P1 ;  /* 0x00000001bfc77824 */ /* 0x108fe600008e06eb */
[-C--:B------:R-:W-:Y:S01]  /*11410*/  HMMA.16816.F32.BF16 R36, R96, R48.reuse, RZ ;  /* 0x000000306024723c */ /* 0x080fe200000418ff */
[----:B------:R-:W-:Y:S03]  /*11420*/  SHFL.IDX PT, R196, R188, 0x4, 0x181f ;  /* 0x00981f00bcc47f89 */ /* 0x000fe600000e0000 */
[--C-:B----4-:R-:W-:Y:S03]  /*11430*/  IMAD.X R201, R195, 0x1, R235.reuse, P0 ;  /* 0x00000001c3c97824 */ /* 0x110fe600000e06eb */
[----:B------:R-:W-:Y:S01]  /*11440*/  SHFL.IDX PT, R197, R188, 0x5, 0x181f ;  /* 0x00b81f00bcc57f89 */ /* 0x000fe200000e0000 */
[C---:B------:R-:W-:Y:S05]  /*11450*/  HMMA.16816.F32.BF16 R40, R92.reuse, R48, RZ ;  /* 0x000000305c28723c */ /* 0x040fea00000418ff */
[----:B------:R-:W-:Y:S03]  /*11460*/  LDSM.16.M88.4 R188, [R213] ;  /* 0x00000000d5bc783b */ /* 0x000fe60000000200 */
[-C--:B------:R-:W-:Y:S03]  /*11470*/  HMMA.16816.F32.BF16 R44, R92, R50.reuse, RZ ;  /* 0x000000325c2c723c */ /* 0x080fe600000418ff */
[----:B------:R-:W-:Y:S05]  /*11480*/  SHFL.IDX PT, R192, R0, 0x2, 0x181f ;  /* 0x00581f0000c07f89 */ /* 0x000fea00000e0000 */
[C---:B------:R-:W-:Y:S01]  /*11490*/  HMMA.16816.F32.BF16 R48, R96.reuse, R50, RZ ;  /* 0x000000326030723c */ /* 0x040fe200000418ff */
[----:B------:R-:W-:Y:S06]  /*114a0*/  SHFL.IDX PT, R193, R0, 0x3, 0x181f ;  /* 0x00781f0000c17f89 */ /* 0x000fec00000e0000 */
[----:B------:R-:W1:Y:S01]  /*114b0*/  SHFL.IDX PT, R2, R0, 0x4, 0x181f ;  /* 0x00981f0000027f89 */ /* 0x000e6200000e0000 */
[-C--:B------:R-:W-:Y:S05]  /*114c0*/  HMMA.16816.F32.BF16 R52, R96, R64.reuse, RZ ;  /* 0x000000406034723c */ /* 0x080fea00000418ff */
[----:B------:R-:W-:Y:S03]  /*114d0*/  SHFL.IDX PT, R0, R0, 0x5, 0x181f ;  /* 0x00b81f0000007f89 */ /* 0x000fe600000e0000 */
[C---:B------:R-:W-:Y:S08]  /*114e0*/  HMMA.16816.F32.BF16 R56, R92.reuse, R64, RZ ;  /* 0x000000405c38723c */ /* 0x040ff000000418ff */
[-C--:B------:R-:W-:Y:S01]  /*114f0*/  HMMA.16816.F32.BF16 R60, R92, R66.reuse, RZ ;  /* 0x000000425c3c723c */ /* 0x080fe200000418ff */
[-C--:B-1----:R-:W-:Y:S07]  /*11500*/  IADD3 R2, P1, R2, R236.reuse, RZ ;  /* 0x000000ec02027210 */ /* 0x082fee0007f3e0ff */
        /* <DEDUP_REMOVED lines=9> */
[----:B------:R-:W1:Y:S07]  /*115a0*/  LDSM.16.M88.4 R168, [R216] ;  /* 0x00000000d8a8783b */ /* 0x000e6e0000000200 */
        /* <DEDUP_REMOVED lines=9> */
[----:B------:R-:W3:Y:S06]  /*11640*/  LDSM.16.M88.4 R184, [R214] ;  /* 0x00000000d6b8783b */ /* 0x000eec0000000200 */
[----:B------:R-:W-:Y:S01]  /*11650*/  @!PT LDS RZ, [RZ] ;  /* 0x00000000fffff984 */ /* 0x000fe20000000800 */
[----:B------:R-:W-:Y:S01]  /*11660*/  @!PT LDS RZ, [RZ] ;  /* 0x00000000fffff984 */ /* 0x000fe20000000800 */
[----:B------:R-:W-:Y:S01]  /*11670*/  @!PT LDS RZ, [RZ] ;  /* 0x00000000fffff984 */ /* 0x000fe20000000800 */
[----:B------:R4:W-:Y:S01]  /*11680*/  LDGSTS.E.BYPASS.LTC128B.128 [R239], [R198.64], !P4 ;  /* 0x00000000c6ef7fae */ /* 0x0009e2000e101d50 */
[-C--:B-1----:R-:W-:Y:S05]  /*11690*/  HMMA.16816.F32.BF16 R36, R172, R168.reuse, R36 ;  /* 0x000000a8ac24723c */ /* 0x082fea0000041824 */
[----:B------:R1:W-:Y:S03]  /*116a0*/  LDGSTS.E.BYPASS.LTC128B.128 [R239+0x800], [R200.64], !P4 ;  /* 0x00800000c8ef7fae */ /* 0x0003e6000e101d50 */
[C---:B------:R-:W-:Y:S08]  /*116b0*/  HMMA.16816.F32.BF16 R40, R180.reuse, R168, R40 ;  /* 0x000000a8b428723c */ /* 0x040ff00000041828 */
[-C--:B------:R-:W-:Y:S08]  /*116c0*/  HMMA.16816.F32.BF16 R44, R180, R170.reuse, R44 ;  /* 0x000000aab42c723c */ /* 0x080ff0000004182c */
[C---:B------:R-:W-:Y:S04]  /*116d0*/  HMMA.16816.F32.BF16 R48, R172.reuse, R170, R48 ;  /* 0x000000aaac30723c */ /* 0x040fe80000041830 */
[-C--:B----4-:R-:W-:Y:S02]  /*116e0*/  IADD3 R198, P0, R192, R236.reuse, RZ ;  /* 0x000000ecc0c67210 */ /* 0x090fe40007f1e0ff */
[-C--:B------:R-:W-:Y:S02]  /*116f0*/  IADD3 R192, P2, R193, R236.reuse, RZ ;  /* 0x000000ecc1c07210 */ /* 0x080fe40007f5e0ff */
[-C--:B--2---:R-:W-:Y:S04]  /*11700*/  HMMA.16816.F32.BF16 R52, R172, R176.reuse, R52 ;  /* 0x000000b0ac34723c */ /* 0x084fe80000041834 */
[--C-:B------:R-:W-:Y:S01]  /*11710*/  IMAD.X R199, R194, 0x1, R235.reuse, P0 ;  /* 0x00000001c2c77824 */ /* 0x100fe200000e06eb */
[----:B------:R-:W-:Y:S01]  /*11720*/  IADD3 R168, P0, R0, R236, RZ ;  /* 0x000000ec00a87210 */ /* 0x000fe20007f1e0ff */
[--C-:B------:R-:W-:Y:S02]  /*11730*/  IMAD.X R193, R3, 0x1, R235.reuse, P2 ;  /* 0x0000000103c17824 */ /* 0x100fe400010e06eb */
[C---:B------:R-:W-:Y:S01]  /*11740*/  HMMA.16816.F32.BF16 R56, R180.reuse, R176, R56 ;  /* 0x000000b0b438723c */ /* 0x040fe20000041838 */
[----:B------:R2:W-:Y:S03]  /*11750*/  LDGSTS.E.BYPASS.LTC128B.128 [R239+0x1000], [R198.64], !P4 ;  /* 0x01000000c6ef7fae */ /* 0x0005e6000e101d50 */
[--C-:B------:R-:W-:Y:S02]  /*11760*/  IMAD.X R3, R196, 0x1, R235.reuse, P1 ;  /* 0x00000001c4037824 */ /* 0x100fe400008e06eb */
[----:B------:R-:W-:Y:S01]  /*11770*/  IMAD.X R169, R197, 0x1, R235, P0 ;  /* 0x00000001c5a97824 */ /* 0x000fe200000e06eb */
[----:B------:R4:W-:Y:S01]  /*11780*/  LDGSTS.E.BYPASS.LTC128B.128 [R239+0x1800], [R192.64], !P4 ;  /* 0x01800000c0ef7fae */ /* 0x0009e2000e101d50 */
[-C--:B------:R-:W-:Y:S03]  /*11790*/  HMMA.16816.F32.BF16 R60, R180, R178.reuse, R60 ;  /* 0x000000b2b43c723c */ /* 0x080fe6000004183c */
[----:B------:R-:W-:Y:S02]  /*117a0*/  ISETP.GT.AND P0, PT, R244, R230, PT ;  /* 0x000000e6f400720c */ /* 0x000fe40003f04270 */
[----:B------:R2:W-:Y:S03]  /*117b0*/  LDGSTS.E.BYPASS.LTC128B.128 [R239+0x2000], [R2.64], !P4 ;  /* 0x0200000002ef7fae */ /* 0x0005e6000e101d50 */
[C---:B------:R-:W-:Y:S03]  /*117c0*/  HMMA.16816.F32.BF16 R64, R172.reuse, R178, R64 ;  /* 0x000000b2ac40723c */ /* 0x040fe60000041840 */
[----:B------:R5:W-:Y:S05]  /*117d0*/  LDGSTS.E.BYPASS.LTC128B.128 [R239+0x2800], [R168.64], !P4 ;  /* 0x02800000a8ef7fae */ /* 0x000bea000e101d50 */
[-C--:B---3--:R-:W-:Y:S01]  /*117e0*/  HMMA.16816.F32.BF16 R68, R172, R184.reuse, R68 ;  /* 0x000000b8ac44723c */ /* 0x088fe20000041844 */
[----:B-1----:R-:W-:Y:S06]  /*117f0*/  LDSM.16.M88.4 R200, [R222+0x3900] ;  /* 0x00390000dec8783b */ /* 0x002fec0000000200 */
[----:B------:R-:W0:Y:S01]  /*11800*/  LDGDEPBAR ;  /* 0x00000000000079af */ /* 0x000e220000000000 */
[C---:B------:R-:W-:Y:S05]  /*11810*/  HMMA.16816.F32.BF16 R72, R180.reuse, R184, R72 ;  /* 0x000000b8b448723c */ /* 0x040fea0000041848 */
[----:B----4-:R-:W-:Y:S03]  /*11820*/  LDSM.16.M88.4 R192, [R223+0x6100] ;  /* 0x00610000dfc0783b */ /* 0x010fe60000000200 */
[-C--:B------:R-:W-:Y:S03]  /*11830*/  HMMA.16816.F32.BF16 R76, R180, R186.reuse, R76 ;  /* 0x000000bab44c723c */ /* 0x080fe6000004184c */
[----:B--2---:R-:W-:Y:S05]  /*11840*/  LDSM.16.M88.4 R196, [R223+0x8100] ;  /* 0x00810000dfc4783b */ /* 0x004fea0000000200 */
[C---:B------:R-:W-:Y:S01]  /*11850*/  HMMA.16816.F32.BF16 R80, R172.reuse, R186, R80 ;  /* 0x000000baac50723c */ /* 0x040fe20000041850 */
[----:B-----5:R-:W1:Y:S06]  /*11860*/  LDSM.16.M88.4 R168, [R222+0x3100] ;  /* 0x00310000dea8783b */ /* 0x020e6c0000000200 */
[----:B------:R-:W2:Y:S01]  /*11870*/  LDSM.16.M88.4 R204, [R222+0x4100] ;  /* 0x00410000decc783b */ /* 0x000ea20000000200 */
[-C--:B------:R-:W-:Y:S05]  /*11880*/  HMMA.16816.F32.BF16 R84, R172, R188.reuse, R84 ;  /* 0x000000bcac54723c */ /* 0x080fea0000041854 */
[----:B------:R-:W3:Y:S03]  /*11890*/  LDSM.16.M88.4 R208, [R222+0x4900] ;  /* 0x00490000ded0783b */ /* 0x000ee60000000200 */
[C---:B------:R-:W-:Y:S03]  /*118a0*/  HMMA.16816.F32.BF16 R88, R180.reuse, R188, R88 ;  /* 0x000000bcb458723c */ /* 0x040fe60000041858 */
[----:B------:R-:W-:Y:S05]  /*118b0*/  LDSM.16.M88.4 R176, [R221+0x6100] ;  /* 0x00610000ddb0783b */ /* 0x000fea0000000200 */
[-C--:B------:R-:W-:Y:S01]  /*118c0*/  HMMA.16816.F32.BF16 R92, R180, R190.reuse, R92 ;  /* 0x000000beb45c723c */ /* 0x080fe2000004185c */
[----:B------:R-:W-:Y:S06]  /*118d0*/  LDSM.16.M88.4 R180, [R212] ;  /* 0x00000000d4b4783b */ /* 0x000fec0000000200 */
[----:B------:R-:W-:Y:S01]  /*118e0*/  LDSM.16.M88.4 R184, [R221+0x8100] ;  /* 0x00810000ddb8783b */ /* 0x000fe20000000200 */
[----:B------:R-:W-:Y:S05]  /*118f0*/  HMMA.16816.F32.BF16 R96, R172, R190, R96 ;  /* 0x000000beac60723c */ /* 0x000fea0000041860 */
[----:B------:R-:W4:Y:S03]  /*11900*/  LDSM.16.M88.4 R172, [R222+0x5100] ;  /* 0x00510000deac783b */ /* 0x000f260000000200 */
[-C--:B-1----:R-:W-:Y:S03]  /*11910*/  HMMA.16816.F32.BF16 R4, R192, R168.reuse, R4 ;  /* 0x000000a8c004723c */ /* 0x082fe60000041804 */
[----:B------:R-:W-:Y:S05]  /*11920*/  LDSM.16.M88.4 R188, [R212+0x800] ;  /* 0x00080000d4bc783b */ /* 0x000fea0000000200 */
        /* <DEDUP_REMOVED lines=8> */
[----:B------:R-:W5:Y:S07]  /*119b0*/  LDSM.16.M88.4 R200, [R212+0x1000] ;  /* 0x00100000d4c8783b */ /* 0x000f6e0000000200 */
[-C--:B--2---:R-:W-:Y:S08]  /*119c0*/  HMMA.16816.F32.BF16 R36, R192, R204.reuse, R36 ;  /* 0x000000ccc024723c */ /* 0x084ff00000041824 */
[C---:B------:R-:W-:Y:S08]  /*119d0*/  HMMA.16816.F32.BF16 R40, R196.reuse, R204, R40 ;  /* 0x000000ccc428723c */ /* 0x040ff00000041828 */
[-C--:B------:R-:W-:Y:S08]  /*119e0*/  HMMA.16816.F32.BF16 R44, R196, R206.reuse, R44 ;  /* 0x000000cec42c723c */ /* 0x080ff0000004182c */
[C---:B------:R-:W-:Y:S01]  /*119f0*/  HMMA.16816.F32.BF16 R48, R192.reuse, R206, R48 ;  /* 0x000000cec030723c */ /* 0x040fe20000041830 */
[----:B------:R-:W2:Y:S07]  /*11a00*/  LDSM.16.M88.4 R204, [R212+0x1800] ;  /* 0x00180000d4cc783b */ /* 0x000eae0000000200 */
[-C--:B---3--:R-:W-:Y:S08]  /*11a10*/  HMMA.16816.F32.BF16 R52, R192, R208.reuse, R52 ;  /* 0x000000d0c034723c */ /* 0x088ff00000041834 */
[C---:B------:R-:W-:Y:S08]  /*11a20*/  HMMA.16816.F32.BF16 R56, R196.reuse, R208, R56 ;  /* 0x000000d0c438723c */ /* 0x040ff00000041838 */
[-C--:B------:R-:W-:Y:S08]  /*11a30*/  HMMA.16816.F32.BF16 R60, R196, R210.reuse, R60 ;  /* 0x000000d2c43c723c */ /* 0x080ff0000004183c */
[C---:B------:R-:W-:Y:S01]  /*11a40*/  HMMA.16816.F32.BF16 R64, R192.reuse, R210, R64 ;  /* 0x000000d2c040723c */ /* 0x040fe20000041840 */
[----:B------:R-:W3:Y:S07]  /*11a50*/  LDSM.16.M88.4 R208, [R212+0x2000] ;  /* 0x00200000d4d0783b */ /* 0x000eee0000000200 */
[-C--:B----4-:R-:W-:Y:S08]  /*11a60*/  HMMA.16816.F32.BF16 R68, R192, R172.reuse, R68 ;  /* 0x000000acc044723c */ /* 0x090ff00000041844 */
[C---:B------:R-:W-:Y:S08]  /*11a70*/  HMMA.16816.F32.BF16 R72, R196.reuse, R172, R72 ;  /* 0x000000acc448723c */ /* 0x040ff00000041848 */
[-C--:B------:R-:W-:Y:S08]  /*11a80*/  HMMA.16816.F32.BF16 R76, R196, R174.reuse, R76 ;  /* 0x000000aec44c723c */ /* 0x080ff0000004184c */
[C---:B------:R-:W-:Y:S01]  /*11a90*/  HMMA.16816.F32.BF16 R80, R192.reuse, R174, R80 ;  /* 0x000000aec050723c */ /* 0x040fe20000041850 */
[----:B------:R-:W4:Y:S01]  /*11aa0*/  LDSM.16.M88.4 R172, [R212+0x2800] ;  /* 0x00280000d4ac783b */ /* 0x000f220000000200 */
[----:B------:R-:W-:Y:S05]  /*11ab0*/  DEPBAR.LE SB0, 0x0 ;  /* 0x000080000000791a */ /* 0x000fea0000000000 */
[----:B------:R-:W-:Y:S01]  /*11ac0*/  BAR.SYNC.DEFER_BLOCKING 0x0 ;  /* 0x0000000000007b1d */ /* 0x000fe20000010000 */
[-C--:B-1----:R-:W-:Y:S08]  /*11ad0*/  HMMA.16816.F32.BF16 R84, R192, R168.reuse, R84 ;  /* 0x000000a8c054723c */ /* 0x082ff00000041854 */
[C---:B------:R-:W-:Y:S08]  /*11ae0*/  HMMA.16816.F32.BF16 R88, R196.reuse, R168, R88 ;  /* 0x000000a8c458723c */ /* 0x040ff00000041858 */
[-C--:B------:R-:W-:Y:S08]  /*11af0*/  HMMA.16816.F32.BF16 R92, R196, R170.reuse, R92 ;  /* 0x000000aac45c723c */ /* 0x080ff0000004185c */
[----:B------:R-:W-:Y:S08]  /*11b00*/  HMMA.16816.F32.BF16 R96, R192, R170, R96 ;  /* 0x000000aac060723c */ /* 0x000ff00000041860 */
        /* <DEDUP_REMOVED lines=8> */
[-C--:B-----5:R-:W-:Y:S08]  /*11b90*/  HMMA.16816.F32.BF16 R36, R176, R200.reuse, R36 ;  /* 0x000000c8b024723c */ /* 0x0a0ff00000041824 */
[C---:B------:R-:W-:Y:S08]  /*11ba0*/  HMMA.16816.F32.BF16 R40, R184.reuse, R200, R40 ;  /* 0x000000c8b828723c */ /* 0x040ff00000041828 */
[-C--:B------:R-:W-:Y:S08]  /*11bb0*/  HMMA.16816.F32.BF16 R44, R184, R202.reuse, R44 ;  /* 0x000000cab82c723c */ /* 0x080ff0000004182c */
[C---:B------:R-:W-:Y:S08]  /*11bc0*/  HMMA.16816.F32.BF16 R48, R176.reuse, R202, R48 ;  /* 0x000000cab030723c */ /* 0x040ff00000041830 */
[-C--:B--2---:R-:W-:Y:S08]  /*11bd0*/  HMMA.16816.F32.BF16 R52, R176, R204.reuse, R52 ;  /* 0x000000ccb034723c */ /* 0x084ff00000041834 */
[C---:B------:R-:W-:Y:S08]  /*11be0*/  HMMA.16816.F32.BF16 R56, R184.reuse, R204, R56 ;  /* 0x000000ccb838723c */ /* 0x040ff00000041838 */
[-C--:B------:R-:W-:Y:S08]  /*11bf0*/  HMMA.16816.F32.BF16 R60, R184, R206.reuse, R60 ;  /* 0x000000ceb83c723c */ /* 0x080ff0000004183c */
[C---:B------:R-:W-:Y:S08]  /*11c00*/  HMMA.16816.F32.BF16 R64, R176.reuse, R206, R64 ;  /* 0x000000ceb040723c */ /* 0x040ff00000041840 */
[-C--:B---3--:R-:W-:Y:S08]  /*11c10*/  HMMA.16816.F32.BF16 R68, R176, R208.reuse, R68 ;  /* 0x000000d0b044723c */ /* 0x088ff00000041844 */
        /* <DEDUP_REMOVED lines=66> */
.L_x_547:
[----:B-1----:R-:W-:Y:S01]  /*12040*/  IMAD.MOV.U32 R174, RZ, RZ, R237 ;  /* 0x000000ffffae7224 */ /* 0x002fe200078e00ed */
[----:B------:R-:W-:Y:S01]  /*12050*/  PLOP3.LUT P1, PT, PT, PT, UP2, 0x80, 0x0 ;  /* 0x000000000000781c */ /* 0x000fe20003f2f028 */
[----:B------:R-:W0:Y:S01]  /*12060*/  LDGDEPBAR ;  /* 0x00000000000079af */ /* 0x000e220000000000 */
[----:B------:R-:W-:Y:S01]  /*12070*/  PLOP3.LUT P0, PT, PT, PT, UP2, 0x80, 0x0 ;  /* 0x000000000000781c */ /* 0x000fe20003f0f028 */
[----:B------:R-:W-:Y:S02]  /*12080*/  IMAD R169, R244, -0x60, RZ ;  /* 0xffffffa0f4a97824 */ /* 0x000fe400078e02ff */
[----:B------:R-:W-:Y:S02]  /*12090*/  IMAD.U32 R170, RZ, RZ, UR8 ;  /* 0x00000008ffaa7e24 */ /* 0x000fe4000f8e00ff */
[----:B------:R-:W-:Y:S06]  /*120a0*/  IMAD.IADD R3, R169, 0x1, -R238 ;  /* 0x00000001a9037824 */ /* 0x000fec00078e0aee */
[----:B------:R-:W-:Y:S05]  /*120b0*/  @P1 IMAD.HI.U32 R0, R237, c[0x0][0x2c8], RZ ;  /* 0x0000b200ed001a27 */ /* 0x000fea00078e00ff */
[----:B------:R-:W-:Y:S02]  /*120c0*/  @P0 SHF.R.U32.HI R174, RZ, c[0x0][0x2cc], R0 ;  /* 0x0000b300ffae0a19 */ /* 0x000fe40000011600 */
[----:B------:R-:W-:Y:S02]  /*120d0*/  PLOP3.LUT P0, PT, PT, PT, UP1, 0x40, 0x0 ;  /* 0x000000000000781c */ /* 0x000fe40003f0e818 */
[----:B------:R-:W-:Y:S01]  /*120e0*/  IADD3 R0, -R238, 0x1, R169 ;  /* 0x00000001ee007810 */ /* 0x000fe20007ffe1a9 */
[----:B------:R-:W1:Y:S03]  /*120f0*/  SHFL.IDX PT, R2, R174, RZ, 0x1c1f ;  /* 0x001c1fffae027589 */ /* 0x000e6600000e0000 */
[----:B------:R-:W-:Y:S04]  /*12100*/  IADD3 R170, R0, -c[0x0][0x168], R170 ;  /* 0x80005a0000aa7a10 */ /* 0x000fe80007ffe0aa */
        /* <DEDUP_REMOVED lines=20> */
.L_x_550:
[----:B------:R-:W-:Y:S04]  /*12250*/  MOV R0, c[0x0][0x32c] ;  /* 0x0000cb0000007a02 */ /* 0x000fe80000000f00 */
[----:B------:R-:W-:Y:S11]  /*12260*/  ISETP.NE.AND P0, PT, R0, 0x1, PT ;  /* 0x000000010000780c */ /* 0x000ff60003f05270 */
[----:B------:R-:W-:Y:S02]  /*12270*/  @!UPT UIADD3 URZ, URZ, URZ, URZ ;  /* 0x0000003f3f3ff290 */ /* 0x000fe4000fffe03f */
[----:B------:R-:W-:Y:S05]  /*12280*/  @P0 IMAD.HI.U32 R0, R2, c[0x0][0x330], RZ ;  /* 0x0000cc0002000a27 */ /* 0x000fea00078e00ff */
[----:B------:R-:W-:Y:S02]  /*12290*/  @P0 SHF.R.U32.HI R2, RZ, c[0x0][0x334], R0 ;  /* 0x0000cd00ff020a19 */ /* 0x000fe40000011600 */
.L_x_551:
[----:B------:R-:W-:Y:S05]  /*122a0*/  BSYNC B0 ;  /* 0x0000000000007941 */ /* 0x000fea0003800000 */
.L_x_549:
[----:B------:R-:W-:Y:S05]  /*122b0*/  IMAD R2, R2, c[0x0][0x32c], R3 ;  /* 0x0000cb0002027a24 */ /* 0x000fea00078e0203 */
[----:B------:R-:W-:Y:S02]  /*122c0*/  IADD3 R0, R2, c[0x0][0x32c], RZ ;  /* 0x0000cb0002007a10 */ /* 0x000fe40007ffe0ff */
[----:B------:R-:W-:Y:S02]  /*122d0*/  IMNMX R171, R171, R2, !PT ;  /* 0x00000002abab7217 */ /* 0x000fe40007800200 */
[----:B------:R-:W-:Y:S02]  /*122e0*/  IMNMX R177, R177, R0, PT ;  /* 0x00000000b1b17217 */ /* 0x000fe40003800200 */
.L_x_548:
        /* <DEDUP_REMOVED lines=20> */
.L_x_554:
[----:B------:R-:W-:Y:S04]  /*12430*/  MOV R0, 0x1 ;  /* 0x0000000100007802 */ /* 0x000fe80000000f00 */
[----:B------:R-:W-:Y:S11]  /*12440*/  ISETP.NE.AND P0, PT, R0, c[0x0][0x32c], PT ;  /* 0x0000cb0000007a0c */ /* 0x000ff60003f05270 */
[----:B------:R-:W-:Y:S02]  /*12450*/  @!UPT UIADD3 URZ, URZ, URZ, URZ ;  /* 0x0000003f3f3ff290 */ /* 0x000fe4000fffe03f */
[----:B------:R-:W-:Y:S05]  /*12460*/  @P0 IMAD.HI.U32 R0, R2, c[0x0][0x330], RZ ;  /* 0x0000cc0002000a27 */ /* 0x000fea00078e00ff */
[----:B------:R-:W-:Y:S02]  /*12470*/  @P0 SHF.R.U32.HI R2, RZ, c[0x0][0x334], R0 ;  /* 0x0000cd00ff020a19 */ /* 0x000fe40000011600 */
.L_x_555:
[----:B------:R-:W-:Y:S05]  /*12480*/  BSYNC B0 ;  /* 0x0000000000007941 */ /* 0x000fea0003800000 */
.L_x_553:
[----:B------:R-:W-:Y:S05]  /*12490*/  IMAD R2, R2, c[0x0][0x32c], R3 ;  /* 0x0000cb0002027a24 */ /* 0x000fea00078e0203 */
[----:B------:R-:W-:Y:S02]  /*124a0*/  IADD3 R0, R2, c[0x0][0x32c], RZ ;  /* 0x0000cb0002007a10 */ /* 0x000fe40007ffe0ff */
[----:B------:R-:W-:Y:S02]  /*124b0*/  IMNMX R180, R180, R2, !PT ;  /* 0x00000002b4b47217 */ /* 0x000fe40007800200 */
[----:B------:R-:W-:Y:S02]  /*124c0*/  IMNMX R182, R182, R0, PT ;  /* 0x00000000b6b67217 */ /* 0x000fe40003800200 */
.L_x_552:
[C---:B------:R-:W-:Y:S02]  /*124d0*/  ISETP.GE.AND P0, PT, R169.reuse, 0x2, PT ;  /* 0x00000002a900780c */ /* 0x040fe40003f06270 */
[----:B------:R-:W-:Y:S02]  /*124e0*/  ISETP.GE.AND P2, PT, R169, 0xa, PT ;  /* 0x0000000aa900780c */ /* 0x000fe40003f46270 */
[----:B------:R-:W-:Y:S02]  /*124f0*/  P2R R181, PR, RZ, 0x1 ;  /* 0x00000001ffb57803 */ /* 0x000fe40000000000 */
[----:B------:R-:W-:Y:S02]  /*12500*/  ISETP.GT.AND P0, PT, R171, 0x1, !P0 ;  /* 0x00000001ab00780c */ /* 0x000fe40004704270 */
[----:B------:R-:W-:Y:S02]  /*12510*/  ISETP.GE.AND P1, PT, R169, 0x9, PT ;  /* 0x00000009a900780c */ /* 0x000fe40003f26270 */
[----:B------:R-:W-:Y:S02]  /*12520*/  ISETP.LT.OR P0, PT, R177, 0x2, P0 ;  /* 0x00000002b100780c */ /* 0x000fe40000701670 */
[----:B------:R-:W-:Y:S02]  /*12530*/  P2R R179, PR, RZ, 0x2 ;  /* 0x00000002ffb37803 */ /* 0x000fe40000000000 */
[----:B------:R-:W-:Y:S02]  /*12540*/  FSEL R2, R5, -INF , !P0 ;  /* 0xff80000005027808 */ /* 0x000fe40004000000 */
[C---:B------:R-:W-:Y:S02]  /*12550*/  ISETP.GT.AND P0, PT, R171.reuse, 0x9, !P2 ;  /* 0x00000009ab00780c */ /* 0x040fe40005704270 */
[----:B------:R-:W-:Y:S02]  /*12560*/  ISETP.GT.AND P1, PT, R171, 0x8, !P1 ;  /* 0x00000008ab00780c */ /* 0x000fe40004f24270 */
[----:B------:R-:W-:Y:S02]  /*12570*/  P2R R183, PR, RZ, 0x4 ;  /* 0x00000004ffb77803 */ /* 0x000fe40000000000 */
[----:B------:R-:W-:Y:S02]  /*12580*/  ISETP.LT.OR P0, PT, R177, 0xa, P0 ;  /* 0x0000000ab100780c */ /* 0x000fe40000701670 */
[----:B------:R-:W-:Y:S02]  /*12590*/  ISETP.GE.AND P2, PT, R169, 0x11, PT ;  /* 0x00000011a900780c */ /* 0x000fe40003f46270 */
[----:B------:R-:W-:Y:S02]  /*125a0*/  ISETP.LT.OR P1, PT, R177, 0x9, P1 ;  /* 0x00000009b100780c */ /* 0x000fe40000f21670 */
[----:B------:R-:W-:Y:S02]  /*125b0*/  FSEL R0, R17, -INF , !P0 ;  /* 0xff80000011007808 */ /* 0x000fe40004000000 */
[----:B------:R-:W-:Y:S02]  /*125c0*/  ISETP.GT.AND P0, PT, R171, 0x10, !P2 ;  /* 0x00000010ab00780c */ /* 0x000fe40005704270 */
[----:B------:R-:W-:Y:S02]  /*125d0*/  FSEL R5, R16, -INF , !P1 ;  /* 0xff80000010057808 */ /* 0x000fe40004800000 */
[----:B------:R-:W-:Y:S02]  /*125e0*/  ISETP.LT.OR P0, PT, R177, 0x11, P0 ;  /* 0x00000011b100780c */ /* 0x000fe40000701670 */
[----:B------:R-:W-:Y:S02]  /*125f0*/  ISETP.GE.AND P1, PT, R169, 0x12, PT ;  /* 0x00000012a900780c */ /* 0x000fe40003f26270 */
[----:B------:R-:W-:Y:S02]  /*12600*/  FSEL R20, R20, -INF , !P0 ;  /* 0xff80000014147808 */ /* 0x000fe40004000000 */
[----:B------:R-:W-:Y:S02]  /*12610*/  ISETP.GT.AND P0, PT, R171, 0x11, !P1 ;  /* 0x00000011ab00780c */ /* 0x000fe40004f04270 */
[----:B------:R-:W-:Y:S02]  /*12620*/  P2R R245, PR, RZ, 0x2 ;  /* 0x00000002fff57803 */ /* 0x000fe40000000000 */
[----:B------:R-:W-:Y:S02]  /*12630*/  ISETP.LT.OR P0, PT, R177, 0x12, P0 ;  /* 0x00000012b100780c */ /* 0x000fe40000701670 */
[----:B------:R-:W-:Y:S02]  /*12640*/  ISETP.GE.AND P1, PT, R169, 0x19, PT ;  /* 0x00000019a900780c */ /* 0x000fe40003f26270 */
[----:B------:R-:W-:Y:S02]  /*12650*/  FSEL R16, R21, -INF , !P0 ;  /* 0xff80000015107808 */ /* 0x000fe40004000000 */
[----:B------:R-:W-:Y:S02]  /*12660*/  ISETP.GT.AND P0, PT, R171, 0x18, !P1 ;  /* 0x00000018ab00780c */ /* 0x000fe40004f04270 */
[----:B------:R-:W-:Y:S01]  /*12670*/  P2R R211, PR, RZ, 0x2 ;  /* 0x00000002ffd37803 */ /* 0x000fe20000000000 */
[----:B------:R1:W-:Y:S01]  /*12680*/  STL [R1+0x8], R16 ;  /* 0x0000081001007387 */ /* 0x0003e20000100800 */
[----:B------:R-:W-:Y:S02]  /*12690*/  ISETP.LT.OR P0, PT, R177, 0x19, P0 ;  /* 0x00000019b100780c */ /* 0x000fe40000701670 */
[C---:B------:R-:W-:Y:S02]  /*126a0*/  ISETP.GE.AND P1, PT, R169.reuse, 0x1a, PT ;  /* 0x0000001aa900780c */ /* 0x040fe40003f26270 */
[C---:B------:R-:W-:Y:S02]  /*126b0*/  ISETP.GE.AND P6, PT, R169.reuse, 0x52, PT ;  /* 0x00000052a900780c */ /* 0x040fe40003fc6270 */
[----:B------:R-:W-:Y:S02]  /*126c0*/  P2R R209, PR, RZ, 0x2 ;  /* 0x00000002ffd17803 */ /* 0x000fe40000000000 */
[C---:B------:R-:W-:Y:S02]  /*126d0*/  ISETP.GE.AND P5, PT, R169.reuse, 0x59, PT ;  /* 0x00000059a900780c */ /* 0x040fe40003fa6270 */
[----:B------:R-:W-:Y:S02]  /*126e0*/  P2R R249, PR, RZ, 0x4 ;  /* 0x00000004fff97803 */ /* 0x000fe40000000000 */
[----:B------:R-:W-:Y:S02]  /*126f0*/  ISETP.GE.AND P2, PT, R169, 0x1, PT ;  /* 0x00000001a900780c */ /* 0x000fe40003f46270 */
[----:B-1----:R-:W-:Y:S02]  /*12700*/  FSEL R16, R32, -INF , !P0 ;  /* 0xff80000020107808 */ /* 0x002fe40004000000 */
[----:B------:R-:W-:Y:S02]  /*12710*/  ISETP.GT.AND P0, PT, R171, 0x19, !P1 ;  /* 0x00000019ab00780c */ /* 0x000fe40004f04270 */
[----:B------:R-:W-:Y:S02]  /*12720*/  ISETP.GE.AND P1, PT, R169, 0x21, PT ;  /* 0x00000021a900780c */ /* 0x000fe40003f26270 */
[----:B------:R-:W-:Y:S02]  /*12730*/  ISETP.LT.OR P0, PT, R177, 0x1a, P0 ;  /* 0x0000001ab100780c */ /* 0x000fe40000701670 */
[----:B------:R-:W-:Y:S02]  /*12740*/  P2R R203, PR, RZ, 0x2 ;  /* 0x00000002ffcb7803 */ /* 0x000fe40000000000 */
        /* <DEDUP_REMOVED lines=9> */
[----:B------:R-:W-:Y:S01]  /*127e0*/  STL [R1], R17 ;  /* 0x0000001101007387 */ /* 0x000fe20000100800 */
[----:B------:R-:W-:Y:S02]  /*127f0*/  ISETP.LT.OR P0, PT, R177, 0x22, P0 ;  /* 0x00000022b100780c */ /* 0x000fe40000701670 */
[----:B------:R-:W-:Y:S01]  /*12800*/  P2R R208, PR, RZ, 0x2 ;  /* 0x00000002ffd07803 */ /* 0x000fe20000000000 */
[----:B------:R-:W1:Y:S01]  /*12810*/  SHFL.IDX PT, R17, R174, 0x2, 0x1c1f ;  /* 0x005c1f00ae117f89 */ /* 0x000e6200000e0000 */
        /* <DEDUP_REMOVED lines=13> */
[----:B------:R-:W-:Y:S04]  /*128f0*/  ISETP.LT.OR P0, PT, R177, 0x31, P0 ;  /* 0x00000031b100780c */ /* 0x000fe80000701670 */
[----:B------:R-:W-:Y:S02]  /*12900*/  FSEL R201, R52, -INF , !P0 ;  /* 0xff80000034c97808 */ /* 0x000fe40004000000 */
[----:B------:R-:W-:Y:S02]  /*12910*/  ISETP.GT.AND P0, PT, R171, 0x31, !P1 ;  /* 0x00000031ab00780c */ /* 0x000fe40004f04270 */
[----:B------:R-:W-:Y:S02]  /*12920*/  P2R R52, PR, RZ, 0x2 ;  /* 0x00000002ff347803 */ /* 0x000fe40000000000 */
        /* <DEDUP_REMOVED lines=22> */
[----:B------:R-:W-:Y:S01]  /*12a90*/  FSEL R185, R69, -INF , !P0 ;  /* 0xff80000045b97808 */ /* 0x000fe20004000000 */
[--C-:B-1----:R-:W-:Y:S01]  /*12aa0*/  IMAD.IADD R69, R170, 0x1, R17.reuse ;  /* 0x00000001aa457824 */ /* 0x102fe200078e0211 */
[----:B------:R-:W-:Y:S02]  /*12ab0*/  ISETP.GT.AND P0, PT, R171, 0x48, !P1 ;  /* 0x00000048ab00780c */ /* 0x000fe40004f04270 */
[----:B------:R-:W-:Y:S02]  /*12ac0*/  P2R R32, PR, RZ, 0x2 ;  /* 0x00000002ff207803 */ /* 0x000fe40000000000 */
[----:B------:R-:W-:Y:S02]  /*12ad0*/  ISETP.LT.OR P0, PT, R177, 0x49, P0 ;  /* 0x00000049b100780c */ /* 0x000fe40000701670 */
[----:B------:R-:W-:Y:S02]  /*12ae0*/  ISETP.GE.AND P1, PT, R169, 0x4a, PT ;  /* 0x0000004aa900780c */ /* 0x000fe40003f26270 */
[----:B------:R-:W-:Y:S01]  /*12af0*/  FSEL R176, R80, -INF , !P0 ;  /* 0xff80000050b07808 */ /* 0x000fe20004000000 */
[----:B------:R-:W-:Y:S01]  /*12b00*/  IMAD.IADD R80, R173, 0x1, R17 ;  /* 0x00000001ad507824 */ /* 0x000fe200078e0211 */
[----:B------:R-:W-:Y:S02]  /*12b10*/  ISETP.GT.AND P0, PT, R171, 0x49, !P1 ;  /* 0x00000049ab00780c */ /* 0x000fe40004f04270 */
[----:B------:R-:W-:Y:S02]  /*12b20*/  P2R R21, PR, RZ, 0x2 ;  /* 0x00000002ff157803 */ /* 0x000fe40000000000 */
[----:B------:R-:W-:Y:S02]  /*12b30*/  ISETP.LT.OR P0, PT, R177, 0x4a, P0 ;  /* 0x0000004ab100780c */ /* 0x000fe40000701670 */
[----:B------:R-:W-:Y:S02]  /*12b40*/  ISETP.GE.AND P1, PT, R169, 0x51, PT ;  /* 0x00000051a900780c */ /* 0x000fe40003f26270 */
[----:B------:R-:W-:Y:S02]  /*12b50*/  FSEL R175, R81, -INF , !P0 ;  /* 0xff80000051af7808 */ /* 0x000fe40004000000 */
[----:B------:R-:W-:Y:S02]  /*12b60*/  ISETP.GT.AND P0, PT, R171, 0x50, !P1 ;  /* 0x00000050ab00780c */ /* 0x000fe40004f04270 */
[----:B------:R-:W-:Y:S02]  /*12b70*/  P2R R68, PR, RZ, 0x4 ;  /* 0x00000004ff447803 */ /* 0x000fe40000000000 */
        /* <DEDUP_REMOVED lines=11> */
[----:B------:R-:W-:Y:S04]  /*12c30*/  ISETP.GE.AND P0, PT, R169, 0x5a, PT ;  /* 0x0000005aa900780c */ /* 0x000fe80003f06270 */
        /* <DEDUP_REMOVED lines=21> */
.L_x_558:
[----:B------:R-:W-:Y:S04]  /*12d90*/  MOV R4, c[0x0][0x32c] ;  /* 0x0000cb0000047a02 */ /* 0x000fe80000000f00 */
[----:B------:R-:W-:Y:S11]  /*12da0*/  ISETP.NE.AND P2, PT, R4, 0x1, PT ;  /* 0x000000010400780c */ /* 0x000ff60003f45270 */
[----:B------:R-:W-:Y:S02]  /*12db0*/  @!UPT UIADD3 URZ, URZ, URZ, URZ ;  /* 0x0000003f3f3ff290 */ /* 0x000fe4000fffe03f */
[----:B------:R-:W-:Y:S05]  /*12dc0*/  @P2 IMAD.HI.U32 R4, R17, c[0x0][0x330], RZ ;  /* 0x0000cc0011042a27 */ /* 0x000fea00078e00ff */
[----:B------:R-:W-:Y:S02]  /*12dd0*/  @P2 SHF.R.U32.HI R17, RZ, c[0x0][0x334], R4 ;  /* 0x0000cd00ff112a19 */ /* 0x000fe40000011604 */
.L_x_559:
[----:B------:R-:W-:Y:S05]  /*12de0*/  BSYNC B0 ;  /* 0x0000000000007941 */ /* 0x000fea0003800000 */
.L_x_557:
[----:B------:R-:W-:Y:S05]  /*12df0*/  IMAD R17, R17, c[0x0][0x32c], R3 ;  /* 0x0000cb0011117a24 */ /* 0x000fea00078e0203 */
[----:B------:R-:W-:Y:S02]  /*12e00*/  IADD3 R4, R17, c[0x0][0x32c], RZ ;  /* 0x0000cb0011047a10 */ /* 0x000fe40007ffe0ff */
[----:B------:R-:W-:Y:S02]  /*12e10*/  IMNMX R69, R69, R17, !PT ;  /* 0x0000001145457217 */ /* 0x000fe40007800200 */
[----:B------:R-:W-:Y:S02]  /*12e20*/  IMNMX R80, R80, R4, PT ;  /* 0x0000000450507217 */ /* 0x000fe40003800200 */
.L_x_556:
[----:B------:R-:W-:Y:S02]  /*12e30*/  ISETP.NE.AND P2, PT, R179, RZ, PT ;  /* 0x000000ffb300720c */ /* 0x000fe40003f45270 */
[----:B------:R-:W-:Y:S02]  /*12e40*/  P2R R84, PR, RZ, 0x10 ;  /* 0x00000010ff547803 */ /* 0x000fe40000000000 */
[----:B------:R-:W-:Y:S02]  /*12e50*/  ISETP.GT.AND P2, PT, R180, 0x8, !P2 ;  /* 0x00000008b400780c */ /* 0x000fe40005744270 */
[----:B------:R-:W-:Y:S02]  /*12e60*/  ISETP.NE.AND P4, PT, R32, RZ, PT ;  /* 0x000000ff2000720c */ /* 0x000fe40003f85270 */
[----:B------:R-:W-:Y:S02]  /*12e70*/  ISETP.LT.OR P2, PT, R182, 0x9, P2 ;  /* 0x00000009b600780c */ /* 0x000fe40001741670 */
[----:B------:R-:W-:Y:S02]  /*12e80*/  P2R R81, PR, RZ, 0x8 ;  /* 0x00000008ff517803 */ /* 0x000fe40000000000 */
[----:B------:R-:W-:Y:S02]  /*12e90*/  FSEL R4, R18, -INF , !P2 ;  /* 0xff80000012047808 */ /* 0x000fe40005000000 */
[----:B------:R-:W-:Y:S02]  /*12ea0*/  ISETP.NE.AND P2, PT, R183, RZ, PT ;  /* 0x000000ffb700720c */ /* 0x000fe40003f45270 */
[----:B------:R-:W-:Y:S02]  /*12eb0*/  ISETP.NE.AND P3, PT, R21, RZ, PT ;  /* 0x000000ff1500720c */ /* 0x000fe40003f65270 */
[----:B------:R-:W-:Y:S04]  /*12ec0*/  ISETP.GT.AND P2, PT, R180, 0x9, !P2 ;  /* 0x00000009b400780c */ /* 0x000fe80005744270 */
[----:B------:R-:W-:Y:S04]  /*12ed0*/  ISETP.LT.OR P2, PT, R182, 0xa, P2 ;  /* 0x0000000ab600780c */ /* 0x000fe80001741670 */
[----:B------:R-:W-:Y:S02]  /*12ee0*/  FSEL R19, R19, -INF , !P2 ;  /* 0xff80000013137808 */ /* 0x000fe40005000000 */
[----:B------:R-:W-:Y:S04]  /*12ef0*/  ISETP.NE.AND P2, PT, R249, RZ, PT ;  /* 0x000000fff900720c */ /* 0x000fe80003f45270 */
[----:B------:R-:W-:Y:S04]  /*12f00*/  ISETP.GT.AND P2, PT, R180, 0x10, !P2 ;  /* 0x00000010b400780c */ /* 0x000fe80005744270 */
[----:B------:R-:W-:Y:S04]  /*12f10*/  ISETP.LT.OR P2, PT, R182, 0x11, P2 ;  /* 0x00000011b600780c */ /* 0x000fe80001741670 */
[----:B------:R-:W-:Y:S02]  /*12f20*/  FSEL R18, R22, -INF , !P2 ;  /* 0xff80000016127808 */ /* 0x000fe40005000000 */
[----:B------:R-:W-:Y:S02]  /*12f30*/  ISETP.NE.AND P2, PT, R245, RZ, PT ;  /* 0x000000fff500720c */ /* 0x000fe40003f45270 */
[----:B------:R-:W-:Y:S02]  /*12f40*/  P2R R22, PR, RZ, 0x10 ;  /* 0x00000010ff167803 */ /* 0x000fe40000000000 */
        /* <DEDUP_REMOVED lines=53> */
[----:B------:R-:W-:Y:S02]  /*132a0*/  ISETP.GT.AND P2, PT, R180, 0x48, !P4 ;  /* 0x00000048b400780c */ /* 0x000fe40006744270 */
[----:B------:R-:W-:Y:S02]  /*132b0*/  ISETP.NE.AND P4, PT, R68, RZ, PT ;  /* 0x000000ff4400720c */ /* 0x000fe40003f85270 */
        /* <DEDUP_REMOVED lines=11> */
[----:B------:R-:W-:Y:S04]  /*13370*/  ISETP.NE.AND P2, PT, R181, RZ, PT ;  /* 0x000000ffb500720c */ /* 0x000fe80003f45270 */
[----:B------:R-:W-:Y:S04]  /*13380*/  ISETP.GT.AND P2, PT, R180, 0x1, !P2 ;  /* 0x00000001b400780c */ /* 0x000fe80005744270 */
[----:B------:R-:W-:Y:S04]  /*13390*/  ISETP.LT.OR P2, PT, R182, 0x2, P2 ;  /* 0x00000002b600780c */ /* 0x000fe80001741670 */
[----:B------:R-:W-:Y:S02]  /*133a0*/  FSEL R7, R7, -INF , !P2 ;  /* 0xff80000007077808 */ /* 0x000fe40005000000 */
[----:B------:R-:W-:Y:S04]  /*133b0*/  ISETP.GT.AND P2, PT, R180, RZ, !P4 ;  /* 0x000000ffb400720c */ /* 0x000fe80006744270 */
        /* <DEDUP_REMOVED lines=8> */
[----:B------:R-:W-:Y:S02]  /*13440*/  ISETP.GT.AND P2, PT, R69, RZ, !P4 ;  /* 0x000000ff4500720c */ /* 0x000fe40006744270 */
[----:B------:R-:W-:Y:S01]  /*13450*/  ISETP.NE.AND P4, PT, R22, RZ, PT ;  /* 0x000000ff1600720c */ /* 0x000fe20003f85270 */
[----:B------:R-:W-:Y:S01]  /*13460*/  IMAD.IADD R22, R173, 0x1, R23 ;  /* 0x00000001ad167824 */ /* 0x000fe200078e0217 */
        /* <DEDUP_REMOVED lines=74> */
[----:B------:R-:W-:Y:S02]  /*13910*/  ISETP.GT.AND P2, PT, R69, 0x49, !P3 ;  /* 0x000000494500780c */ /* 0x000fe40005f44270 */
[----:B------:R-:W-:Y:S02]  /*13920*/  ISETP.NE.AND P3, PT, R81, RZ, PT ;  /* 0x000000ff5100720c */ /* 0x000fe40003f65270 */
        /* <DEDUP_REMOVED lines=32> */
.L_x_562:
[----:B------:R-:W-:Y:S04]  /*13b30*/  MOV R23, c[0x0][0x32c] ;  /* 0x0000cb0000177a02 */ /* 0x000fe80000000f00 */
[----:B------:R-:W-:Y:S11]  /*13b40*/  ISETP.NE.AND P2, PT, R23, 0x1, PT ;  /* 0x000000011700780c */ /* 0x000ff60003f45270 */
[----:B------:R-:W-:Y:S02]  /*13b50*/  @!UPT UIADD3 URZ, URZ, URZ, URZ ;  /* 0x0000003f3f3ff290 */ /* 0x000fe4000fffe03f */
[----:B------:R-:W-:Y:S05]  /*13b60*/  @P2 IMAD.HI.U32 R23, R24, c[0x0][0x330], RZ ;  /* 0x0000cc0018172a27 */ /* 0x000fea00078e00ff */
[----:B------:R-:W-:Y:S02]  /*13b70*/  @P2 SHF.R.U32.HI R24, RZ, c[0x0][0x334], R23 ;  /* 0x0000cd00ff182a19 */ /* 0x000fe40000011617 */
.L_x_563:
[----:B------:R-:W-:Y:S05]  /*13b80*/  BSYNC B0 ;  /* 0x0000000000007941 */ /* 0x000fea0003800000 */
.L_x_561:
[----:B------:R-:W-:Y:S05]  /*13b90*/  IMAD R3, R24, c[0x0][0x32c], R3 ;  /* 0x0000cb0018037a24 */ /* 0x000fea00078e0203 */
[----:B------:R-:W-:Y:S02]  /*13ba0*/  IADD3 R23, R3, c[0x0][0x32c], RZ ;  /* 0x0000cb0003177a10 */ /* 0x000fe40007ffe0ff */
[----:B------:R-:W-:Y:S02]  /*13bb0*/  IMNMX R170, R170, R3, !PT ;  /* 0x00000003aaaa7217 */ /* 0x000fe40007800200 */
[----:B------:R-:W-:Y:S02]  /*13bc0*/  IMNMX R22, R22, R23, PT ;  /* 0x0000001716167217 */ /* 0x000fe40003800200 */
.L_x_560:
[----:B------:R-:W2:Y:S01]  /*13bd0*/  LDL.LU R39, [R1+0x4] ;  /* 0x0000040001277983 */ /* 0x000ea20000300800 */
[----:B------:R-:W-:Y:S02]  /*13be0*/  ISETP.NE.AND P2, PT, R68, RZ, PT ;  /* 0x000000ff4400720c */ /* 0x000fe40003f45270 */
[----:B------:R-:W-:Y:S01]  /*13bf0*/  FMNMX.FTZ R24, R6, R166, !PT ;  /* 0x000000a606187209 */ /* 0x000fe20007810000 */
[----:B------:R-:W3:Y:S01]  /*13c00*/  LDL.LU R34, [R1+0x8] ;  /* 0x0000080001227983 */ /* 0x000ee20000300800 */
[----:B------:R-:W-:Y:S02]  /*13c10*/  ISETP.GT.AND P2, PT, R170, RZ, !P2 ;  /* 0x000000ffaa00720c */ /* 0x000fe40005744270 */
[----:B------:R-:W-:Y:S01]  /*13c20*/  FMNMX.FTZ R24, R7, R24, !PT ;  /* 0x0000001807187209 */ /* 0x000fe20007810000 */
[----:B------:R-:W4:Y:S01]  /*13c30*/  LDL.LU R3, [R1] ;  /* 0x0000000001037983 */ /* 0x000f220000300800 */
        /* <DEDUP_REMOVED lines=29> */
[----:B------:R-:W-:Y:S02]  /*13e10*/  MOV R56, R28 ;  /* 0x0000001c00387202 */ /* 0x000fe40000000f00 */
[----:B------:R-:W-:Y:S02]  /*13e20*/  FSEL R61, R26, -INF , !P2 ;  /* 0xff8000001a3d7808 */ /* 0x000fe40005000000 */
[----:B------:R-:W-:Y:S02]  /*13e30*/  ISETP.NE.AND P2, PT, R245, RZ, PT ;  /* 0x000000fff500720c */ /* 0x000fe40003f45270 */
[----:B------:R-:W-:Y:S02]  /*13e40*/  MOV R28, R85 ;  /* 0x00000055001c7202 */ /* 0x000fe40000000f00 */
[----:B------:R-:W-:Y:S02]  /*13e50*/  ISETP.GT.AND P2, PT, R170, 0x11, !P2 ;  /* 0x00000011aa00780c */ /* 0x000fe40005744270 */
[----:B------:R-:W-:Y:S02]  /*13e60*/  FMNMX.FTZ R24, R248, R24, !PT ;  /* 0x00000018f8187209 */ /* 0x000fe40007810000 */
[----:B------:R-:W-:Y:S02]  /*13e70*/  ISETP.LT.OR P2, PT, R22, 0x12, P2 ;  /* 0x000000121600780c */ /* 0x000fe40001741670 */
[----:B------:R-:W-:Y:S02]  /*13e80*/  MOV R57, R25 ;  /* 0x0000001900397202 */ /* 0x000fe40000000f00 */
        /* <DEDUP_REMOVED lines=25> */
[----:B------:R-:W-:Y:S01]  /*14020*/  FMNMX.FTZ R26, R10, R164, !PT ;  /* 0x000000a40a1a7209 */ /* 0x000fe20007810000 */
[----:B------:R-:W1:Y:S01]  /*14030*/  SHFL.BFLY PT, R25, R24, 0x2, 0x1f ;  /* 0x0c401f0018197f89 */ /* 0x000e6200000e0000 */
        /* <DEDUP_REMOVED lines=25> */
[C---:B------:R-:W-:Y:S02]  /*141d0*/  ISETP.GT.AND P1, PT, R170.reuse, 0x50, !P1 ;  /* 0x00000050aa00780c */ /* 0x040fe40004f24270 */
[----:B------:R-:W-:Y:S02]  /*141e0*/  ISETP.GT.AND P2, PT, R170, 0x31, !P2 ;  /* 0x00000031aa00780c */ /* 0x000fe40005744270 */
[C---:B------:R-:W-:Y:S02]  /*141f0*/  ISETP.LT.OR P1, PT, R22.reuse, 0x51, P1 ;  /* 0x000000511600780c */ /* 0x040fe40000f21670 */
[----:B------:R-:W-:Y:S02]  /*14200*/  ISETP.LT.OR P2, PT, R22, 0x32, P2 ;  /* 0x000000321600780c */ /* 0x000fe40001741670 */
[----:B------:R-:W-:Y:S02]  /*14210*/  ISETP.GT.AND P6, PT, R170, 0x51, !P6 ;  /* 0x00000051aa00780c */ /* 0x000fe400077c4270 */
[----:B------:R-:W-:Y:S02]  /*14220*/  FSEL R245, R59, -INF , !P2 ;  /* 0xff8000003bf57808 */ /* 0x000fe40005000000 */
[----:B------:R-:W-:Y:S02]  /*14230*/  ISETP.NE.AND P2, PT, R49, RZ, PT ;  /* 0x000000ff3100720c */ /* 0x000fe40003f45270 */
[----:B------:R-:W-:Y:S02]  /*14240*/  ISETP.LT.OR P6, PT, R22, 0x52, P6 ;  /* 0x000000521600780c */ /* 0x000fe400037c1670 */
[C---:B------:R-:W-:Y:S02]  /*14250*/  ISETP.GT.AND P2, PT, R170.reuse, 0x38, !P2 ;  /* 0x00000038aa00780c */ /* 0x040fe40005744270 */
[----:B------:R-:W-:Y:S02]  /*14260*/  ISETP.GT.AND P5, PT, R170, 0x58, !P5 ;  /* 0x00000058aa00780c */ /* 0x000fe40006fa4270 */
[C---:B------:R-:W-:Y:S02]  /*14270*/  ISETP.LT.OR P2, PT, R22.reuse, 0x39, P2 ;  /* 0x000000391600780c */ /* 0x040fe40001741670 */
[----:B------:R-:W-:Y:S02]  /*14280*/  ISETP.LT.OR P5, PT, R22, 0x59, P5 ;  /* 0x000000591600780c */ /* 0x000fe40002fa1670 */
[----:B------:R-:W-:Y:S02]  /*14290*/  FSEL R209, R62, -INF , !P2 ;  /* 0xff8000003ed17808 */ /* 0x000fe40005000000 */
[----:B------:R-:W-:Y:S02]  /*142a0*/  ISETP.NE.AND P2, PT, R48, RZ, PT ;  /* 0x000000ff3000720c */ /* 0x000fe40003f45270 */
[C---:B------:R-:W-:Y:S02]  /*142b0*/  ISETP.GT.AND P0, PT, R170.reuse, 0x59, !P0 ;  /* 0x00000059aa00780c */ /* 0x040fe40004704270 */
[----:B------:R-:W-:Y:S02]  /*142c0*/  ISETP.GT.AND P2, PT, R170, 0x39, !P2 ;  /* 0x00000039aa00780c */ /* 0x000fe40005744270 */
[C---:B------:R-:W-:Y:S02]  /*142d0*/  ISETP.LT.OR P0, PT, R22.reuse, 0x5a, P0 ;  /* 0x0000005a1600780c */ /* 0x040fe40000701670 */
[----:B------:R-:W-:Y:S02]  /*142e0*/  ISETP.LT.OR P2, PT, R22, 0x3a, P2 ;  /* 0x0000003a1600780c */ /* 0x000fe40001741670 */
[----:B------:R-:W-:Y:S02]  /*142f0*/  FSEL R90, R90, -INF , !P1 ;  /* 0xff8000005a5a7808 */ /* 0x000fe40004800000 */
[----:B------:R-:W-:Y:S02]  /*14300*/  FSEL R206, R63, -INF , !P2 ;  /* 0xff8000003fce7808 */ /* 0x000fe40005000000 */
[----:B------:R-:W-:Y:S02]  /*14310*/  ISETP.NE.AND P2, PT, R37, RZ, PT ;  /* 0x000000ff2500720c */ /* 0x000fe40003f45270 */
[----:B------:R-:W-:Y:S02]  /*14320*/  FSEL R91, R91, -INF , !P6 ;  /* 0xff8000005b5b7808 */ /* 0x000fe40007000000 */
[----:B------:R-:W-:Y:S02]  /*14330*/  ISETP.GT.AND P2, PT, R170, 0x40, !P2 ;  /* 0x00000040aa00780c */ /* 0x000fe40005744270 */
[----:B------:R-:W-:Y:S02]  /*14340*/  FSEL R94, R94, -INF , !P5 ;  /* 0xff8000005e5e7808 */ /* 0x000fe40006800000 */
[----:B------:R-:W-:Y:S02]  /*14350*/  ISETP.LT.OR P2, PT, R22, 0x41, P2 ;  /* 0x000000411600780c */ /* 0x000fe40001741670 */
[----:B------:R-:W-:Y:S02]  /*14360*/  FSEL R45, R95, -INF , !P0 ;  /* 0xff8000005f2d7808 */ /* 0x000fe40004000000 */
[----:B------:R-:W-:Y:S02]  /*14370*/  FSEL R187, R74, -INF , !P2 ;  /* 0xff8000004abb7808 */ /* 0x000fe40005000000 */
[----:B------:R-:W-:Y:S02]  /*14380*/  ISETP.NE.AND P2, PT, R33, RZ, PT ;  /* 0x000000ff2100720c */ /* 0x000fe40003f45270 */
[----:B------:R-:W-:Y:S02]  /*14390*/  FMNMX.FTZ R26, R211, R26, !PT ;  /* 0x0000001ad31a7209 */ /* 0x000fe40007810000 */
[----:B------:R-:W-:Y:S02]  /*143a0*/  ISETP.GT.AND P2, PT, R170, 0x41, !P2 ;  /* 0x00000041aa00780c */ /* 0x000fe40005744270 */
[----:B------:R-:W-:Y:S02]  /*143b0*/  FMNMX.FTZ R26, R249, R26, !PT ;  /* 0x0000001af91a7209 */ /* 0x000fe40007810000 */
[----:B------:R-:W-:Y:S04]  /*143c0*/  ISETP.LT.OR P2, PT, R22, 0x42, P2 ;  /* 0x000000421600780c */ /* 0x000fe80001741670 */
[----:B------:R-:W-:Y:S02]  /*143d0*/  FSEL R183, R75, -INF , !P2 ;  /* 0xff8000004bb77808 */ /* 0x000fe40005000000 */
[----:B------:R-:W-:Y:S04]  /*143e0*/  ISETP.NE.AND P2, PT, R32, RZ, PT ;  /* 0x000000ff2000720c */ /* 0x000fe80003f45270 */
[----:B------:R-:W-:Y:S04]  /*143f0*/  ISETP.GT.AND P2, PT, R170, 0x48, !P2 ;  /* 0x00000048aa00780c */ /* 0x000fe80005744270 */
[----:B------:R-:W-:Y:S04]  /*14400*/  ISETP.LT.OR P2, PT, R22, 0x49, P2 ;  /* 0x000000491600780c */ /* 0x000fe80001741670 */
        /* <DEDUP_REMOVED lines=8> */
[----:B------:R-:W-:Y:S04]  /*14490*/  FMNMX.FTZ R21, R13, R21, !PT ;  /* 0x000000150d157209 */ /* 0x000fe80007810000 */
[----:B------:R-:W-:Y:S04]  /*144a0*/  FMNMX.FTZ R21, R28, R21, !PT ;  /* 0x000000151c157209 */ /* 0x000fe80007810000 */
[----:B------:R-:W-:Y:S04]  /*144b0*/  FMNMX.FTZ R21, R57, R21, !PT ;  /* 0x0000001539157209 */ /* 0x000fe80007810000 */
[----:B------:R-:W-:Y:S04]  /*144c0*/  FMNMX.FTZ R21, R56, R21, !PT ;  /* 0x0000001538157209 */ /* 0x000fe80007810000 */
[----:B------:R-:W-:Y:S04]  /*144d0*/  FMNMX.FTZ R21, R38, R21, !PT ;  /* 0x0000001526157209 */ /* 0x000fe80007810000 */
[----:B------:R-:W-:Y:S04]  /*144e0*/  FMNMX.FTZ R21, R195, R21, !PT ;  /* 0x00000015c3157209 */ /* 0x000fe80007810000 */
[----:B------:R-:W-:Y:S02]  /*144f0*/  FMNMX.FTZ R21, R197, R21, !PT ;  /* 0x00000015c5157209 */ /* 0x000fe40007810000 */
[----:B----4-:R-:W-:Y:S02]  /*14500*/  MOV R63, R3 ;  /* 0x00000003003f7202 */ /* 0x010fe40000000f00 */
        /* <DEDUP_REMOVED lines=10> */
[----:B---3--:R-:W-:Y:S02]  /*145b0*/  FMNMX.FTZ R3, R34, R3, !PT ;  /* 0x0000000322037209 */ /* 0x008fe40007810000 */
[----:B------:R-:W-:Y:S02]  /*145c0*/  FMNMX.FTZ R21, R207, R21, !PT ;  /* 0x00000015cf157209 */ /* 0x000fe40007810000 */
[----:B------:R-:W-:Y:S02]  /*145d0*/  FMNMX.FTZ R3, R16, R3, !PT ;  /* 0x0000000310037209 */ /* 0x000fe40007810000 */
[----:B------:R-:W-:Y:S02]  /*145e0*/  FMNMX.FTZ R21, R188, R21, !PT ;  /* 0x00000015bc157209 */ /* 0x000fe40007810000 */
        /* <DEDUP_REMOVED lines=14> */
[----:B------:R-:W-:Y:S01]  /*146d0*/  SHFL.BFLY PT, R25, R24, 0x1, 0x1f ;  /* 0x0c201f0018197f89 */ /* 0x000fe200000e0000 */
[----:B------:R-:W-:Y:S02]  /*146e0*/  FMNMX.FTZ R3, R200, R3, !PT ;  /* 0x00000003c8037209 */ /* 0x000fe40007810000 */
[----:B------:R-:W-:Y:S02]  /*146f0*/  FMNMX.FTZ R21, R93, R21, !PT ;  /* 0x000000155d157209 */ /* 0x000fe40007810000 */
[----:B------:R-:W-:Y:S04]  /*14700*/  FMNMX.FTZ R3, R196, R3, !PT ;  /* 0x00000003c4037209 */ /* 0x000fe80007810000 */
[----:B------:R-:W-:Y:S04]  /*14710*/  FMNMX.FTZ R3, R190, R3, !PT ;  /* 0x00000003be037209 */ /* 0x000fe80007810000 */
[----:B------:R-:W-:Y:S04]  /*14720*/  FMNMX.FTZ R3, R185, R3, !PT ;  /* 0x00000003b9037209 */ /* 0x000fe80007810000 */
[----:B------:R-:W-:Y:S04]  /*14730*/  FMNMX.FTZ R3, R176, R3, !PT ;  /* 0x00000003b0037209 */ /* 0x000fe80007810000 */
[----:B------:R-:W-:Y:S04]  /*14740*/  FMNMX.FTZ R3, R175, R3, !PT ;  /* 0x00000003af037209 */ /* 0x000fe80007810000 */
[----:B------:R-:W-:Y:S04]  /*14750*/  FMNMX.FTZ R3, R172, R3, !PT ;  /* 0x00000003ac037209 */ /* 0x000fe80007810000 */
[----:B------:R-:W-:Y:S04]  /*14760*/  FMNMX.FTZ R3, R168, R3, !PT ;  /* 0x00000003a8037209 */ /* 0x000fe80007810000 */
[----:B------:R-:W-:Y:S04]  /*14770*/  FMNMX.FTZ R3, R96, R3, !PT ;  /* 0x0000000360037209 */ /* 0x000fe80007810000 */
[----:B------:R-:W-:Y:S05]  /*14780*/  FMNMX.FTZ R3, R97, R3, !PT ;  /* 0x0000000361037209 */ /* 0x000fea0007810000 */
[----:B------:R-:W1:Y:S02]  /*14790*/  SHFL.BFLY PT, R23, R3, 0x2, 0x1f ;  /* 0x0c401f0003177f89 */ /* 0x000e6400000e0000 */
[----:B-1----:R-:W-:Y:S06]  /*147a0*/  FMNMX.FTZ R3, R3, R23, !PT ;  /* 0x0000001703037209 */ /* 0x002fec0007810000 */
[----:B------:R-:W1:Y:S02]  /*147b0*/  SHFL.BFLY PT, R23, R3, 0x1, 0x1f ;  /* 0x0c201f0003177f89 */ /* 0x000e6400000e0000 */
[----:B-1----:R-:W-:Y:S06]  /*147c0*/  FMNMX.FTZ R3, R3, R23, !PT ;  /* 0x0000001703037209 */ /* 0x002fec0007810000 */
[----:B------:R-:W1:Y:S01]  /*147d0*/  SHFL.BFLY PT, R23, R21, 0x2, 0x1f ;  /* 0x0c401f0015177f89 */ /* 0x000e6200000e0000 */
[C---:B------:R-:W-:Y:S01]  /*147e0*/  FSETP.NEU.FTZ.AND P2, PT, R3.reuse, -INF , PT ;  /* 0xff8000000300780b */ /* 0x040fe20003f5d000 */
[----:B------:R-:W-:Y:S05]  /*147f0*/  FMUL.FTZ R174, R3, c[0x0][0x2d0] ;  /* 0x0000b40003ae7a20 */ /* 0x000fea0000410000 */
[----:B------:R-:W-:Y:S05]  /*14800*/  FSEL R174, R174, RZ, P2 ;  /* 0x000000ffaeae7208 */ /* 0x000fea0001000000 */
[--C-:B------:R-:W-:Y:S02]  /*14810*/  FFMA.FTZ R75, R20, c[0x0][0x2d0], -R174.reuse ;  /* 0x0000b400144b7a23 */ /* 0x100fe400000108ae */
[--C-:B------:R-:W-:Y:S02]  /*14820*/  FFMA.FTZ R84, R34, c[0x0][0x2d0], -R174.reuse ;  /* 0x0000b40022547a23 */ /* 0x100fe400000108ae */
[----:B------:R-:W-:Y:S01]  /*14830*/  LDSM.16.MT88.4 R32, [R220+0x100] ;  /* 0x00010000dc20783b */ /* 0x000fe20000004200 */
[--C-:B------:R-:W-:Y:S01]  /*14840*/  FFMA.FTZ R87, R39, c[0x0][0x2d0], -R174.reuse ;  /* 0x0000b40027577a23 */ /* 0x100fe200000108ae */
[----:B------:R-:W-:Y:S01]  /*14850*/  MUFU.EX2 R75, R75 ;  /* 0x0000004b004b7308 */ /* 0x000fe20000000800 */
[--C-:B------:R-:W-:Y:S01]  /*14860*/  FFMA.FTZ R69, R2, c[0x0][0x2d0], -R174.reuse ;  /* 0x0000b40002457a23 */ /* 0x100fe200000108ae */
[----:B------:R-:W-:Y:S01]  /*14870*/  FMNMX.FTZ R2, R24, R25, !PT ;  /* 0x0000001918027209 */ /* 0x000fe20007810000 */
[--C-:B------:R-:W-:Y:S01]  /*14880*/  FFMA.FTZ R46, R5, c[0x0][0x2d0], -R174.reuse ;  /* 0x0000b400052e7a23 */ /* 0x100fe200000108ae */
[----:B------:R-:W-:Y:S01]  /*14890*/  FMNMX.FTZ R24, R245, R26, !PT ;  /* 0x0000001af5187209 */ /* 0x000fe20007810000 */
[--C-:B------:R-:W-:Y:S01]  /*148a0*/  FFMA.FTZ R86, R16, c[0x0][0x2d0], -R174.reuse ;  /* 0x0000b40010567a23 */ /* 0x100fe200000108ae */
[----:B-1----:R-:W-:Y:S01]  /*148b0*/  FMNMX.FTZ R5, R21, R23, !PT ;  /* 0x0000001715057209 */ /* 0x002fe20007810000 */
[C---:B------:R-:W-:Y:S01]  /*148c0*/  FMUL.FTZ R173, R2.reuse, c[0x0][0x2d0] ;  /* 0x0000b40002ad7a20 */ /* 0x040fe20000410000 */
[----:B------:R-:W-:Y:S01]  /*148d0*/  FMNMX.FTZ R24, R209, R24, !PT ;  /* 0x00000018d1187209 */ /* 0x000fe20007810000 */
[--C-:B------:R-:W-:Y:S01]  /*148e0*/  FFMA.FTZ R76, R53, c[0x0][0x2d0], -R174.reuse ;  /* 0x0000b400354c7a23 */ /* 0x100fe200000108ae */
[----:B------:R-:W-:Y:S01]  /*148f0*/  MUFU.EX2 R69, R69 ;  /* 0x0000004500457308 */ /* 0x000fe20000000800 */
[----:B------:R-:W-:Y:S01]  /*14900*/  FSETP.NEU.FTZ.AND P1, PT, R2, -INF , PT ;  /* 0xff8000000200780b */ /* 0x000fe20003f3d000 */
[--C-:B------:R-:W-:Y:S01]  /*14910*/  FFMA.FTZ R47, R0, c[0x0][0x2d0], -R174.reuse ;  /* 0x0000b400002f7a23 */ /* 0x100fe200000108ae */
[----:B------:R-:W-:Y:S01]  /*14920*/  FMNMX.FTZ R21, R206, R24, !PT ;  /* 0x00000018ce157209 */ /* 0x000fe20007810000 */
[--C-:B------:R-:W-:Y:S01]  /*14930*/  FFMA.FTZ R191, R191, c[0x0][0x2d0], -R174.reuse ;  /* 0x0000b400bfbf7a23 */ /* 0x100fe200000108ae */
[----:B------:R-:W-:Y:S01]  /*14940*/  FSEL R173, R173, RZ, P1 ;  /* 0x000000ffadad7208 */ /* 0x000fe20000800000 */
[--C-:B------:R-:W-:Y:S01]  /*14950*/  FFMA.FTZ R192, R192, c[0x0][0x2d0], -R174.reuse ;  /* 0x0000b400c0c07a23 */ /* 0x100fe200000108ae */
[----:B------:R-:W-:Y:S01]  /*14960*/  FMNMX.FTZ R21, R187, R21, !PT ;  /* 0x00000015bb157209 */ /* 0x000fe20007810000 */
[--C-:B------:R-:W-:Y:S01]  /*14970*/  FFMA.FTZ R201, R201, c[0x0][0x2d0], -R174.reuse ;  /* 0x0000b400c9c97a23 */ /* 0x100fe200000108ae */
[----:B------:R-:W1:Y:S01]  /*14980*/  SHFL.BFLY PT, R0, R5, 0x1, 0x1f ;  /* 0x0c201f0005007f89 */ /* 0x000e6200000e0000 */
[----:B------:R-:W2:Y:S01]  /*14990*/  MUFU.EX2 R76, R76 ;  /* 0x0000004c004c7308 */ /* 0x000ea20000000800 */
[--C-:B------:R-:W-:Y:S01]  /*149a0*/  FFMA.FTZ R78, R6, c[0x0][0x2d0], -R173.reuse ;  /* 0x0000b400064e7a23 */ /* 0x100fe200000108ad */
[----:B------:R-:W-:Y:S01]  /*149b0*/  FMNMX.FTZ R6, R183, R21, !PT ;  /* 0x00000015b7067209 */ /* 0x000fe20007810000 */
[--C-:B------:R-:W-:Y:S02]  /*149c0*/  FFMA.FTZ R72, R19, c[0x0][0x2d0], -R173.reuse ;  /* 0x0000b40013487a23 */ /* 0x100fe400000108ad */
[--C-:B------:R-:W-:Y:S01]  /*149d0*/  FFMA.FTZ R83, R18, c[0x0][0x2d0], -R173.reuse ;  /* 0x0000b40012537a23 */ /* 0x100fe200000108ad */
[----:B------:R-:W-:Y:S01]  /*149e0*/  FMNMX.FTZ R6, R181, R6, !PT ;  /* 0x00000006b5067209 */ /* 0x000fe20007810000 */
[----:B------:R-:W-:Y:S01]  /*149f0*/  LDSM.16.MT88.4 R20, [R225+0x100] ;  /* 0x00010000e114783b */ /* 0x000fe20000004200 */
[--C-:B------:R-:W-:Y:S02]  /*14a00*/  FFMA.FTZ R85, R17, c[0x0][0x2d0], -R173.reuse ;  /* 0x0000b40011557a23 */ /* 0x100fe400000108ad */
[----:B------:R-:W-:Y:S01]  /*14a10*/  MUFU.EX2 R46, R46 ;  /* 0x0000002e002e7308 */ /* 0x000fe20000000800 */
[----:B------:R-:W-:Y:S01]  /*14a20*/  FMNMX.FTZ R6, R179, R6, !PT ;  /* 0x00000006b3067209 */ /* 0x000fe20007810000 */
[--C-:B------:R-:W-:Y:S02]  /*14a30*/  FFMA.FTZ R73, R7, c[0x0][0x2d0], -R173.reuse ;  /* 0x0000b40007497a23 */ /* 0x100fe400000108ad */
[--C-:B------:R-:W-:Y:S01]  /*14a40*/  FFMA.FTZ R68, R4, c[0x0][0x2d0], -R173.reuse ;  /* 0x0000b40004447a23 */ /* 0x100fe200000108ad */
[----:B------:R-:W-:Y:S01]  /*14a50*/  FMNMX.FTZ R6, R90, R6, !PT ;  /* 0x000000065a067209 */ /* 0x000fe20007810000 */
[--C-:B------:R-:W-:Y:S02]  /*14a60*/  FFMA.FTZ R193, R193, c[0x0][0x2d0], -R173.reuse ;  /* 0x0000b400c1c17a23 */ /* 0x100fe400000108ad */
[--C-:B------:R-:W-:Y:S01]  /*14a70*/  FFMA.FTZ R194, R194, c[0x0][0x2d0], -R173.reuse ;  /* 0x0000b400c2c27a23 */ /* 0x100fe200000108ad */
[----:B------:R-:W-:Y:S01]  /*14a80*/  FMNMX.FTZ R6, R91, R6, !PT ;  /* 0x000000065b067209 */ /* 0x000fe20007810000 */
[----:B------:R-:W3:Y:S01]  /*14a90*/  MUFU.EX2 R47, R47 ;  /* 0x0000002f002f7308 */ /* 0x000ee20000000800 */
[--C-:B------:R-:W-:Y:S02]  /*14aa0*/  FFMA.FTZ R247, R247, c[0x0][0x2d0], -R174.reuse ;  /* 0x0000b400f7f77a23 */ /* 0x100fe400000108ae */
[----:B------:R-:W-:Y:S01]  /*14ab0*/  FMNMX.FTZ R4, R94, R6, !PT ;  /* 0x000000065e047209 */ /* 0x000fe20007810000 */
[--C-:B------:R-:W-:Y:S01]  /*14ac0*/  FFMA.FTZ R251, R251, c[0x0][0x2d0], -R173.reuse ;  /* 0x0000b400fbfb7a23 */ /* 0x100fe200000108ad */
[----:B--2---:R-:W-:Y:S01]  /*14ad0*/  F2FP.BF16.PACK_AB R48, R69, R76 ;  /* 0x0000004c4530723e */ /* 0x004fe200000010ff */
[--C-:B------:R-:W-:Y:S01]  /*14ae0*/  FFMA.FTZ R248, R248, c[0x0][0x2d0], -R173.reuse ;  /* 0x0000b400f8f87a23 */ /* 0x100fe200000108ad */
[----:B------:R-:W-:Y:S01]  /*14af0*/  FMNMX.FTZ R4, R45, R4, !PT ;  /* 0x000000042d047209 */ /* 0x000fe20007810000 */
[--C-:B------:R-:W-:Y:S01]  /*14b00*/  FFMA.FTZ R200, R200, c[0x0][0x2d0], -R174.reuse ;  /* 0x0000b400c8c87a23 */ /* 0x100fe200000108ae */
[----:B-1----:R-:W-:Y:S01]  /*14b10*/  FMNMX.FTZ R0, R5, R0, !PT ;  /* 0x0000000005007209 */ /* 0x002fe20007810000 */
[----:B------:R-:W-:Y:S01]  /*14b20*/  MUFU.EX2 R78, R78 ;  /* 0x0000004e004e7308 */ /* 0x000fe20000000800 */
[--C-:B------:R-:W-:Y:S01]  /*14b30*/  FFMA.FTZ R196, R196, c[0x0][0x2d0], -R174.reuse ;  /* 0x0000b400c4c47a23 */ /* 0x100fe200000108ae */
[----:B------:R-:W1:Y:S01]  /*14b40*/  SHFL.BFLY PT, R5, R4, 0x2, 0x1f ;  /* 0x0c401f0004057f89 */ /* 0x000e6200000e0000 */
[C---:B------:R-:W-:Y:S01]  /*14b50*/  FSETP.NEU.FTZ.AND P0, PT, R0.reuse, -INF , PT ;  /* 0xff8000000000780b */ /* 0x040fe20003f1d000 */
[----:B------:R-:W-:Y:S02]  /*14b60*/  FMUL.FTZ R170, R0, c[0x0][0x2d0] ;  /* 0x0000b40000aa7a20 */ /* 0x000fe40000410000 */
[--C-:B------:R-:W-:Y:S02]  /*14b70*/  FFMA.FTZ R204, R204, c[0x0][0x2d0], -R173.reuse ;  /* 0x0000b400cccc7a23 */ /* 0x100fe400000108ad */
[----:B------:R-:W-:Y:S01]  /*14b80*/  FFMA.FTZ R202, R202, c[0x0][0x2d0], -R173 ;  /* 0x0000b400caca7a23 */ /* 0x000fe200000108ad */
[----:B------:R-:W-:Y:S01]  /*14b90*/  FSEL R170, R170, RZ, P0 ;  /* 0x000000ffaaaa7208 */ /* 0x000fe20000000000 */
[----:B------:R-:W2:Y:S01]  /*14ba0*/  MUFU.EX2 R73, R73 ;  /* 0x0000004900497308 */ /* 0x000ea20000000800 */
[--C-:B------:R-:W-:Y:S02]  /*14bb0*/  FFMA.FTZ R190, R190, c[0x0][0x2d0], -R174.reuse ;  /* 0x0000b400bebe7a23 */ /* 0x100fe400000108ae */
[----:B------:R-:W-:Y:S01]  /*14bc0*/  FFMA.FTZ R185, R185, c[0x0][0x2d0], -R174 ;  /* 0x0000b400b9b97a23 */ /* 0x000fe200000108ae */
[----:B---3--:R-:W-:Y:S01]  /*14bd0*/  F2FP.BF16.PACK_AB R50, R47, R46 ;  /* 0x0000002e2f32723e */ /* 0x008fe200000010ff */
        /* <DEDUP_REMOVED lines=8> */
[--C-:B------:R-:W-:Y:S01]  /*14c60*/  FFMA.FTZ R197, R197, c[0x0][0x2d0], -R170.reuse ;  /* 0x0000b400c5c57a23 */ /* 0x100fe200000108aa */
[----:B------:R-:W-:Y:S01]  /*14c70*/  FSEL R5, R3, RZ, P2 ;  /* 0x000000ff03057208 */ /* 0x000fe20001000000 */
[--C-:B------:R-:W-:Y:S01]  /*14c80*/  FFMA.FTZ R198, R198, c[0x0][0x2d0], -R170.reuse ;  /* 0x0000b400c6c67a23 */ /* 0x100fe200000108aa */
[----:B------:R-:W1:Y:S01]  /*14c90*/  MUFU.EX2 R72, R72 ;  /* 0x0000004800487308 */ /* 0x000e620000000800 */
[----:B------:R-:W3:Y:S01]  /*14ca0*/  SHFL.BFLY PT, R44, R4, 0x1, 0x1f ;  /* 0x0c201f00042c7f89 */ /* 0x000ee200000e0000 */
[--C-:B------:R-:W-:Y:S02]  /*14cb0*/  FFMA.FTZ R199, R199, c[0x0][0x2d0], -R170.reuse ;  /* 0x0000b400c7c77a23 */ /* 0x100fe400000108aa */
[----:B------:R-:W-:Y:S01]  /*14cc0*/  FADD.FTZ R43, -R5, R167 ;  /* 0x000000a7052b7221 */ /* 0x000fe20000010100 */
[----:B------:R-:W-:Y:S01]  /*14cd0*/  MOV R167, R38 ;  /* 0x0000002600a77202 */ /* 0x000fe20000000f00 */
[--C-:B------:R-:W-:Y:S01]  /*14ce0*/  FFMA.FTZ R250, R250, c[0x0][0x2d0], -R170.reuse ;  /* 0x0000b400fafa7a23 */ /* 0x100fe200000108aa */
[----:B--2---:R-:W-:Y:S01]  /*14cf0*/  F2FP.BF16.PACK_AB R49, R73, R78 ;  /* 0x0000004e4931723e */ /* 0x004fe200000010ff */
[----:B------:R-:W-:Y:S01]  /*14d00*/  FMUL.FTZ R43, R43, c[0x0][0x2d0] ;  /* 0x0000b4002b2b7a20 */ /* 0x000fe20000410000 */
[----:B------:R-:W-:Y:S01]  /*14d10*/  FSEL R5, R2, RZ, P1 ;  /* 0x000000ff02057208 */ /* 0x000fe20000800000 */
[----:B------:R-:W-:Y:S01]  /*14d20*/  MUFU.EX2 R77, R77 ;  /* 0x0000004d004d7308 */ /* 0x000fe20000000800 */
[--C-:B------:R-:W-:Y:S02]  /*14d30*/  FFMA.FTZ R246, R246, c[0x0][0x2d0], -R170.reuse ;  /* 0x0000b400f6f67a23 */ /* 0x100fe400000108aa */
[----:B------:R-:W-:Y:S02]  /*14d40*/  FFMA.FTZ R210, R210, c[0x0][0x2d0], -R170 ;  /* 0x0000b400d2d27a23 */ /* 0x000fe400000108aa */
[----:B------:R-:W-:Y:S01]  /*14d50*/  FADD.FTZ R42, -R5, R166 ;  /* 0x000000a6052a7221 */ /* 0x000fe20000010100 */
[----:B------:R-:W-:Y:S01]  /*14d60*/  FSEL R5, R0, RZ, P0 ;  /* 0x000000ff00057208 */ /* 0x000fe20000000000 */
[----:B------:R-:W-:Y:S02]  /*14d70*/  FFMA.FTZ R166, R65, c[0x0][0x2d0], -R173 ;  /* 0x0000b40041a67a23 */ /* 0x000fe400000108ad */
[----:B------:R-:W-:Y:S01]  /*14d80*/  FMUL.FTZ R42, R42, c[0x0][0x2d0] ;  /* 0x0000b4002a2a7a20 */ /* 0x000fe20000410000 */
[----:B------:R-:W2:Y:S01]  /*14d90*/  MUFU.EX2 R43, R43 ;  /* 0x0000002b002b7308 */ /* 0x000ea20000000800 */
[----:B------:R-:W-:Y:S02]  /*14da0*/  FADD.FTZ R5, -R5, R165 ;  /* 0x000000a505057221 */ /* 0x000fe40000010100 */
[--C-:B------:R-:W-:Y:S01]  /*14db0*/  FFMA.FTZ R165, R29, c[0x0][0x2d0], -R173.reuse ;  /* 0x0000b4001da57a23 */ /* 0x100fe200000108ad */
[----:B-1----:R-:W-:Y:S01]  /*14dc0*/  F2FP.BF16.PACK_AB R51, R72, R68 ;  /* 0x000000444833723e */ /* 0x002fe200000010ff */
[----:B------:R-:W-:Y:S01]  /*14dd0*/  FMUL.FTZ R5, R5, c[0x0][0x2d0] ;  /* 0x0000b40005057a20 */ /* 0x000fe20000410000 */
[----:B---3--:R-:W-:Y:S01]  /*14de0*/  FMNMX.FTZ R44, R44, R4, !PT ;  /* 0x000000042c2c7209 */ /* 0x008fe20007810000 */
[----:B------:R-:W-:Y:S02]  /*14df0*/  FFMA.FTZ R207, R207, c[0x0][0x2d0], -R170 ;  /* 0x0000b400cfcf7a23 */ /* 0x000fe400000108aa */
[--C-:B------:R-:W-:Y:S01]  /*14e00*/  FFMA.FTZ R189, R189, c[0x0][0x2d0], -R173.reuse ;  /* 0x0000b400bdbd7a23 */ /* 0x100fe200000108ad */
[----:B------:R-:W1:Y:S01]  /*14e10*/  MUFU.EX2 R42, R42 ;  /* 0x0000002a002a7308 */ /* 0x000e620000000800 */
[C---:B------:R-:W-:Y:S01]  /*14e20*/  FSETP.NEU.FTZ.AND P0, PT, R44.reuse, -INF , PT ;  /* 0xff8000002c00780b */ /* 0x040fe20003f1d000 */
[----:B------:R-:W-:Y:S02]  /*14e30*/  FMUL.FTZ R95, R44, c[0x0][0x2d0] ;  /* 0x0000b4002c5f7a20 */ /* 0x000fe40000410000 */
[----:B------:R-:W-:Y:S01]  /*14e40*/  FFMA.FTZ R186, R186, c[0x0][0x2d0], -R173 ;  /* 0x0000b400baba7a23 */ /* 0x000fe200000108ad */
[----:B------:R-:W-:Y:S01]  /*14e50*/  FSEL R4, R44, RZ, P0 ;  /* 0x000000ff2c047208 */ /* 0x000fe20000000000 */
[--C-:B------:R-:W-:Y:S01]  /*14e60*/  FFMA.FTZ R176, R176, c[0x0][0x2d0], -R174.reuse ;  /* 0x0000b400b0b07a23 */ /* 0x100fe200000108ae */
[----:B------:R-:W-:Y:S01]  /*14e70*/  FSEL R95, R95, RZ, P0 ;  /* 0x000000ff5f5f7208 */ /* 0x000fe20000000000 */
[----:B------:R-:W-:Y:S01]  /*14e80*/  FFMA.FTZ R175, R175, c[0x0][0x2d0], -R174 ;  /* 0x0000b400afaf7a23 */ /* 0x000fe200000108ae */
[----:B------:R-:W-:Y:S01]  /*14e90*/  ISETP.GT.AND P0, PT, R244, R230, PT ;  /* 0x000000e6f400720c */ /* 0x000fe20003f04270 */
[----:B------:R3:W4:Y:S01]  /*14ea0*/  MUFU.EX2 R41, R5 ;  /* 0x0000000500297308 */ /* 0x0007220000000800 */
[----:B------:R-:W-:Y:S01]  /*14eb0*/  FADD.FTZ R4, -R4, R164 ;  /* 0x000000a404047221 */ /* 0x000fe20000010100 */
[----:B------:R-:W-:Y:S01]  /*14ec0*/  IADD3 R244, R244, -0x1, RZ ;  /* 0xfffffffff4f47810 */ /* 0x000fe20007ffe0ff */
[--C-:B------:R-:W-:Y:S02]  /*14ed0*/  FFMA.FTZ R82, R10, c[0x0][0x2d0], -R95.reuse ;  /* 0x0000b4000a527a23 */ /* 0x100fe4000001085f */
[----:B------:R-:W-:Y:S02]  /*14ee0*/  FMUL.FTZ R4, R4, c[0x0][0x2d0] ;  /* 0x0000b40004047a20 */ /* 0x000fe40000410000 */
[C---:B--2---:R-:W-:Y:S02]  /*14ef0*/  FMUL.FTZ R16, R43.reuse, R148 ;  /* 0x000000942b107220 */ /* 0x044fe40000410000 */
[----:B------:R-:W-:Y:S01]  /*14f00*/  FMUL.FTZ R17, R43, R149 ;  /* 0x000000952b117220 */ /* 0x000fe20000410000 */
[----:B------:R2:W5:Y:S01]  /*14f10*/  MUFU.EX2 R40, R4 ;  /* 0x0000000400287308 */ /* 0x0005620000000800 */
[--C-:B------:R-:W-:Y:S02]  /*14f20*/  FFMA.FTZ R81, R11, c[0x0][0x2d0], -R95.reuse ;  /* 0x0000b4000b517a23 */ /* 0x100fe4000001085f */
[--C-:B------:R-:W-:Y:S02]  /*14f30*/  FFMA.FTZ R80, R14, c[0x0][0x2d0], -R95.reuse ;  /* 0x0000b4000e507a23 */ /* 0x100fe4000001085f */
[----:B------:R-:W-:Y:S02]  /*14f40*/  FFMA.FTZ R79, R15, c[0x0][0x2d0], -R95 ;  /* 0x0000b4000f4f7a23 */ /* 0x000fe4000001085f */
[C---:B-1----:R-:W-:Y:S02]  /*14f50*/  FMUL.FTZ R18, R42.reuse, R150 ;  /* 0x000000962a127220 */ /* 0x042fe40000410000 */
[----:B------:R-:W-:Y:S01]  /*14f60*/  FMUL.FTZ R19, R42, R151 ;  /* 0x000000972a137220 */ /* 0x000fe20000410000 */
[----:B------:R-:W1:Y:S01]  /*14f70*/  MUFU.EX2 R71, R71 ;  /* 0x0000004700477308 */ /* 0x000e620000000800 */
[----:B------:R-:W-:Y:S01]  /*14f80*/  LDSM.16.MT88.4 R148, [R225+0x2900] ;  /* 0x00290000e194783b */ /* 0x000fe20000004200 */
[----:B------:R-:W-:Y:S02]  /*14f90*/  FFMA.FTZ R164, R36, c[0x0][0x2d0], -R173 ;  /* 0x0000b40024a47a23 */ /* 0x000fe400000108ad */
[----:B---3--:R-:W-:Y:S02]  /*14fa0*/  FMUL.FTZ R5, R43, R161 ;  /* 0x000000a12b057220 */ /* 0x008fe40000410000 */
[C---:B------:R-:W-:Y:S02]  /*14fb0*/  FMUL.FTZ R6, R42.reuse, R162 ;  /* 0x000000a22a067220 */ /* 0x040fe40000410000 */
[----:B------:R-:W-:Y:S01]  /*14fc0*/  FMUL.FTZ R7, R42, R163 ;  /* 0x000000a32a077220 */ /* 0x000fe20000410000 */
[----:B------:R-:W3:Y:S01]  /*14fd0*/  LDSM.16.MT88.4 R36, [R219+0x100] ;  /* 0x00010000db24783b */ /* 0x000ee20000004200 */
[----:B------:R-:W-:Y:S01]  /*14fe0*/  MUFU.EX2 R70, R70 ;  /* 0x0000004600467308 */ /* 0x000fe20000000800 */
[C---:B----4-:R-:W-:Y:S02]  /*14ff0*/  FMUL.FTZ R8, R41.reuse, R156 ;  /* 0x0000009c29087220 */ /* 0x050fe40000410000 */
[----:B------:R-:W-:Y:S02]  /*15000*/  FMUL.FTZ R9, R41, R157 ;  /* 0x0000009d29097220 */ /* 0x000fe40000410000 */
[----:B--2---:R-:W-:Y:S02]  /*15010*/  FMUL.FTZ R4, R43, R160 ;  /* 0x000000a02b047220 */ /* 0x004fe40000410000 */
[C---:B-----5:R-:W-:Y:S02]  /*15020*/  FMUL.FTZ R10, R40.reuse, R158 ;  /* 0x0000009e280a7220 */ /* 0x060fe40000410000 */
[C---:B------:R-:W-:Y:S01]  /*15030*/  FMUL.FTZ R11, R40.reuse, R159 ;  /* 0x0000009f280b7220 */ /* 0x040fe20000410000 */
[----:B------:R-:W2:Y:S01]  /*15040*/  MUFU.EX2 R74, R74 ;  /* 0x0000004a004a7308 */ /* 0x000ea20000000800 */
[----:B------:R-:W-:Y:S01]  /*15050*/  FMUL.FTZ R29, R41, R137 ;  /* 0x00000089291d7220 */ /* 0x000fe20000410000 */
[-C--:B------:R-:W-:Y:S05]  /*15060*/  HMMA.16816.F32.BF16 R4, R48, R20.reuse, R4 ;  /* 0x000000143004723c */ /* 0x080fea0000041804 */
[--C-:B------:R-:W-:Y:S01]  /*15070*/  FFMA.FTZ R137, R57, c[0x0][0x2d0], -R170.reuse ;  /* 0x0000b40039897a23 */ /* 0x100fe200000108aa */
[----:B-1----:R-:W-:Y:S01]  /*15080*/  F2FP.BF16.PACK_AB R52, R71, R77 ;  /* 0x0000004d4734723e */ /* 0x002fe200000010ff */
[----:B------:R-:W1:Y:S01]  /*15090*/  LDSM.16.MT88.4 R56, [R218+0x100] ;  /* 0x00010000da38783b */ /* 0x000e620000004200 */
[----:B------:R-:W-:Y:S01]  /*150a0*/  MUFU.EX2 R82, R82 ;  /* 0x0000005200527308 */ /* 0x000fe20000000800 */
[C---:B------:R-:W-:Y:S03]  /*150b0*/  FMUL.FTZ R116, R41.reuse, R116 ;  /* 0x0000007429747220 */ /* 0x040fe60000410000 */
[C---:B------:R-:W-:Y:S02]  /*150c0*/  FMUL.FTZ R117, R41.reuse, R117 ;  /* 0x0000007529757220 */ /* 0x040fe40000410000 */
[C---:B------:R-:W-:Y:S02]  /*150d0*/  FMUL.FTZ R118, R40.reuse, R118 ;  /* 0x0000007628767220 */ /* 0x040fe40000410000 */
[----:B------:R-:W-:Y:S02]  /*150e0*/  FMUL.FTZ R119, R40, R119 ;  /* 0x0000007728777220 */ /* 0x000fe40000410000 */
[----:B------:R-:W4:Y:S01]  /*150f0*/  MUFU.EX2 R81, R81 ;  /* 0x0000005100517308 */ /* 0x000f220000000800 */
[C---:B------:R-:W-:Y:S02]  /*15100*/  FMUL.FTZ R120, R41.reuse, R120 ;  /* 0x0000007829787220 */ /* 0x040fe40000410000 */
[----:B------:R-:W-:Y:S01]  /*15110*/  FMUL.FTZ R121, R41, R121 ;  /* 0x0000007929797220 */ /* 0x000fe20000410000 */
[----:B--2---:R-:W-:Y:S01]  /*15120*/  F2FP.BF16.PACK_AB R54, R74, R70 ;  /* 0x000000464a36723e */ /* 0x004fe200000010ff */
[C---:B------:R-:W-:Y:S02]  /*15130*/  FMUL.FTZ R122, R40.reuse, R122 ;  /* 0x0000007a287a7220 */ /* 0x040fe40000410000 */
[----:B------:R-:W-:Y:S02]  /*15140*/  FMUL.FTZ R123, R40, R123 ;  /* 0x0000007b287b7220 */ /* 0x000fe40000410000 */
[C---:B------:R-:W-:Y:S01]  /*15150*/  FMUL.FTZ R124, R43.reuse, R124 ;  /* 0x0000007c2b7c7220 */ /* 0x040fe20000410000 */
[----:B------:R-:W-:Y:S01]  /*15160*/  MUFU.EX2 R80, R80 ;  /* 0x0000005000507308 */ /* 0x000fe20000000800 */
[----:B------:R-:W-:Y:S02]  /*15170*/  FMUL.FTZ R125, R43, R125 ;  /* 0x0000007d2b7d7220 */ /* 0x000fe40000410000 */
[C---:B------:R-:W-:Y:S02]  /*15180*/  FMUL.FTZ R126, R42.reuse, R126 ;  /* 0x0000007e2a7e7220 */ /* 0x040fe40000410000 */
[----:B------:R-:W-:Y:S02]  /*15190*/  FMUL.FTZ R127, R42, R127 ;  /* 0x0000007f2a7f7220 */ /* 0x000fe40000410000 */
[C---:B------:R-:W-:Y:S02]  /*151a0*/  FMUL.FTZ R12, R41.reuse, R152 ;  /* 0x00000098290c7220 */ /* 0x040fe40000410000 */
[----:B------:R-:W-:Y:S01]  /*151b0*/  FMUL.FTZ R13, R41, R153 ;  /* 0x00000099290d7220 */ /* 0x000fe20000410000 */
[----:B------:R-:W2:Y:S01]  /*151c0*/  MUFU.EX2 R79, R79 ;  /* 0x0000004f004f7308 */ /* 0x000ea20000000800 */
[C---:B------:R-:W-:Y:S02]  /*151d0*/  FMUL.FTZ R14, R40.reuse, R154 ;  /* 0x0000009a280e7220 */ /* 0x040fe40000410000 */
[C---:B------:R-:W-:Y:S01]  /*151e0*/  FMUL.FTZ R15, R40.reuse, R155 ;  /* 0x0000009b280f7220 */ /* 0x040fe20000410000 */
[----:B----4-:R-:W-:Y:S01]  /*151f0*/  F2FP.BF16.PACK_AB R53, R81, R82 ;  /* 0x000000525135723e */ /* 0x010fe200000010ff */
[C---:B------:R-:W-:Y:S02]  /*15200*/  FMUL.FTZ R24, R41.reuse, R140 ;  /* 0x0000008c29187220 */ /* 0x040fe40000410000 */
[----:B------:R-:W-:Y:S02]  /*15210*/  FMUL.FTZ R25, R41, R141 ;  /* 0x0000008d29197220 */ /* 0x000fe40000410000 */
[C---:B------:R-:W-:Y:S01]  /*15220*/  FMUL.FTZ R26, R40.reuse, R142 ;  /* 0x0000008e281a7220 */ /* 0x040fe20000410000 */
[----:B------:R-:W-:Y:S01]  /*15230*/  MUFU.EX2 R84, R84 ;  /* 0x0000005400547308 */ /* 0x000fe20000000800 */
[C---:B------:R-:W-:Y:S02]  /*15240*/  FMUL.FTZ R27, R40.reuse, R143 ;  /* 0x0000008f281b7220 */ /* 0x040fe40000410000 */
[C---:B------:R-:W-:Y:S02]  /*15250*/  FMUL.FTZ R30, R40.reuse, R138 ;  /* 0x0000008a281e7220 */ /* 0x040fe40000410000 */
[----:B------:R-:W-:Y:S02]  /*15260*/  FMUL.FTZ R31, R40, R139 ;  /* 0x0000008b281f7220 */ /* 0x000fe40000410000 */
[C---:B------:R-:W-:Y:S02]  /*15270*/  FMUL.FTZ R100, R43.reuse, R100 ;  /* 0x000000642b647220 */ /* 0x040fe40000410000 */
[----:B------:R-:W-:Y:S01]  /*15280*/  FMUL.FTZ R101, R43, R101 ;  /* 0x000000652b657220 */ /* 0x000fe20000410000 */
[----:B------:R-:W-:Y:S01]  /*15290*/  MUFU.EX2 R83, R83 ;  /* 0x0000005300537308 */ /* 0x000fe20000000800 */
[C---:B------:R-:W-:Y:S02]  /*152a0*/  FMUL.FTZ R102, R42.reuse, R102 ;  /* 0x000000662a667220 */ /* 0x040fe40000410000 */
[----:B------:R-:W-:Y:S01]  /*152b0*/  FMUL.FTZ R103, R42, R103 ;  /* 0x000000672a677220 */ /* 0x000fe20000410000 */
[----:B--2---:R-:W-:Y:S01]  /*152c0*/  F2FP.BF16.PACK_AB R55, R79, R80 ;  /* 0x000000504f37723e */ /* 0x004fe200000010ff */
[C---:B------:R-:W-:Y:S02]  /*152d0*/  FMUL.FTZ R104, R41.reuse, R104 ;  /* 0x0000006829687220 */ /* 0x040fe40000410000 */
[C---:B------:R-:W-:Y:S02]  /*152e0*/  FMUL.FTZ R105, R41.reuse, R105 ;  /* 0x0000006929697220 */ /* 0x040fe40000410000 */
[C---:B------:R-:W-:Y:S01]  /*152f0*/  FMUL.FTZ R106, R40.reuse, R106 ;  /* 0x0000006a286a7220 */ /* 0x040fe20000410000 */
[----:B------:R-:W-:Y:S01]  /*15300*/  MUFU.EX2 R85, R85 ;  /* 0x0000005500557308 */ /* 0x000fe20000000800 */
[C---:B------:R-:W-:Y:S04]  /*15310*/  HMMA.16816.F32.BF16 R8, R52.reuse, R20, R8 ;  /* 0x000000143408723c */ /* 0x040fe80000041808 */
[C---:B------:R-:W-:Y:S02]  /*15320*/  FMUL.FTZ R107, R40.reuse, R107 ;  /* 0x0000006b286b7220 */ /* 0x040fe40000410000 */
[----:B------:R-:W-:Y:S02]  /*15330*/  FMUL.FTZ R108, R41, R108 ;  /* 0x0000006c296c7220 */ /* 0x000fe40000410000 */
[-C--:B------:R-:W-:Y:S01]  /*15340*/  HMMA.16816.F32.BF16 R12, R52, R22.reuse, R12 ;  /* 0x00000016340c723c */ /* 0x080fe2000004180c */
[----:B------:R-:W-:Y:S03]  /*15350*/  MUFU.EX2 R86, R86 ;  /* 0x0000005600567308 */ /* 0x000fe60000000800 */
[C---:B------:R-:W-:Y:S02]  /*15360*/  FMUL.FTZ R20, R43.reuse, R144 ;  /* 0x000000902b147220 */ /* 0x040fe40000410000 */
[----:B------:R-:W-:Y:S02]  /*15370*/  FMUL.FTZ R21, R43, R145 ;  /* 0x000000912b157220 */ /* 0x000fe40000410000 */
[C---:B------:R-:W-:Y:S03]  /*15380*/  HMMA.16816.F32.BF16 R16, R48.reuse, R22, R16 ;  /* 0x000000163010723c */ /* 0x040fe60000041810 */
[----:B------:R-:W-:Y:S01]  /*15390*/  MUFU.EX2 R87, R87 ;  /* 0x0000005700577308 */ /* 0x000fe20000000800 */
[----:B------:R-:W-:Y:S02]  /*153a0*/  FMUL.FTZ R109, R41, R109 ;  /* 0x0000006d296d7220 */ /* 0x000fe40000410000 */
[----:B------:R-:W-:Y:S02]  /*153b0*/  FMUL.FTZ R110, R40, R110 ;  /* 0x0000006e286e7220 */ /* 0x000fe40000410000 */
[C---:B------:R-:W-:Y:S04]  /*153c0*/  FMUL.FTZ R22, R42.reuse, R146 ;  /* 0x000000922a167220 */ /* 0x040fe80000410000 */
[----:B------:R-:W-:Y:S01]  /*153d0*/  FMUL.FTZ R23, R42, R147 ;  /* 0x000000932a177220 */ /* 0x000fe20000410000 */
[----:B------:R-:W-:Y:S01]  /*153e0*/  MUFU.EX2 R164, R164 ;  /* 0x000000a400a47308 */ /* 0x000fe20000000800 */
[----:B------:R-:W-:Y:S02]  /*153f0*/  FMUL.FTZ R111, R40, R111 ;  /* 0x0000006f286f7220 */ /* 0x000fe40000410000 */
[C---:B------:R-:W-:Y:S02]  /*15400*/  FMUL.FTZ R112, R43.reuse, R112 ;  /* 0x000000702b707220 */ /* 0x040fe40000410000 */
[----:B------:R-:W-:Y:S01]  /*15410*/  FMUL.FTZ R113, R43, R113 ;  /* 0x000000712b717220 */ /* 0x000fe20000410000 */
[-C--:B------:R-:W-:Y:S03]  /*15420*/  HMMA.16816.F32.BF16 R20, R48, R32.reuse, R20 ;  /* 0x000000203014723c */ /* 0x080fe60000041814 */
[C---:B------:R-:W-:Y:S01]  /*15430*/  FMUL.FTZ R114, R42.reuse, R114 ;  /* 0x000000722a727220 */ /* 0x040fe20000410000 */
[----:B------:R-:W-:Y:S01]  /*15440*/  MUFU.EX2 R165, R165 ;  /* 0x000000a500a57308 */ /* 0x000fe20000000800 */
[----:B------:R-:W-:Y:S02]  /*15450*/  FMUL.FTZ R115, R42, R115 ;  /* 0x000000732a737220 */ /* 0x000fe40000410000 */
[--C-:B------:R-:W-:Y:S01]  /*15460*/  FFMA.FTZ R203, R203, c[0x0][0x2d0], -R95.reuse ;  /* 0x0000b400cbcb7a23 */ /* 0x100fe2000001085f */
[C---:B------:R-:W-:Y:S04]  /*15470*/  HMMA.16816.F32.BF16 R24, R52.reuse, R32, R24 ;  /* 0x000000203418723c */ /* 0x040fe80000041818 */
[----:B------:R-:W-:Y:S02]  /*15480*/  FFMA.FTZ R205, R205, c[0x0][0x2d0], -R95 ;  /* 0x0000b400cdcd7a23 */ /* 0x000fe4000001085f */
[----:B------:R-:W-:Y:S01]  /*15490*/  MUFU.EX2 R137, R137 ;  /* 0x0000008900897308 */ /* 0x000fe20000000800 */
[--C-:B------:R-:W-:Y:S02]  /*154a0*/  FFMA.FTZ R32, R28, c[0x0][0x2d0], -R170.reuse ;  /* 0x0000b4001c207a23 */ /* 0x100fe400000108aa */
[----:B------:R-:W-:Y:S03]  /*154b0*/  FMUL.FTZ R28, R41, R136 ;  /* 0x00000088291c7220 */ /* 0x000fe60000410000 */
[----:B------:R-:W-:Y:S02]  /*154c0*/  FMUL.FTZ R33, R43, R133 ;  /* 0x000000852b217220 */ /* 0x000fe40000410000 */
[----:B------:R-:W-:Y:S02]  /*154d0*/  FFMA.FTZ R133, R167, c[0x0][0x2d0], -R170 ;  /* 0x0000b400a7857a23 */ /* 0x000fe400000108aa */
[-C--:B------:R-:W-:Y:S01]  /*154e0*/  HMMA.16816.F32.BF16 R28, R52, R34.reuse, R28 ;  /* 0x00000022341c723c */ /* 0x080fe2000004181c */
[----:B------:R2:W4:Y:S02]  /*154f0*/  MUFU.EX2 R136, R32 ;  /* 0x0000002000887308 */ /* 0x0005240000000800 */
[----:B------:R-:W-:Y:S02]  /*15500*/  FFMA.FTZ R167, R64, c[0x0][0x2d0], -R173 ;  /* 0x0000b40040a77a23 */ /* 0x000fe400000108ad */
[--C-:B------:R-:W-:Y:S02]  /*15510*/  FFMA.FTZ R208, R208, c[0x0][0x2d0], -R95.reuse ;  /* 0x0000b400d0d07a23 */ /* 0x100fe4000001085f */
[--C-:B------:R-:W-:Y:S01]  /*15520*/  FFMA.FTZ R211, R211, c[0x0][0x2d0], -R95.reuse ;  /* 0x0000b400d3d37a23 */ /* 0x100fe2000001085f */
[C---:B------:R-:W-:Y:S03]  /*15530*/  HMMA.16816.F32.BF16 R100, R48.reuse, R34, R100 ;  /* 0x000000223064723c */ /* 0x040fe60000041864 */
[----:B------:R-:W-:Y:S01]  /*15540*/  MUFU.EX2 R133, R133 ;  /* 0x0000008500857308 */ /* 0x000fe20000000800 */
[--C-:B------:R-:W-:Y:S02]  /*15550*/  FFMA.FTZ R249, R249, c[0x0][0x2d0], -R95.reuse ;  /* 0x0000b400f9f97a23 */ /* 0x100fe4000001085f */
[--C-:B------:R-:W-:Y:S02]  /*15560*/  FFMA.FTZ R245, R245, c[0x0][0x2d0], -R95.reuse ;  /* 0x0000b400f5f57a23 */ /* 0x100fe4000001085f */
[C---:B------:R-:W-:Y:S04]  /*15570*/  FMUL.FTZ R34, R42.reuse, R134 ;  /* 0x000000862a227220 */ /* 0x040fe80000410000 */
[----:B------:R-:W-:Y:S01]  /*15580*/  FMUL.FTZ R35, R42, R135 ;  /* 0x000000872a237220 */ /* 0x000fe20000410000 */
[----:B------:R-:W-:Y:S01]  /*15590*/  MUFU.EX2 R166, R166 ;  /* 0x000000a600a67308 */ /* 0x000fe20000000800 */
[----:B------:R-:W-:Y:S02]  /*155a0*/  FFMA.FTZ R134, R63, c[0x0][0x2d0], -R174 ;  /* 0x0000b4003f867a23 */ /* 0x000fe400000108ae */
[--C-:B------:R-:W-:Y:S02]  /*155b0*/  FFMA.FTZ R135, R61, c[0x0][0x2d0], -R95.reuse ;  /* 0x0000b4003d877a23 */ /* 0x100fe4000001085f */
[----:B--2---:R-:W-:Y:S02]  /*155c0*/  FMUL.FTZ R32, R43, R132 ;  /* 0x000000842b207220 */ /* 0x004fe40000410000 */
[--C-:B------:R-:W-:Y:S02]  /*155d0*/  FFMA.FTZ R209, R209, c[0x0][0x2d0], -R95.reuse ;  /* 0x0000b400d1d17a23 */ /* 0x100fe4000001085f */
[----:B------:R-:W-:Y:S01]  /*155e0*/  FFMA.FTZ R206, R206, c[0x0][0x2d0], -R95 ;  /* 0x0000b400cece7a23 */ /* 0x000fe2000001085f */
[----:B------:R2:W5:Y:S01]  /*155f0*/  MUFU.EX2 R132, R62 ;  /* 0x0000003e00847308 */ /* 0x0005620000000800 */
[--C-:B------:R-:W-:Y:S01]  /*15600*/  FFMA.FTZ R178, R178, c[0x0][0x2d0], -R173.reuse ;  /* 0x0000b400b2b27a23 */ /* 0x100fe200000108ad */
[-C--:B---3--:R-:W-:Y:S03]  /*15610*/  HMMA.16816.F32.BF16 R32, R48, R36.reuse, R32 ;  /* 0x000000243020723c */ /* 0x088fe60000041820 */
[----:B------:R-:W-:Y:S02]  /*15620*/  FFMA.FTZ R177, R177, c[0x0][0x2d0], -R173 ;  /* 0x0000b400b1b17a23 */ /* 0x000fe400000108ad */
[--C-:B------:R-:W-:Y:S02]  /*15630*/  FFMA.FTZ R188, R188, c[0x0][0x2d0], -R170.reuse ;  /* 0x0000b400bcbc7a23 */ /* 0x100fe400000108aa */
[--C-:B------:R-:W-:Y:S01]  /*15640*/  FFMA.FTZ R184, R184, c[0x0][0x2d0], -R170.reuse ;  /* 0x0000b400b8b87a23 */ /* 0x100fe200000108aa */
[C---:B------:R-:W-:Y:S01]  /*15650*/  HMMA.16816.F32.BF16 R104, R52.reuse, R36, R104 ;  /* 0x000000243468723c */ /* 0x040fe20000041868 */
[----:B------:R-:W-:Y:S03]  /*15660*/  MUFU.EX2 R135, R135 ;  /* 0x0000008700877308 */ /* 0x000fe60000000800 */
[--C-:B------:R-:W-:Y:S02]  /*15670*/  FFMA.FTZ R182, R182, c[0x0][0x2d0], -R170.reuse ;  /* 0x0000b400b6b67a23 */ /* 0x100fe400000108aa */
[----:B------:R-:W-:Y:S02]  /*15680*/  FFMA.FTZ R180, R180, c[0x0][0x2d0], -R170 ;  /* 0x0000b400b4b47a23 */ /* 0x000fe400000108aa */
[-C--:B------:R-:W-:Y:S03]  /*15690*/  HMMA.16816.F32.BF16 R108, R52, R38.reuse, R108 ;  /* 0x00000026346c723c */ /* 0x080fe6000004186c */
[----:B------:R-:W-:Y:S01]  /*156a0*/  MUFU.EX2 R134, R134 ;  /* 0x0000008600867308 */ /* 0x000fe20000000800 */
[C---:B------:R-:W-:Y:S02]  /*156b0*/  FMUL.FTZ R36, R43.reuse, R128 ;  /* 0x000000802b247220 */ /* 0x040fe40000410000 */
[--C-:B------:R-:W-:Y:S02]  /*156c0*/  FFMA.FTZ R128, R60, c[0x0][0x2d0], -R95.reuse ;  /* 0x0000b4003c807a23 */ /* 0x100fe4000001085f */
[C---:B------:R-:W-:Y:S01]  /*156d0*/  HMMA.16816.F32.BF16 R112, R48.reuse, R38, R112 ;  /* 0x000000263070723c */ /* 0x040fe20000041870 */
[----:B--2---:R-:W2:Y:S03]  /*156e0*/  LDSM.16.MT88.4 R60, [R225+0x900] ;  /* 0x00090000e13c783b */ /* 0x004ea60000004200 */
[----:B------:R-:W-:Y:S01]  /*156f0*/  FMUL.FTZ R37, R43, R129 ;  /* 0x000000812b257220 */ /* 0x000fe20000410000 */
[----:B------:R-:W3:Y:S01]  /*15700*/  MUFU.EX2 R128, R128 ;  /* 0x0000008000807308 */ /* 0x000ee20000000800 */
[--C-:B------:R-:W-:Y:S02]  /*15710*/  FFMA.FTZ R129, R67, c[0x0][0x2d0], -R95.reuse ;  /* 0x0000b40043817a23 */ /* 0x100fe4000001085f */
[C---:B------:R-:W-:Y:S04]  /*15720*/  FMUL.FTZ R38, R42.reuse, R130 ;  /* 0x000000822a267220 */ /* 0x040fe80000410000 */
[----:B------:R-:W-:Y:S02]  /*15730*/  FMUL.FTZ R39, R42, R131 ;  /* 0x000000832a277220 */ /* 0x000fe40000410000 */
[--C-:B------:R-:W-:Y:S01]  /*15740*/  FFMA.FTZ R130, R66, c[0x0][0x2d0], -R95.reuse ;  /* 0x0000b40042827a23 */ /* 0x100fe2000001085f */
[----:B------:R-:W-:Y:S01]  /*15750*/  MUFU.EX2 R129, R129 ;  /* 0x0000008100817308 */ /* 0x000fe20000000800 */
[----:B------:R-:W-:Y:S01]  /*15760*/  LDSM.16.MT88.4 R64, [R219+0x900] ;  /* 0x00090000db40783b */ /* 0x000fe20000004200 */
[--C-:B------:R-:W-:Y:S02]  /*15770*/  FFMA.FTZ R131, R252, c[0x0][0x2d0], -R174.reuse ;  /* 0x0000b400fc837a23 */ /* 0x100fe400000108ae */
[-C--:B-1----:R-:W-:Y:S03]  /*15780*/  HMMA.16816.F32.BF16 R36, R48, R56.reuse, R36 ;  /* 0x000000383024723c */ /* 0x082fe60000041824 */
[--C-:B------:R-:W-:Y:S02]  /*15790*/  FFMA.FTZ R187, R187, c[0x0][0x2d0], -R95.reuse ;  /* 0x0000b400bbbb7a23 */ /* 0x100fe4000001085f */
[--C-:B------:R-:W-:Y:S01]  /*157a0*/  FFMA.FTZ R183, R183, c[0x0][0x2d0], -R95.reuse ;  /* 0x0000b400b7b77a23 */ /* 0x100fe2000001085f */
[----:B------:R-:W1:Y:S01]  /*157b0*/  MUFU.EX2 R130, R130 ;  /* 0x0000008200827308 */ /* 0x000e620000000800 */
[--C-:B------:R-:W-:Y:S01]  /*157c0*/  FFMA.FTZ R181, R181, c[0x0][0x2d0], -R95.reuse ;  /* 0x0000b400b5b57a23 */ /* 0x100fe2000001085f */
[C---:B------:R-:W-:Y:S04]  /*157d0*/  HMMA.16816.F32.BF16 R116, R52.reuse, R56, R116 ;  /* 0x000000383474723c */ /* 0x040fe80000041874 */
[----:B------:R-:W-:Y:S02]  /*157e0*/  FFMA.FTZ R179, R179, c[0x0][0x2d0], -R95 ;  /* 0x0000b400b3b37a23 */ /* 0x000fe4000001085f */
[--C-:B------:R-:W-:Y:S02]  /*157f0*/  FFMA.FTZ R172, R172, c[0x0][0x2d0], -R174.reuse ;  /* 0x0000b400acac7a23 */ /* 0x100fe400000108ae */
[-C--:B------:R-:W-:Y:S01]  /*15800*/  HMMA.16816.F32.BF16 R120, R52, R58.reuse, R120 ;  /* 0x0000003a3478723c */ /* 0x080fe20000041878 */
[----:B------:R-:W-:Y:S03]  /*15810*/  MUFU.EX2 R131, R131 ;  /* 0x0000008300837308 */ /* 0x000fe60000000800 */
[--C-:B------:R-:W-:Y:S02]  /*15820*/  FFMA.FTZ R168, R168, c[0x0][0x2d0], -R174.reuse ;  /* 0x0000b400a8a87a23 */ /* 0x100fe400000108ae */
[--C-:B------:R-:W-:Y:S01]  /*15830*/  FFMA.FTZ R171, R171, c[0x0][0x2d0], -R173.reuse ;  /* 0x0000b400abab7a23 */ /* 0x100fe200000108ad */
[----:B----4-:R-:W-:Y:S01]  /*15840*/  F2FP.BF16.PACK_AB R52, R137, R136 ;  /* 0x000000888934723e */ /* 0x010fe200000010ff */
[----:B------:R-:W-:Y:S01]  /*15850*/  HMMA.16816.F32.BF16 R124, R48, R58, R124 ;  /* 0x0000003a307c723c */ /* 0x000fe2000004187c */
[----:B------:R-:W4:Y:S02]  /*15860*/  LDSM.16.MT88.4 R56, [R220+0x900] ;  /* 0x00090000dc38783b */ /* 0x000f240000004200 */
[----:B------:R-:W-:Y:S01]  /*15870*/  MUFU.EX2 R167, R167 ;  /* 0x000000a700a77308 */ /* 0x000fe20000000800 */
[----:B-----5:R-:W-:Y:S01]  /*15880*/  F2FP.BF16.PACK_AB R54, R133, R132 ;  /* 0x000000848536723e */ /* 0x020fe200000010ff */
[--C-:B------:R-:W-:Y:S01]  /*15890*/  FFMA.FTZ R169, R169, c[0x0][0x2d0], -R173.reuse ;  /* 0x0000b400a9a97a23 */ /* 0x100fe200000108ad */
[----:B---3--:R-:W-:Y:S01]  /*158a0*/  F2FP.BF16.PACK_AB R53, R128, R135 ;  /* 0x000000878035723e */ /* 0x008fe200000010ff */
[--C-:B------:R-:W-:Y:S01]  /*158b0*/  FFMA.FTZ R96, R96, c[0x0][0x2d0], -R174.reuse ;  /* 0x0000b40060607a23 */ /* 0x100fe200000108ae */
[----:B------:R-:W-:Y:S01]  /*158c0*/  F2FP.BF16.PACK_AB R48, R84, R75 ;  /* 0x0000004b5430723e */ /* 0x000fe200000010ff */
[----:B------:R-:W-:Y:S03]  /*158d0*/  FFMA.FTZ R174, R97, c[0x0][0x2d0], -R174 ;  /* 0x0000b40061ae7a23 */ /* 0x000fe600000108ae */
[----:B------:R-:W-:Y:S01]  /*158e0*/  F2FP.BF16.PACK_AB R49, R85, R83 ;  /* 0x000000535531723e */ /* 0x000fe200000010ff */
[----:B------:R-:W-:Y:S01]  /*158f0*/  MUFU.EX2 R191, R191 ;  /* 0x000000bf00bf7308 */ /* 0x000fe20000000800 */
[----:B------:R-:W-:Y:S01]  /*15900*/  F2FP.BF16.PACK_AB R50, R87, R86 ;  /* 0x000000565732723e */ /* 0x000fe200000010ff */
[--C-:B------:R-:W-:Y:S01]  /*15910*/  FFMA.FTZ R97, R98, c[0x0][0x2d0], -R173.reuse ;  /* 0x0000b40062617a23 */ /* 0x100fe200000108ad */
[----:B------:R-:W-:Y:S01]  /*15920*/  F2FP.BF16.PACK_AB R51, R165, R164 ;  /* 0x000000a4a533723e */ /* 0x000fe200000010ff */
[----:B------:R-:W-:Y:S01]  /*15930*/  FFMA.FTZ R173, R99, c[0x0][0x2d0], -R173 ;  /* 0x0000b40063ad7a23 */ /* 0x000fe200000108ad */
[----:B-1----:R-:W-:Y:S01]  /*15940*/  F2FP.BF16.PACK_AB R55, R130, R129 ;  /* 0x000000818237723e */ /* 0x002fe200000010ff */
[--C-:B------:R-:W-:Y:S02]  /*15950*/  FFMA.FTZ R88, R88, c[0x0][0x2d0], -R170.reuse ;  /* 0x0000b40058587a23 */ /* 0x100fe400000108aa */
[--C-:B------:R-:W-:Y:S02]  /*15960*/  FFMA.FTZ R89, R89, c[0x0][0x2d0], -R170.reuse ;  /* 0x0000b40059597a23 */ /* 0x100fe400000108aa */
[-C--:B--2---:R-:W-:Y:S01]  /*15970*/  HMMA.16816.F32.BF16 R4, R48, R60.reuse, R4 ;  /* 0x0000003c3004723c */ /* 0x084fe20000041804 */
[----:B------:R-:W-:Y:S02]  /*15980*/  MUFU.EX2 R192, R192 ;  /* 0x000000c000c07308 */ /* 0x000fe40000000800 */
[--C-:B------:R-:W-:Y:S02]  /*15990*/  FFMA.FTZ R92, R92, c[0x0][0x2d0], -R170.reuse ;  /* 0x0000b4005c5c7a23 */ /* 0x100fe400000108aa */
[----:B------:R-:W-:Y:S02]  /*159a0*/  FFMA.FTZ R170, R93, c[0x0][0x2d0], -R170 ;  /* 0x0000b4005daa7a23 */ /* 0x000fe400000108aa */
[----:B------:R-:W-:Y:S01]  /*159b0*/  FFMA.FTZ R76, R43, R243, R76 ;  /* 0x000000f32b4c7223 */ /* 0x000fe2000001004c */
[C---:B------:R-:W-:Y:S03]  /*159c0*/  HMMA.16816.F32.BF16 R8, R52.reuse, R60, R8 ;  /* 0x0000003c3408723c */ /* 0x040fe60000041808 */
[----:B------:R-:W-:Y:S01]  /*159d0*/  MUFU.EX2 R193, R193 ;  /* 0x000000c100c17308 */ /* 0x000fe20000000800 */
[----:B------:R-:W-:Y:S02]  /*159e0*/  FFMA.FTZ R77, R41, R241, R77 ;  /* 0x000000f1294d7223 */ /* 0x000fe4000001004d */
[----:B------:R-:W-:Y:S02]  /*159f0*/  FADD.FTZ R76, R69, R76 ;  /* 0x0000004c454c7221 */ /* 0x000fe40000010000 */
[-C--:B------:R-:W-:Y:S04]  /*15a00*/  HMMA.16816.F32.BF16 R12, R52, R62.reuse, R12 ;  /* 0x0000003e340c723c */ /* 0x080fe8000004180c */
[----:B------:R-:W-:Y:S01]  /*15a10*/  FADD.FTZ R77, R71, R77 ;  /* 0x0000004d474d7221 */ /* 0x000fe20000010000 */
[----:B------:R-:W-:Y:S01]  /*15a20*/  MUFU.EX2 R194, R194 ;  /* 0x000000c200c27308 */ /* 0x000fe20000000800 */
[----:B------:R-:W-:Y:S02]  /*15a30*/  FADD.FTZ R76, R46, R76 ;  /* 0x0000004c2e4c7221 */ /* 0x000fe40000010000 */
[C---:B------:R-:W-:Y:S01]  /*15a40*/  HMMA.16816.F32.BF16 R16, R48.reuse, R62, R16 ;  /* 0x0000003e3010723c */ /* 0x040fe20000041810 */
[----:B------:R-:W1:Y:S03]  /*15a50*/  LDSM.16.MT88.4 R60, [R218+0x900] ;  /* 0x00090000da3c783b */ /* 0x000e660000004200 */
[----:B------:R-:W-:Y:S02]  /*15a60*/  FADD.FTZ R77, R70, R77 ;  /* 0x0000004d464d7221 */ /* 0x000fe40000010000 */
[----:B------:R-:W-:Y:S01]  /*15a70*/  FFMA.FTZ R82, R40, R240, R82 ;  /* 0x000000f028527223 */ /* 0x000fe20000010052 */
[----:B------:R-:W2:Y:S01]  /*15a80*/  MUFU.EX2 R195, R195 ;  /* 0x000000c300c37308 */ /* 0x000ea20000000800 */
[-C--:B----4-:R-:W-:Y:S04]  /*15a90*/  HMMA.16816.F32.BF16 R20, R48, R56.reuse, R20 ;  /* 0x000000383014723c */ /* 0x090fe80000041814 */
[----:B------:R-:W-:Y:S02]  /*15aa0*/  FADD.FTZ R76, R47, R76 ;  /* 0x0000004c2f4c7221 */ /* 0x000fe40000010000 */
[----:B------:R-:W-:Y:S02]  /*15ab0*/  FADD.FTZ R77, R74, R77 ;  /* 0x0000004d4a4d7221 */ /* 0x000fe40000010000 */
[C---:B------:R-:W-:Y:S01]  /*15ac0*/  HMMA.16816.F32.BF16 R24, R52.reuse, R56, R24 ;  /* 0x000000383418723c */ /* 0x040fe20000041818 */
[----:B------:R-:W3:Y:S03]  /*15ad0*/  MUFU.EX2 R197, R197 ;  /* 0x000000c500c57308 */ /* 0x000ee60000000800 */
[----:B------:R-:W-:Y:S02]  /*15ae0*/  FADD.FTZ R82, R81, R82 ;  /* 0x0000005251527221 */ /* 0x000fe40000010000 */
[----:B------:R-:W-:Y:S02]  /*15af0*/  FADD.FTZ R76, R75, R76 ;  /* 0x0000004c4b4c7221 */ /* 0x000fe40000010000 */
[-C--:B------:R-:W-:Y:S03]  /*15b00*/  HMMA.16816.F32.BF16 R28, R52, R58.reuse, R28 ;  /* 0x0000003a341c723c */ /* 0x080fe6000004181c */
[----:B------:R-:W-:Y:S01]  /*15b10*/  MUFU.EX2 R198, R198 ;  /* 0x000000c600c67308 */ /* 0x000fe20000000800 */
[----:B------:R-:W-:Y:S02]  /*15b20*/  FADD.FTZ R77, R136, R77 ;  /* 0x0000004d884d7221 */ /* 0x000fe40000010000 */
[----:B------:R-:W-:Y:S02]  /*15b30*/  FFMA.FTZ R78, R42, R242, R78 ;  /* 0x000000f22a4e7223 */ /* 0x000fe4000001004e */
[C---:B------:R-:W-:Y:S01]  /*15b40*/  HMMA.16816.F32.BF16 R100, R48.reuse, R58, R100 ;  /* 0x0000003a3064723c */ /* 0x040fe20000041864 */
[----:B------:R-:W4:Y:S03]  /*15b50*/  LDSM.16.MT88.4 R56, [R225+0x1100] ;  /* 0x00110000e138783b */ /* 0x000f260000004200 */
[----:B------:R-:W-:Y:S01]  /*15b60*/  FADD.FTZ R82, R80, R82 ;  /* 0x0000005250527221 */ /* 0x000fe20000010000 */
[----:B------:R-:W5:Y:S01]  /*15b70*/  MUFU.EX2 R199, R199 ;  /* 0x000000c700c77308 */ /* 0x000f620000000800 */
[----:B------:R-:W-:Y:S02]  /*15b80*/  FADD.FTZ R76, R84, R76 ;  /* 0x0000004c544c7221 */ /* 0x000fe40000010000 */
[-C--:B------:R-:W-:Y:S04]  /*15b90*/  HMMA.16816.F32.BF16 R32, R48, R64.reuse, R32 ;  /* 0x000000403020723c */ /* 0x080fe80000041820 */
[----:B------:R-:W-:Y:S02]  /*15ba0*/  FADD.FTZ R77, R137, R77 ;  /* 0x0000004d894d7221 */ /* 0x000fe40000010000 */
[----:B------:R-:W-:Y:S01]  /*15bb0*/  FADD.FTZ R78, R73, R78 ;  /* 0x0000004e494e7221 */ /* 0x000fe20000010000 */
[----:B------:R-:W-:Y:S01]  /*15bc0*/  MUFU.EX2 R203, R203 ;  /* 0x000000cb00cb7308 */ /* 0x000fe20000000800 */
[C---:B------:R-:W-:Y:S04]  /*15bd0*/  HMMA.16816.F32.BF16 R104, R52.reuse, R64, R104 ;  /* 0x000000403468723c */ /* 0x040fe80000041868 */
[----:B------:R-:W-:Y:S02]  /*15be0*/  FADD.FTZ R82, R79, R82 ;  /* 0x000000524f527221 */ /* 0x000fe40000010000 */
[----:B------:R-:W-:Y:S02]  /*15bf0*/  FADD.FTZ R76, R86, R76 ;  /* 0x0000004c564c7221 */ /* 0x000fe40000010000 */
[-C--:B------:R-:W-:Y:S01]  /*15c00*/  HMMA.16816.F32.BF16 R108, R52, R66.reuse, R108 ;  /* 0x00000042346c723c */ /* 0x080fe2000004186c */
[----:B------:R-:W2:Y:S03]  /*15c10*/  MUFU.EX2 R205, R205 ;  /* 0x000000cd00cd7308 */ /* 0x000ea60000000800 */
[----:B------:R-:W-:Y:S02]  /*15c20*/  FADD.FTZ R77, R132, R77 ;  /* 0x0000004d844d7221 */ /* 0x000fe40000010000 */
[----:B------:R-:W-:Y:S02]  /*15c30*/  FADD.FTZ R78, R68, R78 ;  /* 0x0000004e444e7221 */ /* 0x000fe40000010000 */
[C---:B------:R-:W-:Y:S01]  /*15c40*/  HMMA.16816.F32.BF16 R112, R48.reuse, R66, R112 ;  /* 0x000000423070723c */ /* 0x040fe20000041870 */
[----:B------:R-:W-:Y:S02]  /*15c50*/  LDSM.16.MT88.4 R64, [R219+0x1100] ;  /* 0x00110000db40783b */ /* 0x000fe40000004200 */
[----:B------:R-:W-:Y:S01]  /*15c60*/  MUFU.EX2 R208, R208 ;  /* 0x000000d000d07308 */ /* 0x000fe20000000800 */
[----:B------:R-:W-:Y:S02]  /*15c70*/  FADD.FTZ R82, R135, R82 ;  /* 0x0000005287527221 */ /* 0x000fe40000010000 */
[----:B------:R-:W-:Y:S02]  /*15c80*/  FADD.FTZ R76, R87, R76 ;  /* 0x0000004c574c7221 */ /* 0x000fe40000010000 */
[-C--:B-1----:R-:W-:Y:S04]  /*15c90*/  HMMA.16816.F32.BF16 R36, R48, R60.reuse, R36 ;  /* 0x0000003c3024723c */ /* 0x082fe80000041824 */
[----:B------:R-:W-:Y:S01]  /*15ca0*/  FADD.FTZ R133, R133, R77 ;  /* 0x0000004d85857221 */ /* 0x000fe20000010000 */
[----:B------:R-:W1:Y:S01]  /*15cb0*/  MUFU.EX2 R211, R211 ;  /* 0x000000d300d37308 */ /* 0x000e620000000800 */
[----:B------:R-:W-:Y:S02]  /*15cc0*/  FADD.FTZ R78, R72, R78 ;  /* 0x0000004e484e7221 */ /* 0x000fe40000010000 */
[C---:B------:R-:W-:Y:S04]  /*15cd0*/  HMMA.16816.F32.BF16 R116, R52.reuse, R60, R116 ;  /* 0x0000003c3474723c */ /* 0x040fe80000041874 */
[----:B------:R-:W-:Y:S02]  /*15ce0*/  FADD.FTZ R128, R128, R82 ;  /* 0x0000005280807221 */ /* 0x000fe40000010000 */
[----:B--2---:R-:W-:Y:S01]  /*15cf0*/  FADD.FTZ R133, R195, R133 ;  /* 0x00000085c3857221 */ /* 0x004fe20000010000 */
[----:B------:R-:W2:Y:S01]  /*15d00*/  MUFU.EX2 R201, R201 ;  /* 0x000000c900c97308 */ /* 0x000ea20000000800 */
[-C--:B------:R-:W-:Y:S04]  /*15d10*/  HMMA.16816.F32.BF16 R120, R52, R62.reuse, R120 ;  /* 0x0000003e3478723c */ /* 0x080fe80000041878 */
[----:B------:R-:W-:Y:S02]  /*15d20*/  FADD.FTZ R78, R83, R78 ;  /* 0x0000004e534e7221 */ /* 0x000fe40000010000 */
[----:B------:R-:W-:Y:S01]  /*15d30*/  FADD.FTZ R128, R129, R128 ;  /* 0x0000008081807221 */ /* 0x000fe20000010000 */
[----:B---3--:R-:W-:Y:S01]  /*15d40*/  F2FP.BF16.PACK_AB R52, R197, R195 ;  /* 0x000000c3c534723e */ /* 0x008fe200000010ff */
[----:B------:R-:W-:Y:S01]  /*15d50*/  HMMA.16816.F32.BF16 R124, R48, R62, R124 ;  /* 0x0000003e307c723c */ /* 0x000fe2000004187c */
[----:B------:R-:W3:Y:S01]  /*15d60*/  LDSM.16.MT88.4 R60, [R220+0x1100] ;  /* 0x00110000dc3c783b */ /* 0x000ee20000004200 */
[----:B------:R-:W2:Y:S02]  /*15d70*/  MUFU.EX2 R247, R247 ;  /* 0x000000f700f77308 */ /* 0x000ea40000000800 */
[----:B-----5:R-:W-:Y:S01]  /*15d80*/  F2FP.BF16.PACK_AB R54, R199, R198 ;  /* 0x000000c6c736723e */ /* 0x020fe200000010ff */
[----:B------:R-:W-:Y:S01]  /*15d90*/  FADD.FTZ R197, R197, R133 ;  /* 0x00000085c5c57221 */ /* 0x000fe20000010000 */
[----:B------:R-:W-:Y:S01]  /*15da0*/  F2FP.BF16.PACK_AB R53, R205, R203 ;  /* 0x000000cbcd35723e */ /* 0x000fe200000010ff */
[----:B------:R-:W-:Y:S01]  /*15db0*/  FADD.FTZ R78, R85, R78 ;  /* 0x0000004e554e7221 */ /* 0x000fe20000010000 */
[----:B------:R-:W-:Y:S01]  /*15dc0*/  F2FP.BF16.PACK_AB R48, R131, R134 ;  /* 0x000000868330723e */ /* 0x000fe200000010ff */
[----:B------:R-:W-:Y:S03]  /*15dd0*/  FADD.FTZ R134, R134, R76 ;  /* 0x0000004c86867221 */ /* 0x000fe60000010000 */
[----:B------:R-:W-:Y:S01]  /*15de0*/  F2FP.BF16.PACK_AB R49, R167, R166 ;  /* 0x000000a6a731723e */ /* 0x000fe200000010ff */
[----:B------:R-:W-:Y:S01]  /*15df0*/  MUFU.EX2 R251, R251 ;  /* 0x000000fb00fb7308 */ /* 0x000fe20000000800 */
[----:B------:R-:W-:Y:S01]  /*15e00*/  F2FP.BF16.PACK_AB R50, R192, R191 ;  /* 0x000000bfc032723e */ /* 0x000fe200000010ff */
[----:B------:R-:W-:Y:S01]  /*15e10*/  FADD.FTZ R131, R131, R134 ;  /* 0x0000008683837221 */ /* 0x000fe20000010000 */
[----:B------:R-:W-:Y:S01]  /*15e20*/  F2FP.BF16.PACK_AB R51, R194, R193 ;  /* 0x000000c1c233723e */ /* 0x000fe200000010ff */
[----:B------:R-:W-:Y:S01]  /*15e30*/  FADD.FTZ R128, R130, R128 ;  /* 0x0000008082807221 */ /* 0x000fe20000010000 */
[----:B-1----:R-:W-:Y:S01]  /*15e40*/  F2FP.BF16.PACK_AB R55, R211, R208 ;  /* 0x000000d0d337723e */ /* 0x002fe200000010ff */
[----:B------:R-:W-:Y:S01]  /*15e50*/  FADD.FTZ R78, R164, R78 ;  /* 0x0000004ea44e7221 */ /* 0x000fe20000010000 */
[----:B------:R-:W-:Y:S01]  /*15e60*/  MOV R164, R44 ;  /* 0x0000002c00a47202 */ /* 0x000fe20000000f00 */
[----:B------:R-:W-:Y:S02]  /*15e70*/  FADD.FTZ R131, R191, R131 ;  /* 0x00000083bf837221 */ /* 0x000fe40000010000 */
[-C--:B----4-:R-:W-:Y:S01]  /*15e80*/  HMMA.16816.F32.BF16 R4, R48, R56.reuse, R4 ;  /* 0x000000383004723c */ /* 0x090fe20000041804 */
[----:B------:R-:W-:Y:S02]  /*15e90*/  MUFU.EX2 R248, R248 ;  /* 0x000000f800f87308 */ /* 0x000fe40000000800 */
[----:B------:R-:W-:Y:S02]  /*15ea0*/  FADD.FTZ R128, R203, R128 ;  /* 0x00000080cb807221 */ /* 0x000fe40000010000 */
[----:B------:R-:W-:Y:S01]  /*15eb0*/  FADD.FTZ R78, R165, R78 ;  /* 0x0000004ea54e7221 */ /* 0x000fe20000010000 */
[----:B------:R-:W-:Y:S01]  /*15ec0*/  MOV R165, R0 ;  /* 0x0000000000a57202 */ /* 0x000fe20000000f00 */
[----:B------:R-:W-:Y:S01]  /*15ed0*/  FADD.FTZ R131, R192, R131 ;  /* 0x00000083c0837221 */ /* 0x000fe20000010000 */
[C---:B------:R-:W-:Y:S03]  /*15ee0*/  HMMA.16816.F32.BF16 R8, R52.reuse, R56, R8 ;  /* 0x000000383408723c */ /* 0x040fe60000041808 */
[----:B------:R-:W1:Y:S01]  /*15ef0*/  MUFU.EX2 R200, R200 ;  /* 0x000000c800c87308 */ /* 0x000e620000000800 */
[----:B------:R-:W-:Y:S02]  /*15f00*/  FADD.FTZ R128, R205, R128 ;  /* 0x00000080cd807221 */ /* 0x000fe40000010000 */
[----:B------:R-:W-:Y:S01]  /*15f10*/  FADD.FTZ R78, R166, R78 ;  /* 0x0000004ea64e7221 */ /* 0x000fe20000010000 */
[----:B------:R-:W-:Y:S01]  /*15f20*/  MOV R166, R2 ;  /* 0x0000000200a67202 */ /* 0x000fe20000000f00 */
[-C--:B------:R-:W-:Y:S04]  /*15f30*/  HMMA.16816.F32.BF16 R12, R52, R58.reuse, R12 ;  /* 0x0000003a340c723c */ /* 0x080fe8000004180c */
[----:B--2---:R-:W-:Y:S01]  /*15f40*/  FADD.FTZ R131, R201, R131 ;  /* 0x00000083c9837221 */ /* 0x004fe20000010000 */
[----:B------:R-:W2:Y:S01]  /*15f50*/  MUFU.EX2 R196, R196 ;  /* 0x000000c400c47308 */ /* 0x000ea20000000800 */
[----:B------:R-:W-:Y:S02]  /*15f60*/  FADD.FTZ R128, R208, R128 ;  /* 0x00000080d0807221 */ /* 0x000fe40000010000 */
[C---:B------:R-:W-:Y:S01]  /*15f70*/  HMMA.16816.F32.BF16 R16, R48.reuse, R58, R16 ;  /* 0x0000003a3010723c */ /* 0x040fe20000041810 */
[----:B------:R-:W4:Y:S03]  /*15f80*/  LDSM.16.MT88.4 R56, [R218+0x1100] ;  /* 0x00110000da38783b */ /* 0x000f260000004200 */
[----:B------:R-:W-:Y:S01]  /*15f90*/  FADD.FTZ R78, R167, R78 ;  /* 0x0000004ea74e7221 */ /* 0x000fe20000010000 */
[----:B------:R-:W-:Y:S01]  /*15fa0*/  MOV R167, R3 ;  /* 0x0000000300a77202 */ /* 0x000fe20000000f00 */
[----:B------:R-:W-:Y:S01]  /*15fb0*/  FADD.FTZ R131, R247, R131 ;  /* 0x00000083f7837221 */ /* 0x000fe20000010000 */
[----:B------:R-:W-:Y:S01]  /*15fc0*/  MUFU.EX2 R204, R204 ;  /* 0x000000cc00cc7308 */ /* 0x000fe20000000800 */
[-C--:B---3--:R-:W-:Y:S04]  /*15fd0*/  HMMA.16816.F32.BF16 R20, R48, R60.reuse, R20 ;  /* 0x0000003c3014723c */ /* 0x088fe80000041814 */
[----:B------:R-:W-:Y:S02]  /*15fe0*/  FADD.FTZ R128, R211, R128 ;  /* 0x00000080d3807221 */ /* 0x000fe40000010000 */
[----:B------:R-:W-:Y:S02]  /*15ff0*/  FADD.FTZ R78, R193, R78 ;  /* 0x0000004ec14e7221 */ /* 0x000fe40000010000 */
[C---:B------:R-:W-:Y:S01]  /*16000*/  HMMA.16816.F32.BF16 R24, R52.reuse, R60, R24 ;  /* 0x0000003c3418723c */ /* 0x040fe20000041818 */
[----:B------:R-:W-:Y:S03]  /*16010*/  MUFU.EX2 R202, R202 ;  /* 0x000000ca00ca7308 */ /* 0x000fe60000000800 */
[----:B------:R-:W-:Y:S02]  /*16020*/  FADD.FTZ R197, R198, R197 ;  /* 0x000000c5c6c57221 */ /* 0x000fe40000010000 */
[----:B-1----:R-:W-:Y:S02]  /*16030*/  FADD.FTZ R131, R200, R131 ;  /* 0x00000083c8837221 */ /* 0x002fe40000010000 */
[-C--:B------:R-:W-:Y:S03]  /*16040*/  HMMA.16816.F32.BF16 R28, R52, R62.reuse, R28 ;  /* 0x0000003e341c723c */ /* 0x080fe6000004181c */
[----:B------:R-:W1:Y:S01]  /*16050*/  MUFU.EX2 R250, R250 ;  /* 0x000000fa00fa7308 */ /* 0x000e620000000800 */
[----:B------:R-:W-:Y:S02]  /*16060*/  FADD.FTZ R78, R194, R78 ;  /* 0x0000004ec24e7221 */ /* 0x000fe40000010000 */
[----:B------:R-:W-:Y:S02]  /*16070*/  FADD.FTZ R197, R199, R197 ;  /* 0x000000c5c7c57221 */ /* 0x000fe40000010000 */
[C---:B------:R-:W-:Y:S01]  /*16080*/  HMMA.16816.F32.BF16 R100, R48.reuse, R62, R100 ;  /* 0x0000003e3064723c */ /* 0x040fe20000041864 */
[----:B------:R-:W3:Y:S03]  /*16090*/  LDSM.16.MT88.4 R60, [R225+0x1900] ;  /* 0x00190000e13c783b */ /* 0x000ee60000004200 */
[----:B--2---:R-:W-:Y:S01]  /*160a0*/  FADD.FTZ R131, R196, R131 ;  /* 0x00000083c4837221 */ /* 0x004fe20000010000 */
[----:B------:R-:W2:Y:S01]  /*160b0*/  MUFU.EX2 R246, R246 ;  /* 0x000000f600f67308 */ /* 0x000ea20000000800 */
[----:B------:R-:W-:Y:S02]  /*160c0*/  FADD.FTZ R78, R251, R78 ;  /* 0x0000004efb4e7221 */ /* 0x000fe40000010000 */
[-C--:B------:R-:W-:Y:S04]  /*160d0*/  HMMA.16816.F32.BF16 R32, R48, R64.reuse, R32 ;  /* 0x000000403020723c */ /* 0x080fe80000041820 */
[----:B------:R-:W-:Y:S03]  /*160e0*/  FADD.FTZ R78, R248, R78 ;  /* 0x0000004ef84e7221 */ /* 0x000fe60000010000 */
[----:B------:R-:W5:Y:S01]  /*160f0*/  MUFU.EX2 R210, R210 ;  /* 0x000000d200d27308 */ /* 0x000f620000000800 */
[C---:B------:R-:W-:Y:S04]  /*16100*/  HMMA.16816.F32.BF16 R104, R52.reuse, R64, R104 ;  /* 0x000000403468723c */ /* 0x040fe80000041868 */
[----:B-1----:R-:W-:Y:S02]  /*16110*/  FADD.FTZ R197, R250, R197 ;  /* 0x000000c5fac57221 */ /* 0x002fe40000010000 */
[----:B------:R-:W-:Y:S02]  /*16120*/  FADD.FTZ R78, R204, R78 ;  /* 0x0000004ecc4e7221 */ /* 0x000fe40000010000 */
[-C--:B------:R-:W-:Y:S01]  /*16130*/  HMMA.16816.F32.BF16 R108, R52, R66.reuse, R108 ;  /* 0x00000042346c723c */ /* 0x080fe2000004186c */
[----:B------:R-:W1:Y:S03]  /*16140*/  MUFU.EX2 R207, R207 ;  /* 0x000000cf00cf7308 */ /* 0x000e660000000800 */
[----:B------:R-:W-:Y:S02]  /*16150*/  FADD.FTZ R78, R202, R78 ;  /* 0x0000004eca4e7221 */ /* 0x000fe40000010000 */
[----:B--2---:R-:W-:Y:S02]  /*16160*/  FADD.FTZ R197, R246, R197 ;  /* 0x000000c5f6c57221 */ /* 0x004fe40000010000 */
[C---:B------:R-:W-:Y:S01]  /*16170*/  HMMA.16816.F32.BF16 R112, R48.reuse, R66, R112 ;  /* 0x000000423070723c */ /* 0x040fe20000041870 */
[----:B------:R-:W-:Y:S02]  /*16180*/  LDSM.16.MT88.4 R64, [R219+0x1900] ;  /* 0x00190000db40783b */ /* 0x000fe40000004200 */
[----:B------:R-:W2:Y:S01]  /*16190*/  MUFU.EX2 R249, R249 ;  /* 0x000000f900f97308 */ /* 0x000ea20000000800 */
[----:B-----5:R-:W-:Y:S04]  /*161a0*/  FADD.FTZ R197, R210, R197 ;  /* 0x000000c5d2c57221 */ /* 0x020fe80000010000 */
[-C--:B----4-:R-:W-:Y:S05]  /*161b0*/  HMMA.16816.F32.BF16 R36, R48, R56.reuse, R36 ;  /* 0x000000383024723c */ /* 0x090fea0000041824 */
[----:B------:R-:W4:Y:S03]  /*161c0*/  MUFU.EX2 R245, R245 ;  /* 0x000000f500f57308 */ /* 0x000f260000000800 */
[C---:B------:R-:W-:Y:S04]  /*161d0*/  HMMA.16816.F32.BF16 R116, R52.reuse, R56, R116 ;  /* 0x000000383474723c */ /* 0x040fe80000041874 */
[----:B-1----:R-:W-:Y:S03]  /*161e0*/  FADD.FTZ R197, R207, R197 ;  /* 0x000000c5cfc57221 */ /* 0x002fe60000010000 */
[----:B------:R-:W-:Y:S01]  /*161f0*/  MUFU.EX2 R209, R209 ;  /* 0x000000d100d17308 */ /* 0x000fe20000000800 */
[-C--:B------:R-:W-:Y:S04]  /*16200*/  HMMA.16816.F32.BF16 R120, R52, R58.reuse, R120 ;  /* 0x0000003a3478723c */ /* 0x080fe80000041878 */
[----:B--2---:R-:W-:Y:S03]  /*16210*/  FADD.FTZ R128, R249, R128 ;  /* 0x00000080f9807221 */ /* 0x004fe60000010000 */
[----:B------:R-:W-:Y:S01]  /*16220*/  F2FP.BF16.PACK_AB R52, R246, R250 ;  /* 0x000000faf634723e */ /* 0x000fe200000010ff */
[----:B------:R-:W-:Y:S01]  /*16230*/  HMMA.16816.F32.BF16 R124, R48, R58, R124 ;  /* 0x0000003a307c723c */ /* 0x000fe2000004187c */
[----:B------:R-:W1:Y:S01]  /*16240*/  MUFU.EX2 R206, R206 ;  /* 0x000000ce00ce7308 */ /* 0x000e620000000800 */
[----:B------:R-:W2:Y:S02]  /*16250*/  LDSM.16.MT88.4 R56, [R220+0x1900] ;  /* 0x00190000dc38783b */ /* 0x000ea40000004200 */
[----:B------:R-:W-:Y:S01]  /*16260*/  F2FP.BF16.PACK_AB R54, R207, R210 ;  /* 0x000000d2cf36723e */ /* 0x000fe200000010ff */
[C---:B----4-:R-:W-:Y:S01]  /*16270*/  FADD.FTZ R128, R245.reuse, R128 ;  /* 0x00000080f5807221 */ /* 0x050fe20000010000 */
[----:B------:R-:W-:Y:S02]  /*16280*/  F2FP.BF16.PACK_AB R53, R245, R249 ;  /* 0x000000f9f535723e */ /* 0x000fe400000010ff */
[----:B------:R-:W-:Y:S03]  /*16290*/  F2FP.BF16.PACK_AB R48, R247, R201 ;  /* 0x000000c9f730723e */ /* 0x000fe600000010ff */
[----:B------:R-:W-:Y:S01]  /*162a0*/  MUFU.EX2 R190, R190 ;  /* 0x000000be00be7308 */ /* 0x000fe20000000800 */
[----:B------:R-:W-:Y:S02]  /*162b0*/  F2FP.BF16.PACK_AB R49, R248, R251 ;  /* 0x000000fbf831723e */ /* 0x000fe400000010ff */
[----:B------:R-:W-:Y:S02]  /*162c0*/  F2FP.BF16.PACK_AB R50, R196, R200 ;  /* 0x000000c8c432723e */ /* 0x000fe400000010ff */
[----:B------:R-:W-:Y:S05]  /*162d0*/  F2FP.BF16.PACK_AB R51, R202, R204 ;  /* 0x000000ccca33723e */ /* 0x000fea00000010ff */
[----:B------:R-:W-:Y:S02]  /*162e0*/  MUFU.EX2 R185, R185 ;  /* 0x000000b900b97308 */ /* 0x000fe40000000800 */
[-C--:B---3--:R-:W-:Y:S03]  /*162f0*/  HMMA.16816.F32.BF16 R4, R48, R60.reuse, R4 ;  /* 0x0000003c3004723c */ /* 0x088fe60000041804 */
[C---:B-1----:R-:W-:Y:S01]  /*16300*/  F2FP.BF16.PACK_AB R55, R206.reuse, R209 ;  /* 0x000000d1ce37723e */ /* 0x042fe200000010ff */
[----:B------:R-:W-:Y:S04]  /*16310*/  FADD.FTZ R209, R209, R128 ;  /* 0x00000080d1d17221 */ /* 0x000fe80000010000 */
[----:B------:R-:W1:Y:S01]  /*16320*/  MUFU.EX2 R189, R189 ;  /* 0x000000bd00bd7308 */ /* 0x000e620000000800 */
[----:B------:R-:W-:Y:S01]  /*16330*/  FADD.FTZ R209, R206, R209 ;  /* 0x000000d1ced17221 */ /* 0x000fe20000010000 */
[C---:B------:R-:W-:Y:S08]  /*16340*/  HMMA.16816.F32.BF16 R8, R52.reuse, R60, R8 ;  /* 0x0000003c3408723c */ /* 0x040ff00000041808 */
[-C--:B------:R-:W-:Y:S01]  /*16350*/  HMMA.16816.F32.BF16 R12, R52, R62.reuse, R12 ;  /* 0x0000003e340c723c */ /* 0x080fe2000004180c */
[----:B------:R-:W3:Y:S07]  /*16360*/  MUFU.EX2 R186, R186 ;  /* 0x000000ba00ba7308 */ /* 0x000eee0000000800 */
[C---:B------:R-:W-:Y:S01]  /*16370*/  HMMA.16816.F32.BF16 R16, R48.reuse, R62, R16 ;  /* 0x0000003e3010723c */ /* 0x040fe20000041810 */
[----:B------:R-:W4:Y:S02]  /*16380*/  LDSM.16.MT88.4 R60, [R218+0x1900] ;  /* 0x00190000da3c783b */ /* 0x000f240000004200 */
[----:B------:R-:W-:Y:S01]  /*16390*/  MUFU.EX2 R176, R176 ;  /* 0x000000b000b07308 */ /* 0x000fe20000000800 */
[----:B-1----:R-:W-:Y:S04]  /*163a0*/  FADD.FTZ R78, R189, R78 ;  /* 0x0000004ebd4e7221 */ /* 0x002fe80000010000 */
[-C--:B--2---:R-:W-:Y:S05]  /*163b0*/  HMMA.16816.F32.BF16 R20, R48, R56.reuse, R20 ;  /* 0x000000383014723c */ /* 0x084fea0000041814 */
[----:B------:R-:W-:Y:S03]  /*163c0*/  MUFU.EX2 R175, R175 ;  /* 0x000000af00af7308 */ /* 0x000fe60000000800 */
[C---:B------:R-:W-:Y:S04]  /*163d0*/  HMMA.16816.F32.BF16 R24, R52.reuse, R56, R24 ;  /* 0x000000383418723c */ /* 0x040fe80000041818 */
[----:B---3--:R-:W-:Y:S03]  /*163e0*/  FADD.FTZ R78, R186, R78 ;  /* 0x0000004eba4e7221 */ /* 0x008fe60000010000 */
[----:B------:R-:W1:Y:S01]  /*163f0*/  MUFU.EX2 R178, R178 ;  /* 0x000000b200b27308 */ /* 0x000e620000000800 */
[-C--:B------:R-:W-:Y:S08]  /*16400*/  HMMA.16816.F32.BF16 R28, R52, R58.reuse, R28 ;  /* 0x0000003a341c723c */ /* 0x080ff0000004181c */
[C---:B------:R-:W-:Y:S01]  /*16410*/  HMMA.16816.F32.BF16 R100, R48.reuse, R58, R100 ;  /* 0x0000003a3064723c */ /* 0x040fe20000041864 */
[----:B------:R-:W2:Y:S01]  /*16420*/  LDSM.16.MT88.4 R56, [R225+0x2100] ;  /* 0x00210000e138783b */ /* 0x000ea20000004200 */
[----:B------:R-:W3:Y:S06]  /*16430*/  MUFU.EX2 R177, R177 ;  /* 0x000000b100b17308 */ /* 0x000eec0000000800 */
[-C--:B------:R-:W-:Y:S04]  /*16440*/  HMMA.16816.F32.BF16 R32, R48, R64.reuse, R32 ;  /* 0x000000403020723c */ /* 0x080fe80000041820 */
[----:B------:R-:W5:Y:S01]  /*16450*/  MUFU.EX2 R188, R188 ;  /* 0x000000bc00bc7308 */ /* 0x000f620000000800 */
[----:B-1----:R-:W-:Y:S03]  /*16460*/  FADD.FTZ R78, R178, R78 ;  /* 0x0000004eb24e7221 */ /* 0x002fe60000010000 */
[C---:B------:R-:W-:Y:S06]  /*16470*/  HMMA.16816.F32.BF16 R104, R52.reuse, R64, R104 ;  /* 0x000000403468723c */ /* 0x040fec0000041868 */
[----:B------:R-:W1:Y:S02]  /*16480*/  MUFU.EX2 R184, R184 ;  /* 0x000000b800b87308 */ /* 0x000e640000000800 */
[-C--:B------:R-:W-:Y:S04]  /*16490*/  HMMA.16816.F32.BF16 R108, R52, R66.reuse, R108 ;  /* 0x00000042346c723c */ /* 0x080fe8000004186c */
[----:B---3--:R-:W-:Y:S04]  /*164a0*/  FADD.FTZ R78, R177, R78 ;  /* 0x0000004eb14e7221 */ /* 0x008fe80000010000 */
[C---:B------:R-:W-:Y:S01]  /*164b0*/  HMMA.16816.F32.BF16 R112, R48.reuse, R66, R112 ;  /* 0x000000423070723c */ /* 0x040fe20000041870 */
[----:B------:R-:W-:Y:S01]  /*164c0*/  LDSM.16.MT88.4 R64, [R219+0x2100] ;  /* 0x00210000db40783b */ /* 0x000fe20000004200 */
[----:B------:R-:W3:Y:S02]  /*164d0*/  MUFU.EX2 R182, R182 ;  /* 0x000000b600b67308 */ /* 0x000ee40000000800 */
[----:B-----5:R-:W-:Y:S04]  /*164e0*/  FADD.FTZ R197, R188, R197 ;  /* 0x000000c5bcc57221 */ /* 0x020fe80000010000 */
[-C--:B----4-:R-:W-:Y:S04]  /*164f0*/  HMMA.16816.F32.BF16 R36, R48, R60.reuse, R36 ;  /* 0x0000003c3024723c */ /* 0x090fe80000041824 */
[----:B------:R-:W4:Y:S01]  /*16500*/  MUFU.EX2 R180, R180 ;  /* 0x000000b400b47308 */ /* 0x000f220000000800 */
[----:B-1----:R-:W-:Y:S03]  /*16510*/  FADD.FTZ R197, R184, R197 ;  /* 0x000000c5b8c57221 */ /* 0x002fe60000010000 */
[C---:B------:R-:W-:Y:S06]  /*16520*/  HMMA.16816.F32.BF16 R116, R52.reuse, R60, R116 ;  /* 0x0000003c3474723c */ /* 0x040fec0000041874 */
[----:B------:R-:W1:Y:S02]  /*16530*/  MUFU.EX2 R187, R187 ;  /* 0x000000bb00bb7308 */ /* 0x000e640000000800 */
[-C--:B------:R-:W-:Y:S04]  /*16540*/  HMMA.16816.F32.BF16 R120, R52, R62.reuse, R120 ;  /* 0x0000003e3478723c */ /* 0x080fe80000041878 */
[----:B---3--:R-:W-:Y:S03]  /*16550*/  FADD.FTZ R197, R182, R197 ;  /* 0x000000c5b6c57221 */ /* 0x008fe60000010000 */
[----:B------:R-:W-:Y:S01]  /*16560*/  F2FP.BF16.PACK_AB R52, R184, R188 ;  /* 0x000000bcb834723e */ /* 0x000fe200000010ff */
[----:B------:R-:W-:Y:S01]  /*16570*/  HMMA.16816.F32.BF16 R124, R48, R62, R124 ;  /* 0x0000003e307c723c */ /* 0x000fe2000004187c */
[----:B------:R-:W3:Y:S01]  /*16580*/  MUFU.EX2 R183, R183 ;  /* 0x000000b700b77308 */ /* 0x000ee20000000800 */
[----:B------:R-:W5:Y:S02]  /*16590*/  LDSM.16.MT88.4 R60, [R220+0x2100] ;  /* 0x00210000dc3c783b */ /* 0x000f640000004200 */
[C---:B----4-:R-:W-:Y:S01]  /*165a0*/  F2FP.BF16.PACK_AB R54, R180.reuse, R182 ;  /* 0x000000b6b436723e */ /* 0x050fe200000010ff */
[----:B------:R-:W-:Y:S02]  /*165b0*/  FADD.FTZ R197, R180, R197 ;  /* 0x000000c5b4c57221 */ /* 0x000fe40000010000 */
[----:B------:R-:W-:Y:S01]  /*165c0*/  F2FP.BF16.PACK_AB R48, R185, R190 ;  /* 0x000000beb930723e */ /* 0x000fe200000010ff */
[----:B------:R-:W-:Y:S01]  /*165d0*/  FADD.FTZ R190, R190, R131 ;  /* 0x00000083bebe7221 */ /* 0x000fe20000010000 */
[----:B------:R-:W-:Y:S02]  /*165e0*/  F2FP.BF16.PACK_AB R49, R186, R189 ;  /* 0x000000bdba31723e */ /* 0x000fe400000010ff */
[----:B------:R-:W4:Y:S01]  /*165f0*/  MUFU.EX2 R181, R181 ;  /* 0x000000b500b57308 */ /* 0x000f220000000800 */
[----:B------:R-:W-:Y:S01]  /*16600*/  F2FP.BF16.PACK_AB R50, R175, R176 ;  /* 0x000000b0af32723e */ /* 0x000fe200000010ff */
[----:B------:R-:W-:Y:S01]  /*16610*/  FADD.FTZ R190, R185, R190 ;  /* 0x000000beb9be7221 */ /* 0x000fe20000010000 */
[----:B------:R-:W-:Y:S01]  /*16620*/  F2FP.BF16.PACK_AB R51, R177, R178 ;  /* 0x000000b2b133723e */ /* 0x000fe200000010ff */
[----:B-1----:R-:W-:Y:S02]  /*16630*/  FADD.FTZ R209, R187, R209 ;  /* 0x000000d1bbd17221 */ /* 0x002fe40000010000 */
[----:B------:R-:W-:Y:S04]  /*16640*/  FADD.FTZ R190, R176, R190 ;  /* 0x000000beb0be7221 */ /* 0x000fe80000010000 */
[-C--:B--2---:R-:W-:Y:S01]  /*16650*/  HMMA.16816.F32.BF16 R4, R48, R56.reuse, R4 ;  /* 0x000000383004723c */ /* 0x084fe20000041804 */
[----:B------:R-:W1:Y:S02]  /*16660*/  MUFU.EX2 R179, R179 ;  /* 0x000000b300b37308 */ /* 0x000e640000000800 */
[----:B------:R-:W-:Y:S01]  /*16670*/  FADD.FTZ R190, R175, R190 ;  /* 0x000000beafbe7221 */ /* 0x000fe20000010000 */
[C---:B---3--:R-:W-:Y:S01]  /*16680*/  F2FP.BF16.PACK_AB R53, R183.reuse, R187 ;  /* 0x000000bbb735723e */ /* 0x048fe200000010ff */
[----:B------:R-:W-:Y:S06]  /*16690*/  FADD.FTZ R209, R183, R209 ;  /* 0x000000d1b7d17221 */ /* 0x000fec0000010000 */
[----:B------:R-:W2:Y:S01]  /*166a0*/  MUFU.EX2 R172, R172 ;  /* 0x000000ac00ac7308 */ /* 0x000ea20000000800 */
[----:B----4-:R-:W-:Y:S09]  /*166b0*/  FADD.FTZ R209, R181, R209 ;  /* 0x000000d1b5d17221 */ /* 0x010ff20000010000 */
[----:B------:R-:W3:Y:S01]  /*166c0*/  MUFU.EX2 R168, R168 ;  /* 0x000000a800a87308 */ /* 0x000ee20000000800 */
[C---:B-1----:R-:W-:Y:S01]  /*166d0*/  F2FP.BF16.PACK_AB R55, R179.reuse, R181 ;  /* 0x000000b5b337723e */ /* 0x042fe200000010ff */
[----:B------:R-:W-:Y:S08]  /*166e0*/  FADD.FTZ R209, R179, R209 ;  /* 0x000000d1b3d17221 */ /* 0x000ff00000010000 */
[----:B------:R-:W1:Y:S01]  /*166f0*/  MUFU.EX2 R171, R171 ;  /* 0x000000ab00ab7308 */ /* 0x000e620000000800 */
[C---:B------:R-:W-:Y:S04]  /*16700*/  HMMA.16816.F32.BF16 R8, R52.reuse, R56, R8 ;  /* 0x000000383408723c */ /* 0x040fe80000041808 */
[----:B--2---:R-:W-:Y:S04]  /*16710*/  FADD.FTZ R190, R172, R190 ;  /* 0x000000beacbe7221 */ /* 0x004fe80000010000 */
[-C--:B------:R-:W-:Y:S01]  /*16720*/  HMMA.16816.F32.BF16 R12, R52, R58.reuse, R12 ;  /* 0x0000003a340c723c */ /* 0x080fe2000004180c */
[----:B------:R-:W2:Y:S03]  /*16730*/  MUFU.EX2 R169, R169 ;  /* 0x000000a900a97308 */ /* 0x000ea60000000800 */
[----:B---3--:R-:W-:Y:S04]  /*16740*/  FADD.FTZ R190, R168, R190 ;  /* 0x000000bea8be7221 */ /* 0x008fe80000010000 */
[C---:B------:R-:W-:Y:S01]  /*16750*/  HMMA.16816.F32.BF16 R16, R48.reuse, R58, R16 ;  /* 0x0000003a3010723c */ /* 0x040fe20000041810 */
[----:B------:R-:W3:Y:S02]  /*16760*/  LDSM.16.MT88.4 R56, [R218+0x2100] ;  /* 0x00210000da38783b */ /* 0x000ee40000004200 */
[----:B------:R-:W4:Y:S01]  /*16770*/  MUFU.EX2 R96, R96 ;  /* 0x0000006000607308 */ /* 0x000f220000000800 */
[----:B-1----:R-:W-:Y:S04]  /*16780*/  FADD.FTZ R78, R171, R78 ;  /* 0x0000004eab4e7221 */ /* 0x002fe80000010000 */
[-C--:B-----5:R-:W-:Y:S05]  /*16790*/  HMMA.16816.F32.BF16 R20, R48, R60.reuse, R20 ;  /* 0x0000003c3014723c */ /* 0x0a0fea0000041814 */
[----:B------:R-:W1:Y:S03]  /*167a0*/  MUFU.EX2 R174, R174 ;  /* 0x000000ae00ae7308 */ /* 0x000e660000000800 */
[C---:B------:R-:W-:Y:S04]  /*167b0*/  HMMA.16816.F32.BF16 R24, R52.reuse, R60, R24 ;  /* 0x0000003c3418723c */ /* 0x040fe80000041818 */
[----:B--2---:R-:W-:Y:S03]  /*167c0*/  FADD.FTZ R78, R169, R78 ;  /* 0x0000004ea94e7221 */ /* 0x004fe60000010000 */
[----:B------:R-:W2:Y:S01]  /*167d0*/  MUFU.EX2 R97, R97 ;  /* 0x0000006100617308 */ /* 0x000ea20000000800 */
[-C--:B------:R-:W-:Y:S04]  /*167e0*/  HMMA.16816.F32.BF16 R28, R52, R62.reuse, R28 ;  /* 0x0000003e341c723c */ /* 0x080fe8000004181c */
[----:B----4-:R-:W-:Y:S04]  /*167f0*/  FADD.FTZ R190, R96, R190 ;  /* 0x000000be60be7221 */ /* 0x010fe80000010000 */
[C---:B------:R-:W-:Y:S01]  /*16800*/  HMMA.16816.F32.BF16 R100, R48.reuse, R62, R100 ;  /* 0x0000003e3064723c */ /* 0x040fe20000041864 */
[----:B------:R-:W4:Y:S01]  /*16810*/  LDSM.16.MT88.4 R60, [R220+0x2900] ;  /* 0x00290000dc3c783b */ /* 0x000f220000004200 */
[----:B------:R-:W5:Y:S02]  /*16820*/  MUFU.EX2 R173, R173 ;  /* 0x000000ad00ad7308 */ /* 0x000f640000000800 */
[----:B-1----:R-:W-:Y:S04]  /*16830*/  FADD.FTZ R243, R174, R190 ;  /* 0x000000beaef37221 */ /* 0x002fe80000010000 */
[-C--:B------:R-:W-:Y:S04]  /*16840*/  HMMA.16816.F32.BF16 R32, R48, R64.reuse, R32 ;  /* 0x000000403020723c */ /* 0x080fe80000041820 */
[----:B------:R-:W1:Y:S01]  /*16850*/  MUFU.EX2 R88, R88 ;  /* 0x0000005800587308 */ /* 0x000e620000000800 */
[----:B--2---:R-:W-:Y:S03]  /*16860*/  FADD.FTZ R78, R97, R78 ;  /* 0x0000004e614e7221 */ /* 0x004fe60000010000 */
[C---:B------:R-:W-:Y:S06]  /*16870*/  HMMA.16816.F32.BF16 R104, R52.reuse, R64, R104 ;  /* 0x000000403468723c */ /* 0x040fec0000041868 */
[----:B------:R-:W2:Y:S01]  /*16880*/  MUFU.EX2 R89, R89 ;  /* 0x0000005900597308 */ /* 0x000ea20000000800 */
[--C-:B------:R-:W-:Y:S01]  /*16890*/  FFMA.FTZ R64, R90, c[0x0][0x2d0], -R95.reuse ;  /* 0x0000b4005a407a23 */ /* 0x100fe2000001085f */
[-C--:B------:R-:W-:Y:S04]  /*168a0*/  HMMA.16816.F32.BF16 R108, R52, R66.reuse, R108 ;  /* 0x00000042346c723c */ /* 0x080fe8000004186c */
[----:B------:R-:W-:Y:S02]  /*168b0*/  FFMA.FTZ R65, R91, c[0x0][0x2d0], -R95 ;  /* 0x0000b4005b417a23 */ /* 0x000fe4000001085f */
[----:B-----5:R-:W-:Y:S02]  /*168c0*/  FADD.FTZ R242, R173, R78 ;  /* 0x0000004eadf27221 */ /* 0x020fe40000010000 */
[C---:B------:R-:W-:Y:S01]  /*168d0*/  HMMA.16816.F32.BF16 R112, R48.reuse, R66, R112 ;  /* 0x000000423070723c */ /* 0x040fe20000041870 */
[----:B------:R-:W5:Y:S03]  /*168e0*/  MUFU.EX2 R92, R92 ;  /* 0x0000005c005c7308 */ /* 0x000f660000000800 */
[----:B-1----:R-:W-:Y:S03]  /*168f0*/  FADD.FTZ R197, R88, R197 ;  /* 0x000000c558c57221 */ /* 0x002fe60000010000 */
[--C-:B------:R-:W-:Y:S01]  /*16900*/  FFMA.FTZ R66, R94, c[0x0][0x2d0], -R95.reuse ;  /* 0x0000b4005e427a23 */ /* 0x100fe2000001085f */
[-C--:B---3--:R-:W-:Y:S03]  /*16910*/  HMMA.16816.F32.BF16 R36, R48, R56.reuse, R36 ;  /* 0x000000383024723c */ /* 0x088fe60000041824 */
[----:B------:R-:W1:Y:S01]  /*16920*/  MUFU.EX2 R170, R170 ;  /* 0x000000aa00aa7308 */ /* 0x000e620000000800 */
[----:B------:R-:W-:Y:S02]  /*16930*/  FFMA.FTZ R95, R45, c[0x0][0x2d0], -R95 ;  /* 0x0000b4002d5f7a23 */ /* 0x000fe4000001085f */
[C---:B--2---:R-:W-:Y:S02]  /*16940*/  FADD.FTZ R197, R89.reuse, R197 ;  /* 0x000000c559c57221 */ /* 0x044fe40000010000 */
[C---:B------:R-:W-:Y:S05]  /*16950*/  HMMA.16816.F32.BF16 R116, R52.reuse, R56, R116 ;  /* 0x000000383474723c */ /* 0x040fea0000041874 */
[----:B------:R-:W2:Y:S03]  /*16960*/  MUFU.EX2 R64, R64 ;  /* 0x0000004000407308 */ /* 0x000ea60000000800 */
[-C--:B------:R-:W-:Y:S04]  /*16970*/  HMMA.16816.F32.BF16 R120, R52, R58.reuse, R120 ;  /* 0x0000003a3478723c */ /* 0x080fe80000041878 */
[----:B-----5:R-:W-:Y:S03]  /*16980*/  FADD.FTZ R197, R92, R197 ;  /* 0x000000c55cc57221 */ /* 0x020fe60000010000 */
[----:B------:R-:W3:Y:S01]  /*16990*/  MUFU.EX2 R65, R65 ;  /* 0x0000004100417308 */ /* 0x000ee20000000800 */
[----:B------:R-:W-:Y:S04]  /*169a0*/  HMMA.16816.F32.BF16 R124, R48, R58, R124 ;  /* 0x0000003a307c723c */ /* 0x000fe8000004187c */
[----:B------:R-:W-:Y:S01]  /*169b0*/  F2FP.BF16.PACK_AB R52, R89, R88 ;  /* 0x000000585934723e */ /* 0x000fe200000010ff */
[C---:B-1----:R-:W-:Y:S01]  /*169c0*/  FADD.FTZ R241, R170.reuse, R197 ;  /* 0x000000c5aaf17221 */ /* 0x042fe20000010000 */
[----:B------:R-:W-:Y:S02]  /*169d0*/  F2FP.BF16.PACK_AB R54, R170, R92 ;  /* 0x0000005caa36723e */ /* 0x000fe400000010ff */
[----:B------:R-:W-:Y:S01]  /*169e0*/  F2FP.BF16.PACK_AB R48, R168, R172 ;  /* 0x000000aca830723e */ /* 0x000fe200000010ff */
[----:B------:R-:W1:Y:S03]  /*169f0*/  MUFU.EX2 R66, R66 ;  /* 0x0000004200427308 */ /* 0x000e660000000800 */
[----:B------:R-:W-:Y:S01]  /*16a00*/  F2FP.BF16.PACK_AB R49, R169, R171 ;  /* 0x000000aba931723e */ /* 0x000fe200000010ff */
[----:B--2---:R-:W-:Y:S01]  /*16a10*/  FADD.FTZ R209, R64, R209 ;  /* 0x000000d140d17221 */ /* 0x004fe20000010000 */
[----:B------:R-:W-:Y:S02]  /*16a20*/  F2FP.BF16.PACK_AB R50, R174, R96 ;  /* 0x00000060ae32723e */ /* 0x000fe400000010ff */
[----:B------:R-:W-:Y:S03]  /*16a30*/  F2FP.BF16.PACK_AB R51, R173, R97 ;  /* 0x00000061ad33723e */ /* 0x000fe600000010ff */
[----:B------:R-:W2:Y:S04]  /*16a40*/  MUFU.EX2 R95, R95 ;  /* 0x0000005f005f7308 */ /* 0x000ea80000000800 */
[-C--:B------:R-:W-:Y:S01]  /*16a50*/  HMMA.16816.F32.BF16 R160, R48, R148.reuse, R4 ;  /* 0x0000009430a0723c */ /* 0x080fe20000041804 */
[----:B------:R-:W5:Y:S02]  /*16a60*/  LDSM.16.MT88.4 R4, [R219+0x2900] ;  /* 0x00290000db04783b */ /* 0x000f640000004200 */
[C---:B---3--:R-:W-:Y:S01]  /*16a70*/  F2FP.BF16.PACK_AB R53, R65.reuse, R64 ;  /* 0x000000404135723e */ /* 0x048fe200000010ff */
[----:B------:R-:W-:Y:S04]  /*16a80*/  FADD.FTZ R209, R65, R209 ;  /* 0x000000d141d17221 */ /* 0x000fe80000010000 */
[----:B-1----:R-:W-:Y:S01]  /*16a90*/  FADD.FTZ R209, R66, R209 ;  /* 0x000000d142d17221 */ /* 0x002fe20000010000 */
[C---:B--2---:R-:W-:Y:S03]  /*16aa0*/  F2FP.BF16.PACK_AB R55, R95.reuse, R66 ;  /* 0x000000425f37723e */ /* 0x044fe600000010ff */
[----:B------:R-:W-:Y:S04]  /*16ab0*/  FADD.FTZ R240, R95, R209 ;  /* 0x000000d15ff07221 */ /* 0x000fe80000010000 */
[C---:B------:R-:W-:Y:S01]  /*16ac0*/  HMMA.16816.F32.BF16 R156, R52.reuse, R148, R8 ;  /* 0x00000094349c723c */ /* 0x040fe20000041808 */
[----:B------:R-:W1:Y:S07]  /*16ad0*/  LDSM.16.MT88.4 R8, [R218+0x2900] ;  /* 0x00290000da08783b */ /* 0x000e6e0000004200 */
        /* <DEDUP_REMOVED lines=9> */
[C---:B------:R-:W-:Y:S08]  /*16b70*/  HMMA.16816.F32.BF16 R112, R48.reuse, R6, R112 ;  /* 0x000000063070723c */ /* 0x040ff00000041870 */
[-C--:B-1----:R-:W-:Y:S08]  /*16b80*/  HMMA.16816.F32.BF16 R128, R48, R8.reuse, R36 ;  /* 0x000000083080723c */ /* 0x082ff00000041824 */
[C---:B------:R-:W-:Y:S08]  /*16b90*/  HMMA.16816.F32.BF16 R116, R52.reuse, R8, R116 ;  /* 0x000000083474723c */ /* 0x040ff00000041874 */
[-C--:B------:R-:W-:Y:S08]  /*16ba0*/  HMMA.16816.F32.BF16 R120, R52, R10.reuse, R120 ;  /* 0x0000000a3478723c */ /* 0x080ff00000041878 */
[----:B------:R-:W-:Y:S01]  /*16bb0*/  HMMA.16816.F32.BF16 R124, R48, R10, R124 ;  /* 0x0000000a307c723c */ /* 0x000fe2000004187c */
[----:B------:R-:W-:-:S07]  /*16bc0*/  @P0 BRA `(.L_x_564) ;  /* 0xffffa58000000947 */ /* 0x000fce000383ffff */
.L_x_546:
[----:B------:R-:W1:Y:S01]  /*16bd0*/  SHFL.BFLY PT, R7, R243, 0x2, 0x1f ;  /* 0x0c401f00f3077f89 */ /* 0x000e6200000e0000 */
[----:B------:R-:W-:-:S02]  /*16be0*/  MOV R10, RZ ;  /* 0x000000ff000a7202 */ /* 0x000fc40000000f00 */
[----:B------:R-:W-:Y:S01]  /*16bf0*/  PLOP3.LUT P4, PT, PT, PT, PT, 0x8, 0x0 ;  /* 0x000000000000781c */ /* 0x000fe20003f8e170 */
        /* <DEDUP_REMOVED lines=10> */
[----:B------:R-:W4:Y:S01]  /*16ca0*/  SHFL.BFLY PT, R4, R240, 0x1, 0x1f ;  /* 0x0c201f00f0047f89 */ /* 0x000f2200000e0000 */
[----:B-1----:R-:W-:Y:S01]  /*16cb0*/  FADD.FTZ R7, R7, R8 ;  /* 0x0000000807077221 */ /* 0x002fe20000010000 */
[----:B------:R-:W-:Y:S01]  /*16cc0*/  MOV R8, RZ ;  /* 0x000000ff00087202 */ /* 0x000fe20000000f00 */
[----:B--2---:R-:W-:-:S03]  /*16cd0*/  FADD.FTZ R6, R242, R6 ;  /* 0x00000006f2067221 */ /* 0x004fc60000010000 */
[----:B------:R-:W-:Y:S01]  /*16ce0*/  FSETP.NE.FTZ.AND P3, PT, R7, RZ, PT ;  /* 0x000000ff0700720b */ /* 0x000fe20003f75000 */
[----:B---3--:R-:W-:Y:S01]  /*16cf0*/  FADD.FTZ R5, R5, R9 ;  /* 0x0000000905057221 */ /* 0x008fe20000010000 */
[----:B------:R-:W-:Y:S02]  /*16d00*/  FSETP.NE.FTZ.AND P2, PT, R6, RZ, PT ;  /* 0x000000ff0600720b */ /* 0x000fe40003f55000 */
[----:B------:R-:W-:Y:S01]  /*16d10*/  MOV R9, RZ ;  /* 0x000000ff00097202 */ /* 0x000fe20000000f00 */
[----:B----4-:R-:W-:Y:S01]  /*16d20*/  FADD.FTZ R4, R4, R240 ;  /* 0x000000f004047221 */ /* 0x010fe20000010000 */
[----:B------:R-:W-:-:S04]  /*16d30*/  FSETP.NE.FTZ.AND P1, PT, R5, RZ, PT ;  /* 0x000000ff0500720b */ /* 0x000fc80003f35000 */
[----:B------:R-:W-:-:S03]  /*16d40*/  FSETP.NE.FTZ.AND P0, PT, R4, RZ, PT ;  /* 0x000000ff0400720b */ /* 0x000fc60003f15000 */
[----:B------:R-:W1:Y:S01]  /*16d50*/  @P3 MUFU.RCP R8, R7 ;  /* 0x0000000700083308 */ /* 0x000e620000001000 */
[----:B------:R-:W-:Y:S02]  /*16d60*/  @P3 MOV R14, 0x3f317218 ;  /* 0x3f317218000e3802 */ /* 0x000fe40000000f00 */
[----:B------:R-:W-:-:S03]  /*16d70*/  @P2 MOV R13, 0x3f317218 ;  /* 0x3f317218000d2802 */ /* 0x000fc60000000f00 */
[----:B------:R-:W-:Y:S02]  /*16d80*/  @P3 FMUL.FTZ R14, R14, c[0x0][0x2d0] ;  /* 0x0000b4000e0e3a20 */ /* 0x000fe40000410000 */
[----:B------:R-:W2:Y:S01]  /*16d90*/  @P2 MUFU.RCP R10, R6 ;  /* 0x00000006000a2308 */ /* 0x000ea20000001000 */
[----:B------:R-:W-:Y:S01]  /*16da0*/  @P1 MOV R12, 0x3f317218 ;  /* 0x3f317218000c1802 */ /* 0x000fe20000000f00 */
[----:B------:R-:W-:Y:S01]  /*16db0*/  @P2 FMUL.FTZ R13, R13, c[0x0][0x2d0] ;  /* 0x0000b4000d0d2a20 */ /* 0x000fe20000410000 */
[----:B------:R-:W-:-:S03]  /*16dc0*/  @P0 MOV R11, 0x3f317218 ;  /* 0x3f317218000b0802 */ /* 0x000fc60000000f00 */
[----:B------:R-:W-:Y:S02]  /*16dd0*/  @P1 FMUL.FTZ R12, R12, c[0x0][0x2d0] ;  /* 0x0000b4000c0c1a20 */ /* 0x000fe40000410000 */
[C---:B-1----:R-:W-:Y:S01]  /*16de0*/  FMUL.FTZ R160, R8.reuse, R160 ;  /* 0x000000a008a07220 */ /* 0x042fe20000410000 */
[----:B------:R-:W1:Y:S01]  /*16df0*/  @P3 MUFU.LG2 R7, R7 ;  /* 0x0000000700073308 */ /* 0x000e620000000c00 */
[C---:B------:R-:W-:Y:S02]  /*16e00*/  FMUL.FTZ R161, R8.reuse, R161 ;  /* 0x000000a108a17220 */ /* 0x040fe40000410000 */
[C---:B------:R-:W-:Y:S02]  /*16e10*/  FMUL.FTZ R148, R8.reuse, R148 ;  /* 0x0000009408947220 */ /* 0x040fe40000410000 */
[C---:B------:R-:W-:Y:S02]  /*16e20*/  FMUL.FTZ R149, R8.reuse, R149 ;  /* 0x0000009508957220 */ /* 0x040fe40000410000 */
[C---:B------:R-:W-:Y:S01]  /*16e30*/  FMUL.FTZ R144, R8.reuse, R144 ;  /* 0x0000009008907220 */ /* 0x040fe20000410000 */
[----:B------:R-:W3:Y:S01]  /*16e40*/  @P2 MUFU.LG2 R6, R6 ;  /* 0x0000000600062308 */ /* 0x000ee20000000c00 */
[----:B------:R-:W-:-:S02]  /*16e50*/  FMUL.FTZ R145, R8, R145 ;  /* 0x0000009108917220 */ /* 0x000fc40000410000 */
[C---:B------:R-:W-:Y:S02]  /*16e60*/  FMUL.FTZ R100, R8.reuse, R100 ;  /* 0x0000006408647220 */ /* 0x040fe40000410000 */
[C---:B------:R-:W-:Y:S02]  /*16e70*/  FMUL.FTZ R101, R8.reuse, R101 ;  /* 0x0000006508657220 */ /* 0x040fe40000410000 */
[C---:B------:R-:W-:Y:S01]  /*16e80*/  FMUL.FTZ R132, R8.reuse, R132 ;  /* 0x0000008408847220 */ /* 0x040fe20000410000 */
[----:B------:R-:W4:Y:S01]  /*16e90*/  @P0 MUFU.LG2 R15, R4 ;  /* 0x00000004000f0308 */ /* 0x000f220000000c00 */
[C---:B------:R-:W-:Y:S02]  /*16ea0*/  FMUL.FTZ R133, R8.reuse, R133 ;  /* 0x0000008508857220 */ /* 0x040fe40000410000 */
[C---:B------:R-:W-:Y:S02]  /*16eb0*/  FMUL.FTZ R112, R8.reuse, R112 ;  /* 0x0000007008707220 */ /* 0x040fe40000410000 */
[----:B------:R-:W-:-:S02]  /*16ec0*/  FMUL.FTZ R113, R8, R113 ;  /* 0x0000007108717220 */ /* 0x000fc40000410000 */
[C---:B------:R-:W-:Y:S01]  /*16ed0*/  FMUL.FTZ R128, R8.reuse, R128 ;  /* 0x0000008008807220 */ /* 0x040fe20000410000 */
[----:B------:R-:W5:Y:S01]  /*16ee0*/  @P1 MUFU.RCP R9, R5 ;  /* 0x0000000500091308 */ /* 0x000f620000001000 */
[C---:B------:R-:W-:Y:S02]  /*16ef0*/  FMUL.FTZ R129, R8.reuse, R129 ;  /* 0x0000008108817220 */ /* 0x040fe40000410000 */
[C---:B------:R-:W-:Y:S02]  /*16f00*/  FMUL.FTZ R124, R8.reuse, R124 ;  /* 0x0000007c087c7220 */ /* 0x040fe40000410000 */
[----:B------:R-:W-:Y:S01]  /*16f10*/  FMUL.FTZ R125, R8, R125 ;  /* 0x0000007d087d7220 */ /* 0x000fe20000410000 */
[----:B------:R-:W-:Y:S01]  /*16f20*/  MOV R8, RZ ;  /* 0x000000ff00087202 */ /* 0x000fe20000000f00 */
[C---:B--2---:R-:W-:Y:S02]  /*16f30*/  FMUL.FTZ R162, R10.reuse, R162 ;  /* 0x000000a20aa27220 */ /* 0x044fe40000410000 */
[----:B------:R-:W-:-:S02]  /*16f40*/  FMUL.FTZ R163, R10, R163 ;  /* 0x000000a30aa37220 */ /* 0x000fc40000410000 */
[C---:B------:R-:W-:Y:S01]  /*16f50*/  FMUL.FTZ R150, R10.reuse, R150 ;  /* 0x000000960a967220 */ /* 0x040fe20000410000 */
[----:B------:R2:W-:Y:S01]  /*16f60*/  @P0 MUFU.RCP R8, R4 ;  /* 0x0000000400080308 */ /* 0x0005e20000001000 */
[C---:B------:R-:W-:Y:S02]  /*16f70*/  FMUL.FTZ R151, R10.reuse, R151 ;  /* 0x000000970a977220 */ /* 0x040fe40000410000 */
[C---:B------:R-:W-:Y:S02]  /*16f80*/  FMUL.FTZ R146, R10.reuse, R146 ;  /* 0x000000920a927220 */ /* 0x040fe40000410000 */
[C---:B------:R-:W-:Y:S02]  /*16f90*/  FMUL.FTZ R147, R10.reuse, R147 ;  /* 0x000000930a937220 */ /* 0x040fe40000410000 */
[C---:B------:R-:W-:Y:S02]  /*16fa0*/  FMUL.FTZ R102, R10.reuse, R102 ;  /* 0x000000660a667220 */ /* 0x040fe40000410000 */
[----:B------:R-:W-:-:S02]  /*16fb0*/  FMUL.FTZ R103, R10, R103 ;  /* 0x000000670a677220 */ /* 0x000fc40000410000 */
[C---:B------:R-:W-:Y:S02]  /*16fc0*/  FMUL.FTZ R134, R10.reuse, R134 ;  /* 0x000000860a867220 */ /* 0x040fe40000410000 */
[C---:B------:R-:W-:Y:S02]  /*16fd0*/  FMUL.FTZ R135, R10.reuse, R135 ;  /* 0x000000870a877220 */ /* 0x040fe40000410000 */
[C---:B------:R-:W-:Y:S01]  /*16fe0*/  FMUL.FTZ R114, R10.reuse, R114 ;  /* 0x000000720a727220 */ /* 0x040fe20000410000 */
[----:B--2---:R-:W-:Y:S01]  /*16ff0*/  MOV R4, 0xff800000 ;  /* 0xff80000000047802 */ /* 0x004fe20000000f00 */
[C---:B------:R-:W-:Y:S02]  /*17000*/  FMUL.FTZ R115, R10.reuse, R115 ;  /* 0x000000730a737220 */ /* 0x040fe40000410000 */
[C---:B------:R-:W-:Y:S02]  /*17010*/  FMUL.FTZ R130, R10.reuse, R130 ;  /* 0x000000820a827220 */ /* 0x040fe40000410000 */
[----:B------:R-:W-:-:S02]  /*17020*/  FMUL.FTZ R131, R10, R131 ;  /* 0x000000830a837220 */ /* 0x000fc40000410000 */
[C---:B------:R-:W-:Y:S02]  /*17030*/  FMUL.FTZ R126, R10.reuse, R126 ;  /* 0x0000007e0a7e7220 */ /* 0x040fe40000410000 */
[----:B------:R-:W-:Y:S02]  /*17040*/  FMUL.FTZ R127, R10, R127 ;  /* 0x0000007f0a7f7220 */ /* 0x000fe40000410000 */
[----:B------:R2:W2:Y:S01]  /*17050*/  @P1 MUFU.LG2 R10, R5 ;  /* 0x00000005000a1308 */ /* 0x0004a20000000c00 */
[----:B-1----:R-:W-:Y:S02]  /*17060*/  @P3 FMUL.FTZ R7, R7, 0.69314718246459960938 ;  /* 0x3f31721807073820 */ /* 0x002fe40000410000 */
[----:B---3--:R-:W-:Y:S02]  /*17070*/  @P2 FMUL.FTZ R6, R6, 0.69314718246459960938 ;  /* 0x3f31721806062820 */ /* 0x008fe40000410000 */
[----:B----4-:R-:W-:Y:S02]  /*17080*/  @P0 FMUL.FTZ R15, R15, 0.69314718246459960938 ;  /* 0x3f3172180f0f0820 */ /* 0x010fe40000410000 */
[----:B------:R-:W-:-:S02]  /*17090*/  @P0 FMUL.FTZ R11, R11, c[0x0][0x2d0] ;  /* 0x0000b4000b0b0a20 */ /* 0x000fc40000410000 */
[C---:B-----5:R-:W-:Y:S02]  /*170a0*/  FMUL.FTZ R156, R9.reuse, R156 ;  /* 0x0000009c099c7220 */ /* 0x060fe40000410000 */
[C---:B------:R-:W-:Y:S02]  /*170b0*/  FMUL.FTZ R157, R9.reuse, R157 ;  /* 0x0000009d099d7220 */ /* 0x040fe40000410000 */
[C---:B------:R-:W-:Y:S02]  /*170c0*/  FMUL.FTZ R152, R9.reuse, R152 ;  /* 0x0000009809987220 */ /* 0x040fe40000410000 */
[C---:B------:R-:W-:Y:S01]  /*170d0*/  FMUL.FTZ R153, R9.reuse, R153 ;  /* 0x0000009909997220 */ /* 0x040fe20000410000 */
[----:B--2---:R-:W-:Y:S01]  /*170e0*/  MOV R5, 0xff800000 ;  /* 0xff80000000057802 */ /* 0x004fe20000000f00 */
[----:B------:R-:W-:Y:S02]  /*170f0*/  @P1 FMUL.FTZ R10, R10, 0.69314718246459960938 ;  /* 0x3f3172180a0a1820 */ /* 0x000fe40000410000 */
        /* <DEDUP_REMOVED lines=12> */
[----:B------:R-:W-:Y:S01]  /*171c0*/  MOV R9, 0xff800000 ;  /* 0xff80000000097802 */ /* 0x000fe20000000f00 */
        /* <DEDUP_REMOVED lines=16> */
[----:B------:R-:W-:Y:S01]  /*172d0*/  MOV R8, 0xff800000 ;  /* 0xff80000000087802 */ /* 0x000fe20000000f00 */
[----:B------:R-:W-:Y:S02]  /*172e0*/  @P3 FFMA.FTZ R4, R14, R3, R7 ;  /* 0x000000030e043223 */ /* 0x000fe40000010007 */
[----:B------:R-:W-:Y:S02]  /*172f0*/  @P2 FFMA.FTZ R5, R13, R2, R6 ;  /* 0x000000020d052223 */ /* 0x000fe40000010006 */
[----:B------:R-:W-:-:S02]  /*17300*/  @P1 FFMA.FTZ R8, R12, R0, R10 ;  /* 0x000000000c081223 */ /* 0x000fc4000001000a */
[----:B------:R-:W-:Y:S02]  /*17310*/  @P0 FFMA.FTZ R9, R11, R44, R15 ;  /* 0x0000002c0b090223 */ /* 0x000fe4000001000f */
.L_x_484:
[----:B------:R-:W-:Y:S05]  /*17320*/  @P4 BRA `(.L_x_565) ;  /* 0x0000149000004947 */ /* 0x000fea0003800000 */
[----:B------:R-:W1:Y:S01]  /*17330*/  S2R R7, SR_TID.X ;  /* 0x0000000000077919 */ /* 0x000e620000002100 */
[----:B------:R-:W-:Y:S01]  /*17340*/  IMAD R16, RZ, RZ, -UR9 ;  /* 0x80000009ff107e24 */ /* 0x000fe2000f8e02ff */
[----:B------:R-:W-:Y:S01]  /*17350*/  USHF.R.S32.HI UR6, URZ, 0x1f, UR9 ;  /* 0x0000001f3f067899 */ /* 0x000fe20008011409 */
[----:B------:R-:W-:Y:S01]  /*17360*/  IMAD.MOV.U32 R12, RZ, RZ, c[0x0][0x4e8] ;  /* 0x00013a00ff0c7624 */ /* 0x000fe200078e00ff */
[----:B------:R-:W2:Y:S01]  /*17370*/  S2R R0, SR_CTAID.Y ;  /* 0x0000000000007919 */ /* 0x000ea20000002600 */
[----:B------:R-:W-:Y:S01]  /*17380*/  ULDC.64 UR4, c[0x0][0x4d0] ;  /* 0x0001340000047ab9 */ /* 0x000fe20000000a00 */
[----:B------:R-:W-:Y:S01]  /*17390*/  BSSY B0, `(.L_x_566) ;  /* 0x00000ac000007945 */ /* 0x000fe20003800000 */
[----:B------:R-:W-:Y:S01]  /*173a0*/  UIMAD UR7, UR6, UR4, URZ ;  /* 0x00000004060772a4 */ /* 0x000fe2000f8e023f */
[----:B------:R-:W3:Y:S01]  /*173b0*/  S2R R20, SR_CTAID.Z ;  /* 0x0000000000147919 */ /* 0x000ee20000002700 */
[----:B------:R-:W-:-:S03]  /*173c0*/  UIMAD.WIDE.U32 UR10, UR9, UR4, URZ ;  /* 0x00000004090a72a5 */ /* 0x000fc6000f8e003f */
[----:B------:R-:W-:Y:S01]  /*173d0*/  BAR.SYNC.DEFER_BLOCKING 0x1, 0x80 ;  /* 0x0042000000007b1d */ /* 0x000fe20000010000 */
[----:B------:R-:W-:Y:S01]  /*173e0*/  UIMAD UR5, UR9, UR5, UR7 ;  /* 0x00000005090572a4 */ /* 0x000fe2000f8e0207 */
[C---:B------:R-:W-:Y:S01]  /*173f0*/  ISETP.NE.AND P0, PT, R12.reuse, 0x1, PT ;  /* 0x000000010c00780c */ /* 0x040fe20003f05270 */
[----:B------:R-:W-:Y:S02]  /*17400*/  IMAD.U32 R23, RZ, RZ, UR11 ;  /* 0x0000000bff177e24 */ /* 0x000fe4000f8e00ff */
[----:B------:R-:W-:Y:S01]  /*17410*/  UIADD3 UR5, UR11, UR5, URZ ;  /* 0x000000050b057290 */ /* 0x000fe2000fffe03f */
[----:B------:R-:W4:Y:S01]  /*17420*/  S2R R13, SR_CTAID.X ;  /* 0x00000000000d7919 */ /* 0x000f220000002500 */
[----:B------:R-:W-:Y:S02]  /*17430*/  IMAD.U32 R22, RZ, RZ, UR10 ;  /* 0x0000000aff167e24 */ /* 0x000fe4000f8e00ff */
[----:B------:R-:W-:Y:S02]  /*17440*/  IMAD R12, R12, c[0x0][0x388], RZ ;  /* 0x0000e2000c0c7a24 */ /* 0x000fe400078e02ff */
[----:B------:R-:W-:Y:S01]  /*17450*/  IMAD.U32 R23, RZ, RZ, UR5 ;  /* 0x00000005ff177e24 */ /* 0x000fe2000f8e00ff */
[----:B-1----:R-:W-:Y:S01]  /*17460*/  SHF.R.S32.HI R3, RZ, 0x1f, R7 ;  /* 0x0000001fff037819 */ /* 0x002fe20000011407 */
[----:B------:R-:W-:-:S02]  /*17470*/  ULDC.64 UR4, c[0x0][0x438] ;  /* 0x00010e0000047ab9 */ /* 0x000fc40000000a00 */
[----:B------:R-:W-:Y:S01]  /*17480*/  UIMAD UR6, UR6, UR4, URZ ;  /* 0x00000004060672a4 */ /* 0x000fe2000f8e023f */
[CC--:B------:R-:W-:Y:S01]  /*17490*/  LEA.HI R6, R3.reuse, R7.reuse, RZ, 0x2 ;  /* 0x0000000703067211 */ /* 0x0c0fe200078f10ff */
[----:B--2---:R-:W-:Y:S01]  /*174a0*/  IMAD R16, R16, c[0x0][0x550], R0 ;  /* 0x0001540010107a24 */ /* 0x004fe200078e0200 */
[-C--:B------:R-:W-:Y:S01]  /*174b0*/  LEA.HI R3, R3, R7.reuse, RZ, 0x5 ;  /* 0x0000000703037211 */ /* 0x080fe200078f28ff */
[----:B------:R-:W-:Y:S01]  /*174c0*/  UIMAD.WIDE.U32 UR10, UR9, UR4, URZ ;  /* 0x00000004090a72a5 */ /* 0x000fe2000f8e003f */
[----:B------:R-:W-:Y:S01]  /*174d0*/  LOP3.LUT R6, R6, 0xfffffffc, RZ, 0xc0, !PT ;  /* 0xfffffffc06067812 */ /* 0x000fe200078ec0ff */
[----:B------:R-:W-:Y:S01]  /*174e0*/  UIMAD UR4, UR9, UR5, UR6 ;  /* 0x00000005090472a4 */ /* 0x000fe2000f8e0206 */
[----:B------:R-:W-:Y:S01]  /*174f0*/  LOP3.LUT R2, R3, 0xffffffe0, RZ, 0xc0, !PT ;  /* 0xffffffe003027812 */ /* 0x000fe200078ec0ff */
[----:B---3--:R-:W-:Y:S01]  /*17500*/  IMAD.WIDE.U32 R22, R20, c[0x0][0x4d8], R22 ;  /* 0x0001360014167a25 */ /* 0x008fe200078e0016 */
[----:B------:R-:W-:Y:S01]  /*17510*/  IADD3 R6, -R6, R7, RZ ;  /* 0x0000000706067210 */ /* 0x000fe20007ffe1ff */
[----:B------:R-:W-:Y:S01]  /*17520*/  UIADD3 UR4, UR11, UR4, URZ ;  /* 0x000000040b047290 */ /* 0x000fe2000fffe03f */
[--C-:B------:R-:W-:Y:S01]  /*17530*/  SHF.R.S32.HI R10, RZ, 0x5, R3.reuse ;  /* 0x00000005ff0a7819 */ /* 0x100fe20000011403 */
[----:B------:R-:W-:Y:S01]  /*17540*/  IMAD.IADD R2, R7, 0x1, -R2 ;  /* 0x0000000107027824 */ /* 0x000fe200078e0a02 */
[----:B------:R-:W-:Y:S01]  /*17550*/  LEA.HI R0, R6, R6, RZ, 0x1 ;  /* 0x0000000606007211 */ /* 0x000fe200078f08ff */
[----:B------:R-:W-:Y:S01]  /*17560*/  IMAD.U32 R19, RZ, RZ, UR11 ;  /* 0x0000000bff137e24 */ /* 0x000fe2000f8e00ff */
[----:B------:R-:W-:Y:S01]  /*17570*/  SHF.R.S32.HI R3, RZ, 0x1f, R3 ;  /* 0x0000001fff037819 */ /* 0x000fe20000011403 */
[----:B------:R-:W-:Y:S01]  /*17580*/  IMAD.U32 R11, RZ, RZ, UR4 ;  /* 0x00000004ff0b7e24 */ /* 0x000fe2000f8e00ff */
[----:B------:R-:W-:-:S02]  /*17590*/  LOP3.LUT R7, R0, 0x1ffffffe, RZ, 0xc0, !PT ;  /* 0x1ffffffe00077812 */ /* 0x000fc400078ec0ff */
[----:B------:R-:W-:Y:S02]  /*175a0*/  SHF.L.U32 R15, R0, 0x5, RZ ;  /* 0x00000005000f7819 */ /* 0x000fe400000006ff */
[----:B------:R-:W-:Y:S01]  /*175b0*/  SHF.R.S32.HI R0, RZ, 0x1f, R2 ;  /* 0x0000001fff007819 */ /* 0x000fe20000011402 */
[----:B------:R-:W-:Y:S01]  /*175c0*/  IMAD.IADD R6, R6, 0x1, -R7 ;  /* 0x0000000106067824 */ /* 0x000fe200078e0a07 */
[----:B------:R-:W-:Y:S02]  /*175d0*/  LEA.HI R7, R3, R10, RZ, 0x2 ;  /* 0x0000000a03077211 */ /* 0x000fe400078f10ff */
[----:B------:R-:W-:Y:S02]  /*175e0*/  LOP3.LUT R15, R15, 0xffffffc0, RZ, 0xc0, !PT ;  /* 0xffffffc00f0f7812 */ /* 0x000fe400078ec0ff */
[----:B------:R-:W-:Y:S02]  /*175f0*/  LOP3.LUT R7, R7, 0xffffffc, RZ, 0xc0, !PT ;  /* 0x0ffffffc07077812 */ /* 0x000fe400078ec0ff */
[----:B------:R-:W-:Y:S01]  /*17600*/  LEA.HI R0, R0, R2, RZ, 0x2 ;  /* 0x0000000200007211 */ /* 0x000fe200078f10ff */
[----:B------:R-:W-:Y:S01]  /*17610*/  IMAD R15, R6, 0x8, R15 ;  /* 0x00000008060f7824 */ /* 0x000fe200078e020f */
[----:B------:R-:W-:Y:S01]  /*17620*/  SHF.R.S32.HI R3, RZ, 0x1f, R20 ;  /* 0x0000001fff037819 */ /* 0x000fe20000011414 */
[----:B------:R-:W-:Y:S01]  /*17630*/  IMAD.IADD R10, R10, 0x1, -R7 ;  /* 0x000000010a0a7824 */ /* 0x000fe200078e0a07 */
[----:B------:R-:W-:-:S02]  /*17640*/  SHF.R.S32.HI R6, RZ, 0x2, R0 ;  /* 0x00000002ff067819 */ /* 0x000fc40000011400 */
[----:B------:R-:W-:Y:S01]  /*17650*/  MOV R18, UR10 ;  /* 0x0000000a00127c02 */ /* 0x000fe20008000f00 */
[C---:B------:R-:W-:Y:S01]  /*17660*/  IMAD R7, R3.reuse, c[0x0][0x4d8], RZ ;  /* 0x0001360003077a24 */ /* 0x040fe200078e02ff */
[----:B------:R-:W-:Y:S01]  /*17670*/  LEA R6, R10, R6, 0x4 ;  /* 0x000000060a067211 */ /* 0x000fe200078e20ff */
[----:B------:R-:W-:Y:S01]  /*17680*/  IMAD R3, R3, c[0x0][0x440], RZ ;  /* 0x0001100003037a24 */ /* 0x000fe200078e02ff */
[----:B------:R-:W-:Y:S01]  /*17690*/  SHF.R.S32.HI R14, RZ, 0x1f, R16 ;  /* 0x0000001fff0e7819 */ /* 0x000fe20000011410 */
[----:B------:R-:W-:Y:S01]  /*176a0*/  IMAD.MOV.U32 R10, RZ, RZ, R18 ;  /* 0x000000ffff0a7224 */ /* 0x000fe200078e0012 */
[----:B------:R-:W-:Y:S01]  /*176b0*/  IADD3 R15, R6, R15, RZ ;  /* 0x0000000f060f7210 */ /* 0x000fe20007ffe0ff */
[----:B------:R-:W-:Y:S01]  /*176c0*/  IMAD R7, R20, c[0x0][0x4dc], R7 ;  /* 0x0001370014077a24 */ /* 0x000fe200078e0207 */
[----:B------:R-:W-:Y:S01]  /*176d0*/  LOP3.LUT P1, RZ, R2, 0x3, RZ, 0xc0, !PT ;  /* 0x0000000302ff7812 */ /* 0x000fe2000782c0ff */
[----:B------:R-:W-:Y:S01]  /*176e0*/  IMAD R3, R20, c[0x0][0x444], R3 ;  /* 0x0001110014037a24 */ /* 0x000fe200078e0203 */
[----:B------:R-:W-:Y:S01]  /*176f0*/  LOP3.LUT R0, R0, 0x7ffffffc, RZ, 0xc0, !PT ;  /* 0x7ffffffc00007812 */ /* 0x000fe200078ec0ff */
[----:B----4-:R-:W-:-:S02]  /*17700*/  IMAD R15, R13, 0x80, R15 ;  /* 0x000000800d0f7824 */ /* 0x010fc400078e020f */
[----:B------:R-:W-:Y:S01]  /*17710*/  IMAD.WIDE.U32 R20, R20, c[0x0][0x440], R10 ;  /* 0x0001100014147a25 */ /* 0x000fe200078e000a */
[----:B------:R-:W-:-:S03]  /*17720*/  IADD3 R0, R2, -R0, RZ ;  /* 0x8000000002007210 */ /* 0x000fc60007ffe0ff */
[----:B------:R-:W-:-:S04]  /*17730*/  @P0 IMAD.HI.U32 R17, R15, c[0x0][0x4ec], RZ ;  /* 0x00013b000f110a27 */ /* 0x000fc800078e00ff */
[----:B------:R-:W-:-:S04]  /*17740*/  @P0 IMAD.HI.U32 R10, R15, c[0x0][0x4ec], RZ ;  /* 0x00013b000f0a0a27 */ /* 0x000fc800078e00ff */
[----:B------:R-:W-:Y:S01]  /*17750*/  IMAD.IADD R21, R21, 0x1, R3 ;  /* 0x0000000115157824 */ /* 0x000fe200078e0203 */
[----:B------:R-:W-:Y:S01]  /*17760*/  MOV R3, R15 ;  /* 0x0000000f00037202 */ /* 0x000fe20000000f00 */
[----:B------:R-:W-:Y:S01]  /*17770*/  IMAD.IADD R23, R23, 0x1, R7 ;  /* 0x0000000117177824 */ /* 0x000fe200078e0207 */
[----:B------:R-:W-:Y:S01]  /*17780*/  @P0 SHF.R.U32.HI R3, RZ, c[0x0][0x4f0], R17 ;  /* 0x00013c00ff030a19 */ /* 0x000fe20000011611 */
[----:B------:R-:W-:Y:S01]  /*17790*/  IMAD.MOV.U32 R7, RZ, RZ, R15 ;  /* 0x000000ffff077224 */ /* 0x000fe200078e000f */
[----:B------:R-:W-:Y:S01]  /*177a0*/  @P0 SHF.R.U32.HI R7, RZ, c[0x0][0x4f0], R10 ;  /* 0x00013c00ff070a19 */ /* 0x000fe2000001160a */
[C---:B------:R-:W-:Y:S02]  /*177b0*/  IMAD R11, R14.reuse, c[0x0][0x448], RZ ;  /* 0x000112000e0b7a24 */ /* 0x040fe400078e02ff */
[----:B------:R-:W-:Y:S01]  /*177c0*/  IMAD R10, R14, c[0x0][0x4e0], RZ ;  /* 0x000138000e0a7a24 */ /* 0x000fe200078e02ff */
[----:B------:R-:W-:Y:S01]  /*177d0*/  SHF.R.S32.HI R14, RZ, 0x1f, R7 ;  /* 0x0000001fff0e7819 */ /* 0x000fe20000011407 */
[----:B------:R-:W-:-:S02]  /*177e0*/  IMAD.MOV R18, RZ, RZ, -R3 ;  /* 0x000000ffff127224 */ /* 0x000fc400078e0a03 */
[C---:B------:R-:W-:Y:S02]  /*177f0*/  IMAD R11, R16.reuse, c[0x0][0x44c], R11 ;  /* 0x00011300100b7a24 */ /* 0x040fe400078e020b */
[----:B------:R-:W-:-:S04]  /*17800*/  IMAD.WIDE.U32 R20, R16, c[0x0][0x448], R20 ;  /* 0x0001120010147a25 */ /* 0x000fc800078e0014 */
[C---:B------:R-:W-:Y:S01]  /*17810*/  IMAD R10, R16.reuse, c[0x0][0x4e4], R10 ;  /* 0x00013900100a7a24 */ /* 0x040fe200078e020a */
[----:B------:R-:W-:Y:S01]  /*17820*/  IADD3 R21, R21, R11, RZ ;  /* 0x0000000b15157210 */ /* 0x000fe20007ffe0ff */
[----:B------:R-:W-:Y:S01]  /*17830*/  IMAD.WIDE.U32 R16, R16, c[0x0][0x4e0], R22 ;  /* 0x0001380010107a25 */ /* 0x000fe200078e0016 */
[----:B------:R-:W-:-:S03]  /*17840*/  SHF.R.S32.HI R11, RZ, 0x1f, R3 ;  /* 0x0000001fff0b7819 */ /* 0x000fc60000011403 */
[----:B------:R-:W-:Y:S01]  /*17850*/  IMAD R18, R18, c[0x0][0x4e8], R15 ;  /* 0x00013a0012127a24 */ /* 0x000fe200078e020f */
[----:B------:R-:W-:Y:S01]  /*17860*/  IADD3 R16, P0, R3, R16, RZ ;  /* 0x0000001003107210 */ /* 0x000fe20007f1e0ff */
[----:B------:R-:W-:Y:S02]  /*17870*/  IMAD R14, R14, c[0x0][0x430], RZ ;  /* 0x00010c000e0e7a24 */ /* 0x000fe400078e02ff */
[----:B------:R-:W-:Y:S01]  /*17880*/  IMAD R13, R13, 0x80, R6 ;  /* 0x000000800d0d7824 */ /* 0x000fe200078e0206 */
[----:B------:R-:W-:Y:S01]  /*17890*/  SHF.R.S32.HI R3, RZ, 0x1f, R18 ;  /* 0x0000001fff037819 */ /* 0x000fe20000011412 */
[----:B------:R-:W-:Y:S01]  /*178a0*/  IMAD R14, R7, c[0x0][0x434], R14 ;  /* 0x00010d00070e7a24 */ /* 0x000fe200078e020e */
[----:B------:R-:W-:Y:S01]  /*178b0*/  IADD3.X R17, R11, R17, R10, P0, !PT ;  /* 0x000000110b117210 */ /* 0x000fe200007fe40a */
[----:B------:R-:W-:Y:S01]  /*178c0*/  IMAD.WIDE.U32 R10, R7, c[0x0][0x430], R20 ;  /* 0x00010c00070a7a25 */ /* 0x000fe200078e0014 */
[----:B------:R-:W-:-:S03]  /*178d0*/  ISETP.GE.OR P4, PT, R13, R12, P1 ;  /* 0x0000000c0d00720c */ /* 0x000fc60000f86670 */
[----:B------:R-:W-:Y:S02]  /*178e0*/  IMAD R3, R3, c[0x0][0x4c8], RZ ;  /* 0x0001320003037a24 */ /* 0x000fe400078e02ff */
[----:B------:R-:W-:Y:S02]  /*178f0*/  IMAD.MOV R7, RZ, RZ, -R7 ;  /* 0x000000ffff077224 */ /* 0x000fe400078e0a07 */
[----:B------:R-:W-:-:S04]  /*17900*/  IMAD.WIDE.U32 R16, R18, c[0x0][0x4c8], R16 ;  /* 0x0001320012107a25 */ /* 0x000fc800078e0010 */
[----:B------:R-:W-:Y:S02]  /*17910*/  IMAD R3, R18, c[0x0][0x4cc], R3 ;  /* 0x0001330012037a24 */ /* 0x000fe400078e0203 */
[----:B------:R-:W-:Y:S02]  /*17920*/  IMAD R7, R7, c[0x0][0x4e8], R15 ;  /* 0x00013a0007077a24 */ /* 0x000fe400078e020f */
[----:B------:R-:W-:Y:S01]  /*17930*/  IMAD.IADD R11, R11, 0x1, R14 ;  /* 0x000000010b0b7824 */ /* 0x000fe200078e020e */
[----:B------:R-:W-:Y:S01]  /*17940*/  LEA R14, P0, R16, c[0x0][0x4a8], 0x2 ;  /* 0x00012a00100e7a11 */ /* 0x000fe200078010ff */
[----:B------:R-:W-:Y:S01]  /*17950*/  IMAD.SHL.U32 R0, R0, 0x2, RZ ;  /* 0x0000000200007824 */ /* 0x000fe200078e00ff */
[----:B------:R-:W-:Y:S01]  /*17960*/  IADD3 R15, R17, R3, RZ ;  /* 0x00000003110f7210 */ /* 0x000fe20007ffe0ff */
[----:B------:R-:W-:Y:S01]  /*17970*/  IMAD.WIDE.U32 R22, R7, c[0x0][0x428], R10 ;  /* 0x00010a0007167a25 */ /* 0x000fe200078e000a */
[----:B------:R-:W-:Y:S01]  /*17980*/  SHF.R.S32.HI R3, RZ, 0x1f, R7 ;  /* 0x0000001fff037819 */ /* 0x000fe20000011407 */
[----:B------:R-:W-:Y:S01]  /*17990*/  SHFL.IDX PT, R20, R14, RZ, 0x1c1f ;  /* 0x001c1fff0e147589 */ /* 0x000fe200000e0000 */
[----:B------:R-:W-:-:S02]  /*179a0*/  LEA.HI.X R6, R16, c[0x0][0x4ac], R15, 0x2, P0 ;  /* 0x00012b0010067a11 */ /* 0x000fc400000f140f */
[----:B------:R-:W-:Y:S01]  /*179b0*/  IADD3 R11, R13, 0x8, RZ ;  /* 0x000000080d0b7810 */ /* 0x000fe20007ffe0ff */
[----:B------:R-:W-:Y:S01]  /*179c0*/  SHFL.IDX PT, R18, R14, 0x1, 0x1c1f ;  /* 0x003c1f000e127f89 */ /* 0x000fe200000e0000 */
[----:B------:R-:W-:Y:S01]  /*179d0*/  IMAD R3, R3, c[0x0][0x428], RZ ;  /* 0x00010a0003037a24 */ /* 0x000fe200078e02ff */
[----:B------:R-:W-:Y:S02]  /*179e0*/  IADD3 R10, R13, 0x40, RZ ;  /* 0x000000400d0a7810 */ /* 0x000fe40007ffe0ff */
[----:B------:R-:W1:Y:S01]  /*179f0*/  SHFL.IDX PT, R21, R6, RZ, 0x1c1f ;  /* 0x001c1fff06157589 */ /* 0x000e6200000e0000 */
[----:B------:R-:W-:Y:S01]  /*17a00*/  IMAD R3, R7, c[0x0][0x42c], R3 ;  /* 0x00010b0007037a24 */ /* 0x000fe200078e0203 */
[----:B------:R-:W-:Y:S02]  /*17a10*/  IADD3 R7, R13, 0x48, RZ ;  /* 0x000000480d077810 */ /* 0x000fe40007ffe0ff */
[----:B------:R-:W2:Y:S01]  /*17a20*/  SHFL.IDX PT, R19, R6, 0x1, 0x1c1f ;  /* 0x003c1f0006137f89 */ /* 0x000ea200000e0000 */
[-C--:B------:R-:W-:Y:S01]  /*17a30*/  ISETP.GE.OR P3, PT, R11, R12.reuse, P1 ;  /* 0x0000000c0b00720c */ /* 0x080fe20000f66670 */
[----:B------:R-:W-:Y:S01]  /*17a40*/  IMAD.IADD R3, R23, 0x1, R3 ;  /* 0x0000000117037824 */ /* 0x000fe200078e0203 */
[-C--:B------:R-:W-:Y:S01]  /*17a50*/  ISETP.GE.OR P2, PT, R10, R12.reuse, P1 ;  /* 0x0000000c0a00720c */ /* 0x080fe20000f46670 */
[----:B------:R-:W-:Y:S01]  /*17a60*/  SHFL.IDX PT, R16, R14, 0x2, 0x1c1f ;  /* 0x005c1f000e107f89 */ /* 0x000fe200000e0000 */
[----:B------:R-:W-:-:S02]  /*17a70*/  ISETP.GE.OR P1, PT, R7, R12, P1 ;  /* 0x0000000c0700720c */ /* 0x000fc40000f26670 */
[-C--:B------:R-:W-:Y:S01]  /*17a80*/  ISETP.GE.AND P5, PT, R10, R12.reuse, PT ;  /* 0x0000000c0a00720c */ /* 0x080fe20003fa6270 */
[----:B------:R-:W3:Y:S01]  /*17a90*/  SHFL.IDX PT, R17, R6, 0x2, 0x1c1f ;  /* 0x005c1f0006117f89 */ /* 0x000ee200000e0000 */
[----:B------:R-:W-:-:S03]  /*17aa0*/  ISETP.GE.AND P6, PT, R7, R12, PT ;  /* 0x0000000c0700720c */ /* 0x000fc60003fc6270 */
[----:B------:R-:W-:Y:S04]  /*17ab0*/  SHFL.IDX PT, R14, R14, 0x3, 0x1c1f ;  /* 0x007c1f000e0e7f89 */ /* 0x000fe800000e0000 */
[----:B------:R4:W4:Y:S04]  /*17ac0*/  SHFL.IDX PT, R15, R6, 0x3, 0x1c1f ;  /* 0x007c1f00060f7f89 */ /* 0x00092800000e0000 */
[----:B-1----:R1:W-:Y:S04]  /*17ad0*/  @!P4 ST.E [R20.64], R4 ;  /* 0x000000041400c985 */ /* 0x0023e8000c101910 */
[----:B--2---:R1:W-:Y:S04]  /*17ae0*/  @!P3 ST.E [R18.64], R5 ;  /* 0x000000051200b985 */ /* 0x0043e8000c101910 */
[----:B---3--:R1:W-:Y:S01]  /*17af0*/  @!P2 ST.E [R16.64], R8 ;  /* 0x000000081000a985 */ /* 0x0083e2000c101910 */
[----:B----4-:R-:W-:-:S03]  /*17b00*/  LEA R6, P0, R22, c[0x0][0x400], 0x2 ;  /* 0x0001000016067a11 */ /* 0x010fc600078010ff */
[----:B------:R1:W-:Y:S01]  /*17b10*/  @!P1 ST.E [R14.64], R9 ;  /* 0x000000090e009985 */ /* 0x0003e2000c101910 */
[-C--:B------:R-:W-:Y:S02]  /*17b20*/  ISETP.GE.AND P1, PT, R13, R12.reuse, PT ;  /* 0x0000000c0d00720c */ /* 0x080fe40003f26270 */
[----:B------:R-:W-:Y:S01]  /*17b30*/  LEA.HI.X R3, R22, c[0x0][0x404], R3, 0x2, P0 ;  /* 0x0001010016037a11 */ /* 0x000fe200000f1403 */
[----:B------:R1:W2:Y:S01]  /*17b40*/  SHFL.IDX PT, R20, R6, RZ, 0x1c1f ;  /* 0x001c1fff06147589 */ /* 0x0002a200000e0000 */
[----:B------:R-:W-:-:S03]  /*17b50*/  ISETP.GE.AND P0, PT, R11, R12, PT ;  /* 0x0000000c0b00720c */ /* 0x000fc60003f06270 */
[----:B------:R1:W3:Y:S06]  /*17b60*/  SHFL.IDX PT, R21, R3, RZ, 0x1c1f ;  /* 0x001c1fff03157589 */ /* 0x0002ec00000e0000 */
[----:B------:R-:W-:Y:S05]  /*17b70*/  @P1 BRA `(.L_x_567) ;  /* 0x000002d000001947 */ /* 0x000fea0003800000 */
[C---:B-1----:R-:W-:Y:S02]  /*17b80*/  IADD3 R5, R0.reuse, 0x8, RZ ;  /* 0x0000000800057810 */ /* 0x042fe40007ffe0ff */
[----:B------:R-:W-:Y:S02]  /*17b90*/  IADD3 R4, R0, 0x10, RZ ;  /* 0x0000001000047810 */ /* 0x000fe40007ffe0ff */
[----:B------:R-:W-:-:S02]  /*17ba0*/  ISETP.GE.AND P3, PT, R5, c[0x0][0x3c8], PT ;  /* 0x0000f20005007a0c */ /* 0x000fc40003f66270 */
[----:B------:R-:W-:Y:S02]  /*17bb0*/  IADD3 R2, R0, 0x18, RZ ;  /* 0x0000001800027810 */ /* 0x000fe40007ffe0ff */
[----:B------:R-:W-:Y:S02]  /*17bc0*/  ISETP.GE.AND P2, PT, R4, c[0x0][0x3c8], PT ;  /* 0x0000f20004007a0c */ /* 0x000fe40003f46270 */
[----:B------:R-:W-:Y:S02]  /*17bd0*/  ISETP.GE.AND P1, PT, R2, c[0x0][0x3c8], PT ;  /* 0x0000f20002007a0c */ /* 0x000fe40003f26270 */
[C---:B------:R-:W-:Y:S02]  /*17be0*/  ISETP.GE.AND P4, PT, R0.reuse, c[0x0][0x3c8], PT ;  /* 0x0000f20000007a0c */ /* 0x040fe40003f86270 */
[----:B------:R-:W-:-:S03]  /*17bf0*/  IADD3 R7, R0, 0x30, RZ ;  /* 0x0000003000077810 */ /* 0x000fc60007ffe0ff */
[----:B------:R-:W-:-:S04]  /*17c00*/  @!P3 LEA.HI R5, R5, R5, RZ, 0x1 ;  /* 0x000000050505b211 */ /* 0x000fc800078f08ff */
[----:B------:R-:W-:Y:S02]  /*17c10*/  @!P2 LEA.HI R4, R4, R4, RZ, 0x1 ;  /* 0x000000040404a211 */ /* 0x000fe400078f08ff */
[----:B------:R-:W-:Y:S02]  /*17c20*/  @!P3 LOP3.LUT R5, R5, 0xfffffffe, RZ, 0xc0, !PT ;  /* 0xfffffffe0505b812 */ /* 0x000fe400078ec0ff */
[----:B------:R-:W-:Y:S01]  /*17c30*/  @!P1 LEA.HI R2, R2, R2, RZ, 0x1 ;  /* 0x0000000202029211 */ /* 0x000fe200078f08ff */
[--C-:B--23--:R-:W-:Y:S01]  /*17c40*/  @!P4 IMAD.WIDE R8, R0, 0x4, R20.reuse ;  /* 0x000000040008c825 */ /* 0x10cfe200078e0214 */
[----:B------:R-:W-:Y:S02]  /*17c50*/  @!P2 LOP3.LUT R4, R4, 0xfffffffe, RZ, 0xc0, !PT ;  /* 0xfffffffe0404a812 */ /* 0x000fe400078ec0ff */
[----:B------:R-:W-:Y:S01]  /*17c60*/  @!P1 LOP3.LUT R2, R2, 0xfffffffe, RZ, 0xc0, !PT ;  /* 0xfffffffe02029812 */ /* 0x000fe200078ec0ff */
[--C-:B------:R-:W-:Y:S01]  /*17c70*/  @!P3 IMAD.WIDE R10, R5, 0x4, R20.reuse ;  /* 0x00000004050ab825 */ /* 0x100fe200078e0214 */
[----:B------:R1:W-:Y:S03]  /*17c80*/  @!P4 ST.E.64 [R8.64], R160 ;  /* 0x000000a00800c985 */ /* 0x0003e6000c101b10 */
[----:B------:R-:W-:Y:S01]  /*17c90*/  @!P2 IMAD.WIDE R4, R4, 0x4, R20 ;  /* 0x000000040404a825 */ /* 0x000fe200078e0214 */
[----:B------:R-:W-:Y:S04]  /*17ca0*/  @!P3 ST.E.64 [R10.64], R148 ;  /* 0x000000940a00b985 */ /* 0x000fe8000c101b10 */
[----:B------:R2:W-:Y:S01]  /*17cb0*/  @!P2 ST.E.64 [R4.64], R144 ;  /* 0x000000900400a985 */ /* 0x0005e2000c101b10 */
[----:B------:R-:W-:-:S13]  /*17cc0*/  ISETP.GE.AND P2, PT, R7, c[0x0][0x3c8], PT ;  /* 0x0000f20007007a0c */ /* 0x000fda0003f46270 */
[----:B------:R-:W-:-:S04]  /*17cd0*/  @!P2 LEA.HI R7, R7, R7, RZ, 0x1 ;  /* 0x000000070707a211 */ /* 0x000fc800078f08ff */
[----:B------:R-:W-:Y:S01]  /*17ce0*/  @!P2 LOP3.LUT R7, R7, 0xfffffffe, RZ, 0xc0, !PT ;  /* 0xfffffffe0707a812 */ /* 0x000fe200078ec0ff */
[----:B-1----:R-:W-:Y:S01]  /*17cf0*/  @!P1 IMAD.WIDE R8, R2, 0x4, R20 ;  /* 0x0000000402089825 */ /* 0x002fe200078e0214 */
[----:B------:R-:W-:-:S03]  /*17d00*/  IADD3 R2, R0, 0x20, RZ ;  /* 0x0000002000027810 */ /* 0x000fc60007ffe0ff */
[----:B------:R-:W-:Y:S01]  /*17d10*/  @!P2 IMAD.WIDE R12, R7, 0x4, R20 ;  /* 0x00000004070ca825 */ /* 0x000fe200078e0214 */
[----:B------:R-:W-:Y:S01]  /*17d20*/  ISETP.GE.AND P4, PT, R2, c[0x0][0x3c8], PT ;  /* 0x0000f20002007a0c */ /* 0x000fe20003f86270 */
[----:B------:R1:W-:Y:S01]  /*17d30*/  @!P1 ST.E.64 [R8.64], R100 ;  /* 0x0000006408009985 */ /* 0x0003e2000c101b10 */
[C---:B--2---:R-:W-:Y:S02]  /*17d40*/  IADD3 R4, R0.reuse, 0x28, RZ ;  /* 0x0000002800047810 */ /* 0x044fe40007ffe0ff */
[----:B------:R-:W-:Y:S02]  /*17d50*/  IADD3 R5, R0, 0x38, RZ ;  /* 0x0000003800057810 */ /* 0x000fe40007ffe0ff */
[----:B------:R-:W-:Y:S02]  /*17d60*/  ISETP.GE.AND P3, PT, R4, c[0x0][0x3c8], PT ;  /* 0x0000f20004007a0c */ /* 0x000fe40003f66270 */
[----:B------:R-:W-:-:S05]  /*17d70*/  ISETP.GE.AND P1, PT, R5, c[0x0][0x3c8], PT ;  /* 0x0000f20005007a0c */ /* 0x000fca0003f26270 */
[----:B------:R-:W-:-:S04]  /*17d80*/  @!P4 LEA.HI R2, R2, R2, RZ, 0x1 ;  /* 0x000000020202c211 */ /* 0x000fc800078f08ff */
[----:B------:R-:W-:Y:S02]  /*17d90*/  @!P4 LOP3.LUT R2, R2, 0xfffffffe, RZ, 0xc0, !PT ;  /* 0xfffffffe0202c812 */ /* 0x000fe400078ec0ff */
[----:B------:R-:W-:Y:S02]  /*17da0*/  @!P3 LEA.HI R4, R4, R4, RZ, 0x1 ;  /* 0x000000040404b211 */ /* 0x000fe400078f08ff */
[----:B------:R-:W-:Y:S02]  /*17db0*/  @!P1 LEA.HI R5, R5, R5, RZ, 0x1 ;  /* 0x0000000505059211 */ /* 0x000fe400078f08ff */
[----:B------:R-:W-:Y:S02]  /*17dc0*/  @!P3 LOP3.LUT R4, R4, 0xfffffffe, RZ, 0xc0, !PT ;  /* 0xfffffffe0404b812 */ /* 0x000fe400078ec0ff */
[----:B------:R-:W-:-:S03]  /*17dd0*/  @!P1 LOP3.LUT R5, R5, 0xfffffffe, RZ, 0xc0, !PT ;  /* 0xfffffffe05059812 */ /* 0x000fc600078ec0ff */
[----:B------:R-:W-:-:S04]  /*17de0*/  @!P3 IMAD.WIDE R10, R4, 0x4, R20 ;  /* 0x00000004040ab825 */ /* 0x000fc800078e0214 */
[----:B-1----:R-:W-:-:S04]  /*17df0*/  @!P4 IMAD.WIDE R8, R2, 0x4, R20 ;  /* 0x000000040208c825 */ /* 0x002fc800078e0214 */
[----:B------:R-:W-:Y:S01]  /*17e00*/  @!P1 IMAD.WIDE R20, R5, 0x4, R20 ;  /* 0x0000000405149825 */ /* 0x000fe200078e0214 */
[----:B------:R1:W-:Y:S04]  /*17e10*/  @!P4 ST.E.64 [R8.64], R132 ;  /* 0x000000840800c985 */ /* 0x0003e8000c101b10 */
[----:B------:R1:W-:Y:S04]  /*17e20*/  @!P3 ST.E.64 [R10.64], R112 ;  /* 0x000000700a00b985 */ /* 0x0003e8000c101b10 */
[----:B------:R1:W-:Y:S04]  /*17e30*/  @!P2 ST.E.64 [R12.64], R128 ;  /* 0x000000800c00a985 */ /* 0x0003e8000c101b10 */
[----:B------:R1:W-:Y:S02]  /*17e40*/  @!P1 ST.E.64 [R20.64], R124 ;  /* 0x0000007c14009985 */ /* 0x0003e4000c101b10 */
.L_x_567:
[----:B------:R-:W-:Y:S05]  /*17e50*/  BSYNC B0 ;  /* 0x0000000000007941 */ /* 0x000fea0003800000 */
.L_x_566:
[----:B-1----:R1:W4:Y:S01]  /*17e60*/  SHFL.IDX PT, R9, R3, 0x1, 0x1c1f ;  /* 0x003c1f0003097f89 */ /* 0x00232200000e0000 */
[----:B------:R-:W-:Y:S03]  /*17e70*/  BSSY B0, `(.L_x_568) ;  /* 0x0000030000007945 */ /* 0x000fe60003800000 */
[----:B------:R1:W3:Y:S01]  /*17e80*/  SHFL.IDX PT, R8, R6, 0x1, 0x1c1f ;  /* 0x003c1f0006087f89 */ /* 0x0002e200000e0000 */
[----:B------:R-:W-:Y:S05]  /*17e90*/  @P0 BRA `(.L_x_569) ;  /* 0x000002d000000947 */ /* 0x000fea0003800000 */
[C---:B------:R-:W-:Y:S02]  /*17ea0*/  IADD3 R4, R0.reuse, 0x8, RZ ;  /* 0x0000000800047810 */ /* 0x040fe40007ffe0ff */
[----:B------:R-:W-:-:S02]  /*17eb0*/  IADD3 R2, R0, 0x10, RZ ;  /* 0x0000001000027810 */ /* 0x000fc40007ffe0ff */
[----:B------:R-:W-:Y:S02]  /*17ec0*/  ISETP.GE.AND P1, PT, R4, c[0x0][0x3c8], PT ;  /* 0x0000f20004007a0c */ /* 0x000fe40003f26270 */
[----:B------:R-:W-:Y:S02]  /*17ed0*/  ISETP.GE.AND P0, PT, R2, c[0x0][0x3c8], PT ;  /* 0x0000f20002007a0c */ /* 0x000fe40003f06270 */
[C---:B------:R-:W-:Y:S02]  /*17ee0*/  ISETP.GE.AND P2, PT, R0.reuse, c[0x0][0x3c8], PT ;  /* 0x0000f20000007a0c */ /* 0x040fe40003f46270 */
[----:B------:R-:W-:-:S07]  /*17ef0*/  IADD3 R7, R0, 0x30, RZ ;  /* 0x0000003000077810 */ /* 0x000fce0007ffe0ff */
[----:B------:R-:W-:Y:S02]  /*17f00*/  @!P1 LEA.HI R4, R4, R4, RZ, 0x1 ;  /* 0x0000000404049211 */ /* 0x000fe400078f08ff */
[----:B------:R-:W-:Y:S02]  /*17f10*/  @!P0 LEA.HI R2, R2, R2, RZ, 0x1 ;  /* 0x0000000202028211 */ /* 0x000fe400078f08ff */
[----:B------:R-:W-:Y:S01]  /*17f20*/  @!P1 LOP3.LUT R4, R4, 0xfffffffe, RZ, 0xc0, !PT ;  /* 0xfffffffe04049812 */ /* 0x000fe200078ec0ff */
[----:B---34-:R-:W-:Y:S01]  /*17f30*/  @!P2 IMAD.WIDE R10, R0, 0x4, R8 ;  /* 0x00000004000aa825 */ /* 0x018fe200078e0208 */
[----:B------:R-:W-:-:S03]  /*17f40*/  @!P0 LOP3.LUT R2, R2, 0xfffffffe, RZ, 0xc0, !PT ;  /* 0xfffffffe02028812 */ /* 0x000fc600078ec0ff */
[--C-:B------:R-:W-:Y:S01]  /*17f50*/  @!P1 IMAD.WIDE R4, R4, 0x4, R8.reuse ;  /* 0x0000000404049825 */ /* 0x100fe200078e0208 */
[----:B------:R3:W-:Y:S03]  /*17f60*/  @!P2 ST.E.64 [R10.64], R162 ;  /* 0x000000a20a00a985 */ /* 0x0007e6000c101b10 */
[----:B------:R-:W-:Y:S01]  /*17f70*/  @!P0 IMAD.WIDE R12, R2, 0x4, R8 ;  /* 0x00000004020c8825 */ /* 0x000fe200078e0208 */
[----:B------:R-:W-:Y:S01]  /*17f80*/  IADD3 R2, R0, 0x18, RZ ;  /* 0x0000001800027810 */ /* 0x000fe20007ffe0ff */
[----:B------:R4:W-:Y:S01]  /*17f90*/  @!P1 ST.E.64 [R4.64], R150 ;  /* 0x0000009604009985 */ /* 0x0009e2000c101b10 */
[C---:B------:R-:W-:Y:S02]  /*17fa0*/  ISETP.GE.AND P1, PT, R7.reuse, c[0x0][0x3c8], PT ;  /* 0x0000f20007007a0c */ /* 0x040fe40003f26270 */
[----:B------:R-:W-:Y:S01]  /*17fb0*/  ISETP.GE.AND P4, PT, R2, c[0x0][0x3c8], PT ;  /* 0x0000f20002007a0c */ /* 0x000fe20003f86270 */
[----:B------:R1:W-:Y:S10]  /*17fc0*/  @!P0 ST.E.64 [R12.64], R146 ;  /* 0x000000920c008985 */ /* 0x0003f4000c101b10 */
[----:B------:R-:W-:-:S02]  /*17fd0*/  @!P1 LEA.HI R7, R7, R7, RZ, 0x1 ;  /* 0x0000000707079211 */ /* 0x000fc400078f08ff */
[----:B------:R-:W-:Y:S02]  /*17fe0*/  @!P4 LEA.HI R2, R2, R2, RZ, 0x1 ;  /* 0x000000020202c211 */ /* 0x000fe400078f08ff */
[----:B------:R-:W-:Y:S02]  /*17ff0*/  @!P1 LOP3.LUT R7, R7, 0xfffffffe, RZ, 0xc0, !PT ;  /* 0xfffffffe07079812 */ /* 0x000fe400078ec0ff */
[----:B------:R-:W-:-:S03]  /*18000*/  @!P4 LOP3.LUT R2, R2, 0xfffffffe, RZ, 0xc0, !PT ;  /* 0xfffffffe0202c812 */ /* 0x000fc600078ec0ff */
[----:B------:R-:W-:Y:S01]  /*18010*/  @!P1 IMAD.WIDE R16, R7, 0x4, R8 ;  /* 0x0000000407109825 */ /* 0x000fe200078e0208 */
[----:B---3--:R-:W-:-:S04]  /*18020*/  IADD3 R10, R0, 0x28, RZ ;  /* 0x00000028000a7810 */ /* 0x008fc80007ffe0ff */
[----:B------:R-:W-:Y:S02]  /*18030*/  ISETP.GE.AND P2, PT, R10, c[0x0][0x3c8], PT ;  /* 0x0000f2000a007a0c */ /* 0x000fe40003f46270 */
[C---:B----4-:R-:W-:Y:S02]  /*18040*/  IADD3 R4, R0.reuse, 0x20, RZ ;  /* 0x0000002000047810 */ /* 0x050fe40007ffe0ff */
[----:B------:R-:W-:Y:S01]  /*18050*/  IADD3 R5, R0, 0x38, RZ ;  /* 0x0000003800057810 */ /* 0x000fe20007ffe0ff */
[----:B-1----:R-:W-:Y:S01]  /*18060*/  @!P4 IMAD.WIDE R12, R2, 0x4, R8 ;  /* 0x00000004020cc825 */ /* 0x002fe200078e0208 */
[----:B------:R-:W-:Y:S02]  /*18070*/  ISETP.GE.AND P3, PT, R4, c[0x0][0x3c8], PT ;  /* 0x0000f20004007a0c */ /* 0x000fe40003f66270 */
[----:B------:R-:W-:Y:S02]  /*18080*/  ISETP.GE.AND P0, PT, R5, c[0x0][0x3c8], PT ;  /* 0x0000f20005007a0c */ /* 0x000fe40003f06270 */
[----:B------:R1:W-:Y:S03]  /*18090*/  @!P4 ST.E.64 [R12.64], R102 ;  /* 0x000000660c00c985 */ /* 0x0003e6000c101b10 */
[----:B------:R-:W-:-:S04]  /*180a0*/  @!P2 LEA.HI R10, R10, R10, RZ, 0x1 ;  /* 0x0000000a0a0aa211 */ /* 0x000fc800078f08ff */
[----:B------:R-:W-:Y:S02]  /*180b0*/  @!P2 LOP3.LUT R10, R10, 0xfffffffe, RZ, 0xc0, !PT ;  /* 0xfffffffe0a0aa812 */ /* 0x000fe400078ec0ff */
[----:B------:R-:W-:Y:S02]  /*180c0*/  @!P3 LEA.HI R4, R4, R4, RZ, 0x1 ;  /* 0x000000040404b211 */ /* 0x000fe400078f08ff */
[----:B------:R-:W-:Y:S01]  /*180d0*/  @!P0 LEA.HI R5, R5, R5, RZ, 0x1 ;  /* 0x0000000505058211 */ /* 0x000fe200078f08ff */
[----:B------:R-:W-:Y:S01]  /*180e0*/  @!P2 IMAD.WIDE R10, R10, 0x4, R8 ;  /* 0x000000040a0aa825 */ /* 0x000fe200078e0208 */
[----:B------:R-:W-:Y:S02]  /*180f0*/  @!P3 LOP3.LUT R4, R4, 0xfffffffe, RZ, 0xc0, !PT ;  /* 0xfffffffe0404b812 */ /* 0x000fe400078ec0ff */
[----:B------:R-:W-:-:S03]  /*18100*/  @!P0 LOP3.LUT R5, R5, 0xfffffffe, RZ, 0xc0, !PT ;  /* 0xfffffffe05058812 */ /* 0x000fc600078ec0ff */
[----:B------:R-:W-:-:S04]  /*18110*/  @!P3 IMAD.WIDE R14, R4, 0x4, R8 ;  /* 0x00000004040eb825 */ /* 0x000fc800078e0208 */
[----:B------:R-:W-:Y:S01]  /*18120*/  @!P0 IMAD.WIDE R8, R5, 0x4, R8 ;  /* 0x0000000405088825 */ /* 0x000fe200078e0208 */
[----:B------:R1:W-:Y:S04]  /*18130*/  @!P3 ST.E.64 [R14.64], R134 ;  /* 0x000000860e00b985 */ /* 0x0003e8000c101b10 */
[----:B------:R1:W-:Y:S04]  /*18140*/  @!P2 ST.E.64 [R10.64], R114 ;  /* 0x000000720a00a985 */ /* 0x0003e8000c101b10 */
[----:B------:R1:W-:Y:S04]  /*18150*/  @!P1 ST.E.64 [R16.64], R130 ;  /* 0x0000008210009985 */ /* 0x0003e8000c101b10 */
[----:B------:R1:W-:Y:S02]  /*18160*/  @!P0 ST.E.64 [R8.64], R126 ;  /* 0x0000007e08008985 */ /* 0x0003e4000c101b10 */
.L_x_569:
[----:B------:R-:W-:Y:S05]  /*18170*/  BSYNC B0 ;  /* 0x0000000000007941 */ /* 0x000fea0003800000 */
.L_x_568:
[----:B------:R1:W4:Y:S01]  /*18180*/  SHFL.IDX PT, R5, R3, 0x2, 0x1c1f ;  /* 0x005c1f0003057f89 */ /* 0x00032200000e0000 */
[----:B------:R-:W-:Y:S03]  /*18190*/  BSSY B0, `(.L_x_570) ;  /* 0x0000030000007945 */ /* 0x000fe60003800000 */
[----:B------:R1:W3:Y:S01]  /*181a0*/  SHFL.IDX PT, R4, R6, 0x2, 0x1c1f ;  /* 0x005c1f0006047f89 */ /* 0x0002e200000e0000 */
[----:B------:R-:W-:Y:S05]  /*181b0*/  @P5 BRA `(.L_x_571) ;  /* 0x000002d000005947 */ /* 0x000fea0003800000 */
[C---:B------:R-:W-:Y:S02]  /*181c0*/  IADD3 R2, R0.reuse, 0x8, RZ ;  /* 0x0000000800027810 */ /* 0x040fe40007ffe0ff */
[----:B------:R-:W-:-:S02]  /*181d0*/  ISETP.GE.AND P1, PT, R0, c[0x0][0x3c8], PT ;  /* 0x0000f20000007a0c */ /* 0x000fc40003f26270 */
[----:B------:R-:W-:Y:S02]  /*181e0*/  ISETP.GE.AND P0, PT, R2, c[0x0][0x3c8], PT ;  /* 0x0000f20002007a0c */ /* 0x000fe40003f06270 */
[----:B------:R-:W-:-:S04]  /*181f0*/  IADD3 R7, R0, 0x18, RZ ;  /* 0x0000001800077810 */ /* 0x000fc80007ffe0ff */
[----:B------:R-:W-:-:S05]  /*18200*/  ISETP.GE.AND P4, PT, R7, c[0x0][0x3c8], PT ;  /* 0x0000f20007007a0c */ /* 0x000fca0003f86270 */
[----:B-1-34-:R-:W-:Y:S02]  /*18210*/  @!P1 IMAD.WIDE R8, R0, 0x4, R4 ;  /* 0x0000000400089825 */ /* 0x01afe400078e0204 */
[----:B------:R-:W-:-:S03]  /*18220*/  @!P0 LEA.HI R2, R2, R2, RZ, 0x1 ;  /* 0x0000000202028211 */ /* 0x000fc600078f08ff */
[----:B------:R1:W-:Y:S01]  /*18230*/  @!P1 ST.E.64 [R8.64], R156 ;  /* 0x0000009c08009985 */ /* 0x0003e2000c101b10 */
[----:B------:R-:W-:Y:S02]  /*18240*/  @!P0 LOP3.LUT R2, R2, 0xfffffffe, RZ, 0xc0, !PT ;  /* 0xfffffffe02028812 */ /* 0x000fe400078ec0ff */
[----:B------:R-:W-:-:S03]  /*18250*/  @!P4 LEA.HI R7, R7, R7, RZ, 0x1 ;  /* 0x000000070707c211 */ /* 0x000fc600078f08ff */
[--C-:B------:R-:W-:Y:S01]  /*18260*/  @!P0 IMAD.WIDE R10, R2, 0x4, R4.reuse ;  /* 0x00000004020a8825 */ /* 0x100fe200078e0204 */
[----:B------:R-:W-:Y:S02]  /*18270*/  IADD3 R2, R0, 0x10, RZ ;  /* 0x0000001000027810 */ /* 0x000fe40007ffe0ff */
[----:B------:R-:W-:Y:S02]  /*18280*/  @!P4 LOP3.LUT R7, R7, 0xfffffffe, RZ, 0xc0, !PT ;  /* 0xfffffffe0707c812 */ /* 0x000fe400078ec0ff */
[----:B------:R3:W-:Y:S01]  /*18290*/  @!P0 ST.E.64 [R10.64], R152 ;  /* 0x000000980a008985 */ /* 0x0007e2000c101b10 */
[----:B------:R-:W-:Y:S02]  /*182a0*/  ISETP.GE.AND P5, PT, R2, c[0x0][0x3c8], PT ;  /* 0x0000f20002007a0c */ /* 0x000fe40003fa6270 */
[----:B------:R-:W-:-:S11]  /*182b0*/  @!P4 IMAD.WIDE R14, R7, 0x4, R4 ;  /* 0x00000004070ec825 */ /* 0x000fd600078e0204 */
[----:B------:R-:W-:Y:S02]  /*182c0*/  @!P5 LEA.HI R2, R2, R2, RZ, 0x1 ;  /* 0x000000020202d211 */ /* 0x000fe400078f08ff */
[C---:B-1----:R-:W-:Y:S02]  /*182d0*/  IADD3 R9, R0.reuse, 0x30, RZ ;  /* 0x0000003000097810 */ /* 0x042fe40007ffe0ff */
[----:B------:R-:W-:Y:S02]  /*182e0*/  IADD3 R8, R0, 0x38, RZ ;  /* 0x0000003800087810 */ /* 0x000fe40007ffe0ff */
[----:B------:R-:W-:Y:S02]  /*182f0*/  ISETP.GE.AND P1, PT, R9, c[0x0][0x3c8], PT ;  /* 0x0000f20009007a0c */ /* 0x000fe40003f26270 */
[----:B------:R-:W-:Y:S02]  /*18300*/  ISETP.GE.AND P0, PT, R8, c[0x0][0x3c8], PT ;  /* 0x0000f20008007a0c */ /* 0x000fe40003f06270 */
[----:B------:R-:W-:-:S02]  /*18310*/  @!P5 LOP3.LUT R2, R2, 0xfffffffe, RZ, 0xc0, !PT ;  /* 0xfffffffe0202d812 */ /* 0x000fc400078ec0ff */
[C---:B---3--:R-:W-:Y:S02]  /*18320*/  IADD3 R11, R0.reuse, 0x20, RZ ;  /* 0x00000020000b7810 */ /* 0x048fe40007ffe0ff */
[----:B------:R-:W-:Y:S01]  /*18330*/  IADD3 R10, R0, 0x28, RZ ;  /* 0x00000028000a7810 */ /* 0x000fe20007ffe0ff */
[----:B------:R-:W-:Y:S01]  /*18340*/  @!P5 IMAD.WIDE R12, R2, 0x4, R4 ;  /* 0x00000004020cd825 */ /* 0x000fe200078e0204 */
[----:B------:R-:W-:Y:S02]  /*18350*/  ISETP.GE.AND P3, PT, R11, c[0x0][0x3c8], PT ;  /* 0x0000f2000b007a0c */ /* 0x000fe40003f66270 */
[----:B------:R-:W-:Y:S02]  /*18360*/  ISETP.GE.AND P2, PT, R10, c[0x0][0x3c8], PT ;  /* 0x0000f2000a007a0c */ /* 0x000fe40003f46270 */
[----:B------:R-:W-:Y:S01]  /*18370*/  @!P1 LEA.HI R9, R9, R9, RZ, 0x1 ;  /* 0x0000000909099211 */ /* 0x000fe200078f08ff */
[----:B------:R1:W-:Y:S01]  /*18380*/  @!P5 ST.E.64 [R12.64], R140 ;  /* 0x0000008c0c00d985 */ /* 0x0003e2000c101b10 */
[----:B------:R-:W-:-:S02]  /*18390*/  @!P0 LEA.HI R8, R8, R8, RZ, 0x1 ;  /* 0x0000000808088211 */ /* 0x000fc400078f08ff */
[----:B------:R-:W-:Y:S01]  /*183a0*/  @!P1 LOP3.LUT R9, R9, 0xfffffffe, RZ, 0xc0, !PT ;  /* 0xfffffffe09099812 */ /* 0x000fe200078ec0ff */
[----:B------:R1:W-:Y:S01]  /*183b0*/  @!P4 ST.E.64 [R14.64], R136 ;  /* 0x000000880e00c985 */ /* 0x0003e2000c101b10 */
[----:B------:R-:W-:-:S03]  /*183c0*/  @!P0 LOP3.LUT R8, R8, 0xfffffffe, RZ, 0xc0, !PT ;  /* 0xfffffffe08088812 */ /* 0x000fc600078ec0ff */
[----:B------:R-:W-:Y:S01]  /*183d0*/  @!P3 LEA.HI R11, R11, R11, RZ, 0x1 ;  /* 0x0000000b0b0bb211 */ /* 0x000fe200078f08ff */
[--C-:B------:R-:W-:Y:S01]  /*183e0*/  @!P1 IMAD.WIDE R18, R9, 0x4, R4.reuse ;  /* 0x0000000409129825 */ /* 0x100fe200078e0204 */
[----:B------:R-:W-:Y:S02]  /*183f0*/  @!P2 LEA.HI R10, R10, R10, RZ, 0x1 ;  /* 0x0000000a0a0aa211 */ /* 0x000fe400078f08ff */
[----:B------:R-:W-:Y:S01]  /*18400*/  @!P3 LOP3.LUT R11, R11, 0xfffffffe, RZ, 0xc0, !PT ;  /* 0xfffffffe0b0bb812 */ /* 0x000fe200078ec0ff */
[----:B------:R-:W-:Y:S01]  /*18410*/  @!P0 IMAD.WIDE R8, R8, 0x4, R4 ;  /* 0x0000000408088825 */ /* 0x000fe200078e0204 */
[----:B------:R-:W-:-:S03]  /*18420*/  @!P2 LOP3.LUT R10, R10, 0xfffffffe, RZ, 0xc0, !PT ;  /* 0xfffffffe0a0aa812 */ /* 0x000fc600078ec0ff */
[----:B------:R-:W-:-:S04]  /*18430*/  @!P3 IMAD.WIDE R16, R11, 0x4, R4 ;  /* 0x000000040b10b825 */ /* 0x000fc800078e0204 */
[----:B------:R-:W-:Y:S01]  /*18440*/  @!P2 IMAD.WIDE R10, R10, 0x4, R4 ;  /* 0x000000040a0aa825 */ /* 0x000fe200078e0204 */
[----:B------:R1:W-:Y:S04]  /*18450*/  @!P3 ST.E.64 [R16.64], R104 ;  /* 0x000000681000b985 */ /* 0x0003e8000c101b10 */
[----:B------:R1:W-:Y:S04]  /*18460*/  @!P2 ST.E.64 [R10.64], R108 ;  /* 0x0000006c0a00a985 */ /* 0x0003e8000c101b10 */
[----:B------:R1:W-:Y:S04]  /*18470*/  @!P1 ST.E.64 [R18.64], R116 ;  /* 0x0000007412009985 */ /* 0x0003e8000c101b10 */
[----:B------:R1:W-:Y:S02]  /*18480*/  @!P0 ST.E.64 [R8.64], R120 ;  /* 0x0000007808008985 */ /* 0x0003e4000c101b10 */
.L_x_571:
[----:B------:R-:W-:Y:S05]  /*18490*/  BSYNC B0 ;  /* 0x0000000000007941 */ /* 0x000fea0003800000 */
.L_x_570:
[----:B-1--4-:R1:W4:Y:S04]  /*184a0*/  SHFL.IDX PT, R9, R3, 0x3, 0x1c1f ;  /* 0x007c1f0003097f89 */ /* 0x01232800000e0000 */
[----:B---3--:R1:W3:Y:S01]  /*184b0*/  SHFL.IDX PT, R8, R6, 0x3, 0x1c1f ;  /* 0x007c1f0006087f89 */ /* 0x0082e200000e0000 */
[----:B------:R-:W-:Y:S05]  /*184c0*/  @P6 EXIT ;  /* 0x000000000000694d */ /* 0x000fea0003800000 */
[C---:B------:R-:W-:Y:S02]  /*184d0*/  IADD3 R7, R0.reuse, 0x8, RZ ;  /* 0x0000000800077810 */ /* 0x040fe40007ffe0ff */
[----:B-1----:R-:W-:-:S02]  /*184e0*/  IADD3 R6, R0, 0x10, RZ ;  /* 0x0000001000067810 */ /* 0x002fc40007ffe0ff */
[----:B------:R-:W-:Y:S02]  /*184f0*/  ISETP.GE.AND P5, PT, R7, c[0x0][0x3c8], PT ;  /* 0x0000f20007007a0c */ /* 0x000fe40003fa6270 */
[C---:B------:R-:W-:Y:S02]  /*18500*/  IADD3 R5, R0.reuse, 0x18, RZ ;  /* 0x0000001800057810 */ /* 0x040fe40007ffe0ff */
[C---:B------:R-:W-:Y:S02]  /*18510*/  IADD3 R4, R0.reuse, 0x20, RZ ;  /* 0x0000002000047810 */ /* 0x040fe40007ffe0ff */
[C---:B------:R-:W-:Y:S02]  /*18520*/  IADD3 R3, R0.reuse, 0x28, RZ ;  /* 0x0000002800037810 */ /* 0x040fe40007ffe0ff */
[----:B------:R-:W-:Y:S02]  /*18530*/  IADD3 R2, R0, 0x30, RZ ;  /* 0x0000003000027810 */ /* 0x000fe40007ffe0ff */
[----:B------:R-:W-:-:S02]  /*18540*/  ISETP.GE.AND P4, PT, R6, c[0x0][0x3c8], PT ;  /* 0x0000f20006007a0c */ /* 0x000fc40003f86270 */
[----:B------:R-:W-:Y:S02]  /*18550*/  ISETP.GE.AND P3, PT, R5, c[0x0][0x3c8], PT ;  /* 0x0000f20005007a0c */ /* 0x000fe40003f66270 */
[----:B------:R-:W-:Y:S02]  /*18560*/  ISETP.GE.AND P2, PT, R4, c[0x0][0x3c8], PT ;  /* 0x0000f20004007a0c */ /* 0x000fe40003f46270 */
[----:B------:R-:W-:Y:S02]  /*18570*/  ISETP.GE.AND P1, PT, R3, c[0x0][0x3c8], PT ;  /* 0x0000f20003007a0c */ /* 0x000fe40003f26270 */
[----:B------:R-:W-:Y:S02]  /*18580*/  ISETP.GE.AND P6, PT, R0, c[0x0][0x3c8], PT ;  /* 0x0000f20000007a0c */ /* 0x000fe40003fc6270 */
[----:B------:R-:W-:Y:S02]  /*18590*/  ISETP.GE.AND P0, PT, R2, c[0x0][0x3c8], PT ;  /* 0x0000f20002007a0c */ /* 0x000fe40003f06270 */
[----:B------:R-:W-:-:S02]  /*185a0*/  @!P5 LEA.HI R7, R7, R7, RZ, 0x1 ;  /* 0x000000070707d211 */ /* 0x000fc400078f08ff */
[----:B------:R-:W-:Y:S02]  /*185b0*/  @!P4 LEA.HI R6, R6, R6, RZ, 0x1 ;  /* 0x000000060606c211 */ /* 0x000fe400078f08ff */
[----:B------:R-:W-:Y:S02]  /*185c0*/  @!P5 LOP3.LUT R7, R7, 0xfffffffe, RZ, 0xc0, !PT ;  /* 0xfffffffe0707d812 */ /* 0x000fe400078ec0ff */
[----:B------:R-:W-:Y:S02]  /*185d0*/  @!P3 LEA.HI R5, R5, R5, RZ, 0x1 ;  /* 0x000000050505b211 */ /* 0x000fe400078f08ff */
[----:B------:R-:W-:Y:S01]  /*185e0*/  @!P2 LEA.HI R4, R4, R4, RZ, 0x1 ;  /* 0x000000040404a211 */ /* 0x000fe200078f08ff */
[--C-:B---34-:R-:W-:Y:S01]  /*185f0*/  @!P6 IMAD.WIDE R10, R0, 0x4, R8.reuse ;  /* 0x00000004000ae825 */ /* 0x118fe200078e0208 */
[----:B------:R-:W-:Y:S02]  /*18600*/  @!P1 LEA.HI R3, R3, R3, RZ, 0x1 ;  /* 0x0000000303039211 */ /* 0x000fe400078f08ff */
[----:B------:R-:W-:Y:S01]  /*18610*/  @!P0 LEA.HI R2, R2, R2, RZ, 0x1 ;  /* 0x0000000202028211 */ /* 0x000fe200078f08ff */
[----:B------:R-:W-:Y:S01]  /*18620*/  @!P5 IMAD.WIDE R12, R7, 0x4, R8 ;  /* 0x00000004070cd825 */ /* 0x000fe200078e0208 */
[----:B------:R-:W-:Y:S01]  /*18630*/  @!P4 LOP3.LUT R6, R6, 0xfffffffe, RZ, 0xc0, !PT ;  /* 0xfffffffe0606c812 */ /* 0x000fe200078ec0ff */
[----:B------:R1:W-:Y:S01]  /*18640*/  @!P6 ST.E.64 [R10.64], R158 ;  /* 0x0000009e0a00e985 */ /* 0x0003e2000c101b10 */
[----:B------:R-:W-:-:S02]  /*18650*/  @!P3 LOP3.LUT R5, R5, 0xfffffffe, RZ, 0xc0, !PT ;  /* 0xfffffffe0505b812 */ /* 0x000fc400078ec0ff */
[----:B------:R-:W-:Y:S01]  /*18660*/  @!P2 LOP3.LUT R4, R4, 0xfffffffe, RZ, 0xc0, !PT ;  /* 0xfffffffe0404a812 */ /* 0x000fe200078ec0ff */
[--C-:B------:R-:W-:Y:S01]  /*18670*/  @!P4 IMAD.WIDE R6, R6, 0x4, R8.reuse ;  /* 0x000000040606c825 */ /* 0x100fe200078e0208 */
[----:B------:R-:W-:Y:S01]  /*18680*/  @!P1 LOP3.LUT R3, R3, 0xfffffffe, RZ, 0xc0, !PT ;  /* 0xfffffffe03039812 */ /* 0x000fe200078ec0ff */
[----:B------:R3:W-:Y:S01]  /*18690*/  @!P5 ST.E.64 [R12.64], R154 ;  /* 0x0000009a0c00d985 */ /* 0x0007e2000c101b10 */
[----:B------:R-:W-:Y:S02]  /*186a0*/  @!P0 LOP3.LUT R2, R2, 0xfffffffe, RZ, 0xc0, !PT ;  /* 0xfffffffe02028812 */ /* 0x000fe400078ec0ff */
[----:B------:R-:W-:Y:S01]  /*186b0*/  IADD3 R0, R0, 0x38, RZ ;  /* 0x0000003800007810 */ /* 0x000fe20007ffe0ff */
[----:B------:R4:W-:Y:S01]  /*186c0*/  @!P4 ST.E.64 [R6.64], R142 ;  /* 0x0000008e0600c985 */ /* 0x0009e2000c101b10 */
[----:B-1----:R-:W-:-:S04]  /*186d0*/  @!P3 IMAD.WIDE R10, R5, 0x4, R8 ;  /* 0x00000004050ab825 */ /* 0x002fc800078e0208 */
[--C-:B------:R-:W-:Y:S01]  /*186e0*/  @!P2 IMAD.WIDE R4, R4, 0x4, R8.reuse ;  /* 0x000000040404a825 */ /* 0x100fe200078e0208 */
[----:B------:R4:W-:Y:S03]  /*186f0*/  @!P3 ST.E.64 [R10.64], R138 ;  /* 0x0000008a0a00b985 */ /* 0x0009e6000c101b10 */
[--C-:B---3--:R-:W-:Y:S01]  /*18700*/  @!P1 IMAD.WIDE R12, R3, 0x4, R8.reuse ;  /* 0x00000004030c9825 */ /* 0x108fe200078e0208 */
[----:B------:R4:W-:Y:S03]  /*18710*/  @!P2 ST.E.64 [R4.64], R106 ;  /* 0x0000006a0400a985 */ /* 0x0009e6000c101b10 */
[----:B------:R-:W-:Y:S01]  /*18720*/  @!P0 IMAD.WIDE R2, R2, 0x4, R8 ;  /* 0x0000000402028825 */ /* 0x000fe200078e0208 */
        /* <DEDUP_REMOVED lines=9> */
.L_x_565:
[----:B------:R-:W1:Y:S02]  /*187c0*/  S2R R3, SR_TID.X ;  /* 0x0000000000037919 */ /* 0x000e640000002100 */
[----:B-1----:R-:W-:-:S13]  /*187d0*/  ISETP.GT.AND P0, PT, R3, 0x7f, PT ;  /* 0x0000007f0300780c */ /* 0x002fda0003f04270 */
[----:B------:R-:W-:Y:S05]  /*187e0*/  @P0 EXIT ;  /* 0x000000000000094d */ /* 0x000fea0003800000 */
[----:B------:R-:W1:Y:S01]  /*187f0*/  S2R R7, SR_CTAID.X ;  /* 0x0000000000077919 */ /* 0x000e620000002500 */
[----:B------:R-:W-:-:S05]  /*18800*/  MOV R0, c[0x0][0x4e8] ;  /* 0x00013a0000007a02 */ /* 0x000fca0000000f00 */
[----:B------:R-:W-:Y:S01]  /*18810*/  IMAD R2, R0, c[0x0][0x388], RZ ;  /* 0x0000e20000027a24 */ /* 0x000fe200078e02ff */
[----:B-1----:R-:W-:-:S04]  /*18820*/  LEA R7, R7, R3, 0x7 ;  /* 0x0000000307077211 */ /* 0x002fc800078e38ff */
[----:B------:R-:W-:-:S13]  /*18830*/  ISETP.GE.AND P0, PT, R7, R2, PT ;  /* 0x000000020700720c */ /* 0x000fda0003f06270 */
[----:B------:R-:W-:Y:S05]  /*18840*/  @P0 EXIT ;  /* 0x000000000000094d */ /* 0x000fea0003800000 */
[----:B------:R-:W1:Y:S01]  /*18850*/  S2R R4, SR_CTAID.Z ;  /* 0x0000000000047919 */ /* 0x000e620000002700 */
[----:B------:R-:W-:Y:S01]  /*18860*/  USHF.R.S32.HI UR6, URZ, 0x1f, UR9 ;  /* 0x0000001f3f067899 */ /* 0x000fe20008011409 */
[----:B------:R-:W-:Y:S01]  /*18870*/  ISETP.NE.AND P0, PT, R0, 0x1, PT ;  /* 0x000000010000780c */ /* 0x000fe20003f05270 */
[----:B------:R-:W-:Y:S01]  /*18880*/  ULDC.64 UR4, c[0x0][0x4d0] ;  /* 0x0001340000047ab9 */ /* 0x000fe20000000a00 */
[----:B------:R-:W2:Y:S01]  /*18890*/  S2R R3, SR_CTAID.Y ;  /* 0x0000000000037919 */ /* 0x000ea20000002600 */
[----:B------:R-:W-:Y:S01]  /*188a0*/  UIMAD UR6, UR6, UR4, URZ ;  /* 0x00000004060672a4 */ /* 0x000fe2000f8e023f */
[----:B------:R-:W-:Y:S01]  /*188b0*/  IADD3 R2, RZ, -UR9, RZ ;  /* 0x80000009ff027c10 */ /* 0x000fe2000fffe0ff */
[----:B------:R-:W-:Y:S01]  /*188c0*/  UIMAD.WIDE.U32 UR10, UR9, UR4, URZ ;  /* 0x00000004090a72a5 */ /* 0x000fe2000f8e003f */
        /* <DEDUP_REMOVED lines=11> */
[----:B--2---:R-:W-:Y:S02]  /*18980*/  IMAD R2, R2, c[0x0][0x550], R3 ;  /* 0x0001540002027a24 */ /* 0x004fe400078e0203 */
[----:B------:R-:W-:Y:S01]  /*18990*/  IMAD R0, R4, c[0x0][0x4dc], R0 ;  /* 0x0001370004007a24 */ /* 0x000fe200078e0200 */
[----:B------:R-:W-:Y:S02]  /*189a0*/  IADD3 R4, -R6, RZ, RZ ;  /* 0x000000ff06047210 */ /* 0x000fe40007ffe1ff */
[----:B------:R-:W-:Y:S01]  /*189b0*/  SHF.R.S32.HI R3, RZ, 0x1f, R2 ;  /* 0x0000001fff037819 */ /* 0x000fe20000011402 */
[----:B------:R-:W-:Y:S01]  /*189c0*/  IMAD.IADD R9, R0, 0x1, R9 ;  /* 0x0000000100097824 */ /* 0x000fe200078e0209 */
[----:B------:R-:W-:Y:S01]  /*189d0*/  SHF.R.S32.HI R0, RZ, 0x1f, R6 ;  /* 0x0000001fff007819 */ /* 0x000fe20000011406 */
[----:B------:R-:W-:-:S02]  /*189e0*/  IMAD R4, R4, c[0x0][0x4e8], R7 ;  /* 0x00013a0004047a24 */ /* 0x000fc400078e0207 */
[----:B------:R-:W-:Y:S02]  /*189f0*/  IMAD R3, R3, c[0x0][0x4e0], RZ ;  /* 0x0001380003037a24 */ /* 0x000fe400078e02ff */
[----:B------:R-:W-:-:S04]  /*18a00*/  IMAD.WIDE.U32 R8, R2, c[0x0][0x4e0], R8 ;  /* 0x0001380002087a25 */ /* 0x000fc800078e0008 */
[----:B------:R-:W-:Y:S01]  /*18a10*/  IMAD R3, R2, c[0x0][0x4e4], R3 ;  /* 0x0001390002037a24 */ /* 0x000fe200078e0203 */
[----:B------:R-:W-:Y:S02]  /*18a20*/  SHF.R.S32.HI R2, RZ, 0x1f, R4 ;  /* 0x0000001fff027819 */ /* 0x000fe40000011404 */
[----:B------:R-:W-:-:S03]  /*18a30*/  IADD3 R6, P0, R6, R8, RZ ;  /* 0x0000000806067210 */ /* 0x000fc60007f1e0ff */
[----:B------:R-:W-:Y:S01]  /*18a40*/  IMAD R2, R2, c[0x0][0x4c8], RZ ;  /* 0x0001320002027a24 */ /* 0x000fe200078e02ff */
[----:B------:R-:W-:Y:S02]  /*18a50*/  IADD3.X R7, R0, R9, R3, P0, !PT ;  /* 0x0000000900077210 */ /* 0x000fe400007fe403 */
[----:B------:R-:W-:Y:S01]  /*18a60*/  MOV R0, 0xff800000 ;  /* 0xff80000000007802 */ /* 0x000fe20000000f00 */
[C---:B------:R-:W-:Y:S02]  /*18a70*/  IMAD R2, R4.reuse, c[0x0][0x4cc], R2 ;  /* 0x0001330004027a24 */ /* 0x040fe400078e0202 */
[----:B------:R-:W-:-:S05]  /*18a80*/  IMAD.WIDE.U32 R6, R4, c[0x0][0x4c8], R6 ;  /* 0x0001320004067a25 */ /* 0x000fca00078e0006 */
[----:B------:R-:W-:Y:S02]  /*18a90*/  IADD3 R2, R7, R2, RZ ;  /* 0x0000000207027210 */ /* 0x000fe40007ffe0ff */
[----:B------:R-:W-:-:S04]  /*18aa0*/  LEA R4, P0, R6, c[0x0][0x4a8], 0x2 ;  /* 0x00012a0006047a11 */ /* 0x000fc800078010ff */
[----:B------:R-:W-:-:S05]  /*18ab0*/  LEA.HI.X R5, R6, c[0x0][0x4ac], R2, 0x2, P0 ;  /* 0x00012b0006057a11 */ /* 0x000fca00000f1402 */
[----:B------:R-:W-:Y:S01]  /*18ac0*/  STG.E [R4.64], R0 ;  /* 0x0000000004007986 */ /* 0x000fe2000c101910 */
[----:B------:R-:W-:Y:S05]  /*18ad0*/  EXIT ;  /* 0x000000000000794d */ /* 0x000fea0003800000 */
.L_x_572:
        /* <DEDUP_REMOVED lines=10> */
.L_x_1920:


//--------------------- .text._ZN7cutlass13device_kernelIN5flash19enable_sm80_to_sm89INS1_16FlashAttnFwdSm80INS1_25CollectiveMainloopFwdSm80ILi4ELi1ELb0EN4cute5tupleIJNS5_1CILi128EEENS7_ILi80EEENS7_ILi64EEEEEELi64ENS_10bfloat16_tEfNS_4arch4Sm80ELb0ELb1ELb0ELb1ELb1ELb0ELb1ELb1EEENS1_21CollectiveEpilogueFwdINS6_IJS8_SA_S9_EEENS6_IJNS7_ILi1EEESI_SI_EEESC_SE_Li128ELb1ELb1ELb1ELb0EEENS1_36VarlenDynamicPersistentTileSchedulerILi128ELi80ELi128ELi128ELb1ELb1ELb0ELb1ELb0ELb1EEEEEEEEEvNT_6ParamsE --------------------------
	.section	.text._ZN7cutlass13device_kernelIN5flash19enable_sm80_to_sm89INS1_16FlashAttnFwdSm80INS1_25CollectiveMainloopFwdSm80ILi4ELi1ELb0EN4cute5tupleIJNS5_1CILi128EEENS7_ILi80EEENS7_ILi64EEEEEELi64ENS_10bfloat16_tEfNS_4arch4Sm80ELb0ELb1ELb0ELb1ELb1ELb0ELb1ELb1EEENS1_21CollectiveEpilogueFwdINS6_IJS8_SA_S9_EEENS6_IJNS7_ILi1EEESI_SI_EEESC_SE_Li128ELb1ELb1ELb1ELb0EEENS1_36VarlenDynamicPersistentTileSchedulerILi128ELi80ELi128ELi128ELb1ELb1ELb0ELb1ELb0ELb1EEEEEEEEEvNT_6ParamsE,"ax",@progbits
	.sectioninfo	@"SHI_REGISTERS=255"
	.align	128
.text._ZN7cutlass13device_kernelIN5flash19enable_sm80_to_sm89INS1_16FlashAttnFwdSm80INS1_25CollectiveMainloopFwdSm80ILi4ELi1ELb0EN4cute5tupleIJNS5_1CILi128EEENS7_ILi80EEENS7_ILi64EEEEEELi64ENS_10bfloat16_tEfNS_4arch4Sm80ELb0ELb1ELb0ELb1ELb1ELb0ELb1ELb1EEENS1_21CollectiveEpilogueFwdINS6_IJS8_SA_S9_EEENS6_IJNS7_ILi1EEESI_SI_EEESC_SE_Li128ELb1ELb1ELb1ELb0EEENS1_36VarlenDynamicPersistentTileSchedulerILi128ELi80ELi128ELi128ELb1ELb1ELb0ELb1ELb0ELb1EEEEEEEEEvNT_6ParamsE:
        .type           _ZN7cutlass13device_kernelIN5flash19enable_sm80_to_sm89INS1_16FlashAttnFwdSm80INS1_25CollectiveMainloopFwdSm80ILi4ELi1ELb0EN4cute5tupleIJNS5_1CILi128EEENS7_ILi80EEENS7_ILi64EEEEEELi64ENS_10bfloat16_tEfNS_4arch4Sm80ELb0ELb1ELb0ELb1ELb1ELb0ELb1ELb1EEENS1_21CollectiveEpilogueFwdINS6_IJS8_SA_S9_EEENS6_IJNS7_ILi1EEESI_SI_EEESC_SE_Li128ELb1ELb1ELb1ELb0EEENS1_36VarlenDynamicPersistentTileSchedulerILi128ELi80ELi128ELi128ELb1ELb1ELb0ELb1ELb0ELb1EEEEEEEEEvNT_6ParamsE,@function
        .size           _ZN7cutlass13device_kernelIN5flash19enable_sm80_to_sm89INS1_16FlashAttnFwdSm80INS1_25CollectiveMainloopFwdSm80ILi4ELi1ELb0EN4cute5tupleIJNS5_1CILi128EEENS7_ILi80EEENS7_ILi64EEEEEELi64ENS_10bfloat16_tEfNS_4arch4Sm80ELb0ELb1ELb0ELb1ELb1ELb0ELb1ELb1EEENS1_21CollectiveEpilogueFwdINS6_IJS8_SA_S9_EEENS6_IJNS7_ILi1EEESI_SI_EEESC_SE_Li128ELb1ELb1ELb1ELb0EEENS1_36VarlenDynamicPersistentTileSchedulerILi128ELi80ELi128ELi128ELb1ELb1ELb0ELb1ELb0ELb1EEEEEEEEEvNT_6ParamsE,(.L_x_1921 - _ZN7cutlass13device_kernelIN5flash19enable_sm80_to_sm89INS1_16FlashAttnFwdSm80INS1_25CollectiveMainloopFwdSm80ILi4ELi1ELb0EN4cute5tupleIJNS5_1CILi128EEENS7_ILi80EEENS7_ILi64EEEEEELi64ENS_10bfloat16_tEfNS_4arch4Sm80ELb0ELb1ELb0ELb1ELb1ELb0ELb1ELb1EEENS1_21CollectiveEpilogueFwdINS6_IJS8_SA_S9_EEENS6_IJNS7_ILi1EEESI_SI_EEESC_SE_Li128ELb1ELb1ELb1ELb0EEENS1_36VarlenDynamicPersistentTileSchedulerILi128ELi80ELi128ELi128ELb1ELb1ELb0ELb1ELb0ELb1EEEEEEEEEvNT_6ParamsE)
        .other          _ZN7cutlass13device_kernelIN5flash19enable_sm80_to_sm89INS1_16FlashAttnFwdSm80INS1_25CollectiveMainloopFwdSm80ILi4ELi1ELb0EN4cute5tupleIJNS5_1CILi128EEENS7_ILi80EEENS7_ILi64EEEEEELi64ENS_10bfloat16_tEfNS_4arch4Sm80ELb0ELb1ELb0ELb1ELb1ELb0ELb1ELb1EEENS1_21CollectiveEpilogueFwdINS6_IJS8_SA_S9_EEENS6_IJNS7_ILi1EEESI_SI_EEESC_SE_Li128ELb1ELb1ELb1ELb0EEENS1_36VarlenDynamicPersistentTileSchedulerILi128ELi80ELi128ELi128ELb1ELb1ELb0ELb1ELb0ELb1EEEEEEEEEvNT_6ParamsE,@"STO_CUDA_ENTRY STV_DEFAULT"
_ZN7cutlass13device_kernelIN5flash19enable_sm80_to_sm89INS1_16FlashAttnFwdSm80INS1_25CollectiveMainloopFwdSm80ILi4ELi1ELb0EN4cute5tupleIJNS5_1CILi128EEENS7_ILi80EEENS7_ILi64EEEEEELi64ENS_10bfloat16_tEfNS_4arch4Sm80ELb0ELb1ELb0ELb1ELb1ELb0ELb1ELb1EEENS1_21CollectiveEpilogueFwdINS6_IJS8_SA_S9_EEENS6_IJNS7_ILi1EEESI_SI_EEESC_SE_Li128ELb1ELb1ELb1ELb0EEENS1_36VarlenDynamicPersistentTileSchedulerILi128ELi80ELi128ELi128ELb1ELb1ELb0ELb1ELb0ELb1EEEEEEEEEvNT_6ParamsE:
        /* <DEDUP_REMOVED lines=15> */
[----:B------:R-:W-:-:S03]  /*00f0*/  CS2R R8, SRZ ;  /* 0x0000000000087805 */ /* 0x000fc6000001ff00 */
[----:B------:R-:W-:-:S04]  /*0100*/  ISETP.NE.AND P6, PT, R13, 0x1f, PT ;  /* 0x0000001f0d00780c */ /* 0x000fc80003fc5270 */
[----:B------:R-:W-:-:S13]  /*0110*/  ISETP.GE.OR P0, PT, R13, c[0x0][0x53c], !P6 ;  /* 0x00014f000d007a0c */ /* 0x000fda0007706670 */
[----:B-1----:R-:W-:Y:S02]  /*0120*/  @!P0 IMAD.MOV.U32 R4, RZ, RZ, 0x4 ;  /* 0x00000004ff048424 */ /* 0x002fe400078e00ff */
[----:B------:R-:W-:Y:S02]  /*0130*/  @!P0 IMAD.MOV.U32 R2, RZ, RZ, 0x4 ;  /* 0x00000004ff028424 */ /* 0x000fe400078e00ff */
[----:B------:R-:W-:-:S04]  /*0140*/  @!P0 IMAD.WIDE.U32 R4, R13, R4, c[0x0][0x580] ;  /* 0x000160000d048625 */ /* 0x000fc800078e0004 */
[C---:B------:R-:W-:Y:S01]  /*0150*/  @!P0 IMAD.WIDE.U32 R2, R13.reuse, R2, c[0x0][0x578] ;  /* 0x00015e000d028625 */ /* 0x040fe200078e0002 */
[----:B------:R-:W2:Y:S04]  /*0160*/  @!P0 LDG.E R9, [R4.64] ;  /* 0x0000000604098981 */ /* 0x000ea8000c1e1900 */
[----:B------:R-:W2:Y:S01]  /*0170*/  @!P0 LDG.E R8, [R2.64] ;  /* 0x0000000602088981 */ /* 0x000ea2000c1e1900 */
[C---:B------:R-:W-:Y:S01]  /*0180*/  ISETP.NE.AND P5, PT, R13.reuse, RZ, PT ;  /* 0x000000ff0d00720c */ /* 0x040fe20003fa5270 */
[----:B------:R-:W1:Y:S01]  /*0190*/  S2UR UR4, SR_CTAID.X ;  /* 0x00000000000479c3 */ /* 0x000e620000002500 */
[C---:B------:R-:W-:Y:S01]  /*01a0*/  ISETP.GE.U32.AND P4, PT, R13.reuse, 0x2, PT ;  /* 0x000000020d00780c */ /* 0x040fe20003f86070 */
[----:B------:R-:W-:Y:S01]  /*01b0*/  IMAD.MOV.U32 R6, RZ, RZ, RZ ;  /* 0x000000ffff067224 */ /* 0x000fe200078e00ff */
        /* <DEDUP_REMOVED lines=26> */
.L_x_578:
[----:B------:R-:W-:-:S04]  /*0360*/  IADD3 R0, R6, 0x1f, RZ ;  /* 0x0000001f06007810 */ /* 0x000fc80007ffe0ff */
[----:B------:R-:W-:-:S13]  /*0370*/  ISETP.GE.AND P0, PT, R0, c[0x0][0x53c], PT ;  /* 0x00014f0000007a0c */ /* 0x000fda0003f06270 */
[----:B------:R-:W-:Y:S05]  /*0380*/  @P0 BRA `(.L_x_575) ;  /* 0x00000c4000000947 */ /* 0x000fea0003800000 */
[----:B------:R-:W-:Y:S01]  /*0390*/  MOV R6, R0 ;  /* 0x0000000000067202 */ /* 0x000fe20000000f00 */
[----:B------:R-:W-:-:S03]  /*03a0*/  CS2R R8, SRZ ;  /* 0x0000000000087805 */ /* 0x000fc6000001ff00 */
[----:B------:R-:W-:-:S04]  /*03b0*/  IADD3 R0, R13, R6, RZ ;  /* 0x000000060d007210 */ /* 0x000fc80007ffe0ff */
[----:B------:R-:W-:-:S13]  /*03c0*/  ISETP.GE.OR P0, PT, R0, c[0x0][0x53c], !P6 ;  /* 0x00014f0000007a0c */ /* 0x000fda0007706670 */
[----:B------:R-:W-:Y:S02]  /*03d0*/  @!P0 MOV R2, 0x4 ;  /* 0x0000000400028802 */ /* 0x000fe40000000f00 */
        /* <DEDUP_REMOVED lines=8> */
.L_x_805:
        /* <DEDUP_REMOVED lines=16> */
.L_x_806:
[----:B--2---:R-:W-:-:S05]  /*0560*/  IMAD R0, R0, c[0x0][0x538], RZ ;  /* 0x00014e0000007a24 */ /* 0x004fca00078e02ff */
[----:B------:R-:W-:-:S04]  /*0570*/  IADD3 R7, R0, R7, RZ ;  /* 0x0000000700077210 */ /* 0x000fc80007ffe0ff */
[----:B------:R-:W-:-:S13]  /*0580*/  ISETP.GT.AND P0, PT, R7, UR4, PT ;  /* 0x0000000407007c0c */ /* 0x000fda000bf04270 */
[----:B-1----:R-:W-:Y:S05]  /*0590*/  @!P0 BRA `(.L_x_578) ;  /* 0xfffffdc000008947 */ /* 0x002fea000383ffff */
.L_x_574:
[----:B------:R-:W-:-:S05]  /*05a0*/  IADD3 R10, -R0, R7, RZ ;  /* 0x00000007000a7210 */ /* 0x000fca0007ffe1ff */
[----:B------:R-:W-:-:S05]  /*05b0*/  IMAD R0, R4, c[0x0][0x538], R10 ;  /* 0x00014e0004007a24 */ /* 0x000fca00078e020a */
[----:B------:R-:W-:Y:S01]  /*05c0*/  ISETP.GT.AND P0, PT, R0, UR4, PT ;  /* 0x0000000400007c0c */ /* 0x000fe2000bf04270 */
[----:B------:R-:W-:-:S12]  /*05d0*/  BRA.DIV ~URZ, `(.L_x_579) ;  /* 0x0001a1227f007947 */ /* 0x000fd8000b800000 */
[----:B------:R-:W-:-:S04]  /*05e0*/  VOTE.ANY R7, PT, !P0 ;  /* 0x0000000000077806 */ /* 0x000fc800040e0100 */
.L_x_807:
[----:B------:R-:W1:Y:S02]  /*05f0*/  POPC R0, R7 ;  /* 0x0000000700007309 */ /* 0x000e640000000000 */
[----:B-1----:R-:W-:-:S05]  /*0600*/  IADD3 R2, R0, R6, RZ ;  /* 0x0000000600027210 */ /* 0x002fca0007ffe0ff */
[----:B------:R1:W-:Y:S01]  /*0610*/  STL [R1+0x4c], R2 ;  /* 0x00004c0201007387 */ /* 0x0003e20000100800 */
[----:B------:R-:W-:Y:S05]  /*0620*/  BRA.DIV ~URZ, `(.L_x_580) ;  /* 0x0001a1227f007947 */ /* 0x000fea000b800000 */
[----:B------:R2:W3:Y:S01]  /*0630*/  SHFL.IDX PT, R12, R9, R0, 0x1f ;  /* 0x00001f00090c7589 */ /* 0x0004e200000e0000 */
[----:B------:R-:W-:-:S03]  /*0640*/  MOV R5, RZ ;  /* 0x000000ff00057202 */ /* 0x000fc60000000f00 */
[----:B------:R2:W4:Y:S04]  /*0650*/  SHFL.IDX PT, R9, R8, R0, 0x1f ;  /* 0x00001f0008097589 */ /* 0x00052800000e0000 */
.L_x_808:
[----:B------:R-:W-:Y:S01]  /*0660*/  ISETP.NE.AND P0, PT, R7, RZ, PT ;  /* 0x000000ff0700720c */ /* 0x000fe20003f05270 */
[----:B------:R-:W-:-:S12]  /*0670*/  BSSY B0, `(.L_x_581) ;  /* 0x0000005000007945 */ /* 0x000fd80003800000 */
[----:B------:R-:W-:Y:S05]  /*0680*/  @!P0 BRA `(.L_x_582) ;  /* 0x0000003000008947 */ /* 0x000fea0003800000 */
[----:B--2---:R-:W-:Y:S01]  /*0690*/  IADD3 R0, R0, -0x1, RZ ;  /* 0xffffffff00007810 */ /* 0x004fe20007ffe0ff */
[----:B------:R-:W-:Y:S05]  /*06a0*/  BRA.DIV ~URZ, `(.L_x_583) ;  /* 0x0001a1827f007947 */ /* 0x000fea000b800000 */
[----:B------:R2:W1:Y:S02]  /*06b0*/  SHFL.IDX PT, R5, R4, R0, 0x1f ;  /* 0x00001f0004057589 */ /* 0x00046400000e0000 */
.L_x_582:
[----:B------:R-:W-:Y:S05]  /*06c0*/  BSYNC B0 ;  /* 0x0000000000007941 */ /* 0x000fea0003800000 */
.L_x_581:
[----:B-12---:R-:W-:Y:S01]  /*06d0*/  IMAD R0, R5, c[0x0][0x538], R10 ;  /* 0x00014e0005007a24 */ /* 0x006fe200078e020a */
[----:B----4-:R-:W-:Y:S01]  /*06e0*/  ISETP.NE.AND P0, PT, R9, 0x1, PT ;  /* 0x000000010900780c */ /* 0x010fe20003f05270 */
[----:B------:R-:W-:Y:S03]  /*06f0*/  BSSY B0, `(.L_x_584) ;  /* 0x0000089000007945 */ /* 0x000fe60003800000 */
[----:B------:R1:W-:Y:S01]  /*0700*/  STL [R1+0x40], R0 ;  /* 0x0000400001007387 */ /* 0x0003e20000100800 */
[----:B------:R-:W-:-:S08]  /*0710*/  IADD3 R11, -R0, UR4, RZ ;  /* 0x00000004000b7c10 */ /* 0x000fd0000fffe1ff */
[----:B------:R-:W-:Y:S05]  /*0720*/  @!P0 BRA `(.L_x_585) ;  /* 0x000003f000008947 */ /* 0x000fea0003800000 */
[-C--:B-1-3--:R-:W-:Y:S02]  /*0730*/  IABS R0, R12.reuse ;  /* 0x0000000c00007213 */ /* 0x08afe40000000000 */
[----:B------:R-:W-:-:S03]  /*0740*/  IABS R6, R12 ;  /* 0x0000000c00067213 */ /* 0x000fc60000000000 */
[----:B------:R-:W-:Y:S01]  /*0750*/  IMAD.MOV.U32 R5, RZ, RZ, R0 ;  /* 0x000000ffff057224 */ /* 0x000fe200078e0000 */
[----:B------:R-:W-:-:S03]  /*0760*/  IABS R0, R9 ;  /* 0x0000000900007213 */ /* 0x000fc60000000000 */
[----:B------:R-:W1:Y:S02]  /*0770*/  I2F.RP R2, R5 ;  /* 0x0000000500027306 */ /* 0x000e640000209400 */
[----:B------:R-:W-:Y:S01]  /*0780*/  IMAD.MOV.U32 R8, RZ, RZ, R0 ;  /* 0x000000ffff087224 */ /* 0x000fe200078e0000 */
[----:B------:R-:W-:-:S05]  /*0790*/  IABS R0, R11 ;  /* 0x0000000b00007213 */ /* 0x000fca0000000000 */
[----:B------:R-:W-:Y:S08]  /*07a0*/  I2F.RP R7, R8 ;  /* 0x0000000800077306 */ /* 0x000ff00000209400 */
[----:B-1----:R-:W1:Y:S02]  /*07b0*/  MUFU.RCP R2, R2 ;  /* 0x0000000200027308 */ /* 0x002e640000001000 */
[----:B-1----:R-:W-:-:S06]  /*07c0*/  IADD3 R2, R2, 0xffffffe, RZ ;  /* 0x0ffffffe02027810 */ /* 0x002fcc0007ffe0ff */
[----:B------:R-:W1:Y:S02]  /*07d0*/  F2I.FTZ.U32.TRUNC.NTZ R3, R2 ;  /* 0x0000000200037305 */ /* 0x000e64000021f000 */
[----:B-1----:R-:W-:-:S04]  /*07e0*/  IMAD.MOV R2, RZ, RZ, -R3 ;  /* 0x000000ffff027224 */ /* 0x002fc800078e0a03 */
[----:B------:R-:W-:Y:S02]  /*07f0*/  IMAD R4, R2, R5, RZ ;  /* 0x0000000502047224 */ /* 0x000fe400078e02ff */
[----:B------:R-:W-:-:S04]  /*0800*/  IMAD.MOV.U32 R2, RZ, RZ, RZ ;  /* 0x000000ffff027224 */ /* 0x000fc800078e00ff */
[----:B------:R-:W-:Y:S01]  /*0810*/  IMAD.HI.U32 R2, R3, R4, R2 ;  /* 0x0000000403027227 */ /* 0x000fe200078e0002 */
[----:B------:R-:W-:-:S03]  /*0820*/  MOV R3, R0 ;  /* 0x0000000000037202 */ /* 0x000fc60000000f00 */
[----:B------:R-:W-:Y:S02]  /*0830*/  IMAD.MOV R0, RZ, RZ, -R6 ;  /* 0x000000ffff007224 */ /* 0x000fe400078e0a06 */
        /* <DEDUP_REMOVED lines=28> */
[----:B------:R-:W-:-:S03]  /*0a00*/  IMAD.MOV R5, RZ, RZ, -R4 ;  /* 0x000000ffff057224 */ /* 0x000fc600078e0a04 */
        /* <DEDUP_REMOVED lines=10> */
[----:B------:R-:W-:-:S04]  /*0ab0*/  IMAD.MOV R2, RZ, RZ, -R0 ;  /* 0x000000ffff027224 */ /* 0x000fc800078e0a00 */
[C---:B------:R-:W-:Y:S01]  /*0ac0*/  IMAD R3, R9.reuse, R2, R4 ;  /* 0x0000000209037224 */ /* 0x040fe200078e0204 */
[----:B------:R-:W-:Y:S01]  /*0ad0*/  LEA R2, R9, R0, 0x18 ;  /* 0x0000000009027211 */ /* 0x000fe200078ec0ff */
[----:B------:R-:W-:-:S04]  /*0ae0*/  IMAD R0, R12, R5, R11 ;  /* 0x000000050c007224 */ /* 0x000fc800078e020b */
[----:B------:R-:W-:-:S05]  /*0af0*/  IMAD R2, R3, 0x10000, R2 ;  /* 0x0001000003027824 */ /* 0x000fca00078e0202 */
[----:B------:R1:W-:Y:S01]  /*0b00*/  STL [R1+0x48], R2 ;  /* 0x0000480201007387 */ /* 0x0003e20000100800 */
[----:B------:R-:W-:Y:S05]  /*0b10*/  BRA `(.L_x_586) ;  /* 0x0000046000007947 */ /* 0x000fea0003800000 */
.L_x_585:
[----:B------:R-:W2:Y:S01]  /*0b20*/  LDL R3, [R1+0x4c] ;  /* 0x00004c0001037983 */ /* 0x000ea20000100800 */
[----:B------:R-:W-:-:S04]  /*0b30*/  IMAD.MOV.U32 R2, RZ, RZ, 0x4 ;  /* 0x00000004ff027424 */ /* 0x000fc800078e00ff */
[----:B--2---:R-:W-:-:S05]  /*0b40*/  IMAD.WIDE R2, R3, R2, c[0x0][0x590] ;  /* 0x0001640003027625 */ /* 0x004fca00078e0202 */
[----:B------:R-:W2:Y:S02]  /*0b50*/  LDG.E R7, [R2.64] ;  /* 0x0000000602077981 */ /* 0x000ea4000c1e1900 */
[----:B--23--:R-:W-:-:S05]  /*0b60*/  IMAD R9, R7, R12, RZ ;  /* 0x0000000c07097224 */ /* 0x00cfca00078e02ff */
[-C--:B-1----:R-:W-:Y:S02]  /*0b70*/  IABS R0, R9.reuse ;  /* 0x0000000900007213 */ /* 0x082fe40000000000 */
[----:B------:R-:W-:-:S03]  /*0b80*/  IABS R8, R9 ;  /* 0x0000000900087213 */ /* 0x000fc60000000000 */
[----:B------:R-:W-:-:S04]  /*0b90*/  IMAD.MOV.U32 R6, RZ, RZ, R0 ;  /* 0x000000ffff067224 */ /* 0x000fc800078e0000 */
[----:B------:R-:W1:Y:S08]  /*0ba0*/  I2F.RP R2, R6 ;  /* 0x0000000600027306 */ /* 0x000e700000209400 */
[----:B-1----:R-:W1:Y:S02]  /*0bb0*/  MUFU.RCP R2, R2 ;  /* 0x0000000200027308 */ /* 0x002e640000001000 */
[----:B-1----:R-:W-:-:S06]  /*0bc0*/  IADD3 R2, R2, 0xffffffe, RZ ;  /* 0x0ffffffe02027810 */ /* 0x002fcc0007ffe0ff */
[----:B------:R-:W1:Y:S02]  /*0bd0*/  F2I.FTZ.U32.TRUNC.NTZ R3, R2 ;  /* 0x0000000200037305 */ /* 0x000e64000021f000 */
[----:B-1----:R-:W-:-:S04]  /*0be0*/  IMAD.MOV R0, RZ, RZ, -R3 ;  /* 0x000000ffff007224 */ /* 0x002fc800078e0a03 */
[----:B------:R-:W-:Y:S01]  /*0bf0*/  IMAD.MOV.U32 R2, RZ, RZ, R0 ;  /* 0x000000ffff027224 */ /* 0x000fe200078e0000 */
[----:B------:R-:W-:-:S03]  /*0c00*/  IABS R0, R11 ;  /* 0x0000000b00007213 */ /* 0x000fc60000000000 */
[----:B------:R-:W-:Y:S01]  /*0c10*/  IMAD R4, R2, R6, RZ ;  /* 0x0000000602047224 */ /* 0x000fe200078e02ff */
[----:B------:R-:W-:Y:S01]  /*0c20*/  MOV R5, R0 ;  /* 0x0000000000057202 */ /* 0x000fe20000000f00 */
[----:B------:R-:W-:-:S04]  /*0c30*/  IMAD.MOV.U32 R2, RZ, RZ, RZ ;  /* 0x000000ffff027224 */ /* 0x000fc800078e00ff */
[----:B------:R-:W-:-:S04]  /*0c40*/  IMAD.HI.U32 R0, R3, R4, R2 ;  /* 0x0000000403007227 */ /* 0x000fc800078e0002 */
[----:B------:R-:W-:Y:S02]  /*0c50*/  IMAD.MOV R2, RZ, RZ, -R8 ;  /* 0x000000ffff027224 */ /* 0x000fe400078e0a08 */
        /* <DEDUP_REMOVED lines=9> */
[----:B------:R-:W-:-:S04]  /*0cf0*/  @P2 IADD3 R0, R0, 0x1, RZ ;  /* 0x0000000100002810 */ /* 0x000fc80007ffe0ff */
[----:B------:R-:W-:-:S05]  /*0d00*/  MOV R4, R0 ;  /* 0x0000000000047202 */ /* 0x000fca0000000f00 */
[----:B------:R-:W-:Y:S01]  /*0d10*/  @!P1 IMAD.MOV R4, RZ, RZ, -R4 ;  /* 0x000000ffff049224 */ /* 0x000fe200078e0a04 */
[----:B------:R-:W-:-:S05]  /*0d20*/  @!P0 LOP3.LUT R4, RZ, R9, RZ, 0x33, !PT ;  /* 0x00000009ff048212 */ /* 0x000fca00078e33ff */
[----:B------:R-:W-:-:S05]  /*0d30*/  IMAD R10, R7, R4, RZ ;  /* 0x00000004070a7224 */ /* 0x000fca00078e02ff */
[----:B------:R-:W-:-:S04]  /*0d40*/  IADD3 R0, -R10, c[0x0][0x538], RZ ;  /* 0x00014e000a007a10 */ /* 0x000fc80007ffe1ff */
[----:B------:R-:W-:-:S04]  /*0d50*/  IMNMX R6, R7, R0, PT ;  /* 0x0000000007067217 */ /* 0x000fc80003800200 */
[----:B------:R-:W-:-:S05]  /*0d60*/  IABS R0, R6 ;  /* 0x0000000600007213 */ /* 0x000fca0000000000 */
[----:B------:R-:W-:-:S04]  /*0d70*/  IMAD.MOV.U32 R5, RZ, RZ, R0 ;  /* 0x000000ffff057224 */ /* 0x000fc800078e0000 */
[----:B------:R-:W1:Y:S08]  /*0d80*/  I2F.RP R2, R5 ;  /* 0x0000000500027306 */ /* 0x000e700000209400 */
[----:B-1----:R-:W1:Y:S02]  /*0d90*/  MUFU.RCP R2, R2 ;  /* 0x0000000200027308 */ /* 0x002e640000001000 */
[----:B-1----:R-:W-:-:S06]  /*0da0*/  IADD3 R2, R2, 0xffffffe, RZ ;  /* 0x0ffffffe02027810 */ /* 0x002fcc0007ffe0ff */
[----:B------:R1:W2:Y:S02]  /*0db0*/  F2I.FTZ.U32.TRUNC.NTZ R3, R2 ;  /* 0x0000000200037305 */ /* 0x0002a4000021f000 */
[----:B-1----:R-:W-:Y:S01]  /*0dc0*/  IMAD.MOV R2, RZ, RZ, -R4 ;  /* 0x000000ffff027224 */ /* 0x002fe200078e0a04 */
[----:B--2---:R-:W-:-:S03]  /*0dd0*/  IADD3 R0, RZ, -R3, RZ ;  /* 0x80000003ff007210 */ /* 0x004fc60007ffe0ff */
[----:B------:R-:W-:Y:S01]  /*0de0*/  IMAD R8, R9, R2, R11 ;  /* 0x0000000209087224 */ /* 0x000fe200078e020b */
[----:B------:R-:W-:Y:S01]  /*0df0*/  IABS R9, R6 ;  /* 0x0000000600097213 */ /* 0x000fe20000000000 */
[----:B------:R-:W-:-:S03]  /*0e00*/  IMAD.MOV.U32 R2, RZ, RZ, R0 ;  /* 0x000000ffff027224 */ /* 0x000fc600078e0000 */
[----:B------:R-:W-:Y:S01]  /*0e10*/  IABS R0, R8 ;  /* 0x0000000800007213 */ /* 0x000fe20000000000 */
[----:B------:R-:W-:Y:S02]  /*0e20*/  IMAD R7, R2, R5, RZ ;  /* 0x0000000502077224 */ /* 0x000fe400078e02ff */
[----:B------:R-:W-:Y:S02]  /*0e30*/  IMAD.MOV.U32 R2, RZ, RZ, RZ ;  /* 0x000000ffff027224 */ /* 0x000fe400078e00ff */
[----:B------:R-:W-:Y:S01]  /*0e40*/  IMAD.MOV.U32 R4, RZ, RZ, R0 ;  /* 0x000000ffff047224 */ /* 0x000fe200078e0000 */
[----:B------:R-:W-:Y:S01]  /*0e50*/  IADD3 R0, RZ, -R9, RZ ;  /* 0x80000009ff007210 */ /* 0x000fe20007ffe0ff */
[----:B------:R-:W-:-:S04]  /*0e60*/  IMAD.HI.U32 R3, R3, R7, R2 ;  /* 0x0000000703037227 */ /* 0x000fc800078e0002 */
[----:B------:R-:W-:Y:S02]  /*0e70*/  IMAD.MOV.U32 R2, RZ, RZ, R0 ;  /* 0x000000ffff027224 */ /* 0x000fe400078e0000 */
[----:B------:R-:W-:Y:S01]  /*0e80*/  IMAD.HI.U32 R0, R3, R4, RZ ;  /* 0x0000000403007227 */ /* 0x000fe200078e00ff */
[----:B------:R-:W-:-:S03]  /*0e90*/  IADD3 R3, R10, 0x1000000, R8 ;  /* 0x010000000a037810 */ /* 0x000fc60007ffe008 */
[----:B------:R-:W-:-:S05]  /*0ea0*/  IMAD R2, R0, R2, R4 ;  /* 0x0000000200027224 */ /* 0x000fca00078e0204 */
[----:B------:R-:W-:-:S13]  /*0eb0*/  ISETP.GT.U32.AND P0, PT, R5, R2, PT ;  /* 0x000000020500720c */ /* 0x000fda0003f04070 */
[----:B------:R-:W-:Y:S01]  /*0ec0*/  @!P0 IMAD.IADD R2, R2, 0x1, -R5 ;  /* 0x0000000102028824 */ /* 0x000fe200078e0a05 */
[----:B------:R-:W-:Y:S02]  /*0ed0*/  @!P0 IADD3 R0, R0, 0x1, RZ ;  /* 0x0000000100008810 */ /* 0x000fe40007ffe0ff */
[----:B------:R-:W-:Y:S02]  /*0ee0*/  ISETP.NE.AND P0, PT, R6, RZ, PT ;  /* 0x000000ff0600720c */ /* 0x000fe40003f05270 */
[----:B------:R-:W-:Y:S02]  /*0ef0*/  ISETP.GE.U32.AND P2, PT, R2, R5, PT ;  /* 0x000000050200720c */ /* 0x000fe40003f46070 */
[----:B------:R-:W-:-:S04]  /*0f00*/  LOP3.LUT R2, R8, R6, RZ, 0x3c, !PT ;  /* 0x0000000608027212 */ /* 0x000fc800078e3cff */
[----:B------:R-:W-:Y:S01]  /*0f10*/  ISETP.GE.AND P1, PT, R2, RZ, PT ;  /* 0x000000ff0200720c */ /* 0x000fe20003f26270 */
[----:B------:R-:W-:-:S06]  /*0f20*/  IMAD.MOV R2, RZ, RZ, -R6 ;  /* 0x000000ffff027224 */ /* 0x000fcc00078e0a06 */
[----:B------:R-:W-:-:S06]  /*0f30*/  @P2 IADD3 R0, R0, 0x1, RZ ;  /* 0x0000000100002810 */ /* 0x000fcc0007ffe0ff */
[----:B------:R-:W-:Y:S02]  /*0f40*/  @!P1 IADD3 R0, -R0, RZ, RZ ;  /* 0x000000ff00009210 */ /* 0x000fe40007ffe1ff */
[----:B------:R-:W-:-:S05]  /*0f50*/  @!P0 LOP3.LUT R0, RZ, R6, RZ, 0x33, !PT ;  /* 0x00000006ff008212 */ /* 0x000fca00078e33ff */
[----:B------:R-:W-:-:S05]  /*0f60*/  IMAD R2, R0, R2, R3 ;  /* 0x0000000200027224 */ /* 0x000fca00078e0203 */
[----:B------:R1:W-:Y:S02]  /*0f70*/  STL [R1+0x48], R2 ;  /* 0x0000480201007387 */ /* 0x0003e40000100800 */
.L_x_586:
[----:B------:R-:W-:Y:S05]  /*0f80*/  BSYNC B0 ;  /* 0x0000000000007941 */ /* 0x000fea0003800000 */
.L_x_584:
[----:B------:R-:W-:-:S04]  /*0f90*/  LOP3.LUT R0, RZ, R0, RZ, 0x33, !PT ;  /* 0x00000000ff007212 */ /* 0x000fc800078e33ff */
[----:B------:R-:W-:-:S05]  /*0fa0*/  IADD3 R0, R0, R12, RZ ;  /* 0x0000000c00007210 */ /* 0x000fca0007ffe0ff */
[----:B------:R2:W-:Y:S01]  /*0fb0*/  STL [R1+0x44], R0 ;  /* 0x0000440001007387 */ /* 0x0005e20000100800 */
[----:B------:R-:W-:Y:S05]  /*0fc0*/  BRA `(.L_x_587) ;  /* 0x0000006000007947 */ /* 0x000fea0003800000 */
.L_x_575:
[----:B------:R-:W-:Y:S01]  /*0fd0*/  MOV R0, UR4 ;  /* 0x0000000400007c02 */ /* 0x000fe20008000f00 */
[----:B------:R-:W-:Y:S04]  /*0fe0*/  STL [R1+0x44], RZ ;  /* 0x000044ff01007387 */ /* 0x000fe80000100800 */
[----:B------:R-:W-:Y:S04]  /*0ff0*/  STL [R1+0x48], RZ ;  /* 0x000048ff01007387 */ /* 0x000fe80000100800 */
[----:B------:R1:W-:Y:S02]  /*1000*/  STL [R1+0x40], R0 ;  /* 0x0000400001007387 */ /* 0x0003e40000100800 */
[----:B-1----:R-:W-:-:S05]  /*1010*/  MOV R0, c[0x0][0x53c] ;  /* 0x00014f0000007a02 */ /* 0x002fca0000000f00 */
[----:B------:R1:W-:Y:S02]  /*1020*/  STL [R1+0x4c], R0 ;  /* 0x00004c0001007387 */ /* 0x0003e40000100800 */
.L_x_587:
[----:B------:R-:W3:Y:S04]  /*1030*/  LDL R4, [R1+0x40] ;  /* 0x0000400001047983 */ /* 0x000ee80000100800 */
[----:B------:R-:W3:Y:S04]  /*1040*/  LDL R5, [R1+0x44] ;  /* 0x0000440001057983 */ /* 0x000ee80000100800 */
[----:B------:R-:W3:Y:S04]  /*1050*/  LDL R6, [R1+0x48] ;  /* 0x0000480001067983 */ /* 0x000ee80000100800 */
[----:B------:R-:W3:Y:S01]  /*1060*/  LDL R7, [R1+0x4c] ;  /* 0x00004c0001077983 */ /* 0x000ee20000100800 */
[----:B------:R-:W-:Y:S01]  /*1070*/  ISETP.NE.AND P0, PT, R13, RZ, PT ;  /* 0x000000ff0d00720c */ /* 0x000fe20003f05270 */
[----:B------:R-:W-:-:S12]  /*1080*/  WARPSYNC 0xffffffff ;  /* 0xffffffff00007948 */ /* 0x000fd80003800000 */
[----:B---3--:R3:W-:Y:S04]  /*1090*/  @!P0 STS.128 [0x9100], R4 ;  /* 0x00910004ff008388 */ /* 0x0087e80000000c00 */
[----:B------:R-:W-:Y:S06]  /*10a0*/  BAR.ARV 0x5, 0x80 ;  /* 0x0142000000007b1d */ /* 0x000fec0000002000 */
.L_x_573:
[----:B-12---:R-:W2:Y:S02]  /*10b0*/  LDL R0, [R1+0x4c] ;  /* 0x00004c0001007983 */ /* 0x006ea40000100800 */
[----:B--2---:R-:W-:-:S13]  /*10c0*/  ISETP.GE.AND P0, PT, R0, c[0x0][0x53c], PT ;  /* 0x00014f0000007a0c */ /* 0x004fda0003f06270 */
[----:B------:R-:W-:Y:S05]  /*10d0*/  @P0 EXIT ;  /* 0x000000000000094d */ /* 0x000fea0003800000 */
[----:B------:R-:W1:Y:S01]  /*10e0*/  S2R R18, SR_TID.X ;  /* 0x0000000000127919 */ /* 0x000e620000002100 */
[----:B------:R-:W-:Y:S02]  /*10f0*/  ULDC UR4, c[0x0][0x2ac] ;  /* 0x0000ab0000047ab9 */ /* 0x000fe40000000800 */
[----:B------:R-:W-:Y:S02]  /*1100*/  ULDC UR5, c[0x0][0x1d0] ;  /* 0x0000740000057ab9 */ /* 0x000fe40000000800 */
[----:B------:R-:W-:Y:S01]  /*1110*/  UIMAD UR5, UR4, UR5, URZ ;  /* 0x00000005040572a4 */ /* 0x000fe2000f8e023f */
[----:B-1----:R-:W-:-:S04]  /*1120*/  SHF.R.S32.HI R12, RZ, 0x1f, R18 ;  /* 0x0000001fff0c7819 */ /* 0x002fc80000011412 */
[CC--:B------:R-:W-:Y:S02]  /*1130*/  LEA.HI R3, R12.reuse, R18.reuse, RZ, 0x4 ;  /* 0x000000120c037211 */ /* 0x0c0fe400078f20ff */
[CC--:B------:R-:W-:Y:S02]  /*1140*/  LEA.HI R9, R12.reuse, R18.reuse, RZ, 0x2 ;  /* 0x000000120c097211 */ /* 0x0c0fe400078f10ff */
[----:B------:R-:W-:Y:S02]  /*1150*/  LEA.HI R14, R12, R18, RZ, 0x3 ;  /* 0x000000120c0e7211 */ /* 0x000fe400078f18ff */
[----:B------:R-:W-:Y:S02]  /*1160*/  LOP3.LUT R0, R3, 0xfffffff0, RZ, 0xc0, !PT ;  /* 0xfffffff003007812 */ /* 0x000fe400078ec0ff */
[--C-:B------:R-:W-:Y:S02]  /*1170*/  SHF.R.S32.HI R11, RZ, 0x2, R9.reuse ;  /* 0x00000002ff0b7819 */ /* 0x100fe40000011409 */
[----:B------:R-:W-:Y:S01]  /*1180*/  SHF.R.S32.HI R2, RZ, 0x1f, R9 ;  /* 0x0000001fff027819 */ /* 0x000fe20000011409 */
[----:B------:R-:W-:Y:S01]  /*1190*/  IMAD.IADD R0, R18, 0x1, -R0 ;  /* 0x0000000112007824 */ /* 0x000fe200078e0a00 */
[----:B------:R-:W-:-:S02]  /*11a0*/  LOP3.LUT R10, R14, 0xfffffff8, RZ, 0xc0, !PT ;  /* 0xfffffff80e0a7812 */ /* 0x000fc400078ec0ff */
[----:B------:R-:W-:Y:S02]  /*11b0*/  SHF.R.S32.HI R20, RZ, 0x3, R14 ;  /* 0x00000003ff147819 */ /* 0x000fe4000001140e */
[----:B---3--:R-:W-:Y:S01]  /*11c0*/  SHF.R.S32.HI R6, RZ, 0x4, R3 ;  /* 0x00000004ff067819 */ /* 0x008fe20000011403 */
[----:B------:R-:W-:Y:S01]  /*11d0*/  IMAD.IADD R10, R18, 0x1, -R10 ;  /* 0x00000001120a7824 */ /* 0x000fe200078e0a0a */
[----:B------:R-:W-:Y:S01]  /*11e0*/  LEA.HI R2, R2, R11, RZ, 0x3 ;  /* 0x0000000b02027211 */ /* 0x000fe200078f18ff */
[----:B------:R-:W-:Y:S01]  /*11f0*/  IMAD.SHL.U32 R5, R20, 0x40, RZ ;  /* 0x0000004014057824 */ /* 0x000fe200078e00ff */
[----:B------:R-:W-:Y:S01]  /*1200*/  LEA.HI R4, R3, R6, RZ, 0x1 ;  /* 0x0000000603047211 */ /* 0x000fe200078f08ff */
[----:B------:R-:W-:Y:S01]  /*1210*/  IMAD.SHL.U32 R205, R10, 0x8, RZ ;  /* 0x000000080acd7824 */ /* 0x000fe200078e00ff */
[----:B------:R-:W-:Y:S02]  /*1220*/  LOP3.LUT R3, R2, 0xfffffff8, RZ, 0xc0, !PT ;  /* 0xfffffff802037812 */ /* 0x000fe400078ec0ff */
[----:B------:R-:W-:-:S02]  /*1230*/  SHF.R.S32.HI R7, RZ, 0x1f, R0 ;  /* 0x0000001fff077819 */ /* 0x000fc40000011400 */
[----:B------:R-:W-:Y:S01]  /*1240*/  LOP3.LUT R2, R5, 0x1c0, RZ, 0xc0, !PT ;  /* 0x000001c005027812 */ /* 0x000fe200078ec0ff */
[----:B------:R-:W-:Y:S01]  /*1250*/  IMAD.IADD R11, R11, 0x1, -R3 ;  /* 0x000000010b0b7824 */ /* 0x000fe200078e0a03 */
[----:B------:R-:W-:Y:S02]  /*1260*/  LEA.HI R15, R7, R0, RZ, 0x3 ;  /* 0x00000000070f7211 */ /* 0x000fe400078f18ff */
[----:B------:R-:W-:Y:S02]  /*1270*/  LOP3.LUT R7, R2, 0x38, R205, 0xf8, !PT ;  /* 0x0000003802077812 */ /* 0x000fe400078ef8cd */
[----:B------:R-:W-:Y:S02]  /*1280*/  SHF.R.U32.HI R3, RZ, 0x3, R2 ;  /* 0x00000003ff037819 */ /* 0x000fe40000011602 */
[----:B------:R-:W-:Y:S02]  /*1290*/  LOP3.LUT R5, R15, 0xfffffff8, RZ, 0xc0, !PT ;  /* 0xfffffff80f057812 */ /* 0x000fe400078ec0ff */
[----:B------:R-:W-:-:S02]  /*12a0*/  LOP3.LUT R2, R11, 0x1, RZ, 0xc0, !PT ;  /* 0x000000010b027812 */ /* 0x000fc400078ec0ff */
[----:B------:R-:W-:Y:S01]  /*12b0*/  LOP3.LUT R17, R7, R3, RZ, 0x3c, !PT ;  /* 0x0000000307117212 */ /* 0x000fe200078e3cff */
[----:B------:R-:W-:Y:S01]  /*12c0*/  IMAD.IADD R8, R0, 0x1, -R5 ;  /* 0x0000000100087824 */ /* 0x000fe200078e0a05 */
[----:B------:R-:W-:Y:S02]  /*12d0*/  LEA.HI R3, R12, R18, RZ, 0x5 ;  /* 0x000000120c037211 */ /* 0x000fe400078f28ff */
[----:B------:R-:W-:Y:S02]  /*12e0*/  ISETP.NE.U32.AND P0, PT, R2, 0x1, PT ;  /* 0x000000010200780c */ /* 0x000fe40003f05070 */
[----:B------:R-:W-:Y:S02]  /*12f0*/  LOP3.LUT R4, R4, 0xfffffffe, RZ, 0xc0, !PT ;  /* 0xfffffffe04047812 */ /* 0x000fe400078ec0ff */
[----:B------:R-:W-:Y:S02]  /*1300*/  LOP3.LUT R2, R9, 0xfffffffc, RZ, 0xc0, !PT ;  /* 0xfffffffc09027812 */ /* 0x000fe400078ec0ff */
[--C-:B------:R-:W-:Y:S01]  /*1310*/  SHF.R.S32.HI R7, RZ, 0x5, R3.reuse ;  /* 0x00000005ff077819 */ /* 0x100fe20000011403 */
[----:B------:R-:W-:Y:S01]  /*1320*/  IMAD.IADD R16, R6, 0x1, -R4 ;  /* 0x0000000106107824 */ /* 0x000fe200078e0a04 */
[----:B------:R-:W-:Y:S01]  /*1330*/  SHF.R.S32.HI R0, RZ, 0x1f, R3 ;  /* 0x0000001fff007819 */ /* 0x000fe20000011403 */
[----:B------:R-:W-:Y:S01]  /*1340*/  IMAD.IADD R9, R18, 0x1, -R2 ;  /* 0x0000000112097824 */ /* 0x000fe200078e0a02 */
[----:B------:R-:W-:-:S02]  /*1350*/  LOP3.LUT R3, R3, 0xffffffe0, RZ, 0xc0, !PT ;  /* 0xffffffe003037812 */ /* 0x000fc400078ec0ff */
[----:B------:R-:W-:Y:S02]  /*1360*/  LEA.HI R4, R12, R18, RZ, 0x6 ;  /* 0x000000120c047211 */ /* 0x000fe400078f30ff */
[----:B------:R-:W-:Y:S01]  /*1370*/  LEA.HI R2, R0, R7, RZ, 0x2 ;  /* 0x0000000700027211 */ /* 0x000fe200078f10ff */
[----:B------:R-:W-:Y:S01]  /*1380*/  IMAD.IADD R19, R18, 0x1, -R3 ;  /* 0x0000000112137824 */ /* 0x000fe200078e0a03 */
[----:B------:R-:W-:Y:S01]  /*1390*/  LEA.HI R0, R9, R9, RZ, 0x1 ;  /* 0x0000000909007211 */ /* 0x000fe200078f08ff */
[----:B------:R-:W-:Y:S01]  /*13a0*/  IMAD.SHL.U32 R3, R10, 0x40, RZ ;  /* 0x000000400a037824 */ /* 0x000fe200078e00ff */
[----:B------:R-:W-:Y:S01]  /*13b0*/  R2P PR, R11, 0x6 ;  /* 0x000000060b007804 */ /* 0x000fe20000000000 */
[----:B------:R-:W-:Y:S01]  /*13c0*/  IMAD.SHL.U32 R13, R4, 0x8, RZ ;  /* 0x00000008040d7824 */ /* 0x000fe200078e00ff */
[----:B------:R-:W-:Y:S02]  /*13d0*/  LOP3.LUT R4, R2, 0xffffffc, RZ, 0xc0, !PT ;  /* 0x0ffffffc02047812 */ /* 0x000fe400078ec0ff */
[----:B------:R-:W-:-:S02]  /*13e0*/  LOP3.LUT R2, R3, 0x1c0, RZ, 0xc0, !PT ;  /* 0x000001c003027812 */ /* 0x000fc400078ec0ff */
[C---:B------:R-:W-:Y:S01]  /*13f0*/  LOP3.LUT R3, R0.reuse, 0x1ffffffe, RZ, 0xc0, !PT ;  /* 0x1ffffffe00037812 */ /* 0x040fe200078ec0ff */
[----:B------:R-:W-:Y:S01]  /*1400*/  IMAD.SHL.U32 R0, R0, 0x20, RZ ;  /* 0x0000002000007824 */ /* 0x000fe200078e00ff */
[----:B------:R-:W-:Y:S01]  /*1410*/  SHF.R.S32.HI R12, RZ, 0x1f, R19 ;  /* 0x0000001fff0c7819 */ /* 0x000fe20000011413 */
[----:B------:R-:W-:Y:S01]  /*1420*/  IMAD.IADD R5, R7, 0x1, -R4 ;  /* 0x0000000107057824 */ /* 0x000fe200078e0a04 */
[----:B------:R-:W-:Y:S01]  /*1430*/  LOP3.LUT R6, R2, 0x8, R14, 0xf8, !PT ;  /* 0x0000000802067812 */ /* 0x000fe200078ef80e */
[----:B------:R-:W-:Y:S01]  /*1440*/  IMAD.IADD R3, R9, 0x1, -R3 ;  /* 0x0000000109037824 */ /* 0x000fe200078e0a03 */
[----:B------:R-:W-:Y:S02]  /*1450*/  LEA.HI R12, R12, R19, RZ, 0x2 ;  /* 0x000000130c0c7211 */ /* 0x000fe400078f10ff */
[----:B------:R-:W-:Y:S02]  /*1460*/  LOP3.LUT R0, R0, 0xffffffc0, RZ, 0xc0, !PT ;  /* 0xffffffc000007812 */ /* 0x000fe400078ec0ff */
[----:B------:R-:W-:-:S02]  /*1470*/  SHF.R.U32.HI R4, RZ, 0x3, R2 ;  /* 0x00000003ff047819 */ /* 0x000fc40000011602 */
[----:B------:R-:W-:Y:S02]  /*1480*/  SHF.R.S32.HI R2, RZ, 0x2, R12 ;  /* 0x00000002ff027819 */ /* 0x000fe4000001140c */
[----:B------:R-:W-:Y:S01]  /*1490*/  LOP3.LUT R17, R17, 0x7ffffe00, R13, 0xf8, !PT ;  /* 0x7ffffe0011117812 */ /* 0x000fe200078ef80d */
[----:B------:R-:W-:Y:S01]  /*14a0*/  IMAD R13, R3, 0x8, R0 ;  /* 0x00000008030d7824 */ /* 0x000fe200078e0200 */
[----:B------:R-:W-:Y:S01]  /*14b0*/  LOP3.LUT R14, R6, R4, RZ, 0x3c, !PT ;  /* 0x00000004060e7212 */ /* 0x000fe200078e3cff */
[C---:B------:R-:W-:Y:S01]  /*14c0*/  IMAD.SHL.U32 R0, R8.reuse, 0x40, RZ ;  /* 0x0000004008007824 */ /* 0x040fe200078e00ff */
[C---:B------:R-:W-:Y:S01]  /*14d0*/  LOP3.LUT P6, RZ, R8.reuse, 0x2, RZ, 0xc0, !PT ;  /* 0x0000000208ff7812 */ /* 0x040fe200078cc0ff */
[----:B------:R-:W-:Y:S01]  /*14e0*/  IMAD R18, R5, 0x10, R2 ;  /* 0x0000001005127824 */ /* 0x000fe200078e0202 */
[----:B------:R-:W-:Y:S01]  /*14f0*/  LOP3.LUT P5, RZ, R8, 0x4, RZ, 0xc0, !PT ;  /* 0x0000000408ff7812 */ /* 0x000fe200078ac0ff */
[----:B------:R-:W-:Y:S01]  /*1500*/  IMAD.SHL.U32 R2, R11, 0x40, RZ ;  /* 0x000000400b027824 */ /* 0x000fe200078e00ff */
[----:B------:R-:W-:Y:S01]  /*1510*/  LOP3.LUT R0, R0, 0x1c0, RZ, 0xc0, !PT ;  /* 0x000001c000007812 */ /* 0x000fe200078ec0ff */
[----:B------:R-:W-:Y:S01]  /*1520*/  IMAD.SHL.U32 R3, R16, 0x8, RZ ;  /* 0x0000000810037824 */ /* 0x000fe200078e00ff */
[----:B------:R-:W-:Y:S01]  /*1530*/  LOP3.LUT P4, RZ, R10, 0x2, RZ, 0xc0, !PT ;  /* 0x000000020aff7812 */ /* 0x000fe2000788c0ff */
[----:B------:R-:W-:Y:S01]  /*1540*/  IMAD.SHL.U32 R5, R7, 0x400, RZ ;  /* 0x0000040007057824 */ /* 0x000fe200078e00ff */
[----:B------:R-:W-:Y:S01]  /*1550*/  LOP3.LUT R4, R2, 0x1c0, RZ, 0xc0, !PT ;  /* 0x000001c002047812 */ /* 0x000fe200078ec0ff */
[----:B------:R-:W-:Y:S01]  /*1560*/  IMAD.MOV.U32 R7, RZ, RZ, -0x10 ;  /* 0xfffffff0ff077424 */ /* 0x000fe200078e00ff */
[----:B------:R-:W-:Y:S01]  /*1570*/  LOP3.LUT R2, R0, 0x8, R3, 0xf8, !PT ;  /* 0x0000000800027812 */ /* 0x000fe200078ef803 */
[----:B------:R-:W-:Y:S01]  /*1580*/  IMAD.SHL.U32 R3, R15, 0x40, RZ ;  /* 0x000000400f037824 */ /* 0x000fe200078e00ff */
[----:B------:R-:W-:Y:S01]  /*1590*/  SHF.R.U32.HI R0, RZ, 0x3, R0 ;  /* 0x00000003ff007819 */ /* 0x000fe20000011600 */
[--C-:B------:R-:W-:Y:S01]  /*15a0*/  IMAD R6, R9, 0x2, R5.reuse ;  /* 0x0000000209067824 */ /* 0x100fe200078e0205 */
[----:B------:R-:W-:Y:S01]  /*15b0*/  LEA.HI R4, R4, R4, RZ, 0x1d ;  /* 0x0000000404047211 */ /* 0x000fe200078fe8ff */
[----:B------:R-:W-:Y:S01]  /*15c0*/  IMAD.MOV.U32 R9, RZ, RZ, 0x20 ;  /* 0x00000020ff097424 */ /* 0x000fe200078e00ff */
[----:B------:R-:W-:Y:S01]  /*15d0*/  LOP3.LUT R2, R2, R0, RZ, 0x3c, !PT ;  /* 0x0000000002027212 */ /* 0x000fe200078e3cff */
[----:B------:R-:W-:Y:S01]  /*15e0*/  IMAD R0, R16, 0x200, R14 ;  /* 0x0000020010007824 */ /* 0x000fe200078e020e */
[----:B------:R-:W-:Y:S01]  /*15f0*/  LOP3.LUT R3, R3, 0xfffffe00, RZ, 0xc0, !PT ;  /* 0xfffffe0003037812 */ /* 0x000fe200078ec0ff */
[----:B------:R-:W-:Y:S01]  /*1600*/  IMAD.IADD R8, R6, 0x1, R4 ;  /* 0x0000000106087824 */ /* 0x000fe200078e0204 */
[C---:B------:R-:W-:Y:S01]  /*1610*/  LOP3.LUT P3, RZ, R10.reuse, 0x4, RZ, 0xc0, !PT ;  /* 0x000000040aff7812 */ /* 0x040fe2000786c0ff */
[----:B------:R-:W-:Y:S01]  /*1620*/  IMAD R6, R10, 0x10, R20 ;  /* 0x000000100a067824 */ /* 0x000fe200078e0214 */
[CC--:B------:R-:W-:Y:S01]  /*1630*/  IADD3 R4, R2.reuse, R3.reuse, R5 ;  /* 0x0000000302047210 */ /* 0x0c0fe20007ffe005 */
[----:B------:R-:W-:Y:S01]  /*1640*/  STL [R1+0x7c], R18 ;  /* 0x00007c1201007387 */ /* 0x000fe20000100800 */
[----:B------:R-:W-:Y:S01]  /*1650*/  LOP3.LUT R5, R2, R3, RZ, 0xfc, !PT ;  /* 0x0000000302057212 */ /* 0x000fe200078efcff */
[----:B------:R-:W-:Y:S01]  /*1660*/  IMAD.MOV.U32 R11, RZ, RZ, 0x40 ;  /* 0x00000040ff0b7424 */ /* 0x000fe200078e00ff */
[----:B------:R-:W-:Y:S01]  /*1670*/  LOP3.LUT R3, R12, 0x7ffffffc, RZ, 0xc0, !PT ;  /* 0x7ffffffc0c037812 */ /* 0x000fe200078ec0ff */
[----:B------:R1:W-:Y:S01]  /*1680*/  STL [R1+0x8], R6 ;  /* 0x0000080601007387 */ /* 0x0003e20000100800 */
[----:B------:R-:W-:Y:S01]  /*1690*/  SHF.R.S32.HI R10, RZ, 0x1f, R205 ;  /* 0x0000001fff0a7819 */ /* 0x000fe200000114cd */
[----:B------:R-:W-:Y:S01]  /*16a0*/  IMAD.IADD R10, R18, 0x1, R13 ;  /* 0x00000001120a7824 */ /* 0x000fe200078e020d */
[----:B------:R-:W-:Y:S01]  /*16b0*/  LEA R188, R0, 0x2900, 0x1 ;  /* 0x0000290000bc7811 */ /* 0x000fe200078e08ff */
[----:B------:R-:W-:Y:S01]  /*16c0*/  IMAD.IADD R3, R19, 0x1, -R3 ;  /* 0x0000000113037824 */ /* 0x000fe200078e0a03 */
[----:B------:R-:W-:Y:S01]  /*16d0*/  SEL R0, R9, 0xffffffe0, !P6 ;  /* 0xffffffe009007807 */ /* 0x000fe20007000000 */
[----:B------:R-:W-:Y:S01]  /*16e0*/  IMAD.SHL.U32 R207, R17, 0x2, RZ ;  /* 0x0000000211cf7824 */ /* 0x000fe200078e00ff */
[----:B------:R2:W-:Y:S01]  /*16f0*/  STL [R1+0x3c], R10 ;  /* 0x00003c0a01007387 */ /* 0x0005e20000100800 */
[----:B------:R-:W-:Y:S01]  /*1700*/  IMAD.SHL.U32 R248, R3, 0x2, RZ ;  /* 0x0000000203f87824 */ /* 0x000fe200078e00ff */
[----:B------:R-:W-:-:S02]  /*1710*/  SEL R7, R7, 0x10, !P0 ;  /* 0x0000001007077807 */ /* 0x000fc40004000000 */
[C---:B------:R-:W-:Y:S02]  /*1720*/  SEL R2, R11.reuse, 0xffffffc0, !P3 ;  /* 0xffffffc00b027807 */ /* 0x040fe40005800000 */
[C---:B------:R-:W-:Y:S02]  /*1730*/  IADD3 R16, R248.reuse, 0x8, RZ ;  /* 0x00000008f8107810 */ /* 0x040fe40007ffe0ff */
[----:B------:R-:W-:Y:S01]  /*1740*/  IADD3 R13, R248, 0x20, RZ ;  /* 0x00000020f80d7810 */ /* 0x000fe20007ffe0ff */
[----:B------:R-:W-:Y:S01]  /*1750*/  IMAD.IADD R194, R188, 0x1, R2 ;  /* 0x00000001bcc27824 */ /* 0x000fe200078e0202 */
[----:B------:R-:W-:Y:S02]  /*1760*/  SEL R3, R11, 0xffffffc0, !P5 ;  /* 0xffffffc00b037807 */ /* 0x000fe40006800000 */
[----:B------:R-:W-:Y:S02]  /*1770*/  IADD3 R11, R248, 0x30, RZ ;  /* 0x00000030f80b7810 */ /* 0x000fe40007ffe0ff */
[----:B------:R-:W-:-:S02]  /*1780*/  IADD3 R199, R188, 0x20, RZ ;  /* 0x00000020bcc77810 */ /* 0x000fc40007ffe0ff */
[----:B------:R-:W-:Y:S02]  /*1790*/  @P4 IADD3 R199, R188, -0x20, RZ ;  /* 0xffffffe0bcc74810 */ /* 0x000fe40007ffe0ff */
[----:B-1----:R-:W-:Y:S02]  /*17a0*/  SEL R6, R9, 0xffffffe0, !P1 ;  /* 0xffffffe009067807 */ /* 0x002fe40004800000 */
[----:B------:R-:W-:Y:S01]  /*17b0*/  SHF.R.S32.HI R9, RZ, 0x1f, R248 ;  /* 0x0000001fff097819 */ /* 0x000fe200000114f8 */
[----:B------:R-:W-:Y:S01]  /*17c0*/  IMAD.IADD R191, R2, 0x1, R199 ;  /* 0x0000000102bf7824 */ /* 0x000fe200078e02c7 */
[----:B------:R-:W-:Y:S02]  /*17d0*/  IADD3 R9, R248, 0x38, RZ ;  /* 0x00000038f8097810 */ /* 0x000fe40007ffe0ff */
[----:B------:R-:W-:Y:S02]  /*17e0*/  SHF.R.S32.HI R11, RZ, 0x1f, R11 ;  /* 0x0000001fff0b7819 */ /* 0x000fe4000001140b */
[----:B--2---:R-:W-:-:S02]  /*17f0*/  LEA R10, R8, 0x80, 0x1 ;  /* 0x00000080080a7811 */ /* 0x004fc400078e08ff */
[----:B------:R-:W-:Y:S02]  /*1800*/  SHF.R.S32.HI R8, RZ, 0x1f, R16 ;  /* 0x0000001fff087819 */ /* 0x000fe40000011410 */
[----:B------:R-:W-:Y:S01]  /*1810*/  SHF.R.S32.HI R8, RZ, 0x1f, R13 ;  /* 0x0000001fff087819 */ /* 0x000fe2000001140d */
[C-C-:B------:R-:W-:Y:S01]  /*1820*/  IMAD.IADD R11, R10.reuse, 0x1, R6.reuse ;  /* 0x000000010a0b7824 */ /* 0x140fe200078e0206 */
[----:B------:R-:W-:Y:S01]  /*1830*/  SHF.R.S32.HI R8, RZ, 0x1f, R9 ;  /* 0x0000001fff087819 */ /* 0x000fe20000011409 */
[C---:B------:R-:W-:Y:S01]  /*1840*/  IMAD.IADD R8, R10.reuse, 0x1, R7 ;  /* 0x000000010a087824 */ /* 0x040fe200078e0207 */
[C---:B------:R-:W-:Y:S01]  /*1850*/  IADD3 R9, R10.reuse, 0x40, RZ ;  /* 0x000000400a097810 */ /* 0x040fe20007ffe0ff */
[----:B------:R-:W-:Y:S01]  /*1860*/  STL [R1+0x54], R10 ;  /* 0x0000540a01007387 */ /* 0x000fe20000100800 */
[----:B------:R-:W-:Y:S01]  /*1870*/  @P2 IADD3 R9, R10, -0x40, RZ ;  /* 0xffffffc00a092810 */ /* 0x000fe20007ffe0ff */
[----:B------:R-:W-:Y:S01]  /*1880*/  IMAD.IADD R2, R8, 0x1, R6 ;  /* 0x0000000108027824 */ /* 0x000fe200078e0206 */
[----:B------:R-:W-:Y:S01]  /*1890*/  LEA R195, R4, 0x5100, 0x1 ;  /* 0x0000510004c37811 */ /* 0x000fe200078e08ff */
[----:B------:R-:W-:Y:S01]  /*18a0*/  STL [R1+0x6c], R11 ;  /* 0x00006c0b01007387 */ /* 0x000fe20000100800 */
[----:B------:R-:W-:-:S02]  /*18b0*/  LEA R189, R5, 0x100, 0x1 ;  /* 0x0000010005bd7811 */ /* 0x000fc400078e08ff */
[C---:B------:R-:W-:Y:S01]  /*18c0*/  IADD3 R15, R248.reuse, 0x10, RZ ;  /* 0x00000010f80f7810 */ /* 0x040fe20007ffe0ff */
[----:B------:R1:W-:Y:S01]  /*18d0*/  STL [R1+0x64], R8 ;  /* 0x0000640801007387 */ /* 0x0003e20000100800 */
[----:B------:R-:W-:Y:S01]  /*18e0*/  IMAD.IADD R196, R195, 0x1, R3 ;  /* 0x00000001c3c47824 */ /* 0x000fe200078e0203 */
[C---:B------:R-:W-:Y:S01]  /*18f0*/  IADD3 R14, R248.reuse, 0x18, RZ ;  /* 0x00000018f80e7810 */ /* 0x040fe20007ffe0ff */
[----:B------:R-:W-:Y:S01]  /*1900*/  IMAD.IADD R190, R3, 0x1, R189 ;  /* 0x0000000103be7824 */ /* 0x000fe200078e02bd */
[----:B------:R2:W-:Y:S01]  /*1910*/  STL [R1+0x68], R2 ;  /* 0x0000680201007387 */ /* 0x0005e20000100800 */
[----:B------:R-:W-:Y:S01]  /*1920*/  IADD3 R12, R248, 0x28, RZ ;  /* 0x00000028f80c7810 */ /* 0x000fe20007ffe0ff */
[----:B------:R-:W-:Y:S01]  /*1930*/  IMAD.IADD R198, R195, 0x1, R0 ;  /* 0x00000001c3c67824 */ /* 0x000fe200078e0200 */
[----:B------:R-:W-:Y:S01]  /*1940*/  SHF.R.S32.HI R15, RZ, 0x1f, R15 ;  /* 0x0000001fff0f7819 */ /* 0x000fe2000001140f */
[----:B------:R-:W-:Y:S01]  /*1950*/  STL [R1+0x58], R9 ;  /* 0x0000580901007387 */ /* 0x000fe20000100800 */
[----:B------:R-:W-:Y:S01]  /*1960*/  SHF.R.S32.HI R14, RZ, 0x1f, R14 ;  /* 0x0000001fff0e7819 */ /* 0x000fe2000001140e */
[C---:B------:R-:W-:Y:S01]  /*1970*/  IMAD.IADD R193, R0.reuse, 0x1, R189 ;  /* 0x0000000100c17824 */ /* 0x040fe200078e02bd */
[----:B------:R-:W-:Y:S01]  /*1980*/  SHF.R.S32.HI R12, RZ, 0x1f, R12 ;  /* 0x0000001fff0c7819 */ /* 0x000fe2000001140c */
[C---:B------:R-:W-:Y:S01]  /*1990*/  IMAD.IADD R197, R0.reuse, 0x1, R196 ;  /* 0x0000000100c57824 */ /* 0x040fe200078e02c4 */
[C---:B------:R-:W-:Y:S01]  /*19a0*/  IADD3 R203, R199.reuse, 0x800, RZ ;  /* 0x00000800c7cb7810 */ /* 0x040fe20007ffe0ff */
[----:B------:R-:W-:Y:S01]  /*19b0*/  IMAD.IADD R192, R0, 0x1, R190 ;  /* 0x0000000100c07824 */ /* 0x000fe200078e02be */
[----:B------:R-:W-:-:S02]  /*19c0*/  IADD3 R202, R199, 0x1000, RZ ;  /* 0x00001000c7ca7810 */ /* 0x000fc40007ffe0ff */
[C---:B------:R-:W-:Y:S02]  /*19d0*/  IADD3 R201, R199.reuse, 0x1800, RZ ;  /* 0x00001800c7c97810 */ /* 0x040fe40007ffe0ff */
[----:B------:R-:W-:Y:S01]  /*19e0*/  IADD3 R200, R199, 0x2000, RZ ;  /* 0x00002000c7c87810 */ /* 0x000fe20007ffe0ff */
[--C-:B-1----:R-:W-:Y:S02]  /*19f0*/  IMAD.IADD R8, R6, 0x1, R9.reuse ;  /* 0x0000000106087824 */ /* 0x102fe400078e0209 */
[----:B--2---:R-:W-:-:S03]  /*1a00*/  IMAD.IADD R2, R7, 0x1, R9 ;  /* 0x0000000107027824 */ /* 0x004fc600078e0209 */
[----:B------:R-:W-:Y:S01]  /*1a10*/  STL [R1+0x5c], R8 ;  /* 0x00005c0801007387 */ /* 0x000fe20000100800 */
[----:B------:R-:W-:-:S03]  /*1a20*/  IMAD.IADD R3, R7, 0x1, R8 ;  /* 0x0000000107037824 */ /* 0x000fc600078e0208 */
[----:B------:R1:W-:Y:S04]  /*1a30*/  STL [R1+0x60], R2 ;  /* 0x0000600201007387 */ /* 0x0003e80000100800 */
[----:B------:R2:W-:Y:S01]  /*1a40*/  STL [R1+0x74], R3 ;  /* 0x0000740301007387 */ /* 0x0005e20000100800 */
[----:B-1----:R-:W-:-:S05]  /*1a50*/  IMAD.IADD R2, R6, 0x1, R2 ;  /* 0x0000000106027824 */ /* 0x002fca00078e0202 */
[----:B------:R2:W-:Y:S02]  /*1a60*/  STL [R1+0x70], R2 ;  /* 0x0000700201007387 */ /* 0x0005e40000100800 */
.L_x_804:
[----:B------:R-:W3:Y:S01]  /*1a70*/  LDL R14, [R1+0x4c] ;  /* 0x00004c00010e7983 */ /* 0x000ee20000100800 */
[----:B------:R-:W-:Y:S01]  /*1a80*/  ISETP.NE.U32.AND P0, PT, RZ, c[0x0][0x370], PT ;  /* 0x0000dc00ff007a0c */ /* 0x000fe20003f05070 */
[----:B------:R-:W-:Y:S01]  /*1a90*/  IMAD.MOV.U32 R13, RZ, RZ, 0x4 ;  /* 0x00000004ff0d7424 */ /* 0x000fe200078e00ff */
[----:B------:R-:W-:Y:S01]  /*1aa0*/  ISETP.NE.U32.AND P2, PT, RZ, c[0x0][0x360], PT ;  /* 0x0000d800ff007a0c */ /* 0x000fe20003f45070 */
[----:B------:R-:W-:Y:S01]  /*1ab0*/  IMAD.MOV.U32 R8, RZ, RZ, RZ ;  /* 0x000000ffff087224 */ /* 0x000fe200078e00ff */
[----:B------:R-:W-:Y:S01]  /*1ac0*/  ISETP.NE.AND.EX P1, PT, RZ, c[0x0][0x374], PT, P0 ;  /* 0x0000dd00ff007a0c */ /* 0x000fe20003f25300 */
[----:B------:R-:W-:Y:S01]  /*1ad0*/  IMAD.MOV.U32 R12, RZ, RZ, RZ ;  /* 0x000000ffff0c7224 */ /* 0x000fe200078e00ff */
[----:B------:R-:W-:Y:S02]  /*1ae0*/  ISETP.NE.AND.EX P0, PT, RZ, c[0x0][0x364], PT, P2 ;  /* 0x0000d900ff007a0c */ /* 0x000fe40003f05320 */
[----:B------:R-:W-:-:S04]  /*1af0*/  ISETP.NE.U32.AND P3, PT, RZ, c[0x0][0x348], PT ;  /* 0x0000d200ff007a0c */ /* 0x000fc80003f65070 */
[----:B------:R-:W-:-:S05]  /*1b00*/  ISETP.NE.AND.EX P3, PT, RZ, c[0x0][0x34c], PT, P3 ;  /* 0x0000d300ff007a0c */ /* 0x000fca0003f65330 */
[----:B---3--:R-:W-:-:S04]  /*1b10*/  @P1 IMAD.WIDE R6, R14, R13, c[0x0][0x370] ;  /* 0x0000dc000e061625 */ /* 0x008fc800078e020d */
[CC--:B--2---:R-:W-:Y:S01]  /*1b20*/  IMAD.WIDE R2, R14.reuse, R13.reuse, c[0x0][0x348] ;  /* 0x0000d2000e027625 */ /* 0x0c4fe200078e020d */
[----:B------:R-:W2:Y:S03]  /*1b30*/  @P1 LDG.E R8, [R6.64] ;  /* 0x0000000606081981 */ /* 0x000ea6000c1e1900 */
[----:B------:R-:W-:Y:S01]  /*1b40*/  @P0 IMAD.WIDE R4, R14, R13, c[0x0][0x360] ;  /* 0x0000d8000e040625 */ /* 0x000fe200078e020d */
[----:B------:R1:W5:Y:S04]  /*1b50*/  @P3 LDG.E R12, [R2.64] ;  /* 0x00000006020c3981 */ /* 0x000368000c1e1900 */
[----:B------:R1:W5:Y:S01]  /*1b60*/  @P0 LDG.E R236, [R4.64] ;  /* 0x0000000604ec0981 */ /* 0x000362000c1e1900 */
[----:B------:R-:W-:Y:S03]  /*1b70*/  YIELD ;  /* 0x0000000000007946 */ /* 0x000fe60003800000 */
[----:B--2---:R1:W-:Y:S01]  /*1b80*/  STL [R1+0x10], R8 ;  /* 0x0000100801007387 */ /* 0x0043e20000100800 */
[----:B------:R-:W-:Y:S05]  /*1b90*/  @P0 BRA `(.L_x_588) ;  /* 0x0000005000000947 */ /* 0x000fea0003800000 */
[----:B-----5:R-:W-:Y:S01]  /*1ba0*/  MOV R236, c[0x0][0x168] ;  /* 0x00005a0000ec7a02 */ /* 0x020fe20000000f00 */
[----:B------:R-:W-:Y:S05]  /*1bb0*/  @!P3 BRA `(.L_x_588) ;  /* 0x000000300000b947 */ /* 0x000fea0003800000 */
[----:B------:R2:W3:Y:S04]  /*1bc0*/  LDG.E R0, [R2.64] ;  /* 0x0000000602007981 */ /* 0x0004e8000c1e1900 */
[----:B-12---:R-:W3:Y:S02]  /*1bd0*/  LDG.E R2, [R2.64+0x4] ;  /* 0x0000040602027981 */ /* 0x006ee4000c1e1900 */
[----:B---3--:R-:W-:-:S02]  /*1be0*/  IADD3 R236, -R0, R2, RZ ;  /* 0x0000000200ec7210 */ /* 0x008fc40007ffe1ff */
.L_x_588:
[----:B------:R-:W-:-:S04]  /*1bf0*/  ISETP.NE.U32.AND P0, PT, RZ, c[0x0][0x368], PT ;  /* 0x0000da00ff007a0c */ /* 0x000fc80003f05070 */
[----:B------:R-:W-:-:S13]  /*1c00*/  ISETP.NE.AND.EX P0, PT, RZ, c[0x0][0x36c], PT, P0 ;  /* 0x0000db00ff007a0c */ /* 0x000fda0003f05300 */
[----:B------:R-:W-:Y:S05]  /*1c10*/  @!P0 BRA `(.L_x_589) ;  /* 0x0000003000008947 */ /* 0x000fea0003800000 */
[----:B-1----:R-:W-:-:S05]  /*1c20*/  IMAD.WIDE R2, R14, R13, c[0x0][0x368] ;  /* 0x0000da000e027625 */ /* 0x002fca00078e020d */
[----:B------:R1:W5:Y:S01]  /*1c30*/  LDG.E R0, [R2.64] ;  /* 0x0000000602007981 */ /* 0x000362000c1e1900 */
[----:B------:R-:W-:Y:S05]  /*1c40*/  BRA `(.L_x_590) ;  /* 0x0000008000007947 */ /* 0x000fea0003800000 */
.L_x_589:
[----:B------:R-:W-:Y:S01]  /*1c50*/  ISETP.NE.U32.AND P0, PT, RZ, c[0x0][0x350], PT ;  /* 0x0000d400ff007a0c */ /* 0x000fe20003f05070 */
[----:B------:R-:W-:-:S03]  /*1c60*/  IMAD.U32 R0, RZ, RZ, UR5 ;  /* 0x00000005ff007e24 */ /* 0x000fc6000f8e00ff */
[----:B------:R-:W-:-:S13]  /*1c70*/  ISETP.NE.AND.EX P0, PT, RZ, c[0x0][0x354], PT, P0 ;  /* 0x0000d500ff007a0c */ /* 0x000fda0003f05300 */
[----:B------:R-:W-:Y:S05]  /*1c80*/  @!P0 BRA `(.L_x_590) ;  /* 0x0000004000008947 */ /* 0x000fea0003800000 */
[----:B-1----:R-:W-:-:S05]  /*1c90*/  IMAD.WIDE R2, R14, R13, c[0x0][0x350] ;  /* 0x0000d4000e027625 */ /* 0x002fca00078e020d */
[----:B------:R-:W2:Y:S04]  /*1ca0*/  LDG.E R4, [R2.64] ;  /* 0x0000000602047981 */ /* 0x000ea8000c1e1900 */
[----:B------:R-:W2:Y:S02]  /*1cb0*/  LDG.E R0, [R2.64+0x4] ;  /* 0x0000040602007981 */ /* 0x000ea4000c1e1900 */
[----:B--2---:R-:W-:Y:S02]  /*1cc0*/  IADD3 R0, -R4, R0, RZ ;  /* 0x0000000004007210 */ /* 0x004fe40007ffe1ff */
.L_x_590:
[----:B-1----:R-:W2:Y:S01]  /*1cd0*/  LDL.LU R2, [R1+0x44] ;  /* 0x0000440001027983 */ /* 0x002ea20000300800 */
[----:B------:R-:W-:Y:S01]  /*1ce0*/  IMAD.MOV.U32 R3, RZ, RZ, c[0x0][0x2c4] ;  /* 0x0000b100ff037624 */ /* 0x000fe200078e00ff */
[----:B------:R-:W-:Y:S01]  /*1cf0*/  LOP3.LUT R204, R204, 0xfffbffff, RZ, 0xc0, !PT ;  /* 0xfffbffffcccc7812 */ /* 0x000fe200078ec0ff */
[----:B------:R-:W-:Y:S02]  /*1d00*/  IMAD.MOV.U32 R6, RZ, RZ, c[0x0][0x32c] ;  /* 0x0000cb00ff067624 */ /* 0x000fe400078e00ff */
[----:B-----5:R-:W-:Y:S01]  /*1d10*/  IMAD.IADD R237, R0, 0x1, -R8 ;  /* 0x0000000100ed7824 */ /* 0x020fe200078e0a08 */
[----:B------:R-:W-:-:S02]  /*1d20*/  ISETP.NE.AND P4, PT, R3, 0x1, PT ;  /* 0x000000010300780c */ /* 0x000fc40003f85270 */
[----:B------:R-:W-:-:S11]  /*1d30*/  ISETP.GE.AND P1, PT, R6, 0x1, PT ;  /* 0x000000010600780c */ /* 0x000fd60003f26270 */
[----:B------:R-:W-:-:S04]  /*1d40*/  @P4 LOP3.LUT R204, R204, 0x40000, RZ, 0xfc, !PT ;  /* 0x00040000cccc4812 */ /* 0x000fc800078efcff */
[----:B------:R-:W-:-:S04]  /*1d50*/  LOP3.LUT R204, R204, 0xfffeffff, RZ, 0xc0, !PT ;  /* 0xfffeffffcccc7812 */ /* 0x000fc800078ec0ff */
[----:B------:R-:W-:Y:S01]  /*1d60*/  @P1 LOP3.LUT R204, R204, 0x10000, RZ, 0xfc, !PT ;  /* 0x00010000cccc1812 */ /* 0x000fe200078efcff */
[----:B--2---:R-:W-:-:S05]  /*1d70*/  IMAD.SHL.U32 R15, R2, 0x80, RZ ;  /* 0x00000080020f7824 */ /* 0x004fca00078e00ff */
[----:B------:R1:W-:Y:S01]  /*1d80*/  STL [R1+0x38], R15 ;  /* 0x0000380f01007387 */ /* 0x0003e20000100800 */
[----:B------:R-:W-:-:S05]  /*1d90*/  IADD3 R2, R15, 0x7f, RZ ;  /* 0x0000007f0f027810 */ /* 0x000fca0007ffe0ff */
[----:B------:R-:W-:-:S04]  /*1da0*/  @P4 IMAD.HI.U32 R3, R2, c[0x0][0x2c8], RZ ;  /* 0x0000b20002034a27 */ /* 0x000fc800078e00ff */
[----:B------:R-:W-:Y:S01]  /*1db0*/  IMAD.MOV.U32 R0, RZ, RZ, R2 ;  /* 0x000000ffff007224 */ /* 0x000fe200078e0002 */
[----:B------:R-:W-:Y:S02]  /*1dc0*/  IADD3 R2, R237, 0x1, -R236 ;  /* 0x00000001ed027810 */ /* 0x000fe40007ffe8ec */
[----:B------:R-:W-:-:S05]  /*1dd0*/  @P4 SHF.R.U32.HI R0, RZ, c[0x0][0x2cc], R3 ;  /* 0x0000b300ff004a19 */ /* 0x000fca0000011603 */
[----:B------:R-:W-:-:S05]  /*1de0*/  IMAD.IADD R0, R2, 0x1, R0 ;  /* 0x0000000102007824 */ /* 0x000fca00078e0200 */
[----:B------:R-:W-:Y:S01]  /*1df0*/  IADD3 R3, R0, c[0x0][0x328], RZ ;  /* 0x0000ca0000037a10 */ /* 0x000fe20007ffe0ff */
[----:B------:R-:W-:Y:S05]  /*1e00*/  @!P1 BRA `(.L_x_591) ;  /* 0x0000010000009947 */ /* 0x000fea0003800000 */
[C---:B------:R-:W-:Y:S01]  /*1e10*/  ISETP.GT.AND P0, PT, R0.reuse, RZ, PT ;  /* 0x000000ff0000720c */ /* 0x040fe20003f04270 */
[----:B------:R-:W-:Y:S01]  /*1e20*/  BSSY B0, `(.L_x_592) ;  /* 0x000000c000007945 */ /* 0x000fe20003800000 */
[----:B------:R-:W-:-:S11]  /*1e30*/  IADD3 R2, R0, -0x1, RZ ;  /* 0xffffffff00027810 */ /* 0x000fd60007ffe0ff */
[----:B------:R-:W-:Y:S05]  /*1e40*/  @P0 BRA `(.L_x_593) ;  /* 0x0000006000000947 */ /* 0x000fea0003800000 */
[----:B------:R-:W-:Y:S01]  /*1e50*/  ISETP.NE.AND P0, PT, R6, 0x1, PT ;  /* 0x000000010600780c */ /* 0x000fe20003f05270 */
[----:B------:R-:W-:-:S12]  /*1e60*/  IMAD.MOV R0, RZ, RZ, -R0 ;  /* 0x000000ffff007224 */ /* 0x000fd800078e0a00 */
[----:B------:R-:W-:-:S05]  /*1e70*/  @P0 IMAD.HI.U32 R2, R0, c[0x0][0x330], RZ ;  /* 0x0000cc0000020a27 */ /* 0x000fca00078e00ff */
[----:B------:R-:W-:-:S04]  /*1e80*/  @P0 SHF.R.U32.HI R0, RZ, c[0x0][0x334], R2 ;  /* 0x0000cd00ff000a19 */ /* 0x000fc80000011602 */
[----:B------:R-:W-:Y:S01]  /*1e90*/  LOP3.LUT R2, RZ, R0, RZ, 0x33, !PT ;  /* 0x00000000ff027212 */ /* 0x000fe200078e33ff */
[----:B------:R-:W-:Y:S05]  /*1ea0*/  BRA `(.L_x_594) ;  /* 0x0000003000007947 */ /* 0x000fea0003800000 */
.L_x_593:
[----:B------:R-:W-:-:S13]  /*1eb0*/  ISETP.NE.AND P0, PT, R6, 0x1, PT ;  /* 0x000000010600780c */ /* 0x000fda0003f05270 */
[----:B------:R-:W-:-:S05]  /*1ec0*/  @P0 IMAD.HI.U32 R0, R2, c[0x0][0x330], RZ ;  /* 0x0000cc0002000a27 */ /* 0x000fca00078e00ff */
[----:B------:R-:W-:Y:S02]  /*1ed0*/  @P0 SHF.R.U32.HI R2, RZ, c[0x0][0x334], R0 ;  /* 0x0000cd00ff020a19 */ /* 0x000fe40000011600 */
.L_x_594:
[----:B------:R-:W-:Y:S05]  /*1ee0*/  BSYNC B0 ;  /* 0x0000000000007941 */ /* 0x000fea0003800000 */
.L_x_592:
[----:B------:R-:W-:-:S05]  /*1ef0*/  IMAD R2, R2, R6, c[0x0][0x32c] ;  /* 0x0000cb0002027624 */ /* 0x000fca00078e0206 */
[----:B------:R-:W-:-:S04]  /*1f00*/  IMNMX R3, R3, R2, PT ;  /* 0x0000000203037217 */ /* 0x000fc80003800200 */
.L_x_591:
[----:B------:R-:W-:Y:S01]  /*1f10*/  IADD3 R3, R3, 0x4f, RZ ;  /* 0x0000004f03037810 */ /* 0x000fe20007ffe0ff */
[----:B------:R-:W-:Y:S01]  /*1f20*/  @P4 IMAD.HI.U32 R4, R15, c[0x0][0x2c8], RZ ;  /* 0x0000b2000f044a27 */ /* 0x000fe200078e00ff */
[----:B------:R-:W-:-:S03]  /*1f30*/  IADD3 R2, R237, 0x4f, RZ ;  /* 0x0000004fed027810 */ /* 0x000fc60007ffe0ff */
[----:B------:R-:W-:-:S04]  /*1f40*/  IMAD.HI R5, R3, 0x66666667, RZ ;  /* 0x6666666703057827 */ /* 0x000fc800078e02ff */
[----:B------:R-:W-:-:S04]  /*1f50*/  IMAD.HI R2, R2, 0x66666667, RZ ;  /* 0x6666666702027827 */ /* 0x000fc800078e02ff */
[----:B------:R-:W-:Y:S01]  /*1f60*/  IMAD.MOV.U32 R0, RZ, RZ, R15 ;  /* 0x000000ffff007224 */ /* 0x000fe200078e000f */
[----:B------:R-:W-:Y:S01]  /*1f70*/  @P4 SHF.R.U32.HI R0, RZ, c[0x0][0x2cc], R4 ;  /* 0x0000b300ff004a19 */ /* 0x000fe20000011604 */
[----:B------:R-:W-:Y:S01]  /*1f80*/  IMAD.IADD R249, R237, 0x1, -R236 ;  /* 0x00000001edf97824 */ /* 0x000fe200078e0aec */
[----:B------:R-:W-:Y:S02]  /*1f90*/  SHF.R.U32.HI R4, RZ, 0x1f, R5 ;  /* 0x0000001fff047819 */ /* 0x000fe40000011605 */
[----:B------:R-:W-:Y:S01]  /*1fa0*/  SHF.R.U32.HI R3, RZ, 0x1f, R2 ;  /* 0x0000001fff037819 */ /* 0x000fe20000011602 */
[----:B------:R-:W-:Y:S01]  /*1fb0*/  IMAD.IADD R0, R249, 0x1, R0 ;  /* 0x00000001f9007824 */ /* 0x000fe200078e0200 */
[----:B------:R-:W-:Y:S02]  /*1fc0*/  LEA.HI.SX32 R4, R5, R4, 0x1b ;  /* 0x0000000405047211 */ /* 0x000fe400078fdaff */
[----:B------:R-:W-:Y:S02]  /*1fd0*/  LEA.HI.SX32 R3, R2, R3, 0x1b ;  /* 0x0000000302037211 */ /* 0x000fe400078fdaff */
[----:B------:R-:W-:-:S02]  /*1fe0*/  IADD3 R2, R0, -c[0x0][0x324], RZ ;  /* 0x8000c90000027a10 */ /* 0x000fc40007ffe0ff */
[----:B------:R-:W-:Y:S01]  /*1ff0*/  IMNMX R9, R3, R4, PT ;  /* 0x0000000403097217 */ /* 0x000fe20003800200 */
[----:B------:R-:W-:Y:S05]  /*2000*/  @!P1 BRA `(.L_x_595) ;  /* 0x000000f000009947 */ /* 0x000fea0003800000 */
[----:B------:R-:W-:Y:S01]  /*2010*/  ISETP.GT.AND P0, PT, R0, -0x1, PT ;  /* 0xffffffff0000780c */ /* 0x000fe20003f04270 */
[----:B------:R-:W-:-:S12]  /*2020*/  BSSY B0, `(.L_x_596) ;  /* 0x000000b000007945 */ /* 0x000fd80003800000 */
[----:B------:R-:W-:Y:S05]  /*2030*/  @P0 BRA `(.L_x_597) ;  /* 0x0000006000000947 */ /* 0x000fea0003800000 */
[----:B------:R-:W-:Y:S02]  /*2040*/  ISETP.NE.AND P0, PT, R6, 0x1, PT ;  /* 0x000000010600780c */ /* 0x000fe40003f05270 */
[----:B------:R-:W-:-:S11]  /*2050*/  LOP3.LUT R0, RZ, R0, RZ, 0x33, !PT ;  /* 0x00000000ff007212 */ /* 0x000fd600078e33ff */
[----:B------:R-:W-:-:S05]  /*2060*/  @P0 IMAD.HI.U32 R3, R0, c[0x0][0x330], RZ ;  /* 0x0000cc0000030a27 */ /* 0x000fca00078e00ff */
[----:B------:R-:W-:-:S04]  /*2070*/  @P0 SHF.R.U32.HI R0, RZ, c[0x0][0x334], R3 ;  /* 0x0000cd00ff000a19 */ /* 0x000fc80000011603 */
[----:B------:R-:W-:Y:S01]  /*2080*/  LOP3.LUT R0, RZ, R0, RZ, 0x33, !PT ;  /* 0x00000000ff007212 */ /* 0x000fe200078e33ff */
[----:B------:R-:W-:Y:S05]  /*2090*/  BRA `(.L_x_598) ;  /* 0x0000003000007947 */ /* 0x000fea0003800000 */
.L_x_597:
[----:B------:R-:W-:-:S13]  /*20a0*/  ISETP.NE.AND P0, PT, R6, 0x1, PT ;  /* 0x000000010600780c */ /* 0x000fda0003f05270 */
[----:B------:R-:W-:-:S05]  /*20b0*/  @P0 IMAD.HI.U32 R3, R0, c[0x0][0x330], RZ ;  /* 0x0000cc0000030a27 */ /* 0x000fca00078e00ff */
[----:B------:R-:W-:Y:S02]  /*20c0*/  @P0 SHF.R.U32.HI R0, RZ, c[0x0][0x334], R3 ;  /* 0x0000cd00ff000a19 */ /* 0x000fe40000011603 */
.L_x_598:
[----:B------:R-:W-:Y:S05]  /*20d0*/  BSYNC B0 ;  /* 0x0000000000007941 */ /* 0x000fea0003800000 */
.L_x_596:
[----:B------:R-:W-:-:S05]  /*20e0*/  IMAD R0, R0, c[0x0][0x32c], RZ ;  /* 0x0000cb0000007a24 */ /* 0x000fca00078e02ff */
[----:B------:R-:W-:-:S04]  /*20f0*/  IMNMX R2, R2, R0, !PT ;  /* 0x0000000002027217 */ /* 0x000fc80007800200 */
.L_x_595:
[----:B------:R-:W2:Y:S01]  /*2100*/  LDL R16, [R1+0x48] ;  /* 0x0000480001107983 */ /* 0x000ea20000100800 */
[----:B------:R-:W-:Y:S01]  /*2110*/  IMAD.HI R2, R2, 0x66666667, RZ ;  /* 0x6666666702027827 */ /* 0x000fe200078e02ff */
[----:B------:R-:W-:Y:S04]  /*2120*/  BSSY B0, `(.L_x_599) ;  /* 0x000002e000007945 */ /* 0x000fe80003800000 */
[----:B------:R-:W-:-:S04]  /*2130*/  SHF.R.U32.HI R0, RZ, 0x1f, R2 ;  /* 0x0000001fff007819 */ /* 0x000fc80000011602 */
[----:B------:R-:W-:-:S04]  /*2140*/  LEA.HI.SX32 R2, R2, R0, 0x1b ;  /* 0x0000000002027211 */ /* 0x000fc800078fdaff */
[----:B------:R-:W-:Y:S01]  /*2150*/  IMNMX R6, RZ, R2, !PT ;  /* 0x00000002ff067217 */ /* 0x000fe20007800200 */
[----:B------:R-:W-:-:S03]  /*2160*/  IMAD.MOV.U32 R2, RZ, RZ, RZ ;  /* 0x000000ffff027224 */ /* 0x000fc600078e00ff */
[----:B------:R-:W-:Y:S02]  /*2170*/  ISETP.GT.AND P0, PT, R9, R6, PT ;  /* 0x000000060900720c */ /* 0x000fe40003f04270 */
        /* <DEDUP_REMOVED lines=9> */
[----:B------:R-:W-:-:S04]  /*2210*/  ISETP.NE.AND P0, PT, R5, RZ, PT ;  /* 0x000000ff0500720c */ /* 0x000fc80003f05270 */
[----:B------:R-:W-:-:S04]  /*2220*/  SEL R0, R5, c[0x0][0x338], P0 ;  /* 0x0000ce0005007a07 */ /* 0x000fc80000000000 */
[----:B------:R-:W-:Y:S02]  /*2230*/  IABS R3, R0 ;  /* 0x0000000000037213 */ /* 0x000fe40000000000 */
[----:B------:R-:W-:Y:S02]  /*2240*/  IADD3 R7, R0, -0x1, R9 ;  /* 0xffffffff00077810 */ /* 0x000fe40007ffe009 */
[----:B------:R-:W3:Y:S03]  /*2250*/  I2F.RP R2, R3 ;  /* 0x0000000300027306 */ /* 0x000ee60000209400 */
[----:B------:R-:W-:-:S05]  /*2260*/  IMAD.IADD R7, R7, 0x1, -R6 ;  /* 0x0000000107077824 */ /* 0x000fca00078e0a06 */
[----:B------:R-:W-:Y:S01]  /*2270*/  IABS R11, R7 ;  /* 0x00000007000b7213 */ /* 0x000fe20000000000 */
[----:B---3--:R-:W3:Y:S02]  /*2280*/  MUFU.RCP R2, R2 ;  /* 0x0000000200027308 */ /* 0x008ee40000001000 */
[----:B---3--:R-:W-:-:S06]  /*2290*/  IADD3 R2, R2, 0xffffffe, RZ ;  /* 0x0ffffffe02027810 */ /* 0x008fcc0007ffe0ff */
[----:B--2---:R-:W2:Y:S02]  /*22a0*/  F2I.FTZ.U32.TRUNC.NTZ R5, R2 ;  /* 0x0000000200057305 */ /* 0x004ea4000021f000 */
[----:B--2---:R-:W-:-:S04]  /*22b0*/  IMAD.MOV R2, RZ, RZ, -R5 ;  /* 0x000000ffff027224 */ /* 0x004fc800078e0a05 */
        /* <DEDUP_REMOVED lines=20> */
.L_x_600:
[----:B------:R-:W-:Y:S05]  /*2400*/  BSYNC B0 ;  /* 0x0000000000007941 */ /* 0x000fea0003800000 */
.L_x_599:
[----:B------:R-:W-:Y:S01]  /*2410*/  IMAD R3, R17, R2, R6 ;  /* 0x0000000211037224 */ /* 0x000fe200078e0206 */
[----:B------:R-:W-:Y:S01]  /*2420*/  PRMT R0, RZ, 0x7610, R0 ;  /* 0x00007610ff007816 */ /* 0x000fe20000000000 */
[----:B------:R-:W-:Y:S01]  /*2430*/  CS2R R22, SRZ ;  /* 0x0000000000167805 */ /* 0x000fe2000001ff00 */
[----:B------:R-:W-:Y:S01]  /*2440*/  CS2R R24, SRZ ;  /* 0x0000000000187805 */ /* 0x000fe2000001ff00 */
[----:B------:R-:W-:Y:S01]  /*2450*/  IMAD.IADD R2, R3, 0x1, R2 ;  /* 0x0000000103027824 */ /* 0x000fe200078e0202 */
[----:B------:R3:W-:Y:S01]  /*2460*/  STL [R1+0x4], R3 ;  /* 0x0000040301007387 */ /* 0x0007e20000100800 */
        /* <DEDUP_REMOVED lines=35> */
[----:B---3--:R-:W3:Y:S01]  /*26a0*/  LDL R4, [R1+0x8] ;  /* 0x0000080001047983 */ /* 0x008ee20000100800 */
[----:B------:R-:W-:-:S04]  /*26b0*/  ISETP.NE.U32.AND P0, PT, RZ, c[0x0][0x340], PT ;  /* 0x0000d000ff007a0c */ /* 0x000fc80003f05070 */
[----:B------:R-:W-:-:S13]  /*26c0*/  ISETP.NE.AND.EX P1, PT, RZ, c[0x0][0x344], PT, P0 ;  /* 0x0000d100ff007a0c */ /* 0x000fda0003f25300 */
[----:B------:R-:W-:-:S05]  /*26d0*/  @P1 IMAD.WIDE R2, R14, R13, c[0x0][0x340] ;  /* 0x0000d0000e021625 */ /* 0x000fca00078e020d */
[----:B------:R4:W5:Y:S01]  /*26e0*/  @P1 LDG.E R8, [R2.64] ;  /* 0x0000000602081981 */ /* 0x000962000c1e1900 */
[----:B------:R-:W-:Y:S02]  /*26f0*/  SHF.R.S32.HI R0, RZ, 0x1f, R12 ;  /* 0x0000001fff007819 */ /* 0x000fe4000001140c */
[----:B------:R-:W-:Y:S02]  /*2700*/  LOP3.LUT R32, R16, 0xffff, RZ, 0xc0, !PT ;  /* 0x0000ffff10207812 */ /* 0x000fe400078ec0ff */
[----:B--2---:R-:W-:Y:S01]  /*2710*/  SEL R5, R14, RZ, !P3 ;  /* 0x000000ff0e057207 */ /* 0x004fe20005800000 */
[----:B------:R-:W-:Y:S01]  /*2720*/  IMAD R0, R0, c[0x0][0x178], RZ ;  /* 0x00005e0000007a24 */ /* 0x000fe200078e02ff */
[----:B------:R-:W-:Y:S02]  /*2730*/  ISETP.GE.AND P2, PT, R205, c[0x0][0x198], PT ;  /* 0x00006600cd007a0c */ /* 0x000fe40003f46270 */
[----:B------:R-:W-:Y:S01]  /*2740*/  IADD3 R122, R206, -0x1, RZ ;  /* 0xffffffffce7a7810 */ /* 0x000fe20007ffe0ff */
[----:B------:R-:W-:-:S02]  /*2750*/  IMAD R0, R12, c[0x0][0x17c], R0 ;  /* 0x00005f000c007a24 */ /* 0x000fc400078e0200 */
[----:B----4-:R-:W-:-:S05]  /*2760*/  IMAD.WIDE.U32 R2, R12, c[0x0][0x178], RZ ;  /* 0x00005e000c027a25 */ /* 0x010fca00078e00ff */
[----:B------:R-:W-:Y:S02]  /*2770*/  IADD3 R3, R3, R0, RZ ;  /* 0x0000000003037210 */ /* 0x000fe40007ffe0ff */
[----:B------:R-:W-:-:S03]  /*2780*/  SHF.R.S32.HI R0, RZ, 0x1f, R14 ;  /* 0x0000001fff007819 */ /* 0x000fc6000001140e */
[----:B------:R-:W-:Y:S01]  /*2790*/  IMAD.WIDE.U32 R2, R32, c[0x0][0x1b8], R2 ;  /* 0x00006e0020027a25 */ /* 0x000fe200078e0002 */
[----:B------:R-:W-:-:S03]  /*27a0*/  SEL R6, R0, RZ, !P3 ;  /* 0x000000ff00067207 */ /* 0x000fc60005800000 */
[----:B------:R-:W-:Y:S02]  /*27b0*/  IMAD R3, R32, c[0x0][0x1bc], R3 ;  /* 0x00006f0020037a24 */ /* 0x000fe400078e0203 */
[----:B------:R-:W-:Y:S02]  /*27c0*/  IMAD R6, R6, c[0x0][0x1c0], RZ ;  /* 0x0000700006067a24 */ /* 0x000fe400078e02ff */
[----:B------:R-:W-:-:S04]  /*27d0*/  IMAD.WIDE.U32 R2, R5, c[0x0][0x1c0], R2 ;  /* 0x0000700005027a25 */ /* 0x000fc800078e0002 */
[----:B------:R-:W-:-:S05]  /*27e0*/  IMAD R6, R5, c[0x0][0x1c4], R6 ;  /* 0x0000710005067a24 */ /* 0x000fca00078e0206 */
[----:B------:R-:W-:Y:S02]  /*27f0*/  IADD3 R3, R3, R6, RZ ;  /* 0x0000000603037210 */ /* 0x000fe40007ffe0ff */
[----:B---3--:R-:W-:-:S04]  /*2800*/  IADD3 R4, R4, R15, RZ ;  /* 0x0000000f04047210 */ /* 0x008fc80007ffe0ff */
[----:B------:R-:W-:Y:S01]  /*2810*/  MOV R0, R4 ;  /* 0x0000000400007202 */ /* 0x000fe20000000f00 */
[----:B------:R-:W-:-:S05]  /*2820*/  @P4 IMAD.HI.U32 R7, R4, c[0x0][0x2c8], RZ ;  /* 0x0000b20004074a27 */ /* 0x000fca00078e00ff */
[----:B------:R-:W-:-:S04]  /*2830*/  @P4 SHF.R.U32.HI R0, RZ, c[0x0][0x2cc], R7 ;  /* 0x0000b300ff004a19 */ /* 0x000fc80000011607 */
[--C-:B------:R-:W-:Y:S01]  /*2840*/  SHF.R.S32.HI R7, RZ, 0x1f, R0.reuse ;  /* 0x0000001fff077819 */ /* 0x100fe20000011400 */
[----:B------:R-:W-:Y:S02]  /*2850*/  IMAD.MOV R5, RZ, RZ, -R0 ;  /* 0x000000ffff057224 */ /* 0x000fe400078e0a00 */
[----:B------:R-:W-:-:S04]  /*2860*/  IMAD.WIDE.U32 R2, R0, c[0x0][0x1b0], R2 ;  /* 0x00006c0000027a25 */ /* 0x000fc800078e0002 */
[----:B------:R-:W-:Y:S02]  /*2870*/  IMAD R4, R5, c[0x0][0x2c4], R4 ;  /* 0x0000b10005047a24 */ /* 0x000fe400078e0204 */
[----:B------:R-:W-:Y:S01]  /*2880*/  IMAD R5, R7, c[0x0][0x1b0], RZ ;  /* 0x00006c0007057a24 */ /* 0x000fe200078e02ff */
[----:B------:R-:W-:-:S03]  /*2890*/  @!P1 MOV R8, R14 ;  /* 0x0000000e00089202 */ /* 0x000fc60000000f00 */
[----:B------:R-:W-:Y:S01]  /*28a0*/  IMAD R6, R0, c[0x0][0x1b4], R5 ;  /* 0x00006d0000067a24 */ /* 0x000fe200078e0205 */
[----:B------:R-:W-:-:S03]  /*28b0*/  SHF.R.S32.HI R5, RZ, 0x1f, R4 ;  /* 0x0000001fff057819 */ /* 0x000fc60000011404 */
        /* <DEDUP_REMOVED lines=8> */
[----:B------:R2:W3:Y:S02]  /*2940*/  SHFL.IDX PT, R7, R5, RZ, 0x181f ;  /* 0x00181fff05077589 */ /* 0x0004e400000e0000 */
.L_x_809:
[----:B------:R-:W-:Y:S05]  /*2950*/  BRA.DIV ~URZ, `(.L_x_603) ;  /* 0x00017fb27f007947 */ /* 0x000fea000b800000 */
[----:B------:R4:W1:Y:S02]  /*2960*/  SHFL.IDX PT, R2, R6, RZ, 0x181f ;  /* 0x00181fff06027589 */ /* 0x00086400000e0000 */
.L_x_810:
[----:B--2---:R-:W2:Y:S04]  /*2970*/  LDL R3, [R1+0x38] ;  /* 0x0000380001037983 */ /* 0x004ea80000100800 */
[----:B------:R-:W4:Y:S02]  /*2980*/  S2R R4, SR_TID.X ;  /* 0x0000000000047919 */ /* 0x000f240000002100 */
[----:B----4-:R-:W-:-:S04]  /*2990*/  SHF.R.S32.HI R0, RZ, 0x1f, R4 ;  /* 0x0000001fff007819 */ /* 0x010fc80000011404 */
[----:B------:R-:W-:-:S04]  /*29a0*/  LEA.HI R0, R0, R4, RZ, 0x3 ;  /* 0x0000000400007211 */ /* 0x000fc800078f18ff */
[----:B------:R-:W-:Y:S01]  /*29b0*/  SHF.R.S32.HI R0, RZ, 0x3, R0 ;  /* 0x00000003ff007819 */ /* 0x000fe20000011400 */
[----:B------:R-:W-:Y:S01]  /*29c0*/  IMAD R4, R236, c[0x0][0x2c4], RZ ;  /* 0x0000b100ec047a24 */ /* 0x000fe200078e02ff */
[----:B------:R-:W-:Y:S03]  /*29d0*/  BSSY B0, `(.L_x_604) ;  /* 0x000000b000007945 */ /* 0x000fe60003800000 */
[----:B--2---:R-:W-:-:S05]  /*29e0*/  IMAD.IADD R0, R0, 0x1, R3 ;  /* 0x0000000100007824 */ /* 0x004fca00078e0203 */
[----:B------:R-:W-:-:S13]  /*29f0*/  ISETP.GE.AND P0, PT, R0, R4, PT ;  /* 0x000000040000720c */ /* 0x000fda0003f06270 */
[----:B------:R-:W-:Y:S05]  /*2a00*/  @P0 BRA `(.L_x_605) ;  /* 0x0000007000000947 */ /* 0x000fea0003800000 */
[----:B------:R-:W-:Y:S02]  /*2a10*/  SHF.R.S32.HI R9, RZ, 0x1f, R205 ;  /* 0x0000001fff097819 */ /* 0x000fe400000114cd */
[----:B-1----:R-:W-:-:S04]  /*2a20*/  LEA R2, P0, R205, R2, 0x1 ;  /* 0x00000002cd027211 */ /* 0x002fc800078008ff */
[----:B---3--:R-:W-:-:S05]  /*2a30*/  LEA.HI.X R3, R205, R7, R9, 0x1, P0 ;  /* 0x00000007cd037211 */ /* 0x008fca00000f0c09 */
[----:B------:R-:W-:Y:S01]  /*2a40*/  @!PT LDS RZ, [RZ] ;  /* 0x00000000fffff984 */ /* 0x000fe20000000800 */
[----:B------:R-:W-:Y:S01]  /*2a50*/  @!PT LDS RZ, [RZ] ;  /* 0x00000000fffff984 */ /* 0x000fe20000000800 */
[----:B------:R-:W-:Y:S01]  /*2a60*/  @!PT LDS RZ, [RZ] ;  /* 0x00000000fffff984 */ /* 0x000fe20000000800 */
[----:B------:R1:W-:Y:S04]  /*2a70*/  LDGSTS.E.BYPASS.LTC128B.128 [R207+0x5100], [R2.64], !P2 ;  /* 0x0510000002cf7fae */ /* 0x0003e8000d101d46 */
.L_x_605:
[----:B------:R-:W-:Y:S05]  /*2a80*/  BSYNC B0 ;  /* 0x0000000000007941 */ /* 0x000fea0003800000 */
.L_x_604:
[----:B------:R-:W-:Y:S05]  /*2a90*/  BRA.DIV ~URZ, `(.L_x_606) ;  /* 0x00017ee27f007947 */ /* 0x000fea000b800000 */
[----:B---3--:R2:W3:Y:S04]  /*2aa0*/  SHFL.IDX PT, R7, R5, 0x1, 0x181f ;  /* 0x00381f0005077f89 */ /* 0x0084e800000e0000 */
[----:B-1----:R2:W1:Y:S02]  /*2ab0*/  SHFL.IDX PT, R2, R6, 0x1, 0x181f ;  /* 0x00381f0006027f89 */ /* 0x00246400000e0000 */
.L_x_811:
[----:B------:R-:W-:Y:S01]  /*2ac0*/  IADD3 R3, R0, 0x10, RZ ;  /* 0x0000001000037810 */ /* 0x000fe20007ffe0ff */
[----:B------:R-:W-:Y:S03]  /*2ad0*/  BSSY B0, `(.L_x_607) ;  /* 0x000000a000007945 */ /* 0x000fe60003800000 */
        /* <DEDUP_REMOVED lines=9> */
.L_x_608:
[----:B------:R-:W-:Y:S05]  /*2b70*/  BSYNC B0 ;  /* 0x0000000000007941 */ /* 0x000fea0003800000 */
.L_x_607:
[----:B------:R-:W-:Y:S05]  /*2b80*/  BRA.DIV ~URZ, `(.L_x_609) ;  /* 0x00017ec27f007947 */ /* 0x000fea000b800000 */
[----:B---3--:R3:W4:Y:S02]  /*2b90*/  SHFL.IDX PT, R7, R5, 0x2, 0x181f ;  /* 0x00581f0005077f89 */ /* 0x00872400000e0000 */
.L_x_812:
[----:B------:R-:W-:Y:S05]  /*2ba0*/  BRA.DIV ~URZ, `(.L_x_610) ;  /* 0x00017f127f007947 */ /* 0x000fea000b800000 */
[----:B-1----:R1:W2:Y:S02]  /*2bb0*/  SHFL.IDX PT, R2, R6, 0x2, 0x181f ;  /* 0x00581f0006027f89 */ /* 0x0022a400000e0000 */
.L_x_813:
[----:B------:R-:W-:Y:S01]  /*2bc0*/  IADD3 R3, R0, 0x20, RZ ;  /* 0x0000002000037810 */ /* 0x000fe20007ffe0ff */
[----:B------:R-:W-:Y:S03]  /*2bd0*/  BSSY B0, `(.L_x_611) ;  /* 0x000000a000007945 */ /* 0x000fe60003800000 */
[----:B------:R-:W-:-:S13]  /*2be0*/  ISETP.GE.AND P0, PT, R3, R4, PT ;  /* 0x000000040300720c */ /* 0x000fda0003f06270 */
[----:B------:R-:W-:Y:S05]  /*2bf0*/  @P0 BRA `(.L_x_612) ;  /* 0x0000007000000947 */ /* 0x000fea0003800000 */
[----:B------:R-:W-:Y:S02]  /*2c00*/  SHF.R.S32.HI R9, RZ, 0x1f, R205 ;  /* 0x0000001fff097819 */ /* 0x000fe400000114cd */
[----:B--2---:R-:W-:-:S04]  /*2c10*/  LEA R2, P0, R205, R2, 0x1 ;  /* 0x00000002cd027211 */ /* 0x004fc800078008ff */
[----:B----4-:R-:W-:-:S05]  /*2c20*/  LEA.HI.X R3, R205, R7, R9, 0x1, P0 ;  /* 0x00000007cd037211 */ /* 0x010fca00000f0c09 */
[----:B------:R-:W-:Y:S01]  /*2c30*/  @!PT LDS RZ, [RZ] ;  /* 0x00000000fffff984 */ /* 0x000fe20000000800 */
[----:B------:R-:W-:Y:S01]  /*2c40*/  @!PT LDS RZ, [RZ] ;  /* 0x00000000fffff984 */ /* 0x000fe20000000800 */
[----:B------:R-:W-:Y:S01]  /*2c50*/  @!PT LDS RZ, [RZ] ;  /* 0x00000000fffff984 */ /* 0x000fe20000000800 */
[----:B------:R2:W-:Y:S04]  /*2c60*/  LDGSTS.E.BYPASS.LTC128B.128 [R207+0x6100], [R2.64], !P2 ;  /* 0x0610000002cf7fae */ /* 0x0005e8000d101d46 */
.L_x_612:
[----:B------:R-:W-:Y:S05]  /*2c70*/  BSYNC B0 ;  /* 0x0000000000007941 */ /* 0x000fea0003800000 */
.L_x_611:
[----:B------:R-:W-:Y:S05]  /*2c80*/  BRA.DIV ~URZ, `(.L_x_613) ;  /* 0x00017ea27f007947 */ /* 0x000fea000b800000 */
[----:B----4-:R4:W1:Y:S04]  /*2c90*/  SHFL.IDX PT, R7, R5, 0x3, 0x181f ;  /* 0x00781f0005077f89 */ /* 0x01086800000e0000 */
[----:B--2---:R4:W2:Y:S02]  /*2ca0*/  SHFL.IDX PT, R2, R6, 0x3, 0x181f ;  /* 0x00781f0006027f89 */ /* 0x0048a400000e0000 */
.L_x_814:
        /* <DEDUP_REMOVED lines=11> */
.L_x_615:
[----:B------:R-:W-:Y:S05]  /*2d60*/  BSYNC B0 ;  /* 0x0000000000007941 */ /* 0x000fea0003800000 */
.L_x_614:
[----:B------:R-:W-:Y:S05]  /*2d70*/  BRA.DIV ~URZ, `(.L_x_616) ;  /* 0x00017e827f007947 */ /* 0x000fea000b800000 */
[----:B-1----:R1:W3:Y:S02]  /*2d80*/  SHFL.IDX PT, R7, R5, 0x4, 0x181f ;  /* 0x00981f0005077f89 */ /* 0x0022e400000e0000 */
.L_x_815:
[----:B------:R-:W-:Y:S05]  /*2d90*/  BRA.DIV ~URZ, `(.L_x_617) ;  /* 0x00017ed27f007947 */ /* 0x000fea000b800000 */
[----:B--2---:R2:W1:Y:S02]  /*2da0*/  SHFL.IDX PT, R2, R6, 0x4, 0x181f ;  /* 0x00981f0006027f89 */ /* 0x00446400000e0000 */
.L_x_816:
        /* <DEDUP_REMOVED lines=11> */
.L_x_619:
[----:B------:R-:W-:Y:S05]  /*2e60*/  BSYNC B0 ;  /* 0x0000000000007941 */ /* 0x000fea0003800000 */
.L_x_618:
[----:B------:R-:W-:Y:S05]  /*2e70*/  BRA.DIV ~URZ, `(.L_x_620) ;  /* 0x00017e627f007947 */ /* 0x000fea000b800000 */
[----:B---3--:R3:W2:Y:S04]  /*2e80*/  SHFL.IDX PT, R7, R5, 0x5, 0x181f ;  /* 0x00b81f0005077f89 */ /* 0x0086a800000e0000 */
[----:B-1----:R3:W1:Y:S02]  /*2e90*/  SHFL.IDX PT, R2, R6, 0x5, 0x181f ;  /* 0x00b81f0006027f89 */ /* 0x00266400000e0000 */
.L_x_817:
[----:B------:R-:W-:Y:S01]  /*2ea0*/  IADD3 R3, R0, 0x50, RZ ;  /* 0x0000005000037810 */ /* 0x000fe20007ffe0ff */
[----:B------:R-:W-:Y:S03]  /*2eb0*/  BSSY B0, `(.L_x_621) ;  /* 0x000000a000007945 */ /* 0x000fe60003800000 */
[----:B------:R-:W-:-:S13]  /*2ec0*/  ISETP.GE.AND P0, PT, R3, R4, PT ;  /* 0x000000040300720c */ /* 0x000fda0003f06270 */
[----:B------:R-:W-:Y:S05]  /*2ed0*/  @P0 BRA `(.L_x_622) ;  /* 0x0000007000000947 */ /* 0x000fea0003800000 */
[----:B------:R-:W-:Y:S02]  /*2ee0*/  SHF.R.S32.HI R9, RZ, 0x1f, R205 ;  /* 0x0000001fff097819 */ /* 0x000fe400000114cd */
[----:B-1----:R-:W-:-:S04]  /*2ef0*/  LEA R2, P0, R205, R2, 0x1 ;  /* 0x00000002cd027211 */ /* 0x002fc800078008ff */
[----:B--2---:R-:W-:-:S05]  /*2f00*/  LEA.HI.X R3, R205, R7, R9, 0x1, P0 ;  /* 0x00000007cd037211 */ /* 0x004fca00000f0c09 */
[----:B------:R-:W-:Y:S01]  /*2f10*/  @!PT LDS RZ, [RZ] ;  /* 0x00000000fffff984 */ /* 0x000fe20000000800 */
[----:B------:R-:W-:Y:S01]  /*2f20*/  @!PT LDS RZ, [RZ] ;  /* 0x00000000fffff984 */ /* 0x000fe20000000800 */
[----:B------:R-:W-:Y:S01]  /*2f30*/  @!PT LDS RZ, [RZ] ;  /* 0x00000000fffff984 */ /* 0x000fe20000000800 */
[----:B------:R1:W-:Y:S04]  /*2f40*/  LDGSTS.E.BYPASS.LTC128B.128 [R207+0x7900], [R2.64], !P2 ;  /* 0x0790000002cf7fae */ /* 0x0003e8000d101d46 */
.L_x_622:
[----:B------:R-:W-:Y:S05]  /*2f50*/  BSYNC B0 ;  /* 0x0000000000007941 */ /* 0x000fea0003800000 */
.L_x_621:
[----:B------:R-:W-:Y:S05]  /*2f60*/  BRA.DIV ~URZ, `(.L_x_623) ;  /* 0x00017e427f007947 */ /* 0x000fea000b800000 */
[----:B--2---:R2:W3:Y:S02]  /*2f70*/  SHFL.IDX PT, R7, R5, 0x6, 0x181f ;  /* 0x00d81f0005077f89 */ /* 0x0044e400000e0000 */
.L_x_818:
[----:B------:R-:W-:Y:S05]  /*2f80*/  BRA.DIV ~URZ, `(.L_x_624) ;  /* 0x00017e927f007947 */ /* 0x000fea000b800000 */
[----:B-1----:R1:W2:Y:S02]  /*2f90*/  SHFL.IDX PT, R2, R6, 0x6, 0x181f ;  /* 0x00d81f0006027f89 */ /* 0x0022a400000e0000 */
.L_x_819:
        /* <DEDUP_REMOVED lines=11> */
.L_x_626:
[----:B------:R-:W-:Y:S05]  /*3050*/  BSYNC B0 ;  /* 0x0000000000007941 */ /* 0x000fea0003800000 */
.L_x_625:
[----:B------:R-:W-:Y:S05]  /*3060*/  BRA.DIV ~URZ, `(.L_x_627) ;  /* 0x00017e227f007947 */ /* 0x000fea000b800000 */
[----:B--234-:R-:W2:Y:S04]  /*3070*/  SHFL.IDX PT, R5, R5, 0x7, 0x181f ;  /* 0x00f81f0005057f89 */ /* 0x01cea800000e0000 */
[----:B------:R3:W4:Y:S02]  /*3080*/  SHFL.IDX PT, R2, R6, 0x7, 0x181f ;  /* 0x00f81f0006027f89 */ /* 0x00072400000e0000 */
.L_x_820:
[----:B------:R-:W-:Y:S01]  /*3090*/  IADD3 R0, R0, 0x70, RZ ;  /* 0x0000007000007810 */ /* 0x000fe20007ffe0ff */
[----:B-----5:R-:W-:Y:S01]  /*30a0*/  IMAD.WIDE.U32 R172, R8, c[0x0][0x2b0], RZ ;  /* 0x0000ac0008ac7a25 */ /* 0x020fe200078e00ff */
[----:B------:R-:W-:Y:S02]  /*30b0*/  SHF.R.S32.HI R41, RZ, 0x1f, R205 ;  /* 0x0000001fff297819 */ /* 0x000fe400000114cd */
[----:B------:R-:W-:Y:S02]  /*30c0*/  ISETP.GE.AND P0, PT, R0, R4, PT ;  /* 0x000000040000720c */ /* 0x000fe40003f06270 */
[----:B------:R-:W-:Y:S01]  /*30d0*/  SHF.R.S32.HI R0, RZ, 0x1f, R8 ;  /* 0x0000001fff007819 */ /* 0x000fe20000011408 */
[----:B------:R1:W-:Y:S04]  /*30e0*/  STL.64 [R1+0x20], R172 ;  /* 0x000020ac01007387 */ /* 0x0003e80000100a00 */
[----:B------:R-:W-:-:S04]  /*30f0*/  IMAD R0, R0, c[0x0][0x2b0], RZ ;  /* 0x0000ac0000007a24 */ /* 0x000fc800078e02ff */
[----:B------:R-:W-:Y:S02]  /*3100*/  IMAD R0, R8, c[0x0][0x2b4], R0 ;  /* 0x0000ad0008007a24 */ /* 0x000fe400078e0200 */
[----:B----4-:R-:W-:Y:S02]  /*3110*/  @!P0 LEA R2, P1, R205, R2, 0x1 ;  /* 0x00000002cd028211 */ /* 0x010fe400078208ff */
[----:B------:R-:W-:Y:S02]  /*3120*/  IMAD.IADD R169, R173, 0x1, R0 ;  /* 0x00000001ada97824 */ /* 0x000fe400078e0200 */
[----:B--2---:R-:W-:-:S03]  /*3130*/  @!P0 LEA.HI.X R3, R205, R5, R41, 0x1, P1 ;  /* 0x00000005cd038211 */ /* 0x004fc600008f0c29 */
[----:B------:R1:W-:Y:S04]  /*3140*/  STL [R1+0x30], R169 ;  /* 0x000030a901007387 */ /* 0x0003e80000100800 */
[----:B------:R-:W-:Y:S01]  /*3150*/  @!PT LDS RZ, [RZ] ;  /* 0x00000000fffff984 */ /* 0x000fe20000000800 */
[----:B------:R-:W-:Y:S01]  /*3160*/  @!PT LDS RZ, [RZ] ;  /* 0x00000000fffff984 */ /* 0x000fe20000000800 */
[----:B------:R-:W-:Y:S01]  /*3170*/  @!PT LDS RZ, [RZ] ;  /* 0x00000000fffff984 */ /* 0x000fe20000000800 */
[----:B------:R1:W-:Y:S04]  /*3180*/  @!P0 LDGSTS.E.BYPASS.LTC128B.128 [R207+0x8900], [R2.64], !P2 ;  /* 0x0890000002cf8fae */ /* 0x0003e8000d101d46 */
[----:B------:R-:W0:Y:S01]  /*3190*/  LDGDEPBAR ;  /* 0x00000000000079af */ /* 0x000e220000000000 */
[----:B------:R-:W-:Y:S02]  /*31a0*/  WARPSYNC 0xffffffff ;  /* 0xffffffff00007948 */ /* 0x000fe40003800000 */
[----:B------:R-:W2:Y:S04]  /*31b0*/  LDL R174, [R1+0x8] ;  /* 0x0000080001ae7983 */ /* 0x000ea80000100800 */
[----:B------:R-:W4:Y:S01]  /*31c0*/  LDL R175, [R1+0x10] ;  /* 0x0000100001af7983 */ /* 0x000f220000100800 */
[----:B-1-3--:R-:W-:-:S02]  /*31d0*/  IMAD.MOV.U32 R6, RZ, RZ, 0x50 ;  /* 0x00000050ff067424 */ /* 0x00afc400078e00ff */
[----:B------:R-:W-:Y:S02]  /*31e0*/  IMAD.MOV.U32 R0, RZ, RZ, c[0x0][0x2b8] ;  /* 0x0000ae00ff007624 */ /* 0x000fe400078e00ff */
[----:B------:R-:W-:-:S03]  /*31f0*/  IMAD R121, R206, R6, -0x50 ;  /* 0xffffffb0ce797424 */ /* 0x000fc600078e0206 */
[----:B------:R-:W-:Y:S01]  /*3200*/  ISETP.NE.AND P5, PT, R0, 0x1, PT ;  /* 0x000000010000780c */ /* 0x000fe20003fa5270 */
[----:B------:R-:W-:Y:S01]  /*3210*/  IMAD.MOV.U32 R211, RZ, RZ, RZ ;  /* 0x000000ffffd37224 */ /* 0x000fe200078e00ff */
[----:B------:R-:W-:Y:S01]  /*3220*/  BAR.SYNC.DEFER_BLOCKING 0x0 ;  /* 0x0000000000007b1d */ /* 0x000fe20000010000 */
[----:B--2---:R-:W-:-:S05]  /*3230*/  IMAD.IADD R2, R174, 0x1, R121 ;  /* 0x00000001ae027824 */ /* 0x004fca00078e0279 */
[C---:B------:R-:W-:Y:S01]  /*3240*/  ISETP.GE.AND P0, PT, R2.reuse, R237, PT ;  /* 0x000000ed0200720c */ /* 0x040fe20003f06270 */
[----:B----4-:R-:W-:-:S03]  /*3250*/  IMAD.IADD R2, R2, 0x1, R175 ;  /* 0x0000000102027824 */ /* 0x010fc600078e02af */
[----:B------:R-:W-:Y:S01]  /*3260*/  ISETP.GT.OR P0, PT, R174, 0x4f, P0 ;  /* 0x0000004fae00780c */ /* 0x000fe20000704670 */
[----:B------:R-:W-:-:S04]  /*3270*/  @P5 IMAD.HI.U32 R3, R2, c[0x0][0x2bc], RZ ;  /* 0x0000af0002035a27 */ /* 0x000fc800078e00ff */
[----:B------:R-:W-:Y:S01]  /*3280*/  IMAD.MOV.U32 R0, RZ, RZ, R2 ;  /* 0x000000ffff007224 */ /* 0x000fe200078e0002 */
[----:B------:R-:W-:-:S07]  /*3290*/  @P5 SHF.R.U32.HI R0, RZ, c[0x0][0x2c0], R3 ;  /* 0x0000b000ff005a19 */ /* 0x000fce0000011603 */
[----:B------:R-:W-:-:S04]  /*32a0*/  @!P0 IADD3 R3, P1, R0, R172, RZ ;  /* 0x000000ac00038210 */ /* 0x000fc80007f3e0ff */
[----:B------:R-:W-:Y:S02]  /*32b0*/  @!P0 LEA.HI.X.SX32 R5, R0, R169, 0x1, P1 ;  /* 0x000000a900058211 */ /* 0x000fe400008f0eff */
        /* <DEDUP_REMOVED lines=8> */
[----:B------:R-:W-:-:S04]  /*3340*/  IMAD R0, R33, c[0x0][0x1e0], RZ ;  /* 0x0000780021007a24 */ /* 0x000fc800078e02ff */
[----:B------:R-:W-:-:S04]  /*3350*/  IMAD R0, R224, c[0x0][0x1e4], R0 ;  /* 0x00007900e0007a24 */ /* 0x000fc800078e0200 */
[----:B------:R-:W-:Y:S02]  /*3360*/  IMAD.IADD R3, R3, 0x1, R0 ;  /* 0x0000000103037824 */ /* 0x000fe400078e0200 */
[----:B------:R-:W-:-:S04]  /*3370*/  IMAD.WIDE.U32 R170, R32, c[0x0][0x1e8], RZ ;  /* 0x00007a0020aa7a25 */ /* 0x000fc800078e00ff */
[----:B------:R-:W-:Y:S01]  /*3380*/  IMAD R168, R32, c[0x0][0x1ec], R171 ;  /* 0x00007b0020a87a24 */ /* 0x000fe200078e02ab */
[----:B---3--:R-:W-:Y:S01]  /*3390*/  SHF.R.S32.HI R7, RZ, 0x1f, R8 ;  /* 0x0000001fff077819 */ /* 0x008fe20000011408 */
[----:B-1----:R-:W-:-:S03]  /*33a0*/  IMAD R4, R206, -0x50, R6 ;  /* 0xffffffb0ce047824 */ /* 0x002fc600078e0206 */
[----:B------:R-:W-:Y:S01]  /*33b0*/  LEA.HI R7, R7, R8, RZ, 0x3 ;  /* 0x0000000807077211 */ /* 0x000fe200078f18ff */
[----:B------:R-:W-:-:S03]  /*33c0*/  IMAD.IADD R120, R237, 0x1, R4 ;  /* 0x00000001ed787824 */ /* 0x000fc600078e0204 */
[----:B------:R-:W-:Y:S01]  /*33d0*/  SHF.R.S32.HI R7, RZ, 0x3, R7 ;  /* 0x00000003ff077819 */ /* 0x000fe20000011407 */
[----:B------:R-:W-:-:S04]  /*33e0*/  IMAD.WIDE.U32 R42, R32, c[0x0][0x210], RZ ;  /* 0x00008400202a7a25 */ /* 0x000fc800078e00ff */
[----:B------:R-:W-:Y:S02]  /*33f0*/  IMAD.IADD R5, R120, 0x1, -R7 ;  /* 0x0000000178057824 */ /* 0x000fe400078e0a07 */
[----:B------:R-:W-:Y:S01]  /*3400*/  IMAD R35, R32, c[0x0][0x214], R43 ;  /* 0x0000850020237a24 */ /* 0x000fe200078e022b */
[----:B------:R-:W-:Y:S04]  /*3410*/  STL.64 [R1+0x18], R170 ;  /* 0x000018aa01007387 */ /* 0x000fe80000100a00 */
[----:B------:R-:W-:Y:S04]  /*3420*/  STL [R1+0x14], R168 ;  /* 0x000014a801007387 */ /* 0x000fe80000100800 */
[----:B------:R-:W-:Y:S01]  /*3430*/  STL.64 [R1+0x28], R42 ;  /* 0x0000282a01007387 */ /* 0x000fe20000100a00 */
[----:B------:R-:W-:-:S03]  /*3440*/  ISETP.GE.AND P6, PT, R205, c[0x0][0x1d4], PT ;  /* 0x00007500cd007a0c */ /* 0x000fc60003fc6270 */
[----:B------:R-:W-:Y:S04]  /*3450*/  STL [R1+0x34], R35 ;  /* 0x0000342301007387 */ /* 0x000fe80000100800 */
[----:B------:R-:W3:Y:S01]  /*3460*/  LDL R176, [R1+0x4] ;  /* 0x0000040001b07983 */ /* 0x000ee20000100800 */
[C---:B------:R-:W-:Y:S02]  /*3470*/  ISETP.GE.AND P4, PT, R5.reuse, 0x11, PT ;  /* 0x000000110500780c */ /* 0x040fe40003f86270 */
[----:B------:R-:W-:Y:S01]  /*3480*/  ISETP.GE.AND P3, PT, R5, 0x21, PT ;  /* 0x000000210500780c */ /* 0x000fe20003f66270 */
[----:B------:R-:W-:Y:S01]  /*3490*/  IMAD.SHL.U32 R123, R205, 0x2, RZ ;  /* 0x00000002cd7b7824 */ /* 0x000fe200078e00ff */
        /* <DEDUP_REMOVED lines=9> */
[----:B------:R-:W2:Y:S01]  /*3530*/  SHFL.IDX PT, R3, R12, RZ, 0x181f ;  /* 0x00181fff0c037589 */ /* 0x000ea200000e0000 */
[----:B------:R-:W-:-:S03]  /*3540*/  ISETP.GE.AND P0, PT, R5, 0x1, PT ;  /* 0x000000010500780c */ /* 0x000fc60003f06270 */
[----:B------:R-:W4:Y:S04]  /*3550*/  SHFL.IDX PT, R6, R0, 0x1, 0x181f ;  /* 0x00381f0000067f89 */ /* 0x000f2800000e0000 */
[----:B------:R-:W5:Y:S04]  /*3560*/  SHFL.IDX PT, R8, R12, 0x1, 0x181f ;  /* 0x00381f000c087f89 */ /* 0x000f6800000e0000 */
[----:B------:R-:W3:Y:S02]  /*3570*/  SHFL.IDX PT, R7, R0, 0x2, 0x181f ;  /* 0x00581f0000077f89 */ /* 0x000ee400000e0000 */
[----:B-1----:R-:W-:-:S04]  /*3580*/  @P0 LEA R2, P1, R205, R2, 0x1 ;  /* 0x00000002cd020211 */ /* 0x002fc800078208ff */
[----:B--2---:R-:W-:Y:S01]  /*3590*/  @P0 LEA.HI.X R3, R205, R3, R41, 0x1, P1 ;  /* 0x00000003cd030211 */ /* 0x004fe200008f0c29 */
[----:B------:R-:W1:Y:S04]  /*35a0*/  SHFL.IDX PT, R9, R12, 0x2, 0x181f ;  /* 0x00581f000c097f89 */ /* 0x000e6800000e0000 */
[----:B------:R2:W-:Y:S01]  /*35b0*/  @P0 LDGSTS.E.BYPASS.LTC128B.128 [R207+0x2900], [R2.64], !P6 ;  /* 0x0290000002cf0fae */ /* 0x0005e2000f101d46 */
[----:B------:R-:W-:Y:S02]  /*35c0*/  ISETP.GE.AND P1, PT, R5, 0x31, PT ;  /* 0x000000310500780c */ /* 0x000fe40003f26270 */
[----:B----4-:R-:W-:-:S04]  /*35d0*/  @P4 LEA R10, P0, R205, R6, 0x1 ;  /* 0x00000006cd0a4211 */ /* 0x010fc800078008ff */
[C---:B-----5:R-:W-:Y:S01]  /*35e0*/  @P4 LEA.HI.X R11, R205.reuse, R8, R41, 0x1, P0 ;  /* 0x00000008cd0b4211 */ /* 0x060fe200000f0c29 */
[----:B--2---:R-:W2:Y:S04]  /*35f0*/  SHFL.IDX PT, R2, R0, 0x3, 0x181f ;  /* 0x00781f0000027f89 */ /* 0x004ea800000e0000 */
[----:B------:R-:W4:Y:S01]  /*3600*/  SHFL.IDX PT, R3, R12, 0x3, 0x181f ;  /* 0x00781f000c037f89 */ /* 0x000f2200000e0000 */
[----:B---3--:R-:W-:-:S03]  /*3610*/  @P3 LEA R8, P0, R205, R7, 0x1 ;  /* 0x00000007cd083211 */ /* 0x008fc600078008ff */
[----:B------:R3:W-:Y:S01]  /*3620*/  @P4 LDGSTS.E.BYPASS.LTC128B.128 [R207+0x3100], [R10.64], !P6 ;  /* 0x031000000acf4fae */ /* 0x0007e2000f101d46 */
[----:B-1----:R-:W-:-:S03]  /*3630*/  @P3 LEA.HI.X R9, R205, R9, R41, 0x1, P0 ;  /* 0x00000009cd093211 */ /* 0x002fc600000f0c29 */
[----:B------:R-:W1:Y:S04]  /*3640*/  SHFL.IDX PT, R0, R0, 0x4, 0x181f ;  /* 0x00981f0000007f89 */ /* 0x000e6800000e0000 */
[----:B------:R3:W-:Y:S01]  /*3650*/  @P3 LDGSTS.E.BYPASS.LTC128B.128 [R207+0x3900], [R8.64], !P6 ;  /* 0x0390000008cf3fae */ /* 0x0007e2000f101d46 */
[----:B--2---:R-:W-:-:S04]  /*3660*/  @P1 LEA R6, P0, R205, R2, 0x1 ;  /* 0x00000002cd061211 */ /* 0x004fc800078008ff */
[----:B----4-:R-:W-:Y:S02]  /*3670*/  @P1 LEA.HI.X R7, R205, R3, R41, 0x1, P0 ;  /* 0x00000003cd071211 */ /* 0x010fe400000f0c29 */
[----:B------:R-:W2:Y:S01]  /*3680*/  SHFL.IDX PT, R3, R12, 0x4, 0x181f ;  /* 0x00981f000c037f89 */ /* 0x000ea200000e0000 */
[----:B------:R-:W-:-:S03]  /*3690*/  ISETP.GE.AND P0, PT, R5, 0x41, PT ;  /* 0x000000410500780c */ /* 0x000fc60003f06270 */
[----:B------:R4:W-:Y:S10]  /*36a0*/  @P1 LDGSTS.E.BYPASS.LTC128B.128 [R207+0x4100], [R6.64], !P6 ;  /* 0x0410000006cf1fae */ /* 0x0009f4000f101d46 */
[----:B-1----:R-:W-:-:S04]  /*36b0*/  @P0 LEA R2, P2, R205, R0, 0x1 ;  /* 0x00000000cd020211 */ /* 0x002fc800078408ff */
[----:B--2---:R-:W-:-:S05]  /*36c0*/  @P0 LEA.HI.X R3, R205, R3, R41, 0x1, P2 ;  /* 0x00000003cd030211 */ /* 0x004fca00010f0c29 */
[----:B------:R1:W-:Y:S04]  /*36d0*/  @P0 LDGSTS.E.BYPASS.LTC128B.128 [R207+0x4900], [R2.64], !P6 ;  /* 0x0490000002cf0fae */ /* 0x0003e8000f101d46 */
[----:B------:R-:W0:Y:S01]  /*36e0*/  LDGDEPBAR ;  /* 0x00000000000079af */ /* 0x000e220000000000 */
[----:B------:R-:W-:-:S04]  /*36f0*/  DEPBAR.LE SB0, 0x1 ;  /* 0x000080400000791a */ /* 0x000fc80000000000 */
[----:B------:R-:W-:-:S04]  /*3700*/  DEPBAR.LE SB0, 0x0 ;  /* 0x000080000000791a */ /* 0x000fc80000000000 */
[----:B------:R-:W-:Y:S01]  /*3710*/  BAR.SYNC.DEFER_BLOCKING 0x0 ;  /* 0x0000000000007b1d */ /* 0x000fe20000010000 */
[----:B------:R-:W-:Y:S02]  /*3720*/  IMAD R0, R33, c[0x0][0x208], RZ ;  /* 0x0000820021007a24 */ /* 0x000fe400078e02ff */
[----:B-1----:R-:W-:-:S04]  /*3730*/  IMAD.WIDE.U32 R2, R224, c[0x0][0x208], RZ ;  /* 0x00008200e0027a25 */ /* 0x002fc800078e00ff */
[----:B------:R-:W-:Y:S01]  /*3740*/  IMAD R0, R224, c[0x0][0x20c], R0 ;  /* 0x00008300e0007a24 */ /* 0x000fe200078e0200 */
[----:B---3--:R-:W-:Y:S04]  /*3750*/  LDSM.16.M88.4 R8, [R195+0x2000] ;  /* 0x00200000c308783b */ /* 0x008fe80000000200 */
[----:B------:R-:W1:Y:S04]  /*3760*/  LDSM.16.M88.4 R16, [R188] ;  /* 0x00000000bc10783b */ /* 0x000e680000000200 */
[----:B------:R-:W2:Y:S04]  /*3770*/  LDSM.16.M88.4 R12, [R195] ;  /* 0x00000000c30c783b */ /* 0x000ea80000000200 */
[----:B------:R-:W3:Y:S01]  /*3780*/  LDSM.16.M88.4 R36, [R188+0x2000] ;  /* 0x00200000bc24783b */ /* 0x000ee20000000200 */
[----:B------:R-:W-:-:S03]  /*3790*/  IMAD.IADD R3, R3, 0x1, R0 ;  /* 0x0000000103037824 */ /* 0x000fc600078e0200 */
[----:B------:R-:W5:Y:S01]  /*37a0*/  LDSM.16.M88.4 R20, [R188+0x800] ;  /* 0x00080000bc14783b */ /* 0x000f620000000200 */
[----:B------:R-:W-:Y:S02]  /*37b0*/  IMAD R0, R34, c[0x0][0x218], RZ ;  /* 0x0000860022007a24 */ /* 0x000fe400078e02ff */
[C---:B------:R-:W-:Y:S01]  /*37c0*/  IMAD.WIDE.U32 R2, R211.reuse, c[0x0][0x218], R2 ;  /* 0x00008600d3027a25 */ /* 0x040fe200078e0002 */
[----:B------:R-:W-:Y:S03]  /*37d0*/  LDSM.16.M88.4 R24, [R188+0x1000] ;  /* 0x00100000bc18783b */ /* 0x000fe60000000200 */
[----:B------:R-:W-:Y:S01]  /*37e0*/  IMAD R0, R211, c[0x0][0x21c], R0 ;  /* 0x00008700d3007a24 */ /* 0x000fe200078e0200 */
[----:B------:R-:W-:Y:S01]  /*37f0*/  LDSM.16.M88.4 R28, [R188+0x1800] ;  /* 0x00180000bc1c783b */ /* 0x000fe20000000200 */
[----:B------:R-:W-:Y:S02]  /*3800*/  IADD3 R2, P0, R2, R42, RZ ;  /* 0x0000002a02027210 */ /* 0x000fe40007f1e0ff */
[----:B----4-:R-:W-:Y:S01]  /*3810*/  SHF.L.U64.HI R6, R205, 0x1, R41 ;  /* 0x00000001cd067819 */ /* 0x010fe20000010229 */
[----:B------:R-:W-:Y:S01]  /*3820*/  LDSM.16.M88.4 R68, [R199] ;  /* 0x00000000c744783b */ /* 0x000fe20000000200 */
[----:B------:R-:W-:-:S02]  /*3830*/  IADD3.X R3, R35, R3, R0, P0, !PT ;  /* 0x0000000323037210 */ /* 0x000fc400007fe400 */
[C---:B------:R-:W-:Y:S01]  /*3840*/  LEA R0, P0, R2.reuse, c[0x0][0x1f8], 0x1 ;  /* 0x00007e0002007a11 */ /* 0x040fe200078008ff */
[----:B------:R-:W-:Y:S03]  /*3850*/  LDSM.16.M88.4 R32, [R202] ;  /* 0x00000000ca20783b */ /* 0x000fe60000000200 */
[----:B------:R-:W-:Y:S01]  /*3860*/  LEA.HI.X R2, R2, c[0x0][0x1fc], R3, 0x1, P0 ;  /* 0x00007f0002027a11 */ /* 0x000fe200000f0c03 */
[----:B------:R-:W-:Y:S04]  /*3870*/  LDSM.16.M88.4 R64, [R203] ;  /* 0x00000000cb40783b */ /* 0x000fe80000000200 */
[----:B------:R-:W4:Y:S01]  /*3880*/  SHFL.IDX PT, R3, R0, RZ, 0x181f ;  /* 0x00181fff00037589 */ /* 0x000f2200000e0000 */
[-C--:B-1----:R-:W-:Y:S03]  /*3890*/  HMMA.16816.F32.BF16 R84, R8, R18.reuse, RZ ;  /* 0x000000120854723c */ /* 0x082fe600000418ff */
[----:B------:R-:W-:Y:S05]  /*38a0*/  SHFL.IDX PT, R7, R0, 0x1, 0x181f ;  /* 0x00381f0000077f89 */ /* 0x000fea00000e0000 */
[----:B--2---:R-:W-:Y:S01]  /*38b0*/  HMMA.16816.F32.BF16 R124, R12, R18, RZ ;  /* 0x000000120c7c723c */ /* 0x004fe200000418ff */
[----:B------:R-:W1:Y:S04]  /*38c0*/  SHFL.IDX PT, R19, R2, RZ, 0x181f ;  /* 0x00181fff02137589 */ /* 0x000e6800000e0000 */
[----:B------:R-:W2:Y:S03]  /*38d0*/  SHFL.IDX PT, R18, R0, 0x2, 0x181f ;  /* 0x00581f0000127f89 */ /* 0x000ea600000e0000 */
[-C--:B------:R-:W-:Y:S01]  /*38e0*/  HMMA.16816.F32.BF16 R44, R8, R16.reuse, RZ ;  /* 0x00000010082c723c */ /* 0x080fe200000418ff */
[----:B------:R-:W-:Y:S07]  /*38f0*/  SHFL.IDX PT, R40, R2, 0x3, 0x181f ;  /* 0x00781f0002287f89 */ /* 0x000fee00000e0000 */
[----:B------:R-:W-:Y:S01]  /*3900*/  HMMA.16816.F32.BF16 R144, R12, R16, RZ ;  /* 0x000000100c90723c */ /* 0x000fe200000418ff */
[----:B------:R-:W-:Y:S04]  /*3910*/  SHFL.IDX PT, R17, R2, 0x1, 0x181f ;  /* 0x00381f0002117f89 */ /* 0x000fe800000e0000 */
[----:B------:R-:W-:Y:S03]  /*3920*/  SHFL.IDX PT, R16, R0, 0x3, 0x181f ;  /* 0x00781f0000107f89 */ /* 0x000fe600000e0000 */
[-C--:B---3--:R-:W-:Y:S08]  /*3930*/  HMMA.16816.F32.BF16 R88, R8, R36.reuse, RZ ;  /* 0x000000240858723c */ /* 0x088ff000000418ff */
[----:B------:R-:W-:Y:S01]  /*3940*/  HMMA.16816.F32.BF16 R100, R12, R36, RZ ;  /* 0x000000240c64723c */ /* 0x000fe200000418ff */
[----:B------:R-:W3:Y:S04]  /*3950*/  SHFL.IDX PT, R37, R2, 0x2, 0x181f ;  /* 0x00581f0002257f89 */ /* 0x000ee800000e0000 */
[----:B------:R-:W1:Y:S04]  /*3960*/  SHFL.IDX PT, R36, R0, 0x4, 0x181f ;  /* 0x00981f0000247f89 */ /* 0x000e6800000e0000 */
[----:B------:R3:W3:Y:S01]  /*3970*/  SHFL.IDX PT, R0, R2, 0x4, 0x181f ;  /* 0x00981f0002007f89 */ /* 0x0006e200000e0000 */
[-C--:B-----5:R-:W-:Y:S08]  /*3980*/  HMMA.16816.F32.BF16 R80, R8, R22.reuse, RZ ;  /* 0x000000160850723c */ /* 0x0a0ff000000418ff */
[----:B------:R-:W-:Y:S07]  /*3990*/  HMMA.16816.F32.BF16 R116, R12, R22, RZ ;  /* 0x000000160c74723c */ /* 0x000fee00000418ff */
[-C--:B----4-:R-:W-:Y:S01]  /*39a0*/  IADD3 R22, P0, R3, R123.reuse, RZ ;  /* 0x0000007b03167210 */ /* 0x090fe20007f1e0ff */
[----:B------:R-:W-:Y:S04]  /*39b0*/  HMMA.16816.F32.BF16 R72, R8, R20, RZ ;  /* 0x000000140848723c */ /* 0x000fe800000418ff */
[----:B-1----:R-:W-:Y:S01]  /*39c0*/  IMAD.X R23, R19, 0x1, R6, P0 ;  /* 0x0000000113177824 */ /* 0x002fe200000e0606 */
[----:B--2---:R-:W-:-:S03]  /*39d0*/  IADD3 R18, P0, R18, R123, RZ ;  /* 0x0000007b12127210 */ /* 0x004fc60007f1e0ff */
[C---:B------:R-:W-:Y:S08]  /*39e0*/  HMMA.16816.F32.BF16 R48, R8.reuse, R24, RZ ;  /* 0x000000180830723c */ /* 0x040ff000000418ff */
[----:B------:R-:W-:Y:S01]  /*39f0*/  HMMA.16816.F32.BF16 R92, R8, R28, RZ ;  /* 0x0000001c085c723c */ /* 0x000fe200000418ff */
[----:B---3--:R-:W-:-:S07]  /*3a00*/  IMAD.X R19, R37, 0x1, R6, P0 ;  /* 0x0000000125137824 */ /* 0x008fce00000e0606 */
[C---:B------:R-:W-:Y:S08]  /*3a10*/  HMMA.16816.F32.BF16 R52, R8.reuse, R26, RZ ;  /* 0x0000001a0834723c */ /* 0x040ff000000418ff */
[C---:B------:R-:W-:Y:S08]  /*3a20*/  HMMA.16816.F32.BF16 R140, R8.reuse, R30, RZ ;  /* 0x0000001e088c723c */ /* 0x040ff000000418ff */
[----:B------:R-:W-:Y:S01]  /*3a30*/  HMMA.16816.F32.BF16 R136, R8, R38, RZ ;  /* 0x000000260888723c */ /* 0x000fe200000418ff */
[----:B------:R-:W1:Y:S07]  /*3a40*/  LDSM.16.M88.4 R8, [R198+0x2000] ;  /* 0x00200000c608783b */ /* 0x000e6e0000000200 */
[----:B------:R-:W-:Y:S07]  /*3a50*/  HMMA.16816.F32.BF16 R148, R12, R20, RZ ;  /* 0x000000140c94723c */ /* 0x000fee00000418ff */
[----:B------:R-:W-:-:S02]  /*3a60*/  IADD3 R20, P2, R7, R123, RZ ;  /* 0x0000007b07147210 */ /* 0x000fc40007f5e0ff */
[----:B------:R-:W-:-:S03]  /*3a70*/  IADD3 R2, P0, R36, R123, RZ ;  /* 0x0000007b24027210 */ /* 0x000fc60007f1e0ff */
[--C-:B------:R-:W-:Y:S01]  /*3a80*/  IMAD.X R21, R17, 0x1, R6.reuse, P2 ;  /* 0x0000000111157824 */ /* 0x100fe200010e0606 */
[----:B------:R-:W-:Y:S02]  /*3a90*/  IADD3 R16, P2, R16, R123, RZ ;  /* 0x0000007b10107210 */ /* 0x000fe40007f5e0ff */
[----:B------:R-:W-:Y:S01]  /*3aa0*/  ISETP.GE.AND P1, PT, R205, c[0x0][0x1d4], PT ;  /* 0x00007500cd007a0c */ /* 0x000fe20003f26270 */
[--C-:B------:R-:W-:Y:S02]  /*3ab0*/  IMAD.X R3, R0, 0x1, R6.reuse, P0 ;  /* 0x0000000100037824 */ /* 0x100fe400000e0606 */
[----:B------:R-:W-:Y:S01]  /*3ac0*/  IMAD.X R17, R40, 0x1, R6, P2 ;  /* 0x0000000128117824 */ /* 0x000fe200010e0606 */
[C---:B------:R-:W-:Y:S02]  /*3ad0*/  ISETP.LT.OR P2, PT, R5.reuse, 0x1, P1 ;  /* 0x000000010500780c */ /* 0x040fe40000f41670 */
[C---:B------:R-:W-:Y:S01]  /*3ae0*/  ISETP.LT.OR P0, PT, R5.reuse, 0x11, P1 ;  /* 0x000000110500780c */ /* 0x040fe20000f01670 */
[----:B------:R-:W-:Y:S01]  /*3af0*/  HMMA.16816.F32.BF16 R112, R12, R24, RZ ;  /* 0x000000180c70723c */ /* 0x000fe200000418ff */
[----:B------:R-:W-:-:S07]  /*3b00*/  ISETP.LT.OR P3, PT, R5, 0x21, P1 ;  /* 0x000000210500780c */ /* 0x000fce0000f61670 */
[C---:B------:R-:W-:Y:S01]  /*3b10*/  HMMA.16816.F32.BF16 R128, R12.reuse, R26, RZ ;  /* 0x0000001a0c80723c */ /* 0x040fe200000418ff */
[----:B------:R-:W-:Y:S07]  /*3b20*/  LDSM.16.M88.4 R24, [R200] ;  /* 0x00000000c818783b */ /* 0x000fee0000000200 */
[C---:B------:R-:W-:Y:S08]  /*3b30*/  HMMA.16816.F32.BF16 R104, R12.reuse, R28, RZ ;  /* 0x0000001c0c68723c */ /* 0x040ff000000418ff */
[C---:B------:R-:W-:Y:S01]  /*3b40*/  HMMA.16816.F32.BF16 R108, R12.reuse, R30, RZ ;  /* 0x0000001e0c6c723c */ /* 0x040fe200000418ff */
[----:B------:R-:W-:Y:S07]  /*3b50*/  LDSM.16.M88.4 R28, [R201] ;  /* 0x00000000c91c783b */ /* 0x000fee0000000200 */
[----:B------:R-:W-:Y:S01]  /*3b60*/  HMMA.16816.F32.BF16 R96, R12, R38, RZ ;  /* 0x000000260c60723c */ /* 0x000fe200000418ff */
[----:B------:R-:W2:Y:S04]  /*3b70*/  LDSM.16.M88.4 R12, [R198] ;  /* 0x00000000c60c783b */ /* 0x000ea80000000200 */
[----:B------:R-:W-:Y:S01]  /*3b80*/  @!PT LDS RZ, [RZ] ;  /* 0x00000000fffff984 */ /* 0x000fe20000000800 */
[----:B------:R-:W-:Y:S01]  /*3b90*/  @!PT LDS RZ, [RZ] ;  /* 0x00000000fffff984 */ /* 0x000fe20000000800 */
[----:B------:R-:W-:Y:S01]  /*3ba0*/  @!PT LDS RZ, [RZ] ;  /* 0x00000000fffff984 */ /* 0x000fe20000000800 */
[----:B------:R3:W-:Y:S01]  /*3bb0*/  LDGSTS.E.BYPASS.LTC128B.128 [R207+0x100], [R22.64], !P2 ;  /* 0x0010000016cf7fae */ /* 0x0007e2000d101d46 */
[----:B------:R-:W-:-:S03]  /*3bc0*/  ISETP.LT.OR P2, PT, R5, 0x31, P1 ;  /* 0x000000310500780c */ /* 0x000fc60000f41670 */
[----:B------:R3:W-:Y:S01]  /*3bd0*/  LDGSTS.E.BYPASS.LTC128B.128 [R207+0x900], [R20.64], !P0 ;  /* 0x0090000014cf7fae */ /* 0x0007e2000c101d46 */
[----:B------:R-:W-:Y:S01]  /*3be0*/  ISETP.LT.OR P0, PT, R5, 0x41, P1 ;  /* 0x000000410500780c */ /* 0x000fe20000f01670 */
[C---:B-1----:R-:W-:Y:S02]  /*3bf0*/  HMMA.16816.F32.BF16 R160, R8.reuse, R34, R52 ;  /* 0x0000002208a0723c */ /* 0x042fe40000041834 */
[----:B------:R1:W-:Y:S06]  /*3c00*/  LDGSTS.E.BYPASS.LTC128B.128 [R207+0x1100], [R18.64], !P3 ;  /* 0x0110000012cf7fae */ /* 0x0003ec000d901d46 */
[----:B------:R1:W-:Y:S04]  /*3c10*/  LDGSTS.E.BYPASS.LTC128B.128 [R207+0x1900], [R16.64], !P2 ;  /* 0x0190000010cf7fae */ /* 0x0003e8000d101d46 */
[----:B------:R4:W-:Y:S04]  /*3c20*/  LDGSTS.E.BYPASS.LTC128B.128 [R207+0x2100], [R2.64], !P0 ;  /* 0x0210000002cf7fae */ /* 0x0009e8000c101d46 */
[----:B------:R-:W-:Y:S01]  /*3c30*/  LDSM.16.M88.4 R52, [R194+0x1000] ;  /* 0x00100000c234783b */ /* 0x000fe20000000200 */
[C---:B------:R-:W-:Y:S03]  /*3c40*/  HMMA.16816.F32.BF16 R36, R8.reuse, R32, R48 ;  /* 0x000000200824723c */ /* 0x040fe60000041830 */
[----:B------:R-:W-:Y:S04]  /*3c50*/  LDSM.16.M88.4 R56, [R194+0x800] ;  /* 0x00080000c238783b */ /* 0x000fe80000000200 */
[----:B------:R-:W-:Y:S04]  /*3c60*/  LDSM.16.M88.4 R60, [R194] ;  /* 0x00000000c23c783b */ /* 0x000fe80000000200 */
[----:B---3--:R-:W3:Y:S01]  /*3c70*/  LDSM.16.M88.4 R20, [R196+0x2000] ;  /* 0x00200000c414783b */ /* 0x008ee20000000200 */
[C---:B------:R-:W-:Y:S03]  /*3c80*/  HMMA.16816.F32.BF16 R76, R8.reuse, R68, R44 ;  /* 0x00000044084c723c */ /* 0x040fe6000004182c */
[----:B------:R-:W5:Y:S04]  /*3c90*/  LDSM.16.M88.4 R48, [R194+0x1800] ;  /* 0x00180000c230783b */ /* 0x000f680000000200 */
[----:B-1----:R-:W1:Y:S04]  /*3ca0*/  LDSM.16.M88.4 R16, [R196] ;  /* 0x00000000c410783b */ /* 0x002e680000000200 */
[----:B------:R-:W1:Y:S01]  /*3cb0*/  LDSM.16.M88.4 R44, [R194+0x2000] ;  /* 0x00200000c22c783b */ /* 0x000e620000000200 */
[C---:B------:R-:W-:Y:S03]  /*3cc0*/  HMMA.16816.F32.BF16 R72, R8.reuse, R64, R72 ;  /* 0x000000400848723c */ /* 0x040fe60000041848 */
[----:B------:R-:W-:Y:S04]  /*3cd0*/  LDSM.16.M88.4 R40, [R191] ;  /* 0x00000000bf28783b */ /* 0x000fe80000000200 */
[----:B------:R-:W0:Y:S01]  /*3ce0*/  LDGDEPBAR ;  /* 0x00000000000079af */ /* 0x000e220000000000 */
[----:B------:R-:W-:Y:S08]  /*3cf0*/  HMMA.16816.F32.BF16 R84, R8, R70, R84 ;  /* 0x000000460854723c */ /* 0x000ff00000041854 */
[----:B--2---:R-:W-:Y:S08]  /*3d00*/  HMMA.16816.F32.BF16 R144, R12, R68, R144 ;  /* 0x000000440c90723c */ /* 0x004ff00000041890 */
[C---:B------:R-:W-:Y:S08]  /*3d10*/  HMMA.16816.F32.BF16 R92, R8.reuse, R28, R92 ;  /* 0x0000001c085c723c */ /* 0x040ff0000004185c */
[----:B------:R-:W-:Y:S08]  /*3d20*/  HMMA.16816.F32.BF16 R80, R8, R66, R80 ;  /* 0x000000420850723c */ /* 0x000ff00000041850 */
[C---:B------:R-:W-:Y:S08]  /*3d30*/  HMMA.16816.F32.BF16 R148, R12.reuse, R64, R148 ;  /* 0x000000400c94723c */ /* 0x040ff00000041894 */
[----:B------:R-:W-:Y:S08]  /*3d40*/  HMMA.16816.F32.BF16 R68, R12, R70, R124 ;  /* 0x000000460c44723c */ /* 0x000ff0000004187c */
[----:B------:R-:W-:Y:S08]  /*3d50*/  HMMA.16816.F32.BF16 R88, R8, R24, R88 ;  /* 0x000000180858723c */ /* 0x000ff00000041858 */
[C---:B------:R-:W-:Y:S08]  /*3d60*/  HMMA.16816.F32.BF16 R64, R12.reuse, R66, R116 ;  /* 0x000000420c40723c */ /* 0x040ff00000041874 */
[C---:B------:R-:W-:Y:S08]  /*3d70*/  HMMA.16816.F32.BF16 R152, R12.reuse, R32, R112 ;  /* 0x000000200c98723c */ /* 0x040ff00000041870 */
[----:B------:R-:W-:Y:S01]  /*3d80*/  HMMA.16816.F32.BF16 R128, R12, R34, R128 ;  /* 0x000000220c80723c */ /* 0x000fe20000041880 */
[----:B------:R-:W-:Y:S07]  /*3d90*/  LDSM.16.M88.4 R32, [R191+0x1000] ;  /* 0x00100000bf20783b */ /* 0x000fee0000000200 */
[----:B------:R-:W-:Y:S08]  /*3da0*/  HMMA.16816.F32.BF16 R140, R8, R30, R140 ;  /* 0x0000001e088c723c */ /* 0x000ff0000004188c */
[----:B------:R-:W-:Y:S08]  /*3db0*/  HMMA.16816.F32.BF16 R156, R12, R28, R104 ;  /* 0x0000001c0c9c723c */ /* 0x000ff00000041868 */
[----:B------:R-:W-:Y:S01]  /*3dc0*/  HMMA.16816.F32.BF16 R136, R8, R26, R136 ;  /* 0x0000001a0888723c */ /* 0x000fe20000041888 */
[----:B------:R-:W-:Y:S07]  /*3dd0*/  LDSM.16.M88.4 R8, [R197+0x2000] ;  /* 0x00200000c508783b */ /* 0x000fee0000000200 */
[C---:B------:R-:W-:Y:S01]  /*3de0*/  HMMA.16816.F32.BF16 R132, R12.reuse, R30, R108 ;  /* 0x0000001e0c84723c */ /* 0x040fe2000004186c */
[----:B------:R-:W2:Y:S07]  /*3df0*/  LDSM.16.M88.4 R28, [R191+0x1800] ;  /* 0x00180000bf1c783b */ /* 0x000eae0000000200 */
[C---:B------:R-:W-:Y:S08]  /*3e00*/  HMMA.16816.F32.BF16 R164, R12.reuse, R24, R100 ;  /* 0x000000180ca4723c */ /* 0x040ff00000041864 */
[----:B------:R-:W-:Y:S01]  /*3e10*/  HMMA.16816.F32.BF16 R124, R12, R26, R96 ;  /* 0x0000001a0c7c723c */ /* 0x000fe20000041860 */
[----:B------:R-:W2:Y:S04]  /*3e20*/  LDSM.16.M88.4 R12, [R197] ;  /* 0x00000000c50c783b */ /* 0x000ea80000000200 */
[----:B------:R-:W2:Y:S03]  /*3e30*/  LDSM.16.M88.4 R24, [R191+0x2000] ;  /* 0x00200000bf18783b */ /* 0x000ea60000000200 */
[----:B---3--:R-:W-:Y:S01]  /*3e40*/  HMMA.16816.F32.BF16 R108, R20, R52, R36 ;  /* 0x00000034146c723c */ /* 0x008fe20000041824 */
[----:B------:R-:W3:Y:S01]  /*3e50*/  LDSM.16.M88.4 R36, [R191+0x800] ;  /* 0x00080000bf24783b */ /* 0x000ee20000000200 */
[----:B------:R-:W-:Y:S01]  /*3e60*/  LOP3.LUT R204, R204, 0xfffdffff, RZ, 0xc0, !PT ;  /* 0xfffdffffcccc7812 */ /* 0x000fe200078ec0ff */
[----:B------:R-:W-:-:S05]  /*3e70*/  DEPBAR.LE SB0, 0x0 ;  /* 0x000080000000791a */ /* 0x000fca0000000000 */
[C---:B------:R-:W-:Y:S08]  /*3e80*/  HMMA.16816.F32.BF16 R112, R20.reuse, R56, R72 ;  /* 0x000000381470723c */ /* 0x040ff00000041848 */
[C---:B------:R-:W-:Y:S08]  /*3e90*/  HMMA.16816.F32.BF16 R116, R20.reuse, R60, R76 ;  /* 0x0000003c1474723c */ /* 0x040ff0000004184c */
[----:B-----5:R-:W-:Y:S08]  /*3ea0*/  HMMA.16816.F32.BF16 R104, R20, R48, R92 ;  /* 0x000000301468723c */ /* 0x020ff0000004185c */
[----:B-1----:R-:W-:Y:S08]  /*3eb0*/  HMMA.16816.F32.BF16 R72, R16, R62, R68 ;  /* 0x0000003e1048723c */ /* 0x002ff00000041844 */
[C---:B------:R-:W-:Y:S08]  /*3ec0*/  HMMA.16816.F32.BF16 R100, R20.reuse, R44, R88 ;  /* 0x0000002c1464723c */ /* 0x040ff00000041858 */
[C---:B------:R-:W-:Y:S08]  /*3ed0*/  HMMA.16816.F32.BF16 R96, R20.reuse, R62, R84 ;  /* 0x0000003e1460723c */ /* 0x040ff00000041854 */
[----:B------:R-:W-:Y:S08]  /*3ee0*/  HMMA.16816.F32.BF16 R92, R20, R58, R80 ;  /* 0x0000003a145c723c */ /* 0x000ff00000041850 */
[C---:B------:R-:W-:Y:S08]  /*3ef0*/  HMMA.16816.F32.BF16 R76, R16.reuse, R60, R144 ;  /* 0x0000003c104c723c */ /* 0x040ff00000041890 */
[C---:B------:R-:W-:Y:S08]  /*3f00*/  HMMA.16816.F32.BF16 R68, R16.reuse, R56, R148 ;  /* 0x000000381044723c */ /* 0x040ff00000041894 */
[----:B------:R-:W-:Y:S08]  /*3f10*/  HMMA.16816.F32.BF16 R64, R16, R58, R64 ;  /* 0x0000003a1040723c */ /* 0x000ff00000041840 */
[----:B------:R-:W-:Y:S08]  /*3f20*/  HMMA.16816.F32.BF16 R88, R20, R54, R160 ;  /* 0x000000361458723c */ /* 0x000ff000000418a0 */
[C---:B------:R-:W-:Y:S08]  /*3f30*/  HMMA.16816.F32.BF16 R60, R16.reuse, R52, R152 ;  /* 0x00000034103c723c */ /* 0x040ff00000041898 */
[----:B------:R-:W-:Y:S08]  /*3f40*/  HMMA.16816.F32.BF16 R56, R16, R54, R128 ;  /* 0x000000361038723c */ /* 0x000ff00000041880 */
[----:B------:R-:W-:Y:S08]  /*3f50*/  HMMA.16816.F32.BF16 R84, R20, R50, R140 ;  /* 0x000000321454723c */ /* 0x000ff0000004188c */
[----:B------:R-:W-:Y:S08]  /*3f60*/  HMMA.16816.F32.BF16 R52, R16, R48, R156 ;  /* 0x000000301034723c */ /* 0x000ff0000004189c */
[----:B------:R-:W-:Y:S08]  /*3f70*/  HMMA.16816.F32.BF16 R80, R20, R46, R136 ;  /* 0x0000002e1450723c */ /* 0x000ff00000041888 */
[C---:B------:R-:W-:Y:S08]  /*3f80*/  HMMA.16816.F32.BF16 R48, R16.reuse, R50, R132 ;  /* 0x000000321030723c */ /* 0x040ff00000041884 */
[C---:B------:R-:W-:Y:S08]  /*3f90*/  HMMA.16816.F32.BF16 R20, R16.reuse, R44, R164 ;  /* 0x0000002c1014723c */ /* 0x040ff000000418a4 */
[----:B------:R-:W-:Y:S01]  /*3fa0*/  HMMA.16816.F32.BF16 R16, R16, R46, R124 ;  /* 0x0000002e1010723c */ /* 0x000fe2000004187c */
[----:B------:R-:W-:-:S02]  /*3fb0*/  @P5 LOP3.LUT R204, R204, 0x20000, RZ, 0xfc, !PT ;  /* 0x00020000cccc5812 */ /* 0x000fc400078efcff */
[----:B------:R-:W-:Y:S02]  /*3fc0*/  ISETP.GT.AND P0, PT, R122, R176, PT ;  /* 0x000000b07a00720c */ /* 0x000fe40003f04270 */
[----:B------:R-:W-:Y:S02]  /*3fd0*/  ISETP.GT.AND P4, PT, R174, 0x4f, PT ;  /* 0x0000004fae00780c */ /* 0x000fe40003f84270 */
[----:B------:R-:W-:Y:S01]  /*3fe0*/  LOP3.LUT R204, R204, 0xffffffbf, RZ, 0xc0, !PT ;  /* 0xffffffbfcccc7812 */ /* 0x000fe200078ec0ff */
[C---:B--2---:R-:W-:Y:S03]  /*3ff0*/  HMMA.16816.F32.BF16 R104, R8.reuse, R28, R104 ;  /* 0x0000001c0868723c */ /* 0x044fe60000041868 */
[----:B------:R-:W-:Y:S01]  /*4000*/  @P6 LOP3.LUT R204, R204, 0x40, RZ, 0xfc, !PT ;  /* 0x00000040cccc6812 */ /* 0x000fe200078efcff */
[----:B------:R-:W-:Y:S03]  /*4010*/  BSSY B0, `(.L_x_628) ;  /* 0x0000053000007945 */ /* 0x000fe60003800000 */
[----:B------:R-:W-:Y:S01]  /*4020*/  LOP3.LUT R204, R204, 0xffff7fff, RZ, 0xc0, !PT ;  /* 0xffff7fffcccc7812 */ /* 0x000fe200078ec0ff */
[----:B------:R-:W-:Y:S03]  /*4030*/  HMMA.16816.F32.BF16 R84, R8, R30, R84 ;  /* 0x0000001e0854723c */ /* 0x000fe60000041854 */
[----:B------:R-:W-:-:S05]  /*4040*/  @P4 LOP3.LUT R204, R204, 0x8000, RZ, 0xfc, !PT ;  /* 0x00008000cccc4812 */ /* 0x000fca00078efcff */
[C---:B------:R-:W-:Y:S08]  /*4050*/  HMMA.16816.F32.BF16 R52, R12.reuse, R28, R52 ;  /* 0x0000001c0c34723c */ /* 0x040ff00000041834 */
[----:B------:R-:W-:Y:S08]  /*4060*/  HMMA.16816.F32.BF16 R48, R12, R30, R48 ;  /* 0x0000001e0c30723c */ /* 0x000ff00000041830 */
[C---:B------:R-:W-:Y:S08]  /*4070*/  HMMA.16816.F32.BF16 R44, R8.reuse, R42, R96 ;  /* 0x0000002a082c723c */ /* 0x040ff00000041860 */
[C---:B------:R-:W-:Y:S08]  /*4080*/  HMMA.16816.F32.BF16 R100, R8.reuse, R24, R100 ;  /* 0x000000180864723c */ /* 0x040ff00000041864 */
[----:B------:R-:W-:Y:S08]  /*4090*/  HMMA.16816.F32.BF16 R80, R8, R26, R80 ;  /* 0x0000001a0850723c */ /* 0x000ff00000041850 */
[----:B------:R-:W-:Y:S08]  /*40a0*/  HMMA.16816.F32.BF16 R28, R12, R24, R20 ;  /* 0x000000180c1c723c */ /* 0x000ff00000041814 */
[C---:B------:R-:W-:Y:S08]  /*40b0*/  HMMA.16816.F32.BF16 R116, R8.reuse, R40, R116 ;  /* 0x000000280874723c */ /* 0x040ff00000041874 */
[C---:B---3--:R-:W-:Y:S08]  /*40c0*/  HMMA.16816.F32.BF16 R112, R8.reuse, R36, R112 ;  /* 0x000000240870723c */ /* 0x048ff00000041870 */
        /* <DEDUP_REMOVED lines=13> */
[----:B----4-:R-:W-:Y:S01]  /*41a0*/  IADD3 R2, R174, R121, R175 ;  /* 0x00000079ae027210 */ /* 0x010fe20007ffe0af */
        /* <DEDUP_REMOVED lines=27> */
.L_x_821:
        /* <DEDUP_REMOVED lines=22> */
[----:B------:R2:W-:Y:S02]  /*44c0*/  LDGSTS.E.BYPASS.LTC128B.128 [R207+0x4100], [R2.64], !P3 ;  /* 0x0410000002cf7fae */ /* 0x0005e4000d901d46 */
.L_x_822:
[----:B---3--:R-:W-:Y:S02]  /*44d0*/  ISETP.GE.AND P1, PT, R205, c[0x0][0x1d4], PT ;  /* 0x00007500cd007a0c */ /* 0x008fe40003f26270 */
[----:B--2---:R-:W-:-:S05]  /*44e0*/  IADD3 R2, P0, R0, R123, RZ ;  /* 0x0000007b00027210 */ /* 0x004fca0007f1e0ff */
[----:B-1----:R-:W-:-:S06]  /*44f0*/  IMAD.X R3, R5, 0x1, R6, P0 ;  /* 0x0000000105037824 */ /* 0x002fcc00000e0606 */
[----:B------:R-:W-:Y:S01]  /*4500*/  @!PT LDS RZ, [RZ] ;  /* 0x00000000fffff984 */ /* 0x000fe20000000800 */
[----:B------:R-:W-:Y:S01]  /*4510*/  @!PT LDS RZ, [RZ] ;  /* 0x00000000fffff984 */ /* 0x000fe20000000800 */
[----:B------:R-:W-:Y:S01]  /*4520*/  @!PT LDS RZ, [RZ] ;  /* 0x00000000fffff984 */ /* 0x000fe20000000800 */
[----:B------:R1:W-:Y:S02]  /*4530*/  LDGSTS.E.BYPASS.LTC128B.128 [R207+0x4900], [R2.64], !P1 ;  /* 0x0490000002cf7fae */ /* 0x0003e4000c901d46 */
.L_x_629:
[----:B----4-:R-:W-:Y:S05]  /*4540*/  BSYNC B0 ;  /* 0x0000000000007941 */ /* 0x010fea0003800000 */
.L_x_628:
[----:B-1----:R-:W2:Y:S01]  /*4550*/  LDL R2, [R1+0x38] ;  /* 0x0000380001027983 */ /* 0x002ea20000100800 */
[----:B------:R-:W-:-:S03]  /*4560*/  IMAD.MOV.U32 R3, RZ, RZ, c[0x0][0x2c4] ;  /* 0x0000b100ff037624 */ /* 0x000fc600078e00ff */
[----:B------:R-:W2:Y:S02]  /*4570*/  LDL R0, [R1+0x3c] ;  /* 0x00003c0001007983 */ /* 0x000ea40000100800 */
[----:B------:R-:W-:Y:S01]  /*4580*/  ISETP.NE.AND P0, PT, R3, 0x1, PT ;  /* 0x000000010300780c */ /* 0x000fe20003f05270 */
[----:B------:R-:W-:Y:S01]  /*4590*/  ULDC UR4, c[0x0][0x324] ;  /* 0x0000c90000047ab9 */ /* 0x000fe20000000800 */
[----:B------:R-:W0:Y:S01]  /*45a0*/  LDGDEPBAR ;  /* 0x00000000000079af */ /* 0x000e220000000000 */
[----:B------:R-:W-:Y:S01]  /*45b0*/  ULOP3.LUT UR4, URZ, UR4, URZ, 0x33, !UPT ;  /* 0x000000043f047292 */ /* 0x000fe2000f8e333f */
[----:B------:R-:W-:Y:S01]  /*45c0*/  IMAD.IADD R11, R120, 0x1, -R248 ;  /* 0x00000001780b7824 */ /* 0x000fe200078e0af8 */
[----:B------:R-:W-:Y:S01]  /*45d0*/  IADD3 R12, -R248, R4, RZ ;  /* 0x00000004f80c7210 */ /* 0x000fe20007ffe1ff */
[----:B--2---:R-:W-:Y:S01]  /*45e0*/  IMAD.IADD R0, R0, 0x1, R2 ;  /* 0x0000000100007824 */ /* 0x004fe200078e0202 */
[----:B------:R-:W-:-:S06]  /*45f0*/  IADD3 R2, -R248, 0x1, R120 ;  /* 0x00000001f8027810 */ /* 0x000fcc0007ffe178 */
[----:B------:R-:W-:-:S04]  /*4600*/  @P0 IMAD.HI.U32 R3, R0, c[0x0][0x2c8], RZ ;  /* 0x0000b20000030a27 */ /* 0x000fc800078e00ff */
[----:B------:R-:W-:Y:S01]  /*4610*/  IMAD.MOV.U32 R8, RZ, RZ, R0 ;  /* 0x000000ffff087224 */ /* 0x000fe200078e0000 */
[----:B------:R-:W-:-:S04]  /*4620*/  IADD3 R0, R2, -R236, RZ ;  /* 0x800000ec02007210 */ /* 0x000fc80007ffe0ff */
[C---:B------:R-:W-:Y:S02]  /*4630*/  IADD3 R10, R0.reuse, UR4, RZ ;  /* 0x00000004000a7c10 */ /* 0x040fe4000fffe0ff */
[----:B------:R-:W-:Y:S02]  /*4640*/  @P0 SHF.R.U32.HI R8, RZ, c[0x0][0x2cc], R3 ;  /* 0x0000b300ff080a19 */ /* 0x000fe40000011603 */
[----:B------:R-:W-:Y:S01]  /*4650*/  IADD3 R9, R0, c[0x0][0x328], RZ ;  /* 0x0000ca0000097a10 */ /* 0x000fe20007ffe0ff */
[----:B------:R-:W-:Y:S05]  /*4660*/  BRA.DIV ~URZ, `(.L_x_632) ;  /* 0x00016e527f007947 */ /* 0x000fea000b800000 */
[----:B------:R1:W2:Y:S02]  /*4670*/  SHFL.IDX PT, R2, R8, RZ, 0x1c1f ;  /* 0x001c1fff08027589 */ /* 0x0002a400000e0000 */
.L_x_823:
[----:B------:R-:W-:Y:S01]  /*4680*/  IMAD.MOV.U32 R0, RZ, RZ, c[0x0][0x32c] ;  /* 0x0000cb00ff007624 */ /* 0x000fe200078e00ff */
[----:B--2---:R-:W-:-:S04]  /*4690*/  IADD3 R3, R9, R2, RZ ;  /* 0x0000000209037210 */ /* 0x004fc80007ffe0ff */
[----:B------:R-:W-:Y:S01]  /*46a0*/  ISETP.GE.AND P0, PT, R0, 0x1, PT ;  /* 0x000000010000780c */ /* 0x000fe20003f06270 */
[----:B------:R-:W-:Y:S01]  /*46b0*/  IMAD.IADD R0, R10, 0x1, R2 ;  /* 0x000000010a007824 */ /* 0x000fe200078e0202 */
[----:B------:R-:W-:-:S11]  /*46c0*/  IMNMX R5, R11, R3, PT ;  /* 0x000000030b057217 */ /* 0x000fd60003800200 */
[----:B------:R-:W-:Y:S05]  /*46d0*/  @!P0 BRA `(.L_x_633) ;  /* 0x0000014000008947 */ /* 0x000fea0003800000 */
[----:B------:R-:W-:Y:S01]  /*46e0*/  IADD3 R2, -R236, R237, R2 ;  /* 0x000000edec027210 */ /* 0x000fe20007ffe102 */
[----:B------:R-:W-:Y:S03]  /*46f0*/  BSSY B0, `(.L_x_634) ;  /* 0x000000e000007945 */ /* 0x000fe60003800000 */
        /* <DEDUP_REMOVED lines=9> */
.L_x_635:
[----:B------:R-:W-:-:S04]  /*4790*/  MOV R3, c[0x0][0x32c] ;  /* 0x0000cb0000037a02 */ /* 0x000fc80000000f00 */
[----:B------:R-:W-:-:S13]  /*47a0*/  ISETP.NE.AND P0, PT, R3, 0x1, PT ;  /* 0x000000010300780c */ /* 0x000fda0003f05270 */
[----:B------:R-:W-:-:S05]  /*47b0*/  @P0 IMAD.HI.U32 R3, R2, c[0x0][0x330], RZ ;  /* 0x0000cc0002030a27 */ /* 0x000fca00078e00ff */
[----:B------:R-:W-:Y:S02]  /*47c0*/  @P0 SHF.R.U32.HI R2, RZ, c[0x0][0x334], R3 ;  /* 0x0000cd00ff020a19 */ /* 0x000fe40000011603 */
.L_x_636:
[----:B------:R-:W-:Y:S05]  /*47d0*/  BSYNC B0 ;  /* 0x0000000000007941 */ /* 0x000fea0003800000 */
.L_x_634:
[----:B------:R-:W-:-:S05]  /*47e0*/  IMAD R2, R2, c[0x0][0x32c], R12 ;  /* 0x0000cb0002027a24 */ /* 0x000fca00078e020c */
[----:B------:R-:W-:Y:S02]  /*47f0*/  IADD3 R3, R2, c[0x0][0x32c], RZ ;  /* 0x0000cb0002037a10 */ /* 0x000fe40007ffe0ff */
[----:B------:R-:W-:Y:S02]  /*4800*/  IMNMX R0, R0, R2, !PT ;  /* 0x0000000200007217 */ /* 0x000fe40007800200 */
[----:B------:R-:W-:Y:S02]  /*4810*/  IMNMX R5, R5, R3, PT ;  /* 0x0000000305057217 */ /* 0x000fe40003800200 */
.L_x_633:
[----:B------:R-:W-:Y:S05]  /*4820*/  BRA.DIV ~URZ, `(.L_x_637) ;  /* 0x00016d027f007947 */ /* 0x000fea000b800000 */
[----:B------:R2:W3:Y:S02]  /*4830*/  SHFL.IDX PT, R2, R8, 0x1, 0x1c1f ;  /* 0x003c1f0008027f89 */ /* 0x0004e400000e0000 */
.L_x_824:
[----:B------:R-:W-:Y:S02]  /*4840*/  IMAD.MOV.U32 R3, RZ, RZ, c[0x0][0x32c] ;  /* 0x0000cb00ff037624 */ /* 0x000fe400078e00ff */
[----:B---3--:R-:W-:-:S03]  /*4850*/  IMAD.IADD R6, R10, 0x1, R2 ;  /* 0x000000010a067824 */ /* 0x008fc600078e0202 */
[----:B------:R-:W-:Y:S02]  /*4860*/  ISETP.GE.AND P0, PT, R3, 0x1, PT ;  /* 0x000000010300780c */ /* 0x000fe40003f06270 */
[----:B------:R-:W-:-:S04]  /*4870*/  IADD3 R3, R9, R2, RZ ;  /* 0x0000000209037210 */ /* 0x000fc80007ffe0ff */
[----:B------:R-:W-:-:S07]  /*4880*/  IMNMX R7, R11, R3, PT ;  /* 0x000000030b077217 */ /* 0x000fce0003800200 */
        /* <DEDUP_REMOVED lines=12> */
.L_x_640:
[----:B------:R-:W-:-:S04]  /*4950*/  MOV R3, c[0x0][0x32c] ;  /* 0x0000cb0000037a02 */ /* 0x000fc80000000f00 */
[----:B------:R-:W-:-:S13]  /*4960*/  ISETP.NE.AND P0, PT, R3, 0x1, PT ;  /* 0x000000010300780c */ /* 0x000fda0003f05270 */
[----:B------:R-:W-:-:S05]  /*4970*/  @P0 IMAD.HI.U32 R3, R2, c[0x0][0x330], RZ ;  /* 0x0000cc0002030a27 */ /* 0x000fca00078e00ff */
[----:B------:R-:W-:Y:S02]  /*4980*/  @P0 SHF.R.U32.HI R2, RZ, c[0x0][0x334], R3 ;  /* 0x0000cd00ff020a19 */ /* 0x000fe40000011603 */
.L_x_641:
[----:B------:R-:W-:Y:S05]  /*4990*/  BSYNC B0 ;  /* 0x0000000000007941 */ /* 0x000fea0003800000 */
.L_x_639:
[----:B------:R-:W-:-:S05]  /*49a0*/  IMAD R2, R2, c[0x0][0x32c], R12 ;  /* 0x0000cb0002027a24 */ /* 0x000fca00078e020c */
[----:B------:R-:W-:Y:S02]  /*49b0*/  IADD3 R3, R2, c[0x0][0x32c], RZ ;  /* 0x0000cb0002037a10 */ /* 0x000fe40007ffe0ff */
[----:B------:R-:W-:Y:S02]  /*49c0*/  IMNMX R6, R6, R2, !PT ;  /* 0x0000000206067217 */ /* 0x000fe40007800200 */
[----:B------:R-:W-:Y:S02]  /*49d0*/  IMNMX R7, R7, R3, PT ;  /* 0x0000000307077217 */ /* 0x000fe40003800200 */
.L_x_638:
[----:B------:R-:W-:Y:S02]  /*49e0*/  ISETP.GE.AND P0, PT, R4, 0x2, PT ;  /* 0x000000020400780c */ /* 0x000fe40003f06270 */
[----:B------:R-:W-:Y:S02]  /*49f0*/  LOP3.LUT R204, R204, 0xffffbfff, RZ, 0xc0, !PT ;  /* 0xffffbfffcccc7812 */ /* 0x000fe400078ec0ff */
[C---:B------:R-:W-:Y:S02]  /*4a00*/  ISETP.GE.AND P1, PT, R4.reuse, 0x9, PT ;  /* 0x000000090400780c */ /* 0x040fe40003f26270 */
[----:B------:R-:W-:-:S02]  /*4a10*/  ISETP.GE.AND P6, PT, R4, 0x31, PT ;  /* 0x000000310400780c */ /* 0x000fc40003fc6270 */
[C---:B------:R-:W-:Y:S02]  /*4a20*/  ISETP.GE.AND P5, PT, R4.reuse, 0x32, PT ;  /* 0x000000320400780c */ /* 0x040fe40003fa6270 */
[C---:B------:R-:W-:Y:S02]  /*4a30*/  ISETP.GE.AND P4, PT, R4.reuse, 0x39, PT ;  /* 0x000000390400780c */ /* 0x040fe40003f86270 */
[----:B------:R-:W-:Y:S02]  /*4a40*/  ISETP.GE.AND P3, PT, R4, 0x3a, PT ;  /* 0x0000003a0400780c */ /* 0x000fe40003f66270 */
[----:B------:R-:W-:Y:S02]  /*4a50*/  @P0 LOP3.LUT R204, R204, 0x4000, RZ, 0xfc, !PT ;  /* 0x00004000cccc0812 */ /* 0x000fe400078efcff */
[----:B------:R-:W-:Y:S02]  /*4a60*/  ISETP.GT.AND P0, PT, R0, 0x1, !P0 ;  /* 0x000000010000780c */ /* 0x000fe40004704270 */
[----:B------:R-:W-:-:S02]  /*4a70*/  LOP3.LUT R204, R204, 0xfffffbff, RZ, 0xc0, !PT ;  /* 0xfffffbffcccc7812 */ /* 0x000fc400078ec0ff */
[----:B------:R-:W-:Y:S02]  /*4a80*/  ISETP.LT.OR P0, PT, R5, 0x2, P0 ;  /* 0x000000020500780c */ /* 0x000fe40000701670 */
[----:B------:R-:W-:Y:S02]  /*4a90*/  @P1 LOP3.LUT R204, R204, 0x400, RZ, 0xfc, !PT ;  /* 0x00000400cccc1812 */ /* 0x000fe400078efcff */
[----:B------:R-:W-:Y:S02]  /*4aa0*/  FSEL R15, R77, -INF , !P0 ;  /* 0xff8000004d0f7808 */ /* 0x000fe40004000000 */
[----:B------:R-:W-:Y:S02]  /*4ab0*/  ISETP.GT.AND P0, PT, R0, 0x8, !P1 ;  /* 0x000000080000780c */ /* 0x000fe40004f04270 */
[----:B------:R-:W-:Y:S02]  /*4ac0*/  ISETP.GE.AND P1, PT, R4, 0xa, PT ;  /* 0x0000000a0400780c */ /* 0x000fe40003f26270 */
[----:B------:R-:W-:-:S02]  /*4ad0*/  ISETP.LT.OR P0, PT, R5, 0x9, P0 ;  /* 0x000000090500780c */ /* 0x000fc40000701670 */
[----:B------:R-:W-:Y:S02]  /*4ae0*/  LOP3.LUT R204, R204, 0xfffffdff, RZ, 0xc0, !PT ;  /* 0xfffffdffcccc7812 */ /* 0x000fe400078ec0ff */
[----:B------:R-:W-:Y:S02]  /*4af0*/  FSEL R17, R72, -INF , !P0 ;  /* 0xff80000048117808 */ /* 0x000fe40004000000 */
[----:B------:R-:W-:Y:S02]  /*4b00*/  ISETP.GT.AND P0, PT, R0, 0x9, !P1 ;  /* 0x000000090000780c */ /* 0x000fe40004f04270 */
[----:B------:R-:W-:Y:S02]  /*4b10*/  ISETP.GE.AND P2, PT, R4, 0x41, PT ;  /* 0x000000410400780c */ /* 0x000fe40003f46270 */
[----:B------:R-:W-:Y:S02]  /*4b20*/  ISETP.LT.OR P0, PT, R5, 0xa, P0 ;  /* 0x0000000a0500780c */ /* 0x000fe40000701670 */
[----:B------:R-:W-:-:S02]  /*4b30*/  @P1 LOP3.LUT R204, R204, 0x200, RZ, 0xfc, !PT ;  /* 0x00000200cccc1812 */ /* 0x000fc400078efcff */
[----:B------:R-:W-:Y:S02]  /*4b40*/  ISETP.GE.AND P1, PT, R4, 0x11, PT ;  /* 0x000000110400780c */ /* 0x000fe40003f26270 */
[----:B------:R-:W-:Y:S02]  /*4b50*/  LOP3.LUT R204, R204, 0xfffffeff, RZ, 0xc0, !PT ;  /* 0xfffffeffcccc7812 */ /* 0x000fe400078ec0ff */
[----:B------:R-:W-:Y:S02]  /*4b60*/  FSEL R18, R73, -INF , !P0 ;  /* 0xff80000049127808 */ /* 0x000fe40004000000 */
[----:B------:R-:W-:-:S04]  /*4b70*/  ISETP.GT.AND P0, PT, R0, 0x10, !P1 ;  /* 0x000000100000780c */ /* 0x000fc80004f04270 */
[----:B------:R-:W-:-:S03]  /*4b80*/  ISETP.LT.OR P0, PT, R5, 0x11, P0 ;  /* 0x000000110500780c */ /* 0x000fc60000701670 */
[----:B------:R-:W-:Y:S02]  /*4b90*/  @P1 LOP3.LUT R204, R204, 0x100, RZ, 0xfc, !PT ;  /* 0x00000100cccc1812 */ /* 0x000fe400078efcff */
        /* <DEDUP_REMOVED lines=31> */
[----:B------:R-:W-:Y:S02]  /*4d90*/  FSEL R136, R61, -INF , !P0 ;  /* 0xff8000003d887808 */ /* 0x000fe40004000000 */
[----:B------:R-:W-:Y:S02]  /*4da0*/  LOP3.LUT R204, R204, 0xfffffffd, RZ, 0xc0, !PT ;  /* 0xfffffffdcccc7812 */ /* 0x000fe400078ec0ff */
[----:B------:R-:W-:-:S04]  /*4db0*/  ISETP.GT.AND P0, PT, R0, 0x28, !P1 ;  /* 0x000000280000780c */ /* 0x000fc80004f04270 */
[----:B------:R-:W-:-:S03]  /*4dc0*/  ISETP.LT.OR P0, PT, R5, 0x29, P0 ;  /* 0x000000290500780c */ /* 0x000fc60000701670 */
[----:B------:R-:W-:Y:S02]  /*4dd0*/  @P1 LOP3.LUT R204, R204, 0x2, RZ, 0xfc, !PT ;  /* 0x00000002cccc1812 */ /* 0x000fe400078efcff */
[----:B------:R-:W-:Y:S02]  /*4de0*/  ISETP.GE.AND P1, PT, R4, 0x2a, PT ;  /* 0x0000002a0400780c */ /* 0x000fe40003f26270 */
[----:B------:R-:W-:Y:S02]  /*4df0*/  FSEL R135, R56, -INF , !P0 ;  /* 0xff80000038877808 */ /* 0x000fe40004000000 */
[----:B------:R-:W-:Y:S02]  /*4e00*/  ISETP.GT.AND P0, PT, R0, 0x29, !P1 ;  /* 0x000000290000780c */ /* 0x000fe40004f04270 */
[----:B------:R-:W-:Y:S02]  /*4e10*/  LOP3.LUT R204, R204, 0xfffffffe, RZ, 0xc0, !PT ;  /* 0xfffffffecccc7812 */ /* 0x000fe400078ec0ff */
[----:B------:R-:W-:-:S04]  /*4e20*/  ISETP.LT.OR P0, PT, R5, 0x2a, P0 ;  /* 0x0000002a0500780c */ /* 0x000fc80000701670 */
[----:B------:R-:W-:Y:S02]  /*4e30*/  FSEL R134, R57, -INF , !P0 ;  /* 0xff80000039867808 */ /* 0x000fe40004000000 */
[----:B------:R-:W-:Y:S02]  /*4e40*/  ISETP.GT.AND P0, PT, R0, 0x30, !P6 ;  /* 0x000000300000780c */ /* 0x000fe40007704270 */
[----:B------:R-:W-:Y:S02]  /*4e50*/  @P1 LOP3.LUT R204, R204, 0x1, RZ, 0xfc, !PT ;  /* 0x00000001cccc1812 */ /* 0x000fe400078efcff */
[----:B------:R-:W-:Y:S02]  /*4e60*/  ISETP.LT.OR P0, PT, R5, 0x31, P0 ;  /* 0x000000310500780c */ /* 0x000fe40000701670 */
[----:B------:R-:W-:Y:S02]  /*4e70*/  ISETP.GE.AND P1, PT, R4, 0x42, PT ;  /* 0x000000420400780c */ /* 0x000fe40003f26270 */
[----:B------:R-:W-:-:S02]  /*4e80*/  FSEL R149, R52, -INF , !P0 ;  /* 0xff80000034957808 */ /* 0x000fc40004000000 */
[----:B------:R-:W-:Y:S02]  /*4e90*/  ISETP.GT.AND P0, PT, R0, 0x31, !P5 ;  /* 0x000000310000780c */ /* 0x000fe40006f04270 */
[----:B------:R-:W-:Y:S02]  /*4ea0*/  LOP3.LUT R204, R204, 0xfffff7ff, RZ, 0xc0, !PT ;  /* 0xfffff7ffcccc7812 */ /* 0x000fe400078ec0ff */
        /* <DEDUP_REMOVED lines=14> */
[----:B------:R-:W-:-:S13]  /*4f90*/  ISETP.GE.AND P0, PT, R4, 0x49, PT ;  /* 0x000000490400780c */ /* 0x000fda0003f06270 */
[----:B------:R-:W-:Y:S02]  /*4fa0*/  @P0 LOP3.LUT R204, R204, 0x800, RZ, 0xfc, !PT ;  /* 0x00000800cccc0812 */ /* 0x000fe400078efcff */
[----:B------:R-:W-:Y:S02]  /*4fb0*/  ISETP.GT.AND P0, PT, R0, 0x48, !P0 ;  /* 0x000000480000780c */ /* 0x000fe40004704270 */
[----:B------:R-:W-:Y:S02]  /*4fc0*/  LOP3.LUT R204, R204, 0xffffefff, RZ, 0xc0, !PT ;  /* 0xffffefffcccc7812 */ /* 0x000fe400078ec0ff */
[----:B------:R-:W-:-:S04]  /*4fd0*/  ISETP.LT.OR P0, PT, R5, 0x49, P0 ;  /* 0x000000490500780c */ /* 0x000fc80000701670 */
[----:B------:R-:W-:Y:S02]  /*4fe0*/  FSEL R167, R24, -INF , !P0 ;  /* 0xff80000018a77808 */ /* 0x000fe40004000000 */
[----:B------:R-:W-:-:S13]  /*4ff0*/  ISETP.GE.AND P0, PT, R4, 0x1, PT ;  /* 0x000000010400780c */ /* 0x000fda0003f06270 */
[----:B------:R-:W-:Y:S02]  /*5000*/  @P0 LOP3.LUT R204, R204, 0x1000, RZ, 0xfc, !PT ;  /* 0x00001000cccc0812 */ /* 0x000fe400078efcff */
[----:B------:R-:W-:Y:S02]  /*5010*/  ISETP.GT.AND P0, PT, R0, RZ, !P0 ;  /* 0x000000ff0000720c */ /* 0x000fe40004704270 */
[----:B------:R-:W-:Y:S02]  /*5020*/  LOP3.LUT R204, R204, 0xffffdfff, RZ, 0xc0, !PT ;  /* 0xffffdfffcccc7812 */ /* 0x000fe400078ec0ff */
[----:B------:R-:W-:-:S04]  /*5030*/  ISETP.LT.OR P0, PT, R5, 0x1, P0 ;  /* 0x000000010500780c */ /* 0x000fc80000701670 */
[----:B------:R-:W-:Y:S02]  /*5040*/  FSEL R14, R76, -INF , !P0 ;  /* 0xff8000004c0e7808 */ /* 0x000fe40004000000 */
[----:B------:R-:W-:-:S13]  /*5050*/  ISETP.GE.AND P0, PT, R4, 0x4a, PT ;  /* 0x0000004a0400780c */ /* 0x000fda0003f06270 */
[----:B------:R-:W-:Y:S02]  /*5060*/  @P0 LOP3.LUT R204, R204, 0x2000, RZ, 0xfc, !PT ;  /* 0x00002000cccc0812 */ /* 0x000fe400078efcff */
[----:B------:R-:W-:-:S04]  /*5070*/  ISETP.GT.AND P0, PT, R0, 0x49, !P0 ;  /* 0x000000490000780c */ /* 0x000fc80004704270 */
[----:B------:R-:W-:-:S04]  /*5080*/  ISETP.LT.OR P0, PT, R5, 0x4a, P0 ;  /* 0x0000004a0500780c */ /* 0x000fc80000701670 */
[----:B------:R-:W-:Y:S01]  /*5090*/  FSEL R166, R25, -INF , !P0 ;  /* 0xff80000019a67808 */ /* 0x000fe20004000000 */
[----:B------:R-:W-:Y:S06]  /*50a0*/  BRA.DIV ~URZ, `(.L_x_642) ;  /* 0x000164f27f007947 */ /* 0x000fec000b800000 */
[----:B------:R3:W4:Y:S02]  /*50b0*/  SHFL.IDX PT, R3, R8, 0x2, 0x1c1f ;  /* 0x005c1f0008037f89 */ /* 0x00072400000e0000 */
.L_x_825:
[----:B------:R-:W-:Y:S01]  /*50c0*/  IMAD.MOV.U32 R0, RZ, RZ, c[0x0][0x32c] ;  /* 0x0000cb00ff007624 */ /* 0x000fe200078e00ff */
[----:B----4-:R-:W-:-:S04]  /*50d0*/  IADD3 R2, R9, R3, RZ ;  /* 0x0000000309027210 */ /* 0x010fc80007ffe0ff */
        /* <DEDUP_REMOVED lines=15> */
.L_x_645:
[----:B------:R-:W-:-:S04]  /*51d0*/  MOV R4, c[0x0][0x32c] ;  /* 0x0000cb0000047a02 */ /* 0x000fc80000000f00 */
[----:B------:R-:W-:-:S13]  /*51e0*/  ISETP.NE.AND P0, PT, R4, 0x1, PT ;  /* 0x000000010400780c */ /* 0x000fda0003f05270 */
[----:B------:R-:W-:-:S05]  /*51f0*/  @P0 IMAD.HI.U32 R4, R3, c[0x0][0x330], RZ ;  /* 0x0000cc0003040a27 */ /* 0x000fca00078e00ff */
[----:B------:R-:W-:Y:S02]  /*5200*/  @P0 SHF.R.U32.HI R3, RZ, c[0x0][0x334], R4 ;  /* 0x0000cd00ff030a19 */ /* 0x000fe40000011604 */
.L_x_646:
[----:B------:R-:W-:Y:S05]  /*5210*/  BSYNC B0 ;  /* 0x0000000000007941 */ /* 0x000fea0003800000 */
.L_x_644:
[----:B------:R-:W-:-:S05]  /*5220*/  IMAD R3, R3, c[0x0][0x32c], R12 ;  /* 0x0000cb0003037a24 */ /* 0x000fca00078e020c */
[----:B------:R-:W-:Y:S02]  /*5230*/  IADD3 R4, R3, c[0x0][0x32c], RZ ;  /* 0x0000cb0003047a10 */ /* 0x000fe40007ffe0ff */
[----:B------:R-:W-:Y:S02]  /*5240*/  IMNMX R0, R0, R3, !PT ;  /* 0x0000000300007217 */ /* 0x000fe40007800200 */
[----:B------:R-:W-:Y:S02]  /*5250*/  IMNMX R2, R2, R4, PT ;  /* 0x0000000402027217 */ /* 0x000fe40003800200 */
.L_x_643:
[----:B------:R-:W-:Y:S02]  /*5260*/  LOP3.LUT P0, RZ, R204, 0x400, RZ, 0xc0, !PT ;  /* 0x00000400ccff7812 */ /* 0x000fe4000780c0ff */
[----:B------:R-:W-:Y:S02]  /*5270*/  P2R R3, PR, RZ, 0x40 ;  /* 0x00000040ff037803 */ /* 0x000fe40000000000 */
[----:B------:R-:W-:-:S04]  /*5280*/  ISETP.GT.AND P0, PT, R6, 0x8, !P0 ;  /* 0x000000080600780c */ /* 0x000fc80004704270 */
[----:B------:R-:W-:-:S04]  /*5290*/  ISETP.LT.OR P0, PT, R7, 0x9, P0 ;  /* 0x000000090700780c */ /* 0x000fc80000701670 */
[----:B------:R-:W-:Y:S02]  /*52a0*/  FSEL R19, R74, -INF , !P0 ;  /* 0xff8000004a137808 */ /* 0x000fe40004000000 */
[----:B------:R-:W-:-:S04]  /*52b0*/  LOP3.LUT P0, RZ, R204, 0x200, RZ, 0xc0, !PT ;  /* 0x00000200ccff7812 */ /* 0x000fc8000780c0ff */
        /* <DEDUP_REMOVED lines=35> */
[----:B------:R-:W-:Y:S02]  /*54f0*/  ISETP.GT.AND P0, PT, R6, 0x30, !P6 ;  /* 0x000000300600780c */ /* 0x000fe40007704270 */
[----:B------:R-:W-:Y:S02]  /*5500*/  LOP3.LUT P6, RZ, R204, 0x1000, RZ, 0xc0, !PT ;  /* 0x00001000ccff7812 */ /* 0x000fe400078cc0ff */
        /* <DEDUP_REMOVED lines=17> */
[----:B------:R-:W-:-:S04]  /*5620*/  LOP3.LUT P0, RZ, R204, 0x4000, RZ, 0xc0, !PT ;  /* 0x00004000ccff7812 */ /* 0x000fc8000780c0ff */
[----:B------:R-:W-:-:S04]  /*5630*/  ISETP.GT.AND P0, PT, R6, 0x1, !P0 ;  /* 0x000000010600780c */ /* 0x000fc80004704270 */
[----:B------:R-:W-:-:S04]  /*5640*/  ISETP.LT.OR P0, PT, R7, 0x2, P0 ;  /* 0x000000020700780c */ /* 0x000fc80000701670 */
[----:B------:R-:W-:Y:S02]  /*5650*/  FSEL R16, R79, -INF , !P0 ;  /* 0xff8000004f107808 */ /* 0x000fe40004000000 */
[----:B------:R-:W-:-:S04]  /*5660*/  ISETP.GT.AND P0, PT, R6, RZ, !P6 ;  /* 0x000000ff0600720c */ /* 0x000fc80007704270 */
        /* <DEDUP_REMOVED lines=10> */
[----:B------:R-:W-:Y:S02]  /*5710*/  ISETP.GT.AND P0, PT, R0, RZ, !P6 ;  /* 0x000000ff0000720c */ /* 0x000fe40007704270 */
[----:B------:R-:W-:Y:S02]  /*5720*/  ISETP.NE.AND P6, PT, R3, RZ, PT ;  /* 0x000000ff0300720c */ /* 0x000fe40003fc5270 */
        /* <DEDUP_REMOVED lines=71> */
[----:B------:R-:W-:Y:S01]  /*5ba0*/  FSEL R158, R81, -INF , !P0 ;  /* 0xff800000519e7808 */ /* 0x000fe20004000000 */
[----:B------:R-:W-:Y:S06]  /*5bb0*/  BRA.DIV ~URZ, `(.L_x_647) ;  /* 0x00015a527f007947 */ /* 0x000fec000b800000 */
[----:B------:R4:W1:Y:S02]  /*5bc0*/  SHFL.IDX PT, R3, R8, 0x3, 0x1c1f ;  /* 0x007c1f0008037f89 */ /* 0x00086400000e0000 */
.L_x_826:
[----:B------:R-:W-:Y:S01]  /*5bd0*/  IMAD.MOV.U32 R0, RZ, RZ, c[0x0][0x32c] ;  /* 0x0000cb00ff007624 */ /* 0x000fe200078e00ff */
[----:B-1----:R-:W-:-:S04]  /*5be0*/  IADD3 R2, R9, R3, RZ ;  /* 0x0000000309027210 */ /* 0x002fc80007ffe0ff */
        /* <DEDUP_REMOVED lines=15> */
.L_x_650:
[----:B------:R-:W-:-:S04]  /*5ce0*/  MOV R4, c[0x0][0x32c] ;  /* 0x0000cb0000047a02 */ /* 0x000fc80000000f00 */
[----:B------:R-:W-:-:S13]  /*5cf0*/  ISETP.NE.AND P0, PT, R4, 0x1, PT ;  /* 0x000000010400780c */ /* 0x000fda0003f05270 */
[----:B------:R-:W-:-:S05]  /*5d00*/  @P0 IMAD.HI.U32 R4, R3, c[0x0][0x330], RZ ;  /* 0x0000cc0003040a27 */ /* 0x000fca00078e00ff */
[----:B------:R-:W-:Y:S02]  /*5d10*/  @P0 SHF.R.U32.HI R3, RZ, c[0x0][0x334], R4 ;  /* 0x0000cd00ff030a19 */ /* 0x000fe40000011604 */
.L_x_651:
[----:B------:R-:W-:Y:S05]  /*5d20*/  BSYNC B0 ;  /* 0x0000000000007941 */ /* 0x000fea0003800000 */
.L_x_649:
[----:B------:R-:W-:-:S05]  /*5d30*/  IMAD R3, R3, c[0x0][0x32c], R12 ;  /* 0x0000cb0003037a24 */ /* 0x000fca00078e020c */
[----:B------:R-:W-:Y:S02]  /*5d40*/  IADD3 R4, R3, c[0x0][0x32c], RZ ;  /* 0x0000cb0003047a10 */ /* 0x000fe40007ffe0ff */
[----:B------:R-:W-:Y:S02]  /*5d50*/  IMNMX R0, R0, R3, !PT ;  /* 0x0000000300007217 */ /* 0x000fe40007800200 */
[----:B------:R-:W-:Y:S02]  /*5d60*/  IMNMX R2, R2, R4, PT ;  /* 0x0000000402027217 */ /* 0x000fe40003800200 */
.L_x_648:
[----:B------:R-:W-:Y:S02]  /*5d70*/  LOP3.LUT P0, RZ, R204, 0x400, RZ, 0xc0, !PT ;  /* 0x00000400ccff7812 */ /* 0x000fe4000780c0ff */
[----:B------:R-:W-:Y:S02]  /*5d80*/  FMNMX.FTZ R3, R33, R34, !PT ;  /* 0x0000002221037209 */ /* 0x000fe40007810000 */
[----:B------:R-:W-:Y:S02]  /*5d90*/  ISETP.GT.AND P0, PT, R0, 0x8, !P0 ;  /* 0x000000080000780c */ /* 0x000fe40004704270 */
[----:B------:R-:W-:-:S02]  /*5da0*/  FMNMX.FTZ R3, R36, R3, !PT ;  /* 0x0000000324037209 */ /* 0x000fc40007810000 */
[----:B------:R-:W-:Y:S02]  /*5db0*/  ISETP.LT.OR P0, PT, R2, 0x9, P0 ;  /* 0x000000090200780c */ /* 0x000fe40000701670 */
[----:B------:R-:W-:Y:S02]  /*5dc0*/  FMNMX.FTZ R3, R37, R3, !PT ;  /* 0x0000000325037209 */ /* 0x000fe40007810000 */
[----:B------:R-:W-:Y:S02]  /*5dd0*/  FSEL R11, R46, -INF , !P0 ;  /* 0xff8000002e0b7808 */ /* 0x000fe40004000000 */
[----:B------:R-:W-:Y:S02]  /*5de0*/  LOP3.LUT P0, RZ, R204, 0x200, RZ, 0xc0, !PT ;  /* 0x00000200ccff7812 */ /* 0x000fe4000780c0ff */
[----:B------:R-:W-:Y:S02]  /*5df0*/  FMNMX.FTZ R3, R39, R3, !PT ;  /* 0x0000000327037209 */ /* 0x000fe40007810000 */
[----:B------:R-:W-:-:S02]  /*5e00*/  ISETP.GT.AND P0, PT, R0, 0x9, !P0 ;  /* 0x000000090000780c */ /* 0x000fc40004704270 */
[----:B------:R-:W-:Y:S02]  /*5e10*/  FMNMX.FTZ R3, R44, R3, !PT ;  /* 0x000000032c037209 */ /* 0x000fe40007810000 */
[----:B------:R-:W-:Y:S02]  /*5e20*/  ISETP.LT.OR P0, PT, R2, 0xa, P0 ;  /* 0x0000000a0200780c */ /* 0x000fe40000701670 */
[----:B------:R-:W-:Y:S02]  /*5e30*/  FMNMX.FTZ R3, R48, R3, !PT ;  /* 0x0000000330037209 */ /* 0x000fe40007810000 */
[----:B------:R-:W-:Y:S02]  /*5e40*/  FSEL R32, R47, -INF , !P0 ;  /* 0xff8000002f207808 */ /* 0x000fe40004000000 */
[----:B------:R-:W-:Y:S02]  /*5e50*/  LOP3.LUT P0, RZ, R204, 0x100, RZ, 0xc0, !PT ;  /* 0x00000100ccff7812 */ /* 0x000fe4000780c0ff */
[----:B------:R-:W-:-:S02]  /*5e60*/  FMNMX.FTZ R3, R94, R3, !PT ;  /* 0x000000035e037209 */ /* 0x000fc40007810000 */
[----:B------:R-:W-:Y:S02]  /*5e70*/  ISETP.GT.AND P0, PT, R0, 0x10, !P0 ;  /* 0x000000100000780c */ /* 0x000fe40004704270 */
[----:B------:R-:W-:Y:S02]  /*5e80*/  FMNMX.FTZ R3, R126, R3, !PT ;  /* 0x000000037e037209 */ /* 0x000fe40007810000 */
[----:B------:R-:W-:Y:S02]  /*5e90*/  ISETP.LT.OR P0, PT, R2, 0x11, P0 ;  /* 0x000000110200780c */ /* 0x000fe40000701670 */
[----:B------:R-:W-:Y:S02]  /*5ea0*/  FMNMX.FTZ R3, R127, R3, !PT ;  /* 0x000000037f037209 */ /* 0x000fe40007810000 */
[----:B------:R-:W-:Y:S02]  /*5eb0*/  FSEL R60, R114, -INF , !P0 ;  /* 0xff800000723c7808 */ /* 0x000fe40004000000 */
[----:B------:R-:W-:-:S02]  /*5ec0*/  LOP3.LUT P0, RZ, R204, 0x80, RZ, 0xc0, !PT ;  /* 0x00000080ccff7812 */ /* 0x000fc4000780c0ff */
[----:B------:R-:W-:Y:S02]  /*5ed0*/  FMNMX.FTZ R3, R128, R3, !PT ;  /* 0x0000000380037209 */ /* 0x000fe40007810000 */
[----:B------:R-:W-:Y:S02]  /*5ee0*/  ISETP.GT.AND P0, PT, R0, 0x11, !P0 ;  /* 0x000000110000780c */ /* 0x000fe40004704270 */
[----:B------:R-:W-:Y:S02]  /*5ef0*/  FMNMX.FTZ R3, R129, R3, !PT ;  /* 0x0000000381037209 */ /* 0x000fe40007810000 */
[----:B------:R-:W-:Y:S02]  /*5f00*/  ISETP.LT.OR P0, PT, R2, 0x12, P0 ;  /* 0x000000120200780c */ /* 0x000fe40000701670 */
[----:B------:R-:W-:Y:S02]  /*5f10*/  FMNMX.FTZ R3, R153, R3, !PT ;  /* 0x0000000399037209 */ /* 0x000fe40007810000 */
[----:B------:R-:W-:-:S02]  /*5f20*/  FSEL R62, R115, -INF , !P0 ;  /* 0xff800000733e7808 */ /* 0x000fc40004000000 */
[----:B------:R-:W-:Y:S02]  /*5f30*/  LOP3.LUT P0, RZ, R204, 0x20, RZ, 0xc0, !PT ;  /* 0x00000020ccff7812 */ /* 0x000fe4000780c0ff */
[----:B------:R-:W-:Y:S02]  /*5f40*/  FMNMX.FTZ R3, R152, R3, !PT ;  /* 0x0000000398037209 */ /* 0x000fe40007810000 */
[----:B------:R-:W-:Y:S02]  /*5f50*/  ISETP.GT.AND P0, PT, R0, 0x18, !P0 ;  /* 0x000000180000780c */ /* 0x000fe40004704270 */
[----:B------:R-:W-:Y:S02]  /*5f60*/  FMNMX.FTZ R3, R151, R3, !PT ;  /* 0x0000000397037209 */ /* 0x000fe40007810000 */
[----:B------:R-:W-:Y:S02]  /*5f70*/  ISETP.LT.OR P0, PT, R2, 0x19, P0 ;  /* 0x000000190200780c */ /* 0x000fe40000701670 */
[----:B------:R-:W-:-:S02]  /*5f80*/  FMNMX.FTZ R3, R150, R3, !PT ;  /* 0x0000000396037209 */ /* 0x000fc40007810000 */
[----:B------:R-:W-:Y:S02]  /*5f90*/  FSEL R63, R98, -INF , !P0 ;  /* 0xff800000623f7808 */ /* 0x000fe40004000000 */
[----:B------:R-:W-:Y:S02]  /*5fa0*/  LOP3.LUT P0, RZ, R204, 0x10, RZ, 0xc0, !PT ;  /* 0x00000010ccff7812 */ /* 0x000fe4000780c0ff */
[----:B------:R-:W-:Y:S02]  /*5fb0*/  FMNMX.FTZ R3, R161, R3, !PT ;  /* 0x00000003a1037209 */ /* 0x000fe40007810000 */
        /* <DEDUP_REMOVED lines=38> */
[C---:B------:R-:W-:Y:S02]  /*6220*/  ISETP.GT.AND P0, PT, R0.reuse, 0x41, !P1 ;  /* 0x000000410000780c */ /* 0x040fe40004f04270 */
[----:B------:R-:W-:Y:S02]  /*6230*/  ISETP.GT.AND P1, PT, R0, RZ, !P5 ;  /* 0x000000ff0000720c */ /* 0x000fe40006f24270 */
[C---:B------:R-:W-:Y:S02]  /*6240*/  ISETP.LT.OR P0, PT, R2.reuse, 0x42, P0 ;  /* 0x000000420200780c */ /* 0x040fe40000701670 */
[----:B------:R-:W-:Y:S02]  /*6250*/  ISETP.LT.OR P1, PT, R2, 0x1, P1 ;  /* 0x000000010200780c */ /* 0x000fe40000f21670 */
[----:B------:R-:W-:-:S02]  /*6260*/  FSEL R156, R103, -INF , !P0 ;  /* 0xff800000679c7808 */ /* 0x000fc40004000000 */
[----:B------:R-:W-:Y:S02]  /*6270*/  ISETP.GT.AND P0, PT, R0, 0x1, !P3 ;  /* 0x000000010000780c */ /* 0x000fe40005f04270 */
[----:B------:R-:W-:Y:S02]  /*6280*/  FSEL R9, R118, -INF , !P1 ;  /* 0xff80000076097808 */ /* 0x000fe40004800000 */
[----:B------:R-:W-:-:S04]  /*6290*/  ISETP.LT.OR P0, PT, R2, 0x2, P0 ;  /* 0x000000020200780c */ /* 0x000fc80000701670 */
[----:B------:R-:W-:Y:S02]  /*62a0*/  FSEL R10, R119, -INF , !P0 ;  /* 0xff800000770a7808 */ /* 0x000fe40004000000 */
[----:B------:R-:W-:Y:S02]  /*62b0*/  ISETP.GT.AND P0, PT, R0, 0x48, !P4 ;  /* 0x000000480000780c */ /* 0x000fe40006704270 */
[----:B------:R-:W-:Y:S02]  /*62c0*/  FMNMX.FTZ R7, R9, R10, !PT ;  /* 0x0000000a09077209 */ /* 0x000fe40007810000 */
[----:B------:R-:W-:Y:S02]  /*62d0*/  ISETP.LT.OR P0, PT, R2, 0x49, P0 ;  /* 0x000000490200780c */ /* 0x000fe40000701670 */
[----:B------:R-:W-:Y:S02]  /*62e0*/  FMNMX.FTZ R7, R11, R7, !PT ;  /* 0x000000070b077209 */ /* 0x000fe40007810000 */
[----:B------:R-:W-:-:S02]  /*62f0*/  FSEL R155, R82, -INF , !P0 ;  /* 0xff800000529b7808 */ /* 0x000fc40004000000 */
[----:B------:R-:W-:Y:S02]  /*6300*/  ISETP.GT.AND P0, PT, R0, 0x49, !P6 ;  /* 0x000000490000780c */ /* 0x000fe40007704270 */
[----:B------:R-:W-:Y:S02]  /*6310*/  FMNMX.FTZ R0, R13, R16, !PT ;  /* 0x000000100d007209 */ /* 0x000fe40007810000 */
[----:B------:R-:W-:Y:S02]  /*6320*/  ISETP.LT.OR P0, PT, R2, 0x4a, P0 ;  /* 0x0000004a0200780c */ /* 0x000fe40000701670 */
        /* <DEDUP_REMOVED lines=50> */
[----:B------:R-:W-:-:S02]  /*6650*/  FSEL R154, R83, -INF , !P0 ;  /* 0xff800000539a7808 */ /* 0x000fc40004000000 */
[----:B------:R-:W-:Y:S02]  /*6660*/  FMNMX.FTZ R4, R167, R4, !PT ;  /* 0x00000004a7047209 */ /* 0x000fe40007810000 */
[----:B------:R-:W-:Y:S02]  /*6670*/  FMNMX.FTZ R2, R159, R0, !PT ;  /* 0x000000009f027209 */ /* 0x000fe40007810000 */
[----:B------:R-:W-:Y:S02]  /*6680*/  FMNMX.FTZ R7, R155, R7, !PT ;  /* 0x000000079b077209 */ /* 0x000fe40007810000 */
[----:B------:R-:W-:Y:S02]  /*6690*/  FMNMX.FTZ R0, R166, R4, !PT ;  /* 0x00000004a6007209 */ /* 0x000fe40007810000 */
[----:B------:R-:W-:Y:S02]  /*66a0*/  FMNMX.FTZ R5, R162, R3, !PT ;  /* 0x00000003a2057209 */ /* 0x000fe40007810000 */
[----:B------:R-:W-:-:S02]  /*66b0*/  FMNMX.FTZ R6, R158, R2, !PT ;  /* 0x000000029e067209 */ /* 0x000fc40007810000 */
[----:B------:R-:W-:Y:S01]  /*66c0*/  FMNMX.FTZ R7, R154, R7, !PT ;  /* 0x000000079a077209 */ /* 0x000fe20007810000 */
[----:B------:R-:W-:Y:S05]  /*66d0*/  BRA.DIV ~URZ, `(.L_x_652) ;  /* 0x00014fa27f007947 */ /* 0x000fea000b800000 */
[----:B------:R1:W2:Y:S02]  /*66e0*/  SHFL.BFLY PT, R2, R0, 0x2, 0x1f ;  /* 0x0c401f0000027f89 */ /* 0x0002a400000e0000 */
.L_x_827:
[----:B--2---:R-:W-:Y:S01]  /*66f0*/  FMNMX.FTZ R4, R0, R2, !PT ;  /* 0x0000000200047209 */ /* 0x004fe20007810000 */
[----:B------:R-:W-:Y:S05]  /*6700*/  BRA.DIV ~URZ, `(.L_x_653) ;  /* 0x00014fd27f007947 */ /* 0x000fea000b800000 */
[----:B-1----:R-:W1:Y:S04]  /*6710*/  SHFL.BFLY PT, R0, R5, 0x2, 0x1f ;  /* 0x0c401f0005007f89 */ /* 0x002e6800000e0000 */
[----:B------:R-:W2:Y:S04]  /*6720*/  SHFL.BFLY PT, R2, R6, 0x2, 0x1f ;  /* 0x0c401f0006027f89 */ /* 0x000ea800000e0000 */
[----:B---34-:R-:W3:Y:S04]  /*6730*/  SHFL.BFLY PT, R8, R7, 0x2, 0x1f ;  /* 0x0c401f0007087f89 */ /* 0x018ee800000e0000 */
        /* <DEDUP_REMOVED lines=10> */
.L_x_828:
[C---:B------:R-:W-:Y:S01]  /*67e0*/  FMUL.FTZ R0, R97.reuse, c[0x0][0x2d0] ;  /* 0x0000b40061007a20 */ /* 0x040fe20000410000 */
[----:B------:R-:W-:Y:S01]  /*67f0*/  FSETP.NEU.FTZ.AND P0, PT, R97, -INF , PT ;  /* 0xff8000006100780b */ /* 0x000fe20003f1d000 */
[----:B------:R-:W-:Y:S01]  /*6800*/  FMUL.FTZ R3, R96, c[0x0][0x2d0] ;  /* 0x0000b40060037a20 */ /* 0x000fe20000410000 */
[----:B----4-:R-:W-:Y:S01]  /*6810*/  FMNMX.FTZ R61, R8, R7, !PT ;  /* 0x00000007083d7209 */ /* 0x010fe20007810000 */
[----:B------:R-:W-:Y:S01]  /*6820*/  FMUL.FTZ R2, R95, c[0x0][0x2d0] ;  /* 0x0000b4005f027a20 */ /* 0x000fe20000410000 */
[----:B------:R-:W-:Y:S01]  /*6830*/  FSEL R4, R0, RZ, P0 ;  /* 0x000000ff00047208 */ /* 0x000fe20000000000 */
[----:B------:R-:W-:Y:S01]  /*6840*/  WARPSYNC 0xffffffff ;  /* 0xffffffff00007948 */ /* 0x000fe20003800000 */
[----:B------:R-:W-:Y:S01]  /*6850*/  FSETP.NEU.FTZ.AND P0, PT, R96, -INF , PT ;  /* 0xff8000006000780b */ /* 0x000fe20003f1d000 */
[----:B------:R-:W-:Y:S02]  /*6860*/  LDSM.16.MT88.4 R28, [R189] ;  /* 0x00000000bd1c783b */ /* 0x000fe40000004200 */
[----:B------:R-:W-:Y:S01]  /*6870*/  FFMA.FTZ R0, R14, c[0x0][0x2d0], -R4 ;  /* 0x0000b4000e007a23 */ /* 0x000fe20000010804 */
[----:B------:R-:W-:Y:S01]  /*6880*/  FSEL R3, R3, RZ, P0 ;  /* 0x000000ff03037208 */ /* 0x000fe20000000000 */
[----:B------:R-:W-:Y:S01]  /*6890*/  LDSM.16.MT88.4 R24, [R193] ;  /* 0x00000000c118783b */ /* 0x000fe20000004200 */
[----:B------:R-:W-:Y:S01]  /*68a0*/  FSETP.NEU.FTZ.AND P0, PT, R95, -INF , PT ;  /* 0xff8000005f00780b */ /* 0x000fe20003f1d000 */
[----:B------:R1:W-:Y:S03]  /*68b0*/  MUFU.EX2 R225, R0 ;  /* 0x0000000000e17308 */ /* 0x0003e60000000800 */
[----:B------:R-:W-:-:S02]  /*68c0*/  FSEL R2, R2, RZ, P0 ;  /* 0x000000ff02027208 */ /* 0x000fc40000000000 */
[----:B------:R-:W-:-:S03]  /*68d0*/  FSETP.NEU.FTZ.AND P0, PT, R61, -INF , PT ;  /* 0xff8000003d00780b */ /* 0x000fc60003f1d000 */
[----:B------:R-:W-:-:S04]  /*68e0*/  FFMA.FTZ R5, R36, c[0x0][0x2d0], -R2 ;  /* 0x0000b40024057a23 */ /* 0x000fc80000010802 */
[----:B------:R2:W-:Y:S01]  /*68f0*/  MUFU.EX2 R218, R5 ;  /* 0x0000000500da7308 */ /* 0x0005e20000000800 */
[----:B-1----:R-:W-:-:S07]  /*6900*/  FFMA.FTZ R0, R15, c[0x0][0x2d0], -R4 ;  /* 0x0000b4000f007a23 */ /* 0x002fce0000010804 */
[----:B------:R1:W4:Y:S01]  /*6910*/  MUFU.EX2 R223, R0 ;  /* 0x0000000000df7308 */ /* 0x0003220000000800 */
[----:B--2---:R-:W-:-:S07]  /*6920*/  FFMA.FTZ R5, R37, c[0x0][0x2d0], -R2 ;  /* 0x0000b40025057a23 */ /* 0x004fce0000010802 */
[----:B------:R-:W-:Y:S01]  /*6930*/  MUFU.EX2 R232, R5 ;  /* 0x0000000500e87308 */ /* 0x000fe20000000800 */
[----:B-1----:R-:W-:Y:S01]  /*6940*/  FFMA.FTZ R0, R17, c[0x0][0x2d0], -R4 ;  /* 0x0000b40011007a23 */ /* 0x002fe20000010804 */
[----:B----4-:R-:W-:-:S06]  /*6950*/  F2FP.BF16.PACK_AB R12, R223, R225 ;  /* 0x000000e1df0c723e */ /* 0x010fcc00000010ff */
[----:B------:R1:W-:Y:S02]  /*6960*/  MUFU.EX2 R227, R0 ;  /* 0x0000000000e37308 */ /* 0x0003e40000000800 */
[----:B-1----:R-:W-:-:S06]  /*6970*/  FFMA.FTZ R0, R18, c[0x0][0x2d0], -R4 ;  /* 0x0000b40012007a23 */ /* 0x002fcc0000010804 */
[----:B------:R1:W2:Y:S02]  /*6980*/  MUFU.EX2 R243, R0 ;  /* 0x0000000000f37308 */ /* 0x0002a40000000800 */
[----:B-1----:R-:W-:Y:S01]  /*6990*/  FFMA.FTZ R0, R20, c[0x0][0x2d0], -R4 ;  /* 0x0000b40014007a23 */ /* 0x002fe20000010804 */
[----:B--2---:R-:W-:-:S05]  /*69a0*/  F2FP.BF16.PACK_AB R14, R243, R227 ;  /* 0x000000e3f30e723e */ /* 0x004fca00000010ff */
[----:B------:R1:W-:Y:S02]  /*69b0*/  MUFU.EX2 R246, R0 ;  /* 0x0000000000f67308 */ /* 0x0003e40000000800 */
[----:B-1----:R-:W-:-:S06]  /*69c0*/  FFMA.FTZ R0, R21, c[0x0][0x2d0], -R4 ;  /* 0x0000b40015007a23 */ /* 0x002fcc0000010804 */
[----:B------:R1:W-:Y:S02]  /*69d0*/  MUFU.EX2 R251, R0 ;  /* 0x0000000000fb7308 */ /* 0x0003e40000000800 */
[----:B-1----:R-:W-:Y:S02]  /*69e0*/  FFMA.FTZ R0, R22, c[0x0][0x2d0], -R4 ;  /* 0x0000b40016007a23 */ /* 0x002fe40000010804 */
[----:B------:R-:W-:Y:S04]  /*69f0*/  LDSM.16.MT88.4 R20, [R190] ;  /* 0x00000000be14783b */ /* 0x000fe80000004200 */
[----:B------:R1:W-:Y:S02]  /*6a00*/  MUFU.EX2 R252, R0 ;  /* 0x0000000000fc7308 */ /* 0x0003e40000000800 */
[----:B-1----:R-:W-:-:S06]  /*6a10*/  FFMA.FTZ R0, R13, c[0x0][0x2d0], -R3 ;  /* 0x0000b4000d007a23 */ /* 0x002fcc0000010803 */
[----:B------:R1:W-:Y:S02]  /*6a20*/  MUFU.EX2 R221, R0 ;  /* 0x0000000000dd7308 */ /* 0x0003e40000000800 */
[----:B-1----:R-:W-:-:S06]  /*6a30*/  FFMA.FTZ R0, R16, c[0x0][0x2d0], -R3 ;  /* 0x0000b40010007a23 */ /* 0x002fcc0000010803 */
[----:B------:R1:W2:Y:S02]  /*6a40*/  MUFU.EX2 R219, R0 ;  /* 0x0000000000db7308 */ /* 0x0002a40000000800 */
[--C-:B-1----:R-:W-:Y:S01]  /*6a50*/  FFMA.FTZ R0, R19, c[0x0][0x2d0], -R3.reuse ;  /* 0x0000b40013007a23 */ /* 0x102fe20000010803 */
[----:B--2---:R-:W-:Y:S01]  /*6a60*/  F2FP.BF16.PACK_AB R13, R219, R221 ;  /* 0x000000dddb0d723e */ /* 0x004fe200000010ff */
[----:B------:R-:W1:Y:S04]  /*6a70*/  LDSM.16.MT88.4 R16, [R192] ;  /* 0x00000000c010783b */ /* 0x000e680000004200 */
[----:B------:R2:W-:Y:S02]  /*6a80*/  MUFU.EX2 R222, R0 ;  /* 0x0000000000de7308 */ /* 0x0005e40000000800 */
[----:B--2---:R-:W-:-:S06]  /*6a90*/  FFMA.FTZ R0, R35, c[0x0][0x2d0], -R3 ;  /* 0x0000b40023007a23 */ /* 0x004fcc0000010803 */
[----:B------:R2:W4:Y:S02]  /*6aa0*/  MUFU.EX2 R239, R0 ;  /* 0x0000000000ef7308 */ /* 0x0005240000000800 */
[----:B--2---:R-:W-:Y:S01]  /*6ab0*/  FFMA.FTZ R0, R33, c[0x0][0x2d0], -R2 ;  /* 0x0000b40021007a23 */ /* 0x004fe20000010802 */
[----:B----4-:R-:W-:-:S05]  /*6ac0*/  F2FP.BF16.PACK_AB R15, R239, R222 ;  /* 0x000000deef0f723e */ /* 0x010fca00000010ff */
[----:B------:R2:W-:Y:S02]  /*6ad0*/  MUFU.EX2 R216, R0 ;  /* 0x0000000000d87308 */ /* 0x0005e40000000800 */
[C---:B-1----:R-:W-:Y:S08]  /*6ae0*/  HMMA.16816.F32.BF16 R88, R12.reuse, R16, RZ ;  /* 0x000000100c58723c */ /* 0x042ff000000418ff */
[----:B------:R-:W-:Y:S01]  /*6af0*/  HMMA.16816.F32.BF16 R68, R12, R18, RZ ;  /* 0x000000120c44723c */ /* 0x000fe200000418ff */
[----:B--2---:R-:W-:-:S04]  /*6b00*/  FFMA.FTZ R0, R34, c[0x0][0x2d0], -R2 ;  /* 0x0000b40022007a23 */ /* 0x004fc80000010802 */
[----:B------:R1:W2:Y:S03]  /*6b10*/  MUFU.EX2 R215, R0 ;  /* 0x0000000000d77308 */ /* 0x0002a60000000800 */
[C---:B------:R-:W-:Y:S08]  /*6b20*/  HMMA.16816.F32.BF16 R104, R12.reuse, R20, RZ ;  /* 0x000000140c68723c */ /* 0x040ff000000418ff */
[----:B------:R-:W-:Y:S01]  /*6b30*/  HMMA.16816.F32.BF16 R84, R12, R22, RZ ;  /* 0x000000160c54723c */ /* 0x000fe200000418ff */
[----:B-1----:R-:W-:Y:S01]  /*6b40*/  FMUL.FTZ R0, R61, c[0x0][0x2d0] ;  /* 0x0000b4003d007a20 */ /* 0x002fe20000410000 */
[----:B--2---:R-:W-:-:S06]  /*6b50*/  F2FP.BF16.PACK_AB R8, R215, R216 ;  /* 0x000000d8d708723e */ /* 0x004fcc00000010ff */
[----:B------:R-:W-:Y:S01]  /*6b60*/  HMMA.16816.F32.BF16 R72, R12, R28, RZ ;  /* 0x0000001c0c48723c */ /* 0x000fe200000418ff */
[----:B------:R-:W-:-:S05]  /*6b70*/  FSEL R0, R0, RZ, P0 ;  /* 0x000000ff00007208 */ /* 0x000fca0000000000 */
[--C-:B------:R-:W-:Y:S02]  /*6b80*/  FFMA.FTZ R5, R9, c[0x0][0x2d0], -R0.reuse ;  /* 0x0000b40009057a23 */ /* 0x100fe40000010800 */
[C---:B------:R-:W-:Y:S01]  /*6b90*/  HMMA.16816.F32.BF16 R80, R12.reuse, R30, RZ ;  /* 0x0000001e0c50723c */ /* 0x040fe200000418ff */
[--C-:B------:R-:W-:Y:S01]  /*6ba0*/  FFMA.FTZ R6, R63, c[0x0][0x2d0], -R0.reuse ;  /* 0x0000b4003f067a23 */ /* 0x100fe20000010800 */
[----:B------:R1:W-:Y:S06]  /*6bb0*/  MUFU.EX2 R220, R5 ;  /* 0x0000000500dc7308 */ /* 0x0003ec0000000800 */
[C---:B------:R-:W-:Y:S02]  /*6bc0*/  HMMA.16816.F32.BF16 R76, R12.reuse, R24, RZ ;  /* 0x000000180c4c723c */ /* 0x040fe400000418ff */
[----:B------:R2:W-:Y:S06]  /*6bd0*/  MUFU.EX2 R234, R6 ;  /* 0x0000000600ea7308 */ /* 0x0005ec0000000800 */
[----:B------:R-:W-:Y:S01]  /*6be0*/  HMMA.16816.F32.BF16 R100, R12, R26, RZ ;  /* 0x0000001a0c64723c */ /* 0x000fe200000418ff */
[----:B-1----:R-:W-:Y:S01]  /*6bf0*/  FFMA.FTZ R5, R10, c[0x0][0x2d0], -R0 ;  /* 0x0000b4000a057a23 */ /* 0x002fe20000010800 */
[----:B------:R-:W-:-:S03]  /*6c00*/  F2FP.BF16.PACK_AB R10, R232, R218 ;  /* 0x000000dae80a723e */ /* 0x000fc600000010ff */
[----:B------:R1:W4:Y:S02]  /*6c10*/  MUFU.EX2 R217, R5 ;  /* 0x0000000500d97308 */ /* 0x0003240000000800 */
[----:B------:R-:W-:Y:S01]  /*6c20*/  F2FP.BF16.PACK_AB R12, R251, R246 ;  /* 0x000000f6fb0c723e */ /* 0x000fe200000010ff */
[----:B--2---:R-:W-:-:S05]  /*6c30*/  FFMA.FTZ R6, R129, c[0x0][0x2d0], -R2 ;  /* 0x0000b40081067a23 */ /* 0x004fca0000010802 */
        /* <DEDUP_REMOVED lines=14> */
[C---:B------:R-:W-:Y:S01]  /*6d20*/  HMMA.16816.F32.BF16 R64, R8.reuse, R30, RZ ;  /* 0x0000001e0840723c */ /* 0x040fe200000418ff */
[----:B------:R-:W2:Y:S07]  /*6d30*/  LDSM.16.MT88.4 R28, [R189+0x800] ;  /* 0x00080000bd1c783b */ /* 0x000eae0000004200 */
[----:B------:R-:W-:Y:S01]  /*6d40*/  HMMA.16816.F32.BF16 R56, R8, R26, RZ ;  /* 0x0000001a0838723c */ /* 0x000fe200000418ff */
[----:B-1----:R-:W-:-:S04]  /*6d50*/  FFMA.FTZ R5, R40, c[0x0][0x2d0], -R3 ;  /* 0x0000b40028057a23 */ /* 0x002fc80000010803 */
[----:B------:R1:W4:Y:S02]  /*6d60*/  MUFU.EX2 R245, R5 ;  /* 0x0000000500f57308 */ /* 0x0003240000000800 */
[----:B-1----:R-:W-:Y:S01]  /*6d70*/  FFMA.FTZ R5, R41, c[0x0][0x2d0], -R3 ;  /* 0x0000b40029057a23 */ /* 0x002fe20000010803 */
[----:B----4-:R-:W-:-:S05]  /*6d80*/  F2FP.BF16.PACK_AB R13, R245, R228 ;  /* 0x000000e4f50d723e */ /* 0x010fca00000010ff */
[----:B------:R1:W-:Y:S02]  /*6d90*/  MUFU.EX2 R244, R5 ;  /* 0x0000000500f47308 */ /* 0x0003e40000000800 */
[----:B-1----:R-:W-:Y:S02]  /*6da0*/  FFMA.FTZ R5, R42, c[0x0][0x2d0], -R3 ;  /* 0x0000b4002a057a23 */ /* 0x002fe40000010803 */
[C---:B------:R-:W-:Y:S01]  /*6db0*/  HMMA.16816.F32.BF16 R40, R8.reuse, R24, RZ ;  /* 0x000000180828723c */ /* 0x040fe200000418ff */
[----:B------:R-:W1:Y:S03]  /*6dc0*/  LDSM.16.MT88.4 R24, [R190+0x800] ;  /* 0x00080000be18783b */ /* 0x000e660000004200 */
[----:B------:R4:W5:Y:S02]  /*6dd0*/  MUFU.EX2 R247, R5 ;  /* 0x0000000500f77308 */ /* 0x0009640000000800 */
[--C-:B----4-:R-:W-:Y:S01]  /*6de0*/  FFMA.FTZ R5, R39, c[0x0][0x2d0], -R2.reuse ;  /* 0x0000b40027057a23 */ /* 0x110fe20000010802 */
[----:B-----5:R-:W-:Y:S01]  /*6df0*/  F2FP.BF16.PACK_AB R15, R247, R244 ;  /* 0x000000f4f70f723e */ /* 0x020fe200000010ff */
[----:B------:R-:W-:Y:S01]  /*6e00*/  HMMA.16816.F32.BF16 R36, R8, R16, RZ ;  /* 0x000000100824723c */ /* 0x000fe200000418ff */
[----:B------:R-:W4:Y:S03]  /*6e10*/  LDSM.16.MT88.4 R16, [R192+0x800] ;  /* 0x00080000c010783b */ /* 0x000f260000004200 */
[----:B------:R5:W-:Y:S04]  /*6e20*/  MUFU.EX2 R226, R5 ;  /* 0x0000000500e27308 */ /* 0x000be80000000800 */
[----:B--2---:R-:W-:Y:S01]  /*6e30*/  HMMA.16816.F32.BF16 R72, R12, R28, R72 ;  /* 0x0000001c0c48723c */ /* 0x004fe20000041848 */
[----:B-----5:R-:W-:-:S07]  /*6e40*/  FFMA.FTZ R5, R44, c[0x0][0x2d0], -R2 ;  /* 0x0000b4002c057a23 */ /* 0x020fce0000010802 */
[----:B------:R-:W-:Y:S01]  /*6e50*/  HMMA.16816.F32.BF16 R44, R8, R20, RZ ;  /* 0x00000014082c723c */ /* 0x000fe200000418ff */
[----:B------:R2:W5:Y:S07]  /*6e60*/  MUFU.EX2 R241, R5 ;  /* 0x0000000500f17308 */ /* 0x00056e0000000800 */
[----:B-1----:R-:W-:Y:S01]  /*6e70*/  HMMA.16816.F32.BF16 R112, R12, R24, R104 ;  /* 0x000000180c70723c */ /* 0x002fe20000041868 */
[----:B--2---:R-:W-:-:S07]  /*6e80*/  FFMA.FTZ R5, R48, c[0x0][0x2d0], -R2 ;  /* 0x0000b40030057a23 */ /* 0x004fce0000010802 */
[----:B------:R-:W-:Y:S01]  /*6e90*/  HMMA.16816.F32.BF16 R48, R8, R22, RZ ;  /* 0x000000160830723c */ /* 0x000fe200000418ff */
[----:B------:R-:W1:Y:S01]  /*6ea0*/  LDSM.16.MT88.4 R20, [R193+0x800] ;  /* 0x00080000c114783b */ /* 0x000e620000004200 */
[----:B------:R2:W-:Y:S05]  /*6eb0*/  MUFU.EX2 R240, R5 ;  /* 0x0000000500f07308 */ /* 0x0005ea0000000800 */
[----:B-----5:R-:W-:Y:S01]  /*6ec0*/  F2FP.BF16.PACK_AB R8, R241, R226 ;  /* 0x000000e2f108723e */ /* 0x020fe200000010ff */
[C---:B----4-:R-:W-:Y:S08]  /*6ed0*/  HMMA.16816.F32.BF16 R88, R12.reuse, R16, R88 ;  /* 0x000000100c58723c */ /* 0x050ff00000041858 */
[----:B------:R-:W-:Y:S01]  /*6ee0*/  HMMA.16816.F32.BF16 R68, R12, R18, R68 ;  /* 0x000000120c44723c */ /* 0x000fe20000041844 */
[----:B--2---:R-:W-:-:S04]  /*6ef0*/  FFMA.FTZ R5, R94, c[0x0][0x2d0], -R2 ;  /* 0x0000b4005e057a23 */ /* 0x004fc80000010802 */
[----:B------:R2:W4:Y:S02]  /*6f00*/  MUFU.EX2 R242, R5 ;  /* 0x0000000500f27308 */ /* 0x0005240000000800 */
[--C-:B--2---:R-:W-:Y:S01]  /*6f10*/  FFMA.FTZ R5, R60, c[0x0][0x2d0], -R0.reuse ;  /* 0x0000b4003c057a23 */ /* 0x104fe20000010800 */
[----:B----4-:R-:W-:Y:S01]  /*6f20*/  F2FP.BF16.PACK_AB R10, R242, R240 ;  /* 0x000000f0f20a723e */ /* 0x010fe200000010ff */
[C---:B-1----:R-:W-:Y:S04]  /*6f30*/  HMMA.16816.F32.BF16 R116, R12.reuse, R20, R76 ;  /* 0x000000140c74723c */ /* 0x042fe8000004184c */
[----:B------:R1:W-:Y:S04]  /*6f40*/  MUFU.EX2 R229, R5 ;  /* 0x0000000500e57308 */ /* 0x0003e80000000800 */
[C---:B------:R-:W-:Y:S08]  /*6f50*/  HMMA.16816.F32.BF16 R100, R12.reuse, R22, R100 ;  /* 0x000000160c64723c */ /* 0x040ff00000041864 */
[----:B------:R-:W-:Y:S01]  /*6f60*/  HMMA.16816.F32.BF16 R76, R12, R26, R84 ;  /* 0x0000001a0c4c723c */ /* 0x000fe20000041854 */
[----:B-1----:R-:W-:-:S04]  /*6f70*/  FFMA.FTZ R5, R62, c[0x0][0x2d0], -R0 ;  /* 0x0000b4003e057a23 */ /* 0x002fc80000010800 */
[----:B------:R1:W2:Y:S02]  /*6f80*/  MUFU.EX2 R230, R5 ;  /* 0x0000000500e67308 */ /* 0x0002a40000000800 */
[----:B-1----:R-:W-:Y:S01]  /*6f90*/  FFMA.FTZ R5, R93, c[0x0][0x2d0], -R0 ;  /* 0x0000b4005d057a23 */ /* 0x002fe20000010800 */
[----:B--2---:R-:W-:-:S05]  /*6fa0*/  F2FP.BF16.PACK_AB R9, R230, R229 ;  /* 0x000000e5e609723e */ /* 0x004fca00000010ff */
[----:B------:R1:W2:Y:S02]  /*6fb0*/  MUFU.EX2 R235, R5 ;  /* 0x0000000500eb7308 */ /* 0x0002a40000000800 */
[----:B-1----:R-:W-:Y:S01]  /*6fc0*/  FFMA.FTZ R5, R137, c[0x0][0x2d0], -R4 ;  /* 0x0000b40089057a23 */ /* 0x002fe20000010804 */
[----:B--2---:R-:W-:-:S05]  /*6fd0*/  F2FP.BF16.PACK_AB R11, R235, R234 ;  /* 0x000000eaeb0b723e */ /* 0x004fca00000010ff */
[----:B------:R1:W-:Y:S02]  /*6fe0*/  MUFU.EX2 R210, R5 ;  /* 0x0000000500d27308 */ /* 0x0003e40000000800 */
[C---:B------:R-:W-:Y:S08]  /*6ff0*/  HMMA.16816.F32.BF16 R108, R8.reuse, R16, R36 ;  /* 0x00000010086c723c */ /* 0x040ff00000041824 */
[----:B------:R-:W-:Y:S01]  /*7000*/  HMMA.16816.F32.BF16 R32, R8, R18, R32 ;  /* 0x000000120820723c */ /* 0x000fe20000041820 */
[----:B------:R-:W2:Y:S01]  /*7010*/  LDSM.16.MT88.4 R16, [R189+0x1000] ;  /* 0x00100000bd10783b */ /* 0x000ea20000004200 */
[----:B-1----:R-:W-:-:S04]  /*7020*/  FFMA.FTZ R5, R136, c[0x0][0x2d0], -R4 ;  /* 0x0000b40088057a23 */ /* 0x002fc80000010804 */
[----:B------:R1:W4:Y:S02]  /*7030*/  MUFU.EX2 R212, R5 ;  /* 0x0000000500d47308 */ /* 0x0003240000000800 */
[C---:B------:R-:W-:Y:S08]  /*7040*/  HMMA.16816.F32.BF16 R120, R8.reuse, R20, R40 ;  /* 0x000000140878723c */ /* 0x040ff00000041828 */
[----:B------:R-:W-:Y:S01]  /*7050*/  HMMA.16816.F32.BF16 R52, R8, R28, R52 ;  /* 0x0000001c0834723c */ /* 0x000fe20000041834 */
[----:B-1----:R-:W-:-:S07]  /*7060*/  FFMA.FTZ R5, R135, c[0x0][0x2d0], -R4 ;  /* 0x0000b40087057a23 */ /* 0x002fce0000010804 */
[-C--:B------:R-:W-:Y:S01]  /*7070*/  HMMA.16816.F32.BF16 R40, R12, R30.reuse, R80 ;  /* 0x0000001e0c28723c */ /* 0x080fe20000041850 */
[----:B------:R1:W-:Y:S06]  /*7080*/  MUFU.EX2 R213, R5 ;  /* 0x0000000500d57308 */ /* 0x0003ec0000000800 */
[----:B----4-:R-:W-:Y:S01]  /*7090*/  F2FP.BF16.PACK_AB R12, R212, R210 ;  /* 0x000000d2d40c723e */ /* 0x010fe200000010ff */
[C---:B------:R-:W-:Y:S08]  /*70a0*/  HMMA.16816.F32.BF16 R28, R8.reuse, R30, R64 ;  /* 0x0000001e081c723c */ /* 0x040ff00000041840 */
[----:B------:R-:W-:Y:S01]  /*70b0*/  HMMA.16816.F32.BF16 R104, R8, R24, R44 ;  /* 0x000000180868723c */ /* 0x000fe2000004182c */
[----:B-1----:R-:W-:-:S04]  /*70c0*/  FFMA.FTZ R5, R134, c[0x0][0x2d0], -R4 ;  /* 0x0000b40086057a23 */ /* 0x002fc80000010804 */
[----:B------:R1:W4:Y:S03]  /*70d0*/  MUFU.EX2 R214, R5 ;  /* 0x0000000500d67308 */ /* 0x0003260000000800 */
[C---:B------:R-:W-:Y:S01]  /*70e0*/  HMMA.16816.F32.BF16 R64, R8.reuse, R22, R56 ;  /* 0x000000160840723c */ /* 0x040fe20000041838 */
[----:B------:R-:W5:Y:S07]  /*70f0*/  LDSM.16.MT88.4 R20, [R190+0x1000] ;  /* 0x00100000be14783b */ /* 0x000f6e0000004200 */
[----:B------:R-:W-:Y:S01]  /*7100*/  HMMA.16816.F32.BF16 R36, R8, R26, R48 ;  /* 0x0000001a0824723c */ /* 0x000fe20000041830 */
[----:B------:R-:W3:Y:S01]  /*7110*/  LDSM.16.MT88.4 R24, [R193+0x1000] ;  /* 0x00100000c118783b */ /* 0x000ee20000004200 */
[----:B-1----:R-:W-:Y:S01]  /*7120*/  FFMA.FTZ R5, R133, c[0x0][0x2d0], -R3 ;  /* 0x0000b40085057a23 */ /* 0x002fe20000010803 */
[----:B----4-:R-:W-:-:S03]  /*7130*/  F2FP.BF16.PACK_AB R14, R214, R213 ;  /* 0x000000d5d60e723e */ /* 0x010fc600000010ff */
        /* <DEDUP_REMOVED lines=15> */
[C---:B-----5:R-:W-:Y:S08]  /*7230*/  HMMA.16816.F32.BF16 R44, R12.reuse, R22, R76 ;  /* 0x000000160c2c723c */ /* 0x060ff0000004184c */
[----:B---3--:R-:W-:Y:S01]  /*7240*/  HMMA.16816.F32.BF16 R56, R12, R24, R116 ;  /* 0x000000180c38723c */ /* 0x008fe20000041874 */
[----:B------:R-:W-:Y:S01]  /*7250*/  FFMA.FTZ R6, R142, c[0x0][0x2d0], -R3 ;  /* 0x0000b4008e067a23 */ /* 0x000fe20000010803 */
[----:B------:R-:W-:Y:S01]  /*7260*/  LDSM.16.MT88.4 R116, [R193+0x2000] ;  /* 0x00200000c174783b */ /* 0x000fe20000004200 */
[----:B-1----:R-:W-:Y:S01]  /*7270*/  FFMA.FTZ R5, R128, c[0x0][0x2d0], -R2 ;  /* 0x0000b40080057a23 */ /* 0x002fe20000010802 */
[----:B--2---:R-:W-:-:S04]  /*7280*/  F2FP.BF16.PACK_AB R8, R183, R182 ;  /* 0x000000b6b708723e */ /* 0x004fc800000010ff */
[----:B------:R-:W-:Y:S01]  /*7290*/  HMMA.16816.F32.BF16 R48, R12, R20, R112 ;  /* 0x000000140c30723c */ /* 0x000fe20000041870 */
        /* <DEDUP_REMOVED lines=18> */
[----:B------:R1:W3:Y:S02]  /*73c0*/  MUFU.EX2 R175, R5 ;  /* 0x0000000500af7308 */ /* 0x0002e40000000800 */
[-C--:B------:R-:W-:Y:S08]  /*73d0*/  HMMA.16816.F32.BF16 R80, R8, R26.reuse, R64 ;  /* 0x0000001a0850723c */ /* 0x080ff00000041840 */
[----:B------:R-:W-:Y:S01]  /*73e0*/  HMMA.16816.F32.BF16 R52, R12, R26, R100 ;  /* 0x0000001a0c34723c */ /* 0x000fe20000041864 */
[----:B-1----:R-:W-:-:S07]  /*73f0*/  FFMA.FTZ R5, R147, c[0x0][0x2d0], -R4 ;  /* 0x0000b40093057a23 */ /* 0x002fce0000010804 */
[----:B------:R-:W-:Y:S01]  /*7400*/  HMMA.16816.F32.BF16 R76, R8, R20, R104 ;  /* 0x00000014084c723c */ /* 0x000fe20000041868 */
[----:B------:R-:W4:Y:S01]  /*7410*/  LDL R147, [R1+0x38] ;  /* 0x0000380001937983 */ /* 0x000f220000100800 */
[----:B------:R1:W-:Y:S06]  /*7420*/  MUFU.EX2 R176, R5 ;  /* 0x0000000500b07308 */ /* 0x0003ec0000000800 */
[----:B--2---:R-:W-:Y:S01]  /*7430*/  HMMA.16816.F32.BF16 R28, R12, R18, R68 ;  /* 0x000000120c1c723c */ /* 0x004fe20000041844 */
[----:B-1----:R-:W-:-:S04]  /*7440*/  FFMA.FTZ R5, R146, c[0x0][0x2d0], -R4 ;  /* 0x0000b40092057a23 */ /* 0x002fc80000010804 */
[----:B------:R1:W-:Y:S03]  /*7450*/  MUFU.EX2 R177, R5 ;  /* 0x0000000500b17308 */ /* 0x0003e60000000800 */
[----:B------:R-:W-:Y:S01]  /*7460*/  HMMA.16816.F32.BF16 R40, R12, R16, R88 ;  /* 0x000000100c28723c */ /* 0x000fe20000041858 */
[----:B------:R-:W-:Y:S07]  /*7470*/  LDSM.16.MT88.4 R12, [R192+0x1800] ;  /* 0x00180000c00c783b */ /* 0x000fee0000004200 */
[----:B------:R-:W-:Y:S01]  /*7480*/  HMMA.16816.F32.BF16 R68, R8, R22, R36 ;  /* 0x000000160844723c */ /* 0x000fe20000041824 */
[----:B------:R-:W-:Y:S01]  /*7490*/  LDSM.16.MT88.4 R20, [R193+0x1800] ;  /* 0x00180000c114783b */ /* 0x000fe20000004200 */
[----:B-1----:R-:W-:-:S06]  /*74a0*/  FFMA.FTZ R5, R145, c[0x0][0x2d0], -R3 ;  /* 0x0000b40091057a23 */ /* 0x002fcc0000010803 */
[C---:B------:R-:W-:Y:S01]  /*74b0*/  HMMA.16816.F32.BF16 R88, R8.reuse, R24, R120 ;  /* 0x000000180858723c */ /* 0x040fe20000041878 */
[----:B------:R-:W1:Y:S01]  /*74c0*/  LDSM.16.MT88.4 R24, [R189+0x1800] ;  /* 0x00180000bd18783b */ /* 0x000e620000004200 */
[----:B------:R2:W-:Y:S06]  /*74d0*/  MUFU.EX2 R170, R5 ;  /* 0x0000000500aa7308 */ /* 0x0005ec0000000800 */
[C---:B------:R-:W-:Y:S02]  /*74e0*/  HMMA.16816.F32.BF16 R64, R8.reuse, R16, R108 ;  /* 0x000000100840723c */ /* 0x040fe4000004186c */
[----:B------:R-:W-:Y:S01]  /*74f0*/  MUFU.EX2 R173, R6 ;  /* 0x0000000600ad7308 */ /* 0x000fe20000000800 */
[----:B------:R-:W-:Y:S01]  /*7500*/  MOV R146, c[0x0][0x2c4] ;  /* 0x0000b10000927a02 */ /* 0x000fe20000000f00 */
[----:B------:R-:W-:Y:S04]  /*7510*/  LDSM.16.MT88.4 R108, [R189+0x2000] ;  /* 0x00200000bd6c783b */ /* 0x000fe80000004200 */
[----:B------:R-:W-:Y:S01]  /*7520*/  HMMA.16816.F32.BF16 R36, R8, R18, R32 ;  /* 0x000000120824723c */ /* 0x000fe20000041820 */
[----:B------:R-:W5:Y:S01]  /*7530*/  LDSM.16.MT88.4 R16, [R190+0x1800] ;  /* 0x00180000be10783b */ /* 0x000f620000004200 */
[----:B--2---:R-:W-:-:S04]  /*7540*/  FFMA.FTZ R5, R144, c[0x0][0x2d0], -R3 ;  /* 0x0000b40090057a23 */ /* 0x004fc80000010803 */
[----:B------:R2:W1:Y:S02]  /*7550*/  MUFU.EX2 R171, R5 ;  /* 0x0000000500ab7308 */ /* 0x0004640000000800 */
[----:B--2---:R-:W-:-:S06]  /*7560*/  FFMA.FTZ R5, R143, c[0x0][0x2d0], -R3 ;  /* 0x0000b4008f057a23 */ /* 0x004fcc0000010803 */
[----:B------:R2:W1:Y:S02]  /*7570*/  MUFU.EX2 R172, R5 ;  /* 0x0000000500ac7308 */ /* 0x0004640000000800 */
[----:B--2---:R-:W-:-:S06]  /*7580*/  FFMA.FTZ R5, R153, c[0x0][0x2d0], -R2 ;  /* 0x0000b40099057a23 */ /* 0x004fcc0000010802 */
[----:B------:R2:W-:Y:S02]  /*7590*/  MUFU.EX2 R93, R5 ;  /* 0x00000005005d7308 */ /* 0x0005e40000000800 */
[----:B--2---:R-:W-:-:S06]  /*75a0*/  FFMA.FTZ R5, R152, c[0x0][0x2d0], -R2 ;  /* 0x0000b40098057a23 */ /* 0x004fcc0000010802 */
[----:B------:R2:W-:Y:S02]  /*75b0*/  MUFU.EX2 R94, R5 ;  /* 0x00000005005e7308 */ /* 0x0005e40000000800 */
[----:B--2---:R-:W-:-:S06]  /*75c0*/  FFMA.FTZ R5, R151, c[0x0][0x2d0], -R2 ;  /* 0x0000b40097057a23 */ /* 0x004fcc0000010802 */
[----:B------:R2:W-:Y:S02]  /*75d0*/  MUFU.EX2 R98, R5 ;  /* 0x0000000500627308 */ /* 0x0005e40000000800 */
[----:B--2---:R-:W-:-:S06]  /*75e0*/  FFMA.FTZ R5, R150, c[0x0][0x2d0], -R2 ;  /* 0x0000b40096057a23 */ /* 0x004fcc0000010802 */
[----:B------:R2:W1:Y:S02]  /*75f0*/  MUFU.EX2 R99, R5 ;  /* 0x0000000500637308 */ /* 0x0004640000000800 */
[----:B--2---:R-:W-:-:S06]  /*7600*/  FFMA.FTZ R5, R141, c[0x0][0x2d0], -R0 ;  /* 0x0000b4008d057a23 */ /* 0x004fcc0000010800 */
[----:B------:R2:W-:Y:S02]  /*7610*/  MUFU.EX2 R60, R5 ;  /* 0x00000005003c7308 */ /* 0x0005e40000000800 */
[----:B--2---:R-:W-:-:S06]  /*7620*/  FFMA.FTZ R5, R140, c[0x0][0x2d0], -R0 ;  /* 0x0000b4008c057a23 */ /* 0x004fcc0000010800 */
[----:B------:R2:W1:Y:S02]  /*7630*/  MUFU.EX2 R62, R5 ;  /* 0x00000005003e7308 */ /* 0x0004640000000800 */
[----:B--2---:R-:W-:-:S06]  /*7640*/  FFMA.FTZ R5, R139, c[0x0][0x2d0], -R0 ;  /* 0x0000b4008b057a23 */ /* 0x004fcc0000010800 */
[----:B------:R2:W-:Y:S01]  /*7650*/  MUFU.EX2 R63, R5 ;  /* 0x00000005003f7308 */ /* 0x0005e20000000800 */
[----:B---3--:R-:W-:Y:S02]  /*7660*/  F2FP.BF16.PACK_AB R8, R175, R174 ;  /* 0x000000aeaf08723e */ /* 0x008fe400000010ff */
[----:B-1----:R-:W-:Y:S02]  /*7670*/  F2FP.BF16.PACK_AB R9, R171, R170 ;  /* 0x000000aaab09723e */ /* 0x002fe400000010ff */
[----:B------:R-:W-:Y:S01]  /*7680*/  F2FP.BF16.PACK_AB R10, R177, R176 ;  /* 0x000000b0b10a723e */ /* 0x000fe200000010ff */
[----:B--2---:R-:W-:-:S04]  /*7690*/  FFMA.FTZ R5, R138, c[0x0][0x2d0], -R0 ;  /* 0x0000b4008a057a23 */ /* 0x004fc80000010800 */
[----:B------:R1:W2:Y:S01]  /*76a0*/  MUFU.EX2 R92, R5 ;  /* 0x00000005005c7308 */ /* 0x0002a20000000800 */
[----:B------:R-:W-:Y:S02]  /*76b0*/  F2FP.BF16.PACK_AB R11, R173, R172 ;  /* 0x000000acad0b723e */ /* 0x000fe400000010ff */
[----:B------:R-:W-:-:S05]  /*76c0*/  F2FP.BF16.PACK_AB R6, R99, R98 ;  /* 0x000000626306723e */ /* 0x000fca00000010ff */
[----:B------:R-:W-:Y:S01]  /*76d0*/  HMMA.16816.F32.BF16 R84, R8, R24, R84 ;  /* 0x000000180854723c */ /* 0x000fe20000041854 */
[----:B------:R-:W-:-:S07]  /*76e0*/  FFMA.FTZ R32, R161, c[0x0][0x2d0], -R2 ;  /* 0x0000b400a1207a23 */ /* 0x000fce0000010802 */
[----:B------:R-:W-:Y:S01]  /*76f0*/  HMMA.16816.F32.BF16 R72, R8, R26, R72 ;  /* 0x0000001a0848723c */ /* 0x000fe20000041848 */
[----:B-1----:R-:W-:Y:S02]  /*7700*/  F2FP.BF16.PACK_AB R5, R62, R60 ;  /* 0x0000003c3e05723e */ /* 0x002fe400000010ff */
[----:B--2---:R-:W-:-:S05]  /*7710*/  F2FP.BF16.PACK_AB R7, R92, R63 ;  /* 0x0000003f5c07723e */ /* 0x004fca00000010ff */
[----:B------:R-:W-:Y:S01]  /*7720*/  HMMA.16816.F32.BF16 R56, R8, R20, R56 ;  /* 0x000000140838723c */ /* 0x000fe20000041838 */
[----:B------:R-:W-:-:S07]  /*7730*/  FFMA.FTZ R33, R160, c[0x0][0x2d0], -R2 ;  /* 0x0000b400a0217a23 */ /* 0x000fce0000010802 */
[----:B------:R-:W-:Y:S01]  /*7740*/  HMMA.16816.F32.BF16 R52, R8, R22, R52 ;  /* 0x000000160834723c */ /* 0x000fe20000041834 */
[----:B------:R-:W-:-:S07]  /*7750*/  FFMA.FTZ R34, R159, c[0x0][0x2d0], -R2 ;  /* 0x0000b4009f227a23 */ /* 0x000fce0000010802 */
[----:B-----5:R-:W-:Y:S01]  /*7760*/  HMMA.16816.F32.BF16 R48, R8, R16, R48 ;  /* 0x000000100830723c */ /* 0x020fe20000041830 */
[----:B------:R-:W-:-:S07]  /*7770*/  FFMA.FTZ R35, R158, c[0x0][0x2d0], -R2 ;  /* 0x0000b4009e237a23 */ /* 0x000fce0000010802 */
[C---:B------:R-:W-:Y:S08]  /*7780*/  HMMA.16816.F32.BF16 R44, R8.reuse, R18, R44 ;  /* 0x00000012082c723c */ /* 0x040ff0000004182c */
[C---:B------:R-:W-:Y:S08]  /*7790*/  HMMA.16816.F32.BF16 R40, R8.reuse, R12, R40 ;  /* 0x0000000c0828723c */ /* 0x040ff00000041828 */
[----:B------:R-:W-:Y:S07]  /*77a0*/  HMMA.16816.F32.BF16 R128, R8, R14, R28 ;  /* 0x0000000e0880723c */ /* 0x000fee000004181c */
[----:B------:R-:W-:-:S02]  /*77b0*/  FFMA.FTZ R30, R169, c[0x0][0x2d0], -R4 ;  /* 0x0000b400a91e7a23 */ /* 0x000fc40000010804 */
[--C-:B------:R-:W-:Y:S02]  /*77c0*/  FFMA.FTZ R29, R168, c[0x0][0x2d0], -R4.reuse ;  /* 0x0000b400a81d7a23 */ /* 0x100fe40000010804 */
[--C-:B------:R-:W-:Y:S02]  /*77d0*/  FFMA.FTZ R28, R167, c[0x0][0x2d0], -R4.reuse ;  /* 0x0000b400a71c7a23 */ /* 0x100fe40000010804 */
[----:B------:R-:W-:Y:S01]  /*77e0*/  FFMA.FTZ R10, R166, c[0x0][0x2d0], -R4 ;  /* 0x0000b400a60a7a23 */ /* 0x000fe20000010804 */
[----:B------:R-:W-:Y:S01]  /*77f0*/  F2FP.BF16.PACK_AB R4, R94, R93 ;  /* 0x0000005d5e04723e */ /* 0x000fe200000010ff */
[----:B------:R-:W-:Y:S01]  /*7800*/  FADD.FTZ R2, R221, R219 ;  /* 0x000000dbdd027221 */ /* 0x000fe20000010000 */
[----:B------:R-:W-:Y:S01]  /*7810*/  ISETP.NE.AND P1, PT, R146, 0x1, PT ;  /* 0x000000019200780c */ /* 0x000fe20003f25270 */
[--C-:B------:R-:W-:Y:S02]  /*7820*/  FFMA.FTZ R9, R165, c[0x0][0x2d0], -R3.reuse ;  /* 0x0000b400a5097a23 */ /* 0x100fe40000010803 */
[----:B------:R-:W-:-:S02]  /*7830*/  FFMA.FTZ R8, R164, c[0x0][0x2d0], -R3 ;  /* 0x0000b400a4087a23 */ /* 0x000fc40000010803 */
[C---:B------:R-:W-:Y:S01]  /*7840*/  HMMA.16816.F32.BF16 R104, R4.reuse, R24, R132 ;  /* 0x000000180468723c */ /* 0x040fe20000041884 */
[--C-:B------:R-:W-:Y:S02]  /*7850*/  FFMA.FTZ R11, R163, c[0x0][0x2d0], -R3.reuse ;  /* 0x0000b400a30b7a23 */ /* 0x100fe40000010803 */
[----:B------:R-:W-:Y:S01]  /*7860*/  FFMA.FTZ R31, R162, c[0x0][0x2d0], -R3 ;  /* 0x0000b400a21f7a23 */ /* 0x000fe20000010803 */
[----:B------:R-:W1:Y:S01]  /*7870*/  MUFU.EX2 R30, R30 ;  /* 0x0000001e001e7308 */ /* 0x000e620000000800 */
[----:B------:R-:W-:Y:S01]  /*7880*/  FADD.FTZ R3, R225, R223 ;  /* 0x000000dfe1037221 */ /* 0x000fe20000010000 */
[----:B------:R-:W2:Y:S02]  /*7890*/  LDSM.16.MT88.4 R132, [R190+0x2000] ;  /* 0x00200000be84783b */ /* 0x000ea40000004200 */
[----:B------:R-:W-:Y:S01]  /*78a0*/  HMMA.16816.F32.BF16 R24, R4, R26, R124 ;  /* 0x0000001a0418723c */ /* 0x000fe2000004187c */
[----:B------:R-:W-:Y:S02]  /*78b0*/  FADD.FTZ R2, R222, R2 ;  /* 0x00000002de027221 */ /* 0x000fe40000010000 */
[----:B------:R-:W-:-:S05]  /*78c0*/  FADD.FTZ R3, R227, R3 ;  /* 0x00000003e3037221 */ /* 0x000fca0000010000 */
[----:B------:R-:W-:Y:S01]  /*78d0*/  HMMA.16816.F32.BF16 R88, R4, R20, R88 ;  /* 0x000000140458723c */ /* 0x000fe20000041858 */
[----:B------:R-:W-:-:S07]  /*78e0*/  FADD.FTZ R2, R239, R2 ;  /* 0x00000002ef027221 */ /* 0x000fce0000010000 */
[C---:B------:R-:W-:Y:S08]  /*78f0*/  HMMA.16816.F32.BF16 R80, R4.reuse, R22, R80 ;  /* 0x000000160450723c */ /* 0x040ff00000041850 */
[C---:B------:R-:W-:Y:S08]  /*7900*/  HMMA.16816.F32.BF16 R76, R4.reuse, R16, R76 ;  /* 0x00000010044c723c */ /* 0x040ff0000004184c */
[C---:B------:R-:W-:Y:S08]  /*7910*/  HMMA.16816.F32.BF16 R68, R4.reuse, R18, R68 ;  /* 0x000000120444723c */ /* 0x040ff00000041844 */
[C---:B------:R-:W-:Y:S08]  /*7920*/  HMMA.16816.F32.BF16 R64, R4.reuse, R12, R64 ;  /* 0x0000000c0440723c */ /* 0x040ff00000041840 */
[----:B------:R-:W-:Y:S01]  /*7930*/  HMMA.16816.F32.BF16 R36, R4, R14, R36 ;  /* 0x0000000e0424723c */ /* 0x000fe20000041824 */
[----:B------:R-:W-:-:S06]  /*7940*/  FADD.FTZ R12, R220, R217 ;  /* 0x000000d9dc0c7221 */ /* 0x000fcc0000010000 */
[--C-:B------:R-:W-:Y:S02]  /*7950*/  FFMA.FTZ R4, R157, c[0x0][0x2d0], -R0.reuse ;  /* 0x0000b4009d047a23 */ /* 0x100fe40000010800 */
[--C-:B------:R-:W-:Y:S02]  /*7960*/  FFMA.FTZ R5, R156, c[0x0][0x2d0], -R0.reuse ;  /* 0x0000b4009c057a23 */ /* 0x100fe40000010800 */
[--C-:B------:R-:W-:Y:S02]  /*7970*/  FFMA.FTZ R6, R155, c[0x0][0x2d0], -R0.reuse ;  /* 0x0000b4009b067a23 */ /* 0x100fe40000010800 */
[----:B------:R-:W-:Y:S02]  /*7980*/  FFMA.FTZ R7, R154, c[0x0][0x2d0], -R0 ;  /* 0x0000b4009a077a23 */ /* 0x000fe40000010800 */
[----:B------:R-:W-:Y:S01]  /*7990*/  FADD.FTZ R0, R216, R215 ;  /* 0x000000d7d8007221 */ /* 0x000fe20000010000 */
[----:B------:R3:W5:Y:S03]  /*79a0*/  MUFU.EX2 R16, R4 ;  /* 0x0000000400107308 */ /* 0x0007660000000800 */
[----:B------:R-:W-:-:S02]  /*79b0*/  FADD.FTZ R0, R218, R0 ;  /* 0x00000000da007221 */ /* 0x000fc40000010000 */
[----:B------:R-:W-:Y:S02]  /*79c0*/  FADD.FTZ R3, R243, R3 ;  /* 0x00000003f3037221 */ /* 0x000fe40000010000 */
[----:B------:R-:W-:Y:S01]  /*79d0*/  FADD.FTZ R0, R232, R0 ;  /* 0x00000000e8007221 */ /* 0x000fe20000010000 */
[----:B------:R1:W-:Y:S01]  /*79e0*/  MUFU.EX2 R13, R7 ;  /* 0x00000007000d7308 */ /* 0x0003e20000000800 */
[----:B------:R-:W-:Y:S02]  /*79f0*/  FADD.FTZ R3, R246, R3 ;  /* 0x00000003f6037221 */ /* 0x000fe40000010000 */
[----:B---3--:R-:W-:-:S05]  /*7a00*/  FADD.FTZ R4, R231, R12 ;  /* 0x0000000ce7047221 */ /* 0x008fca0000010000 */
[----:B------:R3:W-:Y:S01]  /*7a10*/  MUFU.EX2 R15, R5 ;  /* 0x00000005000f7308 */ /* 0x0007e20000000800 */
[----:B-1----:R-:W-:Y:S02]  /*7a20*/  FADD.FTZ R7, R228, R2 ;  /* 0x00000002e4077221 */ /* 0x002fe40000010000 */
[----:B----4-:R-:W-:-:S05]  /*7a30*/  @P1 IMAD.HI.U32 R2, R147, c[0x0][0x2c8], RZ ;  /* 0x0000b20093021a27 */ /* 0x010fca00078e00ff */
[----:B------:R1:W-:Y:S01]  /*7a40*/  MUFU.EX2 R14, R6 ;  /* 0x00000006000e7308 */ /* 0x0003e20000000800 */
[----:B---3--:R-:W-:Y:S02]  /*7a50*/  FADD.FTZ R5, R233, R4 ;  /* 0x00000004e9057221 */ /* 0x008fe40000010000 */
[----:B------:R-:W-:Y:S02]  /*7a60*/  FADD.FTZ R4, R251, R3 ;  /* 0x00000003fb047221 */ /* 0x000fe40000010000 */
[----:B------:R-:W-:Y:S02]  /*7a70*/  FADD.FTZ R5, R229, R5 ;  /* 0x00000005e5057221 */ /* 0x000fe40000010000 */
[----:B-1----:R-:W-:Y:S01]  /*7a80*/  FADD.FTZ R6, R226, R0 ;  /* 0x00000000e2067221 */ /* 0x002fe20000010000 */
[----:B------:R-:W-:Y:S02]  /*7a90*/  MOV R0, R147 ;  /* 0x0000009300007202 */ /* 0x000fe40000000f00 */
[----:B------:R-:W-:Y:S01]  /*7aa0*/  @P1 SHF.R.U32.HI R0, RZ, c[0x0][0x2cc], R2 ;  /* 0x0000b300ff001a19 */ /* 0x000fe20000011602 */
[----:B------:R-:W-:-:S02]  /*7ab0*/  FADD.FTZ R3, R245, R7 ;  /* 0x00000007f5037221 */ /* 0x000fc40000010000 */
[----:B------:R-:W-:Y:S01]  /*7ac0*/  FADD.FTZ R7, R252, R4 ;  /* 0x00000004fc077221 */ /* 0x000fe20000010000 */
[----:B------:R-:W-:Y:S01]  /*7ad0*/  IADD3 R2, R249, R0, RZ ;  /* 0x00000000f9027210 */ /* 0x000fe20007ffe0ff */
        /* <DEDUP_REMOVED lines=16> */
[----:B------:R-:W-:Y:S01]  /*7be0*/  FADD.FTZ R0, R60, R0 ;  /* 0x000000003c007221 */ /* 0x000fe20000010000 */
[----:B------:R-:W1:Y:S01]  /*7bf0*/  MUFU.EX2 R29, R29 ;  /* 0x0000001d001d7308 */ /* 0x000e620000000800 */
[----:B------:R-:W-:-:S02]  /*7c00*/  FADD.FTZ R3, R175, R3 ;  /* 0x00000003af037221 */ /* 0x000fc40000010000 */
[----:B------:R-:W-:Y:S02]  /*7c10*/  FADD.FTZ R5, R247, R5 ;  /* 0x00000005f7057221 */ /* 0x000fe40000010000 */
[----:B------:R-:W-:Y:S02]  /*7c20*/  FADD.FTZ R0, R62, R0 ;  /* 0x000000003e007221 */ /* 0x000fe40000010000 */
[----:B------:R-:W-:Y:S01]  /*7c30*/  FADD.FTZ R6, R242, R6 ;  /* 0x00000006f2067221 */ /* 0x000fe20000010000 */
[----:B------:R-:W-:Y:S01]  /*7c40*/  MUFU.EX2 R238, R10 ;  /* 0x0000000a00ee7308 */ /* 0x000fe20000000800 */
[----:B------:R-:W-:Y:S02]  /*7c50*/  FADD.FTZ R3, R176, R3 ;  /* 0x00000003b0037221 */ /* 0x000fe40000010000 */
[----:B------:R-:W-:Y:S02]  /*7c60*/  FADD.FTZ R5, R186, R5 ;  /* 0x00000005ba057221 */ /* 0x000fe40000010000 */
[----:B------:R-:W-:-:S03]  /*7c70*/  FADD.FTZ R0, R63, R0 ;  /* 0x000000003f007221 */ /* 0x000fc60000010000 */
[----:B------:R-:W-:Y:S01]  /*7c80*/  MUFU.EX2 R19, R9 ;  /* 0x0000000900137308 */ /* 0x000fe20000000800 */
[----:B------:R-:W-:-:S07]  /*7c90*/  FADD.FTZ R6, R182, R6 ;  /* 0x00000006b6067221 */ /* 0x000fce0000010000 */
[----:B------:R-:W-:Y:S01]  /*7ca0*/  MUFU.EX2 R18, R8 ;  /* 0x0000000800127308 */ /* 0x000fe20000000800 */
[----:B------:R-:W-:-:S07]  /*7cb0*/  FADD.FTZ R3, R177, R3 ;  /* 0x00000003b1037221 */ /* 0x000fce0000010000 */
[----:B------:R3:W-:Y:S01]  /*7cc0*/  MUFU.EX2 R17, R11 ;  /* 0x0000000b00117308 */ /* 0x0007e20000000800 */
[----:B------:R-:W-:Y:S02]  /*7cd0*/  FADD.FTZ R5, R187, R5 ;  /* 0x00000005bb057221 */ /* 0x000fe40000010000 */
[----:B------:R-:W-:-:S05]  /*7ce0*/  FADD.FTZ R0, R92, R0 ;  /* 0x000000005c007221 */ /* 0x000fca0000010000 */
[----:B------:R-:W4:Y:S01]  /*7cf0*/  MUFU.EX2 R28, R28 ;  /* 0x0000001c001c7308 */ /* 0x000f220000000800 */
[----:B------:R-:W-:Y:S01]  /*7d00*/  FADD.FTZ R6, R183, R6 ;  /* 0x00000006b7067221 */ /* 0x000fe20000010000 */
[----:B---3--:R-:W3:Y:S01]  /*7d10*/  LDSM.16.MT88.4 R8, [R192+0x2000] ;  /* 0x00200000c008783b */ /* 0x008ee20000004200 */
[----:B------:R-:W-:Y:S02]  /*7d20*/  FADD.FTZ R4, R30, R3 ;  /* 0x000000031e047221 */ /* 0x000fe40000010000 */
[----:B------:R-:W-:Y:S02]  /*7d30*/  FADD.FTZ R5, R208, R5 ;  /* 0x00000005d0057221 */ /* 0x000fe40000010000 */
[----:B-----5:R-:W-:Y:S02]  /*7d40*/  FADD.FTZ R3, R16, R0 ;  /* 0x0000000010037221 */ /* 0x020fe40000010000 */
[----:B------:R-:W-:Y:S02]  /*7d50*/  FADD.FTZ R6, R184, R6 ;  /* 0x00000006b8067221 */ /* 0x000fe40000010000 */
[----:B-1----:R-:W-:-:S02]  /*7d60*/  FADD.FTZ R0, R29, R4 ;  /* 0x000000041d007221 */ /* 0x002fc40000010000 */
[----:B------:R-:W-:Y:S02]  /*7d70*/  FADD.FTZ R5, R209, R5 ;  /* 0x00000005d1057221 */ /* 0x000fe40000010000 */
[----:B------:R-:W-:Y:S01]  /*7d80*/  FADD.FTZ R4, R15, R3 ;  /* 0x000000030f047221 */ /* 0x000fe20000010000 */
[----:B------:R-:W1:Y:S01]  /*7d90*/  MUFU.EX2 R31, R31 ;  /* 0x0000001f001f7308 */ /* 0x000e620000000800 */
[----:B------:R-:W-:Y:S02]  /*7da0*/  FADD.FTZ R6, R185, R6 ;  /* 0x00000006b9067221 */ /* 0x000fe40000010000 */
[----:B----4-:R-:W-:Y:S02]  /*7db0*/  FADD.FTZ R0, R28, R0 ;  /* 0x000000001c007221 */ /* 0x010fe40000010000 */
[----:B------:R-:W-:Y:S02]  /*7dc0*/  FADD.FTZ R5, R170, R5 ;  /* 0x00000005aa057221 */ /* 0x000fe40000010000 */
[----:B------:R-:W-:Y:S01]  /*7dd0*/  FADD.FTZ R4, R14, R4 ;  /* 0x000000040e047221 */ /* 0x000fe20000010000 */
[----:B------:R-:W-:Y:S01]  /*7de0*/  MUFU.EX2 R32, R32 ;  /* 0x0000002000207308 */ /* 0x000fe20000000800 */
[----:B------:R-:W-:Y:S01]  /*7df0*/  FADD.FTZ R6, R93, R6 ;  /* 0x000000065d067221 */ /* 0x000fe20000010000 */
[C---:B------:R-:W-:Y:S01]  /*7e00*/  F2FP.BF16.PACK_AB R150, R238.reuse, R28 ;  /* 0x0000001cee96723e */ /* 0x040fe200000010ff */
[----:B------:R-:W-:-:S02]  /*7e10*/  FADD.FTZ R238, R238, R0 ;  /* 0x00000000eeee7221 */ /* 0x000fc40000010000 */
[----:B------:R-:W-:-:S03]  /*7e20*/  FADD.FTZ R5, R171, R5 ;  /* 0x00000005ab057221 */ /* 0x000fc60000010000 */
[----:B------:R-:W4:Y:S01]  /*7e30*/  MUFU.EX2 R33, R33 ;  /* 0x0000002100217308 */ /* 0x000f220000000800 */
[----:B------:R-:W-:Y:S02]  /*7e40*/  FADD.FTZ R0, R13, R4 ;  /* 0x000000040d007221 */ /* 0x000fe40000010000 */
[----:B------:R-:W-:-:S05]  /*7e50*/  FADD.FTZ R6, R94, R6 ;  /* 0x000000065e067221 */ /* 0x000fca0000010000 */
[----:B------:R-:W-:Y:S01]  /*7e60*/  MUFU.EX2 R34, R34 ;  /* 0x0000002200227308 */ /* 0x000fe20000000800 */
[----:B------:R-:W-:-:S07]  /*7e70*/  FADD.FTZ R5, R172, R5 ;  /* 0x00000005ac057221 */ /* 0x000fce0000010000 */
[----:B------:R-:W5:Y:S01]  /*7e80*/  MUFU.EX2 R35, R35 ;  /* 0x0000002300237308 */ /* 0x000f620000000800 */
[----:B------:R-:W-:Y:S01]  /*7e90*/  FADD.FTZ R6, R98, R6 ;  /* 0x0000000662067221 */ /* 0x000fe20000010000 */
[----:B------:R2:W-:Y:S01]  /*7ea0*/  STL [R1], R0 ;  /* 0x0000000001007387 */ /* 0x0005e20000100800 */
[----:B------:R-:W-:Y:S01]  /*7eb0*/  MOV R12, c[0x0][0x32c] ;  /* 0x0000cb00000c7a02 */ /* 0x000fe20000000f00 */
[----:B------:R-:W-:Y:S01]  /*7ec0*/  FADD.FTZ R5, R173, R5 ;  /* 0x00000005ad057221 */ /* 0x000fe20000010000 */
[----:B------:R-:W-:Y:S01]  /*7ed0*/  F2FP.BF16.PACK_AB R148, R29, R30 ;  /* 0x0000001e1d94723e */ /* 0x000fe200000010ff */
[----:B------:R-:W-:Y:S01]  /*7ee0*/  FADD.FTZ R6, R99, R6 ;  /* 0x0000000663067221 */ /* 0x000fe20000010000 */
[----:B------:R-:W-:Y:S02]  /*7ef0*/  F2FP.BF16.PACK_AB R149, R18, R19 ;  /* 0x000000131295723e */ /* 0x000fe400000010ff */
[----:B-1----:R-:W-:Y:S02]  /*7f00*/  F2FP.BF16.PACK_AB R151, R31, R17 ;  /* 0x000000111f97723e */ /* 0x002fe400000010ff */
[----:B------:R-:W-:Y:S01]  /*7f10*/  ISETP.GE.AND P0, PT, R12, 0x1, PT ;  /* 0x000000010c00780c */ /* 0x000fe20003f06270 */
[----:B------:R-:W-:Y:S01]  /*7f20*/  FADD.FTZ R5, R19, R5 ;  /* 0x0000000513057221 */ /* 0x000fe20000010000 */
[----:B----4-:R-:W-:Y:S01]  /*7f30*/  F2FP.BF16.PACK_AB R152, R33, R32 ;  /* 0x000000202198723e */ /* 0x010fe200000010ff */
[----:B------:R-:W-:Y:S01]  /*7f40*/  FADD.FTZ R6, R32, R6 ;  /* 0x0000000620067221 */ /* 0x000fe20000010000 */
[----:B------:R-:W-:-:S02]  /*7f50*/  F2FP.BF16.PACK_AB R153, R15, R16 ;  /* 0x000000100f99723e */ /* 0x000fc400000010ff */
[----:B-----5:R-:W-:Y:S02]  /*7f60*/  F2FP.BF16.PACK_AB R154, R35, R34 ;  /* 0x00000022239a723e */ /* 0x020fe400000010ff */
[----:B------:R-:W-:Y:S01]  /*7f70*/  F2FP.BF16.PACK_AB R155, R13, R14 ;  /* 0x0000000e0d9b723e */ /* 0x000fe200000010ff */
[----:B------:R-:W-:Y:S01]  /*7f80*/  FADD.FTZ R5, R18, R5 ;  /* 0x0000000512057221 */ /* 0x000fe20000010000 */
[----:B------:R-:W-:Y:S01]  /*7f90*/  HMMA.16816.F32.BF16 R100, R148, R108, R84 ;  /* 0x0000006c9464723c */ /* 0x000fe20000041854 */
[----:B------:R-:W-:Y:S02]  /*7fa0*/  FADD.FTZ R6, R33, R6 ;  /* 0x0000000621067221 */ /* 0x000fe40000010000 */
[----:B------:R-:W-:Y:S02]  /*7fb0*/  FADD.FTZ R3, R17, R5 ;  /* 0x0000000511037221 */ /* 0x000fe40000010000 */
[----:B------:R-:W-:-:S03]  /*7fc0*/  FADD.FTZ R5, R34, R6 ;  /* 0x0000000622057221 */ /* 0x000fc60000010000 */
[----:B------:R-:W-:Y:S01]  /*7fd0*/  HMMA.16816.F32.BF16 R112, R148, R110, R72 ;  /* 0x0000006e9470723c */ /* 0x000fe20000041848 */
[----:B------:R-:W-:-:S07]  /*7fe0*/  FADD.FTZ R240, R31, R3 ;  /* 0x000000031ff07221 */ /* 0x000fce0000010000 */
[----:B------:R-:W-:Y:S01]  /*7ff0*/  HMMA.16816.F32.BF16 R84, R148, R116, R56 ;  /* 0x000000749454723c */ /* 0x000fe20000041838 */
[----:B------:R-:W-:-:S07]  /*8000*/  FADD.FTZ R251, R35, R5 ;  /* 0x0000000523fb7221 */ /* 0x000fce0000010000 */
[----:B------:R-:W-:Y:S01]  /*8010*/  HMMA.16816.F32.BF16 R120, R148, R118, R52 ;  /* 0x000000769478723c */ /* 0x000fe20000041834 */
[----:B------:R-:W-:-:S07]  /*8020*/  IADD3 R206, R206, -0x2, RZ ;  /* 0xfffffffecece7810 */ /* 0x000fce0007ffe0ff */
[----:B--2---:R-:W-:Y:S01]  /*8030*/  HMMA.16816.F32.BF16 R124, R148, R132, R48 ;  /* 0x00000084947c723c */ /* 0x004fe20000041830 */
[----:B------:R-:W-:-:S07]  /*8040*/  IADD3 R3, R2, c[0x0][0x328], RZ ;  /* 0x0000ca0002037a10 */ /* 0x000fce0007ffe0ff */
[C---:B------:R-:W-:Y:S08]  /*8050*/  HMMA.16816.F32.BF16 R136, R148.reuse, R134, R44 ;  /* 0x000000869488723c */ /* 0x040ff0000004182c */
[C---:B---3--:R-:W-:Y:S08]  /*8060*/  HMMA.16816.F32.BF16 R140, R148.reuse, R8, R40 ;  /* 0x00000008948c723c */ /* 0x048ff00000041828 */
        /* <DEDUP_REMOVED lines=9> */
[----:B------:R-:W-:Y:S07]  /*8100*/  @!P0 BRA `(.L_x_654) ;  /* 0x0000013000008947 */ /* 0x000fee0003800000 */
[C---:B------:R-:W-:Y:S01]  /*8110*/  ISETP.GT.AND P0, PT, R2.reuse, RZ, PT ;  /* 0x000000ff0200720c */ /* 0x040fe20003f04270 */
[----:B------:R-:W-:Y:S01]  /*8120*/  BSSY B0, `(.L_x_655) ;  /* 0x000000e000007945 */ /* 0x000fe20003800000 */
[----:B------:R-:W-:-:S11]  /*8130*/  IADD3 R0, R2, -0x1, RZ ;  /* 0xffffffff02007810 */ /* 0x000fd60007ffe0ff */
[----:B------:R-:W-:Y:S05]  /*8140*/  @P0 BRA `(.L_x_656) ;  /* 0x0000007000000947 */ /* 0x000fea0003800000 */
[----:B------:R-:W-:-:S05]  /*8150*/  IMAD.MOV.U32 R0, RZ, RZ, 0x1 ;  /* 0x00000001ff007424 */ /* 0x000fca00078e00ff */
[----:B------:R-:W-:Y:S01]  /*8160*/  ISETP.NE.AND P0, PT, R0, c[0x0][0x32c], PT ;  /* 0x0000cb0000007a0c */ /* 0x000fe20003f05270 */
[----:B------:R-:W-:-:S12]  /*8170*/  IMAD.MOV R0, RZ, RZ, -R2 ;  /* 0x000000ffff007224 */ /* 0x000fd800078e0a02 */
[----:B------:R-:W-:-:S05]  /*8180*/  @P0 IMAD.HI.U32 R2, R0, c[0x0][0x330], RZ ;  /* 0x0000cc0000020a27 */ /* 0x000fca00078e00ff */
[----:B------:R-:W-:-:S04]  /*8190*/  @P0 SHF.R.U32.HI R0, RZ, c[0x0][0x334], R2 ;  /* 0x0000cd00ff000a19 */ /* 0x000fc80000011602 */
[----:B------:R-:W-:Y:S01]  /*81a0*/  LOP3.LUT R0, RZ, R0, RZ, 0x33, !PT ;  /* 0x00000000ff007212 */ /* 0x000fe200078e33ff */
[----:B------:R-:W-:Y:S05]  /*81b0*/  BRA `(.L_x_657) ;  /* 0x0000004000007947 */ /* 0x000fea0003800000 */
.L_x_656:
[----:B------:R-:W-:-:S04]  /*81c0*/  MOV R2, 0x1 ;  /* 0x0000000100027802 */ /* 0x000fc80000000f00 */
[----:B------:R-:W-:-:S13]  /*81d0*/  ISETP.NE.AND P0, PT, R2, c[0x0][0x32c], PT ;  /* 0x0000cb0002007a0c */ /* 0x000fda0003f05270 */
[----:B------:R-:W-:-:S05]  /*81e0*/  @P0 IMAD.HI.U32 R2, R0, c[0x0][0x330], RZ ;  /* 0x0000cc0000020a27 */ /* 0x000fca00078e00ff */
[----:B------:R-:W-:Y:S02]  /*81f0*/  @P0 SHF.R.U32.HI R0, RZ, c[0x0][0x334], R2 ;  /* 0x0000cd00ff000a19 */ /* 0x000fe40000011602 */
.L_x_657:
[----:B------:R-:W-:Y:S05]  /*8200*/  BSYNC B0 ;  /* 0x0000000000007941 */ /* 0x000fea0003800000 */
.L_x_655:
[----:B------:R-:W-:-:S05]  /*8210*/  MOV R2, c[0x0][0x32c] ;  /* 0x0000cb0000027a02 */ /* 0x000fca0000000f00 */
[----:B------:R-:W-:-:S05]  /*8220*/  IMAD R0, R0, R2, c[0x0][0x32c] ;  /* 0x0000cb0000007624 */ /* 0x000fca00078e0202 */
[----:B------:R-:W-:-:S04]  /*8230*/  IMNMX R3, R3, R0, PT ;  /* 0x0000000003037217 */ /* 0x000fc80003800200 */
.L_x_654:
[----:B------:R-:W2:Y:S01]  /*8240*/  LDL R2, [R1+0x4] ;  /* 0x0000040001027983 */ /* 0x000ea20000100800 */
[----:B------:R-:W-:-:S05]  /*8250*/  IMAD.HI R3, R3, 0x66666667, RZ ;  /* 0x6666666703037827 */ /* 0x000fca00078e02ff */
[----:B------:R-:W-:-:S04]  /*8260*/  SHF.R.U32.HI R0, RZ, 0x1f, R3 ;  /* 0x0000001fff007819 */ /* 0x000fc80000011603 */
[----:B------:R-:W-:-:S04]  /*8270*/  LEA.HI.SX32 R3, R3, R0, 0x1b ;  /* 0x0000000003037211 */ /* 0x000fc800078fdaff */
[----:B--2---:R-:W-:-:S04]  /*8280*/  IMNMX R2, R2, R3, !PT ;  /* 0x0000000302027217 */ /* 0x004fc80007800200 */
[----:B------:R-:W-:Y:S01]  /*8290*/  ISETP.GE.AND P0, PT, R206, R2, PT ;  /* 0x00000002ce00720c */ /* 0x000fe20003f06270 */
[----:B------:R1:W-:-:S12]  /*82a0*/  STL [R1+0xc], R2 ;  /* 0x00000c0201007387 */ /* 0x0003d80000100800 */
[----:B------:R-:W-:Y:S05]  /*82b0*/  @!P0 BRA `(.L_x_658) ;  /* 0x000050e000008947 */ /* 0x000fea0003800000 */
[----:B------:R-:W-:Y:S01]  /*82c0*/  IMAD.MOV.U32 R94, RZ, RZ, R96 ;  /* 0x000000ffff5e7224 */ /* 0x000fe200078e0060 */
[----:B------:R-:W-:Y:S01]  /*82d0*/  MOV R99, R61 ;  /* 0x0000003d00637202 */ /* 0x000fe20000000f00 */
[----:B------:R-:W-:Y:S01]  /*82e0*/  IMAD.MOV.U32 R93, RZ, RZ, R97 ;  /* 0x000000ffff5d7224 */ /* 0x000fe200078e0061 */
[----:B------:R-:W-:Y:S02]  /*82f0*/  MOV R98, R95 ;  /* 0x0000005f00627202 */ /* 0x000fe40000000f00 */
.L_x_689:
[----:B------:R-:W2:Y:S01]  /*8300*/  LDL R0, [R1+0x4] ;  /* 0x0000040001007983 */ /* 0x000ea20000100800 */
[----:B------:R-:W-:Y:S04]  /*8310*/  DEPBAR.LE SB0, 0x0 ;  /* 0x000080000000791a */ /* 0x000fe80000000000 */
[----:B------:R-:W-:Y:S01]  /*8320*/  WARPSYNC 0xffffffff ;  /* 0xffffffff00007948 */ /* 0x000fe20003800000 */
[----:B------:R-:W-:Y:S06]  /*8330*/  BAR.SYNC.DEFER_BLOCKING 0x0 ;  /* 0x0000000000007b1d */ /* 0x000fec0000010000 */
[----:B------:R3:W4:Y:S01]  /*8340*/  LDSM.16.M88.4 R80, [R195] ;  /* 0x00000000c350783b */ /* 0x0007220000000200 */
[----:B------:R-:W-:Y:S03]  /*8350*/  BSSY B0, `(.L_x_659) ;  /* 0x0000043000007945 */ /* 0x000fe60003800000 */
        /* <DEDUP_REMOVED lines=13> */
[----:B--2---:R-:W-:Y:S11]  /*8430*/  ISETP.GT.AND P0, PT, R0, R206, PT ;  /* 0x000000ce0000720c */ /* 0x004ff60003f04270 */
[----:B------:R-:W-:Y:S02]  /*8440*/  @!UPT UIADD3 URZ, URZ, URZ, URZ ;  /* 0x0000003f3f3ff290 */ /* 0x000fe4000fffe03f */
[----:B------:R-:W-:-:S05]  /*8450*/  @P0 BRA `(.L_x_660) ;  /* 0x0000032000000947 */ /* 0x000fca0003800000 */
[----:B-1-34-:R-:W-:Y:S01]  /*8460*/  IMAD.WIDE.U32 R2, R224, c[0x0][0x208], RZ ;  /* 0x00008200e0027a25 */ /* 0x01afe200078e00ff */
[----:B------:R-:W-:Y:S01]  /*8470*/  SHF.R.S32.HI R0, RZ, 0x1f, R224 ;  /* 0x0000001fff007819 */ /* 0x000fe200000114e0 */
[----:B------:R-:W2:Y:S02]  /*8480*/  LDL.64 R4, [R1+0x28] ;  /* 0x0000280001047983 */ /* 0x000ea40000100a00 */
[----:B------:R-:W-:Y:S02]  /*8490*/  IMAD.SHL.U32 R15, R205, 0x2, RZ ;  /* 0x00000002cd0f7824 */ /* 0x000fe400078e00ff */
[----:B------:R-:W-:Y:S02]  /*84a0*/  IMAD R0, R0, c[0x0][0x208], RZ ;  /* 0x0000820000007a24 */ /* 0x000fe400078e02ff */
[----:B------:R-:W3:Y:S02]  /*84b0*/  LDL R6, [R1+0x34] ;  /* 0x0000340001067983 */ /* 0x000ee40000100800 */
[----:B------:R-:W-:Y:S04]  /*84c0*/  IMAD R0, R224, c[0x0][0x20c], R0 ;  /* 0x00008300e0007a24 */ /* 0x000fe800078e0200 */
[----:B------:R-:W-:Y:S01]  /*84d0*/  IMAD.IADD R3, R3, 0x1, R0 ;  /* 0x0000000103037824 */ /* 0x000fe200078e0200 */
[----:B------:R-:W-:Y:S03]  /*84e0*/  SHF.R.S32.HI R0, RZ, 0x1f, R211 ;  /* 0x0000001fff007819 */ /* 0x000fe600000114d3 */
[C---:B------:R-:W-:Y:S04]  /*84f0*/  IMAD.WIDE.U32 R2, R211.reuse, c[0x0][0x218], R2 ;  /* 0x00008600d3027a25 */ /* 0x040fe800078e0002 */
[----:B------:R-:W-:Y:S01]  /*8500*/  IMAD R0, R0, c[0x0][0x218], RZ ;  /* 0x0000860000007a24 */ /* 0x000fe200078e02ff */
[----:B--2---:R-:W-:Y:S03]  /*8510*/  IADD3 R2, P1, R4, R2, RZ ;  /* 0x0000000204027210 */ /* 0x004fe60007f3e0ff */
[----:B------:R-:W-:Y:S01]  /*8520*/  IMAD R4, R211, c[0x0][0x21c], R0 ;  /* 0x00008700d3047a24 */ /* 0x000fe200078e0200 */
[----:B------:R-:W-:Y:S02]  /*8530*/  SHF.R.S32.HI R5, RZ, 0x1f, R205 ;  /* 0x0000001fff057819 */ /* 0x000fe400000114cd */
[----:B------:R-:W-:Y:S02]  /*8540*/  LEA R0, P0, R2, c[0x0][0x1f8], 0x1 ;  /* 0x00007e0002007a11 */ /* 0x000fe400078008ff */
[----:B---3--:R-:W-:Y:S02]  /*8550*/  IADD3.X R3, R6, R3, R4, P1, !PT ;  /* 0x0000000306037210 */ /* 0x008fe40000ffe404 */
[----:B------:R-:W-:Y:S02]  /*8560*/  SHF.L.U64.HI R5, R205, 0x1, R5 ;  /* 0x00000001cd057819 */ /* 0x000fe40000010205 */
[----:B------:R-:W-:Y:S01]  /*8570*/  LEA.HI.X R4, R2, c[0x0][0x1fc], R3, 0x1, P0 ;  /* 0x00007f0002047a11 */ /* 0x000fe200000f0c03 */
[----:B------:R-:W-:-:S05]  /*8580*/  BRA.DIV ~URZ, `(.L_x_661) ;  /* 0x000133927f007947 */ /* 0x000fca000b800000 */
[----:B------:R1:W2:Y:S02]  /*8590*/  SHFL.IDX PT, R7, R4, RZ, 0x181f ;  /* 0x00181fff04077589 */ /* 0x0002a400000e0000 */
.L_x_829:
[----:B------:R-:W-:-:S05]  /*85a0*/  BRA.DIV ~URZ, `(.L_x_662) ;  /* 0x000133e27f007947 */ /* 0x000fca000b800000 */
[----:B------:R-:W3:Y:S01]  /*85b0*/  SHFL.IDX PT, R2, R0, RZ, 0x181f ;  /* 0x00181fff00027589 */ /* 0x000ee200000e0000 */
[----:B------:R-:W-:Y:S03]  /*85c0*/  ISETP.GE.AND P3, PT, R205, c[0x0][0x1d4], PT ;  /* 0x00007500cd007a0c */ /* 0x000fe60003f66270 */
[----:B------:R-:W4:Y:S04]  /*85d0*/  SHFL.IDX PT, R3, R0, 0x1, 0x181f ;  /* 0x00381f0000037f89 */ /* 0x000f2800000e0000 */
[----:B------:R-:W5:Y:S04]  /*85e0*/  SHFL.IDX PT, R6, R0, 0x2, 0x181f ;  /* 0x00581f0000067f89 */ /* 0x000f6800000e0000 */
[----:B------:R-:W1:Y:S04]  /*85f0*/  SHFL.IDX PT, R9, R4, 0x1, 0x181f ;  /* 0x00381f0004097f89 */ /* 0x000e6800000e0000 */
[----:B------:R-:W2:Y:S04]  /*8600*/  SHFL.IDX PT, R12, R0, 0x3, 0x181f ;  /* 0x00781f00000c7f89 */ /* 0x000ea800000e0000 */
[----:B------:R-:W2:Y:S04]  /*8610*/  SHFL.IDX PT, R14, R4, 0x2, 0x181f ;  /* 0x00581f00040e7f89 */ /* 0x000ea800000e0000 */
[----:B------:R-:W2:Y:S04]  /*8620*/  SHFL.IDX PT, R13, R4, 0x3, 0x181f ;  /* 0x00781f00040d7f89 */ /* 0x000ea800000e0000 */
[----:B------:R-:W2:Y:S04]  /*8630*/  SHFL.IDX PT, R0, R0, 0x4, 0x181f ;  /* 0x00981f0000007f89 */ /* 0x000ea800000e0000 */
[----:B-1----:R-:W1:Y:S01]  /*8640*/  SHFL.IDX PT, R4, R4, 0x4, 0x181f ;  /* 0x00981f0004047f89 */ /* 0x002e6200000e0000 */
[-C--:B---3--:R-:W-:Y:S02]  /*8650*/  IADD3 R10, P0, R2, R15.reuse, RZ ;  /* 0x0000000f020a7210 */ /* 0x088fe40007f1e0ff */
[-C--:B----4-:R-:W-:Y:S02]  /*8660*/  IADD3 R8, P2, R3, R15.reuse, RZ ;  /* 0x0000000f03087210 */ /* 0x090fe40007f5e0ff */
[-C--:B-----5:R-:W-:Y:S01]  /*8670*/  IADD3 R6, P1, R6, R15.reuse, RZ ;  /* 0x0000000f06067210 */ /* 0x0a0fe20007f3e0ff */
[--C-:B--2---:R-:W-:Y:S02]  /*8680*/  IMAD.X R11, R7, 0x1, R5.reuse, P0 ;  /* 0x00000001070b7824 */ /* 0x104fe400000e0605 */
[--C-:B------:R-:W-:Y:S01]  /*8690*/  IMAD.X R9, R9, 0x1, R5.reuse, P2 ;  /* 0x0000000109097824 */ /* 0x100fe200010e0605 */
[----:B------:R-:W-:Y:S02]  /*86a0*/  IADD3 R2, P0, R12, R15, RZ ;  /* 0x0000000f0c027210 */ /* 0x000fe40007f1e0ff */
[----:B------:R2:W-:Y:S01]  /*86b0*/  LDGSTS.E.BYPASS.LTC128B.128 [R207+0x100], [R10.64], !P3 ;  /* 0x001000000acf7fae */ /* 0x0005e2000d901d46 */
[--C-:B------:R-:W-:Y:S03]  /*86c0*/  IMAD.X R7, R14, 0x1, R5.reuse, P1 ;  /* 0x000000010e077824 */ /* 0x100fe600008e0605 */
[----:B------:R2:W-:Y:S01]  /*86d0*/  LDGSTS.E.BYPASS.LTC128B.128 [R207+0x900], [R8.64], !P3 ;  /* 0x0090000008cf7fae */ /* 0x0005e2000d901d46 */
[----:B------:R-:W-:Y:S03]  /*86e0*/  IMAD.X R3, R13, 0x1, R5, P0 ;  /* 0x000000010d037824 */ /* 0x000fe600000e0605 */
[----:B------:R2:W-:Y:S04]  /*86f0*/  LDGSTS.E.BYPASS.LTC128B.128 [R207+0x1100], [R6.64], !P3 ;  /* 0x0110000006cf7fae */ /* 0x0005e8000d901d46 */
[----:B------:R2:W-:Y:S02]  /*8700*/  LDGSTS.E.BYPASS.LTC128B.128 [R207+0x1900], [R2.64], !P3 ;  /* 0x0190000002cf7fae */ /* 0x0005e4000d901d46 */
.L_x_830:
[----:B------:R-:W-:Y:S02]  /*8710*/  ISETP.GE.AND P1, PT, R205, c[0x0][0x1d4], PT ;  /* 0x00007500cd007a0c */ /* 0x000fe40003f26270 */
[----:B--2---:R-:W-:Y:S05]  /*8720*/  IADD3 R2, P0, R0, R15, RZ ;  /* 0x0000000f00027210 */ /* 0x004fea0007f1e0ff */
[----:B-1----:R-:W-:Y:S06]  /*8730*/  IMAD.X R3, R4, 0x1, R5, P0 ;  /* 0x0000000104037824 */ /* 0x002fec00000e0605 */
[----:B------:R-:W-:Y:S01]  /*8740*/  @!PT LDS RZ, [RZ] ;  /* 0x00000000fffff984 */ /* 0x000fe20000000800 */
[----:B------:R-:W-:Y:S01]  /*8750*/  @!PT LDS RZ, [RZ] ;  /* 0x00000000fffff984 */ /* 0x000fe20000000800 */
[----:B------:R-:W-:Y:S01]  /*8760*/  @!PT LDS RZ, [RZ] ;  /* 0x00000000fffff984 */ /* 0x000fe20000000800 */
[----:B------:R1:W-:Y:S02]  /*8770*/  LDGSTS.E.BYPASS.LTC128B.128 [R207+0x2100], [R2.64], !P1 ;  /* 0x0210000002cf7fae */ /* 0x0003e4000c901d46 */
.L_x_660:
[----:B-1-34-:R-:W-:Y:S05]  /*8780*/  BSYNC B0 ;  /* 0x0000000000007941 */ /* 0x01afea0003800000 */
.L_x_659:
[----:B------:R-:W0:Y:S01]  /*8790*/  LDGDEPBAR ;  /* 0x00000000000079af */ /* 0x000e220000000000 */
[----:B------:R-:W-:Y:S01]  /*87a0*/  WARPSYNC 0xffffffff ;  /* 0xffffffff00007948 */ /* 0x000fe20003800000 */
[-C--:B------:R-:W-:Y:S01]  /*87b0*/  HMMA.16816.F32.BF16 R4, R80, R16.reuse, RZ ;  /* 0x000000105004723c */ /* 0x080fe200000418ff */
[----:B------:R-:W-:Y:S05]  /*87c0*/  BSSY B0, `(.L_x_663) ;  /* 0x00000aa000007945 */ /* 0x000fea0003800000 */
[----:B------:R-:W2:Y:S02]  /*87d0*/  LDL R0, [R1+0x4] ;  /* 0x0000040001007983 */ /* 0x000ea40000100800 */
        /* <DEDUP_REMOVED lines=43> */
[----:B------:R-:W5:Y:S07]  /*8a90*/  LDSM.16.M88.4 R168, [R194+0x1000] ;  /* 0x00100000c2a8783b */ /* 0x000f6e0000000200 */
[----:B------:R-:W-:Y:S01]  /*8aa0*/  HMMA.16816.F32.BF16 R80, R160, R186, R80 ;  /* 0x000000baa050723c */ /* 0x000fe20000041850 */
[----:B------:R-:W5:Y:S07]  /*8ab0*/  LDSM.16.M88.4 R160, [R194+0x1800] ;  /* 0x00180000c2a0783b */ /* 0x000f6e0000000200 */
[-C--:B-1----:R-:W-:Y:S05]  /*8ac0*/  HMMA.16816.F32.BF16 R4, R156, R164.reuse, R4 ;  /* 0x000000a49c04723c */ /* 0x082fea0000041804 */
[----:B--2---:R-:W-:Y:S03]  /*8ad0*/  ISETP.GT.AND P0, PT, R206, R0, PT ;  /* 0x00000000ce00720c */ /* 0x004fe60003f04270 */
[C---:B---3--:R-:W-:Y:S08]  /*8ae0*/  HMMA.16816.F32.BF16 R8, R172.reuse, R164, R8 ;  /* 0x000000a4ac08723c */ /* 0x048ff00000041808 */
        /* <DEDUP_REMOVED lines=8> */
[-C--:B-----5:R-:W-:Y:S08]  /*8b70*/  HMMA.16816.F32.BF16 R36, R156, R168.reuse, R36 ;  /* 0x000000a89c24723c */ /* 0x0a0ff00000041824 */
        /* <DEDUP_REMOVED lines=8> */
[----:B------:R-:W-:Y:S07]  /*8c00*/  LDSM.16.M88.4 R160, [R191+0x1000] ;  /* 0x00100000bfa0783b */ /* 0x000fee0000000200 */
        /* <DEDUP_REMOVED lines=31> */
[----:B------:R-:W-:Y:S01]  /*8e00*/  IMAD.MOV.U32 R3, RZ, RZ, c[0x0][0x2b8] ;  /* 0x0000ae00ff037624 */ /* 0x000fe200078e00ff */
[----:B------:R-:W2:Y:S01]  /*8e10*/  LDL R2, [R1+0x10] ;  /* 0x0000100001027983 */ /* 0x000ea20000100800 */
[----:B------:R-:W-:Y:S01]  /*8e20*/  IMAD.MOV.U32 R211, RZ, RZ, RZ ;  /* 0x000000ffffd37224 */ /* 0x000fe200078e00ff */
[----:B------:R-:W-:Y:S01]  /*8e30*/  SHF.R.S32.HI R95, RZ, 0x1f, R205 ;  /* 0x0000001fff5f7819 */ /* 0x000fe200000114cd */
[----:B------:R-:W-:Y:S01]  /*8e40*/  IMAD.SHL.U32 R163, R205, 0x2, RZ ;  /* 0x00000002cda37824 */ /* 0x000fe200078e00ff */
[----:B------:R-:W-:Y:S01]  /*8e50*/  ISETP.NE.AND P2, PT, R3, 0x1, PT ;  /* 0x000000010300780c */ /* 0x000fe20003f45270 */
[----:B------:R-:W3:Y:S01]  /*8e60*/  LDL R0, [R1+0x8] ;  /* 0x0000080001007983 */ /* 0x000ee20000100800 */
[----:B------:R-:W-:Y:S03]  /*8e70*/  SHF.L.U64.HI R95, R205, 0x1, R95 ;  /* 0x00000001cd5f7819 */ /* 0x000fe6000001025f */
[----:B------:R-:W4:Y:S04]  /*8e80*/  LDL.64 R96, [R1+0x20] ;  /* 0x0000200001607983 */ /* 0x000f280000100a00 */
[----:B------:R-:W5:Y:S04]  /*8e90*/  LDL R92, [R1+0x30] ;  /* 0x00003000015c7983 */ /* 0x000f680000100800 */
[----:B------:R-:W4:Y:S04]  /*8ea0*/  LDL.64 R208, [R1+0x18] ;  /* 0x0000180001d07983 */ /* 0x000f280000100a00 */
[----:B------:R-:W5:Y:S01]  /*8eb0*/  LDL R156, [R1+0x14] ;  /* 0x00001400019c7983 */ /* 0x000f620000100800 */
[----:B--2---:R-:W-:Y:S05]  /*8ec0*/  IMAD R2, R206, 0x50, R2 ;  /* 0x00000050ce027824 */ /* 0x004fea00078e0202 */
[----:B---3--:R-:W-:Y:S02]  /*8ed0*/  IADD3 R2, R2, -0x50, R0 ;  /* 0xffffffb002027810 */ /* 0x008fe40007ffe000 */
[----:B------:R-:W-:Y:S03]  /*8ee0*/  ISETP.GT.AND P1, PT, R0, 0x4f, PT ;  /* 0x0000004f0000780c */ /* 0x000fe60003f24270 */
[----:B------:R-:W-:Y:S04]  /*8ef0*/  @P2 IMAD.HI.U32 R3, R2, c[0x0][0x2bc], RZ ;  /* 0x0000af0002032a27 */ /* 0x000fe800078e00ff */
[----:B------:R-:W-:Y:S01]  /*8f00*/  IMAD.MOV.U32 R0, RZ, RZ, R2 ;  /* 0x000000ffff007224 */ /* 0x000fe200078e0002 */
[----:B------:R-:W-:Y:S05]  /*8f10*/  @P2 SHF.R.U32.HI R0, RZ, c[0x0][0x2c0], R3 ;  /* 0x0000b000ff002a19 */ /* 0x000fea0000011603 */
[C---:B----4-:R-:W-:Y:S04]  /*8f20*/  @!P1 IADD3 R3, P0, R0.reuse, R96, RZ ;  /* 0x0000006000039210 */ /* 0x050fe80007f1e0ff */
[----:B-----5:R-:W-:Y:S01]  /*8f30*/  @!P1 LEA.HI.X.SX32 R92, R0, R92, 0x1, P0 ;  /* 0x0000005c005c9211 */ /* 0x020fe200000f0eff */
[----:B------:R-:W-:Y:S01]  /*8f40*/  IMAD.MOV R0, RZ, RZ, -R0 ;  /* 0x000000ffff007224 */ /* 0x000fe200078e0a00 */
[C---:B------:R-:W-:Y:S03]  /*8f50*/  @!P1 LEA R96, P0, R3.reuse, c[0x0][0x2a0], 0x2 ;  /* 0x0000a80003609a11 */ /* 0x040fe600078010ff */
[----:B------:R-:W-:Y:S01]  /*8f60*/  IMAD R224, R0, c[0x0][0x2b8], R2 ;  /* 0x0000ae0000e07a24 */ /* 0x000fe200078e0202 */
[----:B------:R-:W-:Y:S03]  /*8f70*/  @!P1 LEA.HI.X R97, R3, c[0x0][0x2a4], R92, 0x2, P0 ;  /* 0x0000a90003619a11 */ /* 0x000fe600000f145c */
[----:B------:R-:W-:Y:S01]  /*8f80*/  IMAD.WIDE.U32 R2, R224, c[0x0][0x1e0], RZ ;  /* 0x00007800e0027a25 */ /* 0x000fe200078e00ff */
[----:B------:R-:W-:Y:S01]  /*8f90*/  SHF.R.S32.HI R0, RZ, 0x1f, R224 ;  /* 0x0000001fff007819 */ /* 0x000fe200000114e0 */
[----:B------:R-:W2:Y:S04]  /*8fa0*/  @!P1 LDG.E R211, [R96.64] ;  /* 0x0000000660d39981 */ /* 0x000ea8000c1e1900 */
[----:B------:R-:W-:Y:S04]  /*8fb0*/  IMAD R0, R0, c[0x0][0x1e0], RZ ;  /* 0x0000780000007a24 */ /* 0x000fe800078e02ff */
[----:B------:R-:W-:Y:S04]  /*8fc0*/  IMAD R0, R224, c[0x0][0x1e4], R0 ;  /* 0x00007900e0007a24 */ /* 0x000fe800078e0200 */
[----:B------:R-:W-:Y:S01]  /*8fd0*/  IMAD.IADD R3, R3, 0x1, R0 ;  /* 0x0000000103037824 */ /* 0x000fe200078e0200 */
[----:B--2---:R-:W-:Y:S03]  /*8fe0*/  SHF.R.S32.HI R0, RZ, 0x1f, R211 ;  /* 0x0000001fff007819 */ /* 0x004fe600000114d3 */
        /* <DEDUP_REMOVED lines=9> */
.L_x_831:
        /* <DEDUP_REMOVED lines=23> */
.L_x_832:
[----:B------:R-:W-:Y:S02]  /*91f0*/  ISETP.GE.AND P1, PT, R205, c[0x0][0x1d4], PT ;  /* 0x00007500cd007a0c */ /* 0x000fe40003f26270 */
[----:B--2---:R-:W-:Y:S05]  /*9200*/  IADD3 R2, P0, R0, R163, RZ ;  /* 0x000000a300027210 */ /* 0x004fea0007f1e0ff */
[----:B-1----:R-:W-:Y:S06]  /*9210*/  IMAD.X R3, R92, 0x1, R95, P0 ;  /* 0x000000015c037824 */ /* 0x002fec00000e065f */
[----:B------:R-:W-:Y:S01]  /*9220*/  @!PT LDS RZ, [RZ] ;  /* 0x00000000fffff984 */ /* 0x000fe20000000800 */
[----:B------:R-:W-:Y:S01]  /*9230*/  @!PT LDS RZ, [RZ] ;  /* 0x00000000fffff984 */ /* 0x000fe20000000800 */
[----:B------:R-:W-:Y:S01]  /*9240*/  @!PT LDS RZ, [RZ] ;  /* 0x00000000fffff984 */ /* 0x000fe20000000800 */
[----:B------:R1:W-:Y:S02]  /*9250*/  LDGSTS.E.BYPASS.LTC128B.128 [R207+0x4900], [R2.64], !P1 ;  /* 0x0490000002cf7fae */ /* 0x0003e4000c901d46 */
.L_x_664:
[----:B------:R-:W-:Y:S05]  /*9260*/  BSYNC B0 ;  /* 0x0000000000007941 */ /* 0x000fea0003800000 */
.L_x_663:
[----:B------:R-:W-:Y:S01]  /*9270*/  LOP3.LUT R159, RZ, c[0x0][0x324], RZ, 0x33, !PT ;  /* 0x0000c900ff9f7a12 */ /* 0x000fe200078e33ff */
[----:B-1----:R-:W2:Y:S01]  /*9280*/  LDL R2, [R1+0x38] ;  /* 0x0000380001027983 */ /* 0x002ea20000100800 */
[----:B------:R-:W-:Y:S02]  /*9290*/  IMAD.MOV.U32 R3, RZ, RZ, c[0x0][0x2c4] ;  /* 0x0000b100ff037624 */ /* 0x000fe400078e00ff */
[----:B------:R-:W-:Y:S01]  /*92a0*/  IMAD R92, R206, -0x50, RZ ;  /* 0xffffffb0ce5c7824 */ /* 0x000fe200078e02ff */
[----:B------:R-:W2:Y:S02]  /*92b0*/  LDL R0, [R1+0x3c] ;  /* 0x00003c0001007983 */ /* 0x000ea40000100800 */
[----:B------:R-:W-:Y:S02]  /*92c0*/  ISETP.NE.AND P0, PT, R3, 0x1, PT ;  /* 0x000000010300780c */ /* 0x000fe40003f05270 */
[----:B------:R-:W0:Y:S01]  /*92d0*/  LDGDEPBAR ;  /* 0x00000000000079af */ /* 0x000e220000000000 */
[----:B--2---:R-:W-:Y:S01]  /*92e0*/  IMAD.IADD R157, R0, 0x1, R2 ;  /* 0x00000001009d7824 */ /* 0x004fe200078e0202 */
[----:B------:R-:W-:Y:S09]  /*92f0*/  IADD3 R0, -R248, 0x1, R92 ;  /* 0x00000001f8007810 */ /* 0x000ff20007ffe15c */
[----:B------:R-:W-:Y:S01]  /*9300*/  @P0 IMAD.HI.U32 R2, R157, c[0x0][0x2c8], RZ ;  /* 0x0000b2009d020a27 */ /* 0x000fe200078e00ff */
[----:B------:R-:W-:Y:S04]  /*9310*/  IADD3 R0, -R236, R0, R237 ;  /* 0x00000000ec007210 */ /* 0x000fe80007ffe1ed */
[----:B------:R-:W-:Y:S02]  /*9320*/  @P0 SHF.R.U32.HI R157, RZ, c[0x0][0x2cc], R2 ;  /* 0x0000b300ff9d0a19 */ /* 0x000fe40000011602 */
[----:B------:R-:W-:Y:S01]  /*9330*/  IADD3 R158, R0, c[0x0][0x328], RZ ;  /* 0x0000ca00009e7a10 */ /* 0x000fe20007ffe0ff */
[----:B------:R-:W-:-:S05]  /*9340*/  BRA.DIV ~URZ, `(.L_x_667) ;  /* 0x000130927f007947 */ /* 0x000fca000b800000 */
[----:B------:R1:W2:Y:S02]  /*9350*/  SHFL.IDX PT, R2, R157, RZ, 0x1c1f ;  /* 0x001c1fff9d027589 */ /* 0x0002a400000e0000 */
.L_x_833:
[-C--:B--2---:R-:W-:Y:S01]  /*9360*/  IADD3 R97, R158, R2.reuse, RZ ;  /* 0x000000029e617210 */ /* 0x084fe20007ffe0ff */
[----:B------:R-:W-:Y:S02]  /*9370*/  IMAD.MOV.U32 R3, RZ, RZ, c[0x0][0x32c] ;  /* 0x0000cb00ff037624 */ /* 0x000fe400078e00ff */
[----:B------:R-:W-:Y:S03]  /*9380*/  IMAD.IADD R159, R159, 0x1, R0 ;  /* 0x000000019f9f7824 */ /* 0x000fe600078e0200 */
[----:B------:R-:W-:Y:S02]  /*9390*/  ISETP.GE.AND P0, PT, R3, 0x1, PT ;  /* 0x000000010300780c */ /* 0x000fe40003f06270 */
[----:B------:R-:W-:Y:S11]  /*93a0*/  IADD3 R0, R159, R2, RZ ;  /* 0x000000029f007210 */ /* 0x000ff60007ffe0ff */
[----:B------:R-:W-:-:S05]  /*93b0*/  @!P0 BRA `(.L_x_668) ;  /* 0x0000018000008947 */ /* 0x000fca0003800000 */
[----:B------:R-:W-:Y:S01]  /*93c0*/  IADD3 R2, -R236, R237, R2 ;  /* 0x000000edec027210 */ /* 0x000fe20007ffe102 */
[----:B------:R-:W-:Y:S03]  /*93d0*/  BSSY B0, `(.L_x_669) ;  /* 0x0000011000007945 */ /* 0x000fe60003800000 */
        /* <DEDUP_REMOVED lines=11> */
.L_x_670:
[----:B------:R-:W-:Y:S04]  /*9490*/  MOV R3, c[0x0][0x32c] ;  /* 0x0000cb0000037a02 */ /* 0x000fe80000000f00 */
[----:B------:R-:W-:Y:S11]  /*94a0*/  ISETP.NE.AND P0, PT, R3, 0x1, PT ;  /* 0x000000010300780c */ /* 0x000ff60003f05270 */
[----:B------:R-:W-:Y:S02]  /*94b0*/  @!UPT UIADD3 URZ, URZ, URZ, URZ ;  /* 0x0000003f3f3ff290 */ /* 0x000fe4000fffe03f */
[----:B------:R-:W-:Y:S05]  /*94c0*/  @P0 IMAD.HI.U32 R3, R2, c[0x0][0x330], RZ ;  /* 0x0000cc0002030a27 */ /* 0x000fea00078e00ff */
[----:B------:R-:W-:Y:S02]  /*94d0*/  @P0 SHF.R.U32.HI R2, RZ, c[0x0][0x334], R3 ;  /* 0x0000cd00ff020a19 */ /* 0x000fe40000011603 */
.L_x_671:
[----:B------:R-:W-:Y:S05]  /*94e0*/  BSYNC B0 ;  /* 0x0000000000007941 */ /* 0x000fea0003800000 */
.L_x_669:
[----:B------:R-:W-:Y:S04]  /*94f0*/  IMAD.IADD R3, R92, 0x1, -R248 ;  /* 0x000000015c037824 */ /* 0x000fe800078e0af8 */
[----:B------:R-:W-:Y:S05]  /*9500*/  IMAD R2, R2, c[0x0][0x32c], R3 ;  /* 0x0000cb0002027a24 */ /* 0x000fea00078e0203 */
[----:B------:R-:W-:Y:S02]  /*9510*/  IADD3 R3, R2, c[0x0][0x32c], RZ ;  /* 0x0000cb0002037a10 */ /* 0x000fe40007ffe0ff */
[----:B------:R-:W-:Y:S02]  /*9520*/  IMNMX R0, R0, R2, !PT ;  /* 0x0000000200007217 */ /* 0x000fe40007800200 */
[----:B------:R-:W-:Y:S02]  /*9530*/  IMNMX R97, R97, R3, PT ;  /* 0x0000000361617217 */ /* 0x000fe40003800200 */
.L_x_668:
[----:B------:R-:W-:-:S05]  /*9540*/  BRA.DIV ~URZ, `(.L_x_672) ;  /* 0x00012f027f007947 */ /* 0x000fca000b800000 */
[----:B------:R2:W3:Y:S02]  /*9550*/  SHFL.IDX PT, R2, R157, 0x1, 0x1c1f ;  /* 0x003c1f009d027f89 */ /* 0x0004e400000e0000 */
.L_x_834:
[----:B---3--:R-:W-:Y:S01]  /*9560*/  IADD3 R96, R158, R2, RZ ;  /* 0x000000029e607210 */ /* 0x008fe20007ffe0ff */
[----:B------:R-:W-:Y:S02]  /*9570*/  IMAD.MOV.U32 R3, RZ, RZ, c[0x0][0x32c] ;  /* 0x0000cb00ff037624 */ /* 0x000fe400078e00ff */
[----:B------:R-:W-:Y:S03]  /*9580*/  IMAD.IADD R95, R159, 0x1, R2 ;  /* 0x000000019f5f7824 */ /* 0x000fe600078e0202 */
[----:B------:R-:W-:Y:S11]  /*9590*/  ISETP.GE.AND P0, PT, R3, 0x1, PT ;  /* 0x000000010300780c */ /* 0x000ff60003f06270 */
[----:B------:R-:W-:Y:S02]  /*95a0*/  @!UPT UIADD3 URZ, URZ, URZ, URZ ;  /* 0x0000003f3f3ff290 */ /* 0x000fe4000fffe03f */
        /* <DEDUP_REMOVED lines=14> */
.L_x_675:
[----:B------:R-:W-:Y:S04]  /*9690*/  MOV R3, c[0x0][0x32c] ;  /* 0x0000cb0000037a02 */ /* 0x000fe80000000f00 */
[----:B------:R-:W-:Y:S11]  /*96a0*/  ISETP.NE.AND P0, PT, R3, 0x1, PT ;  /* 0x000000010300780c */ /* 0x000ff60003f05270 */
[----:B------:R-:W-:Y:S02]  /*96b0*/  @!UPT UIADD3 URZ, URZ, URZ, URZ ;  /* 0x0000003f3f3ff290 */ /* 0x000fe4000fffe03f */
[----:B------:R-:W-:Y:S05]  /*96c0*/  @P0 IMAD.HI.U32 R3, R2, c[0x0][0x330], RZ ;  /* 0x0000cc0002030a27 */ /* 0x000fea00078e00ff */
[----:B------:R-:W-:Y:S02]  /*96d0*/  @P0 SHF.R.U32.HI R2, RZ, c[0x0][0x334], R3 ;  /* 0x0000cd00ff020a19 */ /* 0x000fe40000011603 */
.L_x_676:
[----:B------:R-:W-:Y:S05]  /*96e0*/  BSYNC B0 ;  /* 0x0000000000007941 */ /* 0x000fea0003800000 */
.L_x_674:
[----:B------:R-:W-:Y:S04]  /*96f0*/  IMAD.IADD R3, R92, 0x1, -R248 ;  /* 0x000000015c037824 */ /* 0x000fe800078e0af8 */
[----:B------:R-:W-:Y:S05]  /*9700*/  IMAD R2, R2, c[0x0][0x32c], R3 ;  /* 0x0000cb0002027a24 */ /* 0x000fea00078e0203 */
[----:B------:R-:W-:Y:S02]  /*9710*/  IADD3 R3, R2, c[0x0][0x32c], RZ ;  /* 0x0000cb0002037a10 */ /* 0x000fe40007ffe0ff */
[----:B------:R-:W-:Y:S02]  /*9720*/  IMNMX R95, R95, R2, !PT ;  /* 0x000000025f5f7217 */ /* 0x000fe40007800200 */
[----:B------:R-:W-:Y:S02]  /*9730*/  IMNMX R96, R96, R3, PT ;  /* 0x0000000360607217 */ /* 0x000fe40003800200 */
.L_x_673:
[----:B------:R-:W-:-:S05]  /*9740*/  BRA.DIV ~URZ, `(.L_x_677) ;  /* 0x00012d727f007947 */ /* 0x000fca000b800000 */
[----:B------:R3:W4:Y:S02]  /*9750*/  SHFL.IDX PT, R156, R157, 0x2, 0x1c1f ;  /* 0x005c1f009d9c7f89 */ /* 0x00072400000e0000 */
.L_x_835:
[----:B----4-:R-:W-:Y:S01]  /*9760*/  IADD3 R3, R158, R156, RZ ;  /* 0x0000009c9e037210 */ /* 0x010fe20007ffe0ff */
[----:B------:R-:W-:Y:S05]  /*9770*/  IMAD.MOV.U32 R2, RZ, RZ, c[0x0][0x32c] ;  /* 0x0000cb00ff027624 */ /* 0x000fea00078e00ff */
[----:B------:R-:W-:Y:S01]  /*9780*/  ISETP.GE.AND P0, PT, R2, 0x1, PT ;  /* 0x000000010200780c */ /* 0x000fe20003f06270 */
[----:B------:R-:W-:Y:S11]  /*9790*/  IMAD.IADD R2, R159, 0x1, R156 ;  /* 0x000000019f027824 */ /* 0x000ff600078e029c */
[----:B------:R-:W-:Y:S01]  /*97a0*/  @!UPT UIADD3 URZ, URZ, URZ, URZ ;  /* 0x0000003f3f3ff290 */ /* 0x000fe2000fffe03f */
        /* <DEDUP_REMOVED lines=14> */
.L_x_680:
[----:B------:R-:W-:Y:S04]  /*9890*/  MOV R160, c[0x0][0x32c] ;  /* 0x0000cb0000a07a02 */ /* 0x000fe80000000f00 */
[----:B------:R-:W-:Y:S11]  /*98a0*/  ISETP.NE.AND P0, PT, R160, 0x1, PT ;  /* 0x00000001a000780c */ /* 0x000ff60003f05270 */
[----:B------:R-:W-:Y:S02]  /*98b0*/  @!UPT UIADD3 URZ, URZ, URZ, URZ ;  /* 0x0000003f3f3ff290 */ /* 0x000fe4000fffe03f */
[----:B------:R-:W-:Y:S05]  /*98c0*/  @P0 IMAD.HI.U32 R160, R156, c[0x0][0x330], RZ ;  /* 0x0000cc009ca00a27 */ /* 0x000fea00078e00ff */
[----:B------:R-:W-:Y:S02]  /*98d0*/  @P0 SHF.R.U32.HI R156, RZ, c[0x0][0x334], R160 ;  /* 0x0000cd00ff9c0a19 */ /* 0x000fe400000116a0 */
.L_x_681:
[----:B------:R-:W-:Y:S05]  /*98e0*/  BSYNC B0 ;  /* 0x0000000000007941 */ /* 0x000fea0003800000 */
.L_x_679:
[----:B------:R-:W-:Y:S04]  /*98f0*/  IMAD.IADD R160, R92, 0x1, -R248 ;  /* 0x000000015ca07824 */ /* 0x000fe800078e0af8 */
[----:B------:R-:W-:Y:S05]  /*9900*/  IMAD R156, R156, c[0x0][0x32c], R160 ;  /* 0x0000cb009c9c7a24 */ /* 0x000fea00078e02a0 */
[----:B------:R-:W-:Y:S02]  /*9910*/  IADD3 R160, R156, c[0x0][0x32c], RZ ;  /* 0x0000cb009ca07a10 */ /* 0x000fe40007ffe0ff */
[----:B------:R-:W-:Y:S02]  /*9920*/  IMNMX R2, R2, R156, !PT ;  /* 0x0000009c02027217 */ /* 0x000fe40007800200 */
[----:B------:R-:W-:Y:S02]  /*9930*/  IMNMX R3, R3, R160, PT ;  /* 0x000000a003037217 */ /* 0x000fe40003800200 */
.L_x_678:
[C---:B------:R-:W-:Y:S02]  /*9940*/  ISETP.GE.AND P2, PT, R92.reuse, 0x9, PT ;  /* 0x000000095c00780c */ /* 0x040fe40003f46270 */
[----:B------:R-:W-:Y:S02]  /*9950*/  ISETP.GE.AND P1, PT, R92, 0xa, PT ;  /* 0x0000000a5c00780c */ /* 0x000fe40003f26270 */
[----:B------:R-:W-:Y:S02]  /*9960*/  ISETP.GT.AND P0, PT, R0, 0x8, !P2 ;  /* 0x000000080000780c */ /* 0x000fe40005704270 */
[----:B------:R-:W-:Y:S02]  /*9970*/  LOP3.LUT R204, R204, 0xffffbfff, RZ, 0xc0, !PT ;  /* 0xffffbfffcccc7812 */ /* 0x000fe400078ec0ff */
[C---:B------:R-:W-:Y:S02]  /*9980*/  ISETP.LT.OR P0, PT, R97.reuse, 0x9, P0 ;  /* 0x000000096100780c */ /* 0x040fe40000701670 */
[----:B------:R-:W-:Y:S02]  /*9990*/  ISETP.GE.AND P6, PT, R92, 0x3a, PT ;  /* 0x0000003a5c00780c */ /* 0x000fe40003fc6270 */
[----:B------:R-:W-:Y:S02]  /*99a0*/  FSEL R161, R16, -INF , !P0 ;  /* 0xff80000010a17808 */ /* 0x000fe40004000000 */
[----:B------:R-:W-:Y:S02]  /*99b0*/  ISETP.GT.AND P0, PT, R0, 0x9, !P1 ;  /* 0x000000090000780c */ /* 0x000fe40004f04270 */
[----:B------:R-:W-:Y:S02]  /*99c0*/  @P2 LOP3.LUT R204, R204, 0x4000, RZ, 0xfc, !PT ;  /* 0x00004000cccc2812 */ /* 0x000fe400078efcff */
[----:B------:R-:W-:Y:S02]  /*99d0*/  ISETP.LT.OR P0, PT, R97, 0xa, P0 ;  /* 0x0000000a6100780c */ /* 0x000fe40000701670 */
[----:B------:R-:W-:Y:S02]  /*99e0*/  LOP3.LUT R204, R204, 0xffffdfff, RZ, 0xc0, !PT ;  /* 0xffffdfffcccc7812 */ /* 0x000fe400078ec0ff */
[----:B------:R-:W-:Y:S02]  /*99f0*/  FSEL R160, R17, -INF , !P0 ;  /* 0xff80000011a07808 */ /* 0x000fe40004000000 */
[C---:B------:R-:W-:Y:S02]  /*9a00*/  ISETP.GT.AND P0, PT, R95.reuse, 0x8, !P2 ;  /* 0x000000085f00780c */ /* 0x040fe40005704270 */
[----:B------:R-:W-:Y:S02]  /*9a10*/  ISETP.GE.AND P2, PT, R92, 0x11, PT ;  /* 0x000000115c00780c */ /* 0x000fe40003f46270 */
[----:B------:R-:W-:Y:S02]  /*9a20*/  ISETP.LT.OR P0, PT, R96, 0x9, P0 ;  /* 0x000000096000780c */ /* 0x000fe40000701670 */
[----:B------:R-:W-:Y:S02]  /*9a30*/  @P1 LOP3.LUT R204, R204, 0x2000, RZ, 0xfc, !PT ;  /* 0x00002000cccc1812 */ /* 0x000fe400078efcff */
[----:B------:R-:W-:Y:S02]  /*9a40*/  FSEL R156, R18, -INF , !P0 ;  /* 0xff800000129c7808 */ /* 0x000fe40004000000 */
[----:B------:R-:W-:Y:S02]  /*9a50*/  ISETP.GT.AND P0, PT, R95, 0x9, !P1 ;  /* 0x000000095f00780c */ /* 0x000fe40004f04270 */
[----:B------:R-:W-:Y:S02]  /*9a60*/  ISETP.GE.AND P1, PT, R92, 0x12, PT ;  /* 0x000000125c00780c */ /* 0x000fe40003f26270 */
[----:B------:R-:W-:Y:S02]  /*9a70*/  ISETP.LT.OR P0, PT, R96, 0xa, P0 ;  /* 0x0000000a6000780c */ /* 0x000fe40000701670 */
[----:B------:R-:W-:Y:S02]  /*9a80*/  LOP3.LUT R204, R204, 0xffffefff, RZ, 0xc0, !PT ;  /* 0xffffefffcccc7812 */ /* 0x000fe400078ec0ff */
[----:B------:R-:W-:Y:S02]  /*9a90*/  FSEL R162, R19, -INF , !P0 ;  /* 0xff80000013a27808 */ /* 0x000fe40004000000 */
[----:B------:R-:W-:Y:S02]  /*9aa0*/  ISETP.GT.AND P0, PT, R0, 0x10, !P2 ;  /* 0x000000100000780c */ /* 0x000fe40005704270 */
[----:B------:R-:W-:Y:S02]  /*9ab0*/  @P2 LOP3.LUT R204, R204, 0x1000, RZ, 0xfc, !PT ;  /* 0x00001000cccc2812 */ /* 0x000fe400078efcff */
[C---:B------:R-:W-:Y:S02]  /*9ac0*/  ISETP.LT.OR P0, PT, R97.reuse, 0x11, P0 ;  /* 0x000000116100780c */ /* 0x040fe40000701670 */
[----:B------:R-:W-:Y:S02]  /*9ad0*/  LOP3.LUT R204, R204, 0xfffff7ff, RZ, 0xc0, !PT ;  /* 0xfffff7ffcccc7812 */ /* 0x000fe400078ec0ff */
        /* <DEDUP_REMOVED lines=9> */
[----:B------:R-:W-:Y:S02]  /*9b70*/  ISETP.GE.AND P5, PT, R92, 0x41, PT ;  /* 0x000000415c00780c */ /* 0x000fe40003fa6270 */
[----:B------:R-:W-:Y:S02]  /*9b80*/  FSEL R177, R22, -INF , !P0 ;  /* 0xff80000016b17808 */ /* 0x000fe40004000000 */
[----:B------:R-:W-:Y:S02]  /*9b90*/  ISETP.GT.AND P0, PT, R95, 0x11, !P1 ;  /* 0x000000115f00780c */ /* 0x000fe40004f04270 */
[----:B------:R-:W-:Y:S02]  /*9ba0*/  ISETP.GE.AND P1, PT, R92, 0x1a, PT ;  /* 0x0000001a5c00780c */ /* 0x000fe40003f26270 */
[----:B------:R-:W-:Y:S02]  /*9bb0*/  ISETP.LT.OR P0, PT, R96, 0x12, P0 ;  /* 0x000000126000780c */ /* 0x000fe40000701670 */
[----:B------:R-:W-:Y:S02]  /*9bc0*/  @P2 LOP3.LUT R204, R204, 0x400, RZ, 0xfc, !PT ;  /* 0x00000400cccc2812 */ /* 0x000fe400078efcff */
[----:B------:R-:W-:Y:S02]  /*9bd0*/  FSEL R176, R23, -INF , !P0 ;  /* 0xff80000017b07808 */ /* 0x000fe40004000000 */
[----:B------:R-:W-:Y:S02]  /*9be0*/  ISETP.GT.AND P0, PT, R0, 0x18, !P2 ;  /* 0x000000180000780c */ /* 0x000fe40005704270 */
[----:B------:R-:W-:Y:S02]  /*9bf0*/  LOP3.LUT R204, R204, 0xfffffdff, RZ, 0xc0, !PT ;  /* 0xfffffdffcccc7812 */ /* 0x000fe400078ec0ff */
[C---:B------:R-:W-:Y:S02]  /*9c00*/  ISETP.LT.OR P0, PT, R97.reuse, 0x19, P0 ;  /* 0x000000196100780c */ /* 0x040fe40000701670 */
[----:B------:R-:W-:Y:S02]  /*9c10*/  @P1 LOP3.LUT R204, R204, 0x200, RZ, 0xfc, !PT ;  /* 0x00000200cccc1812 */ /* 0x000fe400078efcff */
[----:B------:R-:W-:Y:S02]  /*9c20*/  FSEL R167, R32, -INF , !P0 ;  /* 0xff80000020a77808 */ /* 0x000fe40004000000 */
[----:B------:R-:W-:Y:S02]  /*9c30*/  ISETP.GT.AND P0, PT, R0, 0x19, !P1 ;  /* 0x000000190000780c */ /* 0x000fe40004f04270 */
[----:B------:R-:W-:Y:S02]  /*9c40*/  LOP3.LUT R204, R204, 0xfffffeff, RZ, 0xc0, !PT ;  /* 0xfffffeffcccc7812 */ /* 0x000fe400078ec0ff */
[----:B------:R-:W-:Y:S02]  /*9c50*/  ISETP.LT.OR P0, PT, R97, 0x1a, P0 ;  /* 0x0000001a6100780c */ /* 0x000fe40000701670 */
[C---:B------:R-:W-:Y:S02]  /*9c60*/  ISETP.GE.AND P4, PT, R92.reuse, 0x42, PT ;  /* 0x000000425c00780c */ /* 0x040fe40003f86270 */
        /* <DEDUP_REMOVED lines=19> */
[----:B------:R-:W-:Y:S02]  /*9da0*/  P2R R16, PR, RZ, 0x40 ;  /* 0x00000040ff107803 */ /* 0x000fe40000000000 */
[----:B------:R-:W-:Y:S02]  /*9db0*/  FSEL R164, R37, -INF , !P0 ;  /* 0xff80000025a47808 */ /* 0x000fe40004000000 */
[C---:B------:R-:W-:Y:S02]  /*9dc0*/  ISETP.GT.AND P0, PT, R95.reuse, 0x20, !P2 ;  /* 0x000000205f00780c */ /* 0x040fe40005704270 */
[----:B------:R-:W-:Y:S02]  /*9dd0*/  ISETP.GE.AND P2, PT, R92, 0x29, PT ;  /* 0x000000295c00780c */ /* 0x000fe40003f46270 */
[----:B------:R-:W-:Y:S04]  /*9de0*/  ISETP.LT.OR P0, PT, R96, 0x21, P0 ;  /* 0x000000216000780c */ /* 0x000fe80000701670 */
        /* <DEDUP_REMOVED lines=13> */
[----:B------:R-:W-:Y:S04]  /*9ec0*/  ISETP.LT.OR P0, PT, R97, 0x2a, P0 ;  /* 0x0000002a6100780c */ /* 0x000fe80000701670 */
        /* <DEDUP_REMOVED lines=25> */
[----:B------:R-:W-:Y:S04]  /*a060*/  ISETP.LT.OR P0, PT, R96, 0x32, P0 ;  /* 0x000000326000780c */ /* 0x000fe80000701670 */
[----:B------:R-:W-:Y:S02]  /*a070*/  FSEL R55, R55, -INF , !P0 ;  /* 0xff80000037377808 */ /* 0x000fe40004000000 */
[----:B------:R-:W-:Y:S04]  /*a080*/  ISETP.GT.AND P0, PT, R0, 0x38, !P1 ;  /* 0x000000380000780c */ /* 0x000fe80004f04270 */
        /* <DEDUP_REMOVED lines=19> */
[----:B------:R-:W-:Y:S04]  /*a1c0*/  ISETP.GT.AND P0, PT, R0, 0x41, !P4 ;  /* 0x000000410000780c */ /* 0x000fe80006704270 */
[----:B------:R-:W-:Y:S04]  /*a1d0*/  ISETP.LT.OR P0, PT, R97, 0x42, P0 ;  /* 0x000000426100780c */ /* 0x000fe80000701670 */
[----:B------:R-:W-:Y:S02]  /*a1e0*/  FSEL R34, R69, -INF , !P0 ;  /* 0xff80000045227808 */ /* 0x000fe40004000000 */
[C---:B------:R-:W-:Y:S04]  /*a1f0*/  ISETP.GT.AND P0, PT, R95.reuse, 0x40, !P5 ;  /* 0x000000405f00780c */ /* 0x040fe80006f04270 */
        /* <DEDUP_REMOVED lines=12> */
[C---:B------:R-:W-:Y:S04]  /*a2c0*/  ISETP.LT.OR P0, PT, R96.reuse, 0x2, P0 ;  /* 0x000000026000780c */ /* 0x040fe80000701670 */
[----:B------:R-:W-:Y:S02]  /*a2d0*/  FSEL R22, R7, -INF , !P0 ;  /* 0xff80000007167808 */ /* 0x000fe40004000000 */
[----:B------:R-:W-:Y:S04]  /*a2e0*/  ISETP.GT.AND P0, PT, R95, RZ, !P2 ;  /* 0x000000ff5f00720c */ /* 0x000fe80005704270 */
[----:B------:R-:W-:Y:S04]  /*a2f0*/  ISETP.LT.OR P0, PT, R96, 0x1, P0 ;  /* 0x000000016000780c */ /* 0x000fe80000701670 */
[----:B------:R-:W-:Y:S02]  /*a300*/  FSEL R18, R6, -INF , !P0 ;  /* 0xff80000006127808 */ /* 0x000fe40004000000 */
[----:B------:R-:W-:Y:S04]  /*a310*/  ISETP.GT.AND P0, PT, R0, 0x48, !P3 ;  /* 0x000000480000780c */ /* 0x000fe80005f04270 */
[C---:B------:R-:W-:Y:S04]  /*a320*/  ISETP.LT.OR P0, PT, R97.reuse, 0x49, P0 ;  /* 0x000000496100780c */ /* 0x040fe80000701670 */
[----:B------:R-:W-:Y:S02]  /*a330*/  FSEL R33, R80, -INF , !P0 ;  /* 0xff80000050217808 */ /* 0x000fe40004000000 */
[----:B------:R-:W-:Y:S04]  /*a340*/  ISETP.GT.AND P0, PT, R0, 0x49, !P6 ;  /* 0x000000490000780c */ /* 0x000fe80007704270 */
[----:B------:R-:W-:Y:S04]  /*a350*/  ISETP.LT.OR P0, PT, R97, 0x4a, P0 ;  /* 0x0000004a6100780c */ /* 0x000fe80000701670 */
[----:B------:R-:W-:Y:S02]  /*a360*/  FSEL R32, R81, -INF , !P0 ;  /* 0xff80000051207808 */ /* 0x000fe40004000000 */
[C---:B------:R-:W-:Y:S04]  /*a370*/  ISETP.GT.AND P0, PT, R95.reuse, 0x48, !P3 ;  /* 0x000000485f00780c */ /* 0x040fe80005f04270 */
        /* <DEDUP_REMOVED lines=9> */
[----:B------:R-:W-:Y:S04]  /*a410*/  LOP3.LUT P0, RZ, R204, 0x4000, RZ, 0xc0, !PT ;  /* 0x00004000ccff7812 */ /* 0x000fe8000780c0ff */
[----:B------:R-:W-:Y:S04]  /*a420*/  ISETP.GT.AND P0, PT, R2, 0x8, !P0 ;  /* 0x000000080200780c */ /* 0x000fe80004704270 */
[C---:B------:R-:W-:Y:S04]  /*a430*/  ISETP.LT.OR P0, PT, R3.reuse, 0x9, P0 ;  /* 0x000000090300780c */ /* 0x040fe80000701670 */
[----:B------:R-:W-:Y:S02]  /*a440*/  FSEL R19, R12, -INF , !P0 ;  /* 0xff8000000c137808 */ /* 0x000fe40004000000 */
[----:B------:R-:W-:Y:S04]  /*a450*/  LOP3.LUT P0, RZ, R204, 0x2000, RZ, 0xc0, !PT ;  /* 0x00002000ccff7812 */ /* 0x000fe8000780c0ff */
        /* <DEDUP_REMOVED lines=59> */
[----:B------:R-:W-:Y:S04]  /*a810*/  ISETP.GT.AND P0, PT, R2, RZ, !P2 ;  /* 0x000000ff0200720c */ /* 0x000fe80005704270 */
[C---:B------:R-:W-:Y:S04]  /*a820*/  ISETP.LT.OR P0, PT, R3.reuse, 0x1, P0 ;  /* 0x000000010300780c */ /* 0x040fe80000701670 */
[----:B------:R-:W-:Y:S02]  /*a830*/  FSEL R12, R8, -INF , !P0 ;  /* 0xff800000080c7808 */ /* 0x000fe40004000000 */
[----:B------:R-:W-:Y:S04]  /*a840*/  LOP3.LUT P0, RZ, R204, 0x2, RZ, 0xc0, !PT ;  /* 0x00000002ccff7812 */ /* 0x000fe8000780c0ff */
[----:B------:R-:W-:Y:S04]  /*a850*/  ISETP.GT.AND P0, PT, R2, 0x49, !P0 ;  /* 0x000000490200780c */ /* 0x000fe80004704270 */
[----:B------:R-:W-:Y:S04]  /*a860*/  ISETP.LT.OR P0, PT, R3, 0x4a, P0 ;  /* 0x0000004a0300780c */ /* 0x000fe80000701670 */
[----:B------:R-:W-:Y:S01]  /*a870*/  FSEL R184, R77, -INF , !P0 ;  /* 0xff8000004db87808 */ /* 0x000fe20004000000 */
[----:B------:R-:W-:-:S06]  /*a880*/  BRA.DIV ~URZ, `(.L_x_682) ;  /* 0x00011ca27f007947 */ /* 0x000fcc000b800000 */
[----:B------:R4:W1:Y:S02]  /*a890*/  SHFL.IDX PT, R3, R157, 0x3, 0x1c1f ;  /* 0x007c1f009d037f89 */ /* 0x00086400000e0000 */
.L_x_836:
[----:B-1----:R-:W-:Y:S01]  /*a8a0*/  IADD3 R2, R158, R3, RZ ;  /* 0x000000039e027210 */ /* 0x002fe20007ffe0ff */
        /* <DEDUP_REMOVED lines=18> */
.L_x_685:
[----:B------:R-:W-:Y:S04]  /*a9d0*/  MOV R4, c[0x0][0x32c] ;  /* 0x0000cb0000047a02 */ /* 0x000fe80000000f00 */
[----:B------:R-:W-:Y:S11]  /*a9e0*/  ISETP.NE.AND P0, PT, R4, 0x1, PT ;  /* 0x000000010400780c */ /* 0x000ff60003f05270 */
[----:B------:R-:W-:Y:S02]  /*a9f0*/  @!UPT UIADD3 URZ, URZ, URZ, URZ ;  /* 0x0000003f3f3ff290 */ /* 0x000fe4000fffe03f */
[----:B------:R-:W-:Y:S05]  /*aa00*/  @P0 IMAD.HI.U32 R4, R3, c[0x0][0x330], RZ ;  /* 0x0000cc0003040a27 */ /* 0x000fea00078e00ff */
[----:B------:R-:W-:Y:S02]  /*aa10*/  @P0 SHF.R.U32.HI R3, RZ, c[0x0][0x334], R4 ;  /* 0x0000cd00ff030a19 */ /* 0x000fe40000011604 */
.L_x_686:
[----:B------:R-:W-:Y:S05]  /*aa20*/  BSYNC B0 ;  /* 0x0000000000007941 */ /* 0x000fea0003800000 */
.L_x_684:
[----:B------:R-:W-:Y:S04]  /*aa30*/  IMAD.IADD R4, R92, 0x1, -R248 ;  /* 0x000000015c047824 */ /* 0x000fe800078e0af8 */
[----:B------:R-:W-:Y:S05]  /*aa40*/  IMAD R3, R3, c[0x0][0x32c], R4 ;  /* 0x0000cb0003037a24 */ /* 0x000fea00078e0204 */
[----:B------:R-:W-:Y:S02]  /*aa50*/  IADD3 R4, R3, c[0x0][0x32c], RZ ;  /* 0x0000cb0003047a10 */ /* 0x000fe40007ffe0ff */
[----:B------:R-:W-:Y:S02]  /*aa60*/  IMNMX R0, R0, R3, !PT ;  /* 0x0000000300007217 */ /* 0x000fe40007800200 */
[----:B------:R-:W-:Y:S02]  /*aa70*/  IMNMX R2, R2, R4, PT ;  /* 0x0000000402027217 */ /* 0x000fe40003800200 */
.L_x_683:
[----:B------:R-:W-:Y:S02]  /*aa80*/  ISETP.GT.AND P0, PT, R0, RZ, !P2 ;  /* 0x000000ff0000720c */ /* 0x000fe40005704270 */
[----:B------:R-:W-:Y:S02]  /*aa90*/  LOP3.LUT P2, RZ, R204, 0x400, RZ, 0xc0, !PT ;  /* 0x00000400ccff7812 */ /* 0x000fe4000784c0ff */
[----:B------:R-:W-:Y:S02]  /*aaa0*/  ISETP.LT.OR P0, PT, R2, 0x1, P0 ;  /* 0x000000010200780c */ /* 0x000fe40000701670 */
[----:B------:R-:W-:Y:S02]  /*aab0*/  FMNMX.FTZ R3, R12, R98, !PT ;  /* 0x000000620c037209 */ /* 0x000fe40007810000 */
[----:B------:R-:W-:Y:S02]  /*aac0*/  FSEL R10, R10, -INF , !P0 ;  /* 0xff8000000a0a7808 */ /* 0x000fe40004000000 */
[----:B------:R-:W-:Y:S02]  /*aad0*/  ISETP.GT.AND P0, PT, R0, 0x1, !P1 ;  /* 0x000000010000780c */ /* 0x000fe40004f04270 */
        /* <DEDUP_REMOVED lines=9> */
[----:B------:R-:W-:Y:S02]  /*ab70*/  LOP3.LUT P0, RZ, R204, 0x2000, RZ, 0xc0, !PT ;  /* 0x00002000ccff7812 */ /* 0x000fe4000780c0ff */
[----:B------:R-:W-:Y:S02]  /*ab80*/  FMNMX.FTZ R6, R13, R6, !PT ;  /* 0x000000060d067209 */ /* 0x000fe40007810000 */
[----:B------:R-:W-:Y:S02]  /*ab90*/  ISETP.GT.AND P0, PT, R0, 0x9, !P0 ;  /* 0x000000090000780c */ /* 0x000fe40004704270 */
[----:B------:R-:W-:Y:S02]  /*aba0*/  FMNMX.FTZ R3, R19, R3, !PT ;  /* 0x0000000313037209 */ /* 0x000fe40007810000 */
        /* <DEDUP_REMOVED lines=16> */
[----:B--234-:R-:W-:Y:S02]  /*acb0*/  FSEL R157, R27, -INF , !P0 ;  /* 0xff8000001b9d7808 */ /* 0x01cfe40004000000 */
        /* <DEDUP_REMOVED lines=50> */
[C---:B------:R-:W-:Y:S02]  /*afe0*/  ISETP.GT.AND P0, PT, R0.reuse, 0x38, !P1 ;  /* 0x000000380000780c */ /* 0x040fe40004f04270 */
[----:B------:R-:W-:Y:S02]  /*aff0*/  ISETP.GT.AND P1, PT, R0, 0x48, !P3 ;  /* 0x000000480000780c */ /* 0x000fe40005f24270 */
[C---:B------:R-:W-:Y:S02]  /*b000*/  ISETP.LT.OR P0, PT, R2.reuse, 0x39, P0 ;  /* 0x000000390200780c */ /* 0x040fe40000701670 */
[----:B------:R-:W-:Y:S02]  /*b010*/  ISETP.LT.OR P1, PT, R2, 0x49, P1 ;  /* 0x000000490200780c */ /* 0x000fe40000f21670 */
[----:B------:R-:W-:Y:S02]  /*b020*/  FSEL R223, R62, -INF , !P0 ;  /* 0xff8000003edf7808 */ /* 0x000fe40004000000 */
[----:B------:R-:W-:Y:S02]  /*b030*/  ISETP.GT.AND P0, PT, R0, 0x39, !P6 ;  /* 0x000000390000780c */ /* 0x000fe40007704270 */
[----:B------:R-:W-:Y:S02]  /*b040*/  FMNMX.FTZ R6, R214, R6, !PT ;  /* 0x00000006d6067209 */ /* 0x000fe40007810000 */
[----:B------:R-:W-:Y:S02]  /*b050*/  ISETP.LT.OR P0, PT, R2, 0x3a, P0 ;  /* 0x0000003a0200780c */ /* 0x000fe40000701670 */
[----:B------:R-:W-:Y:S02]  /*b060*/  FMNMX.FTZ R6, R223, R6, !PT ;  /* 0x00000006df067209 */ /* 0x000fe40007810000 */
[----:B------:R-:W-:Y:S02]  /*b070*/  FSEL R222, R63, -INF , !P0 ;  /* 0xff8000003fde7808 */ /* 0x000fe40004000000 */
[----:B------:R-:W-:Y:S02]  /*b080*/  ISETP.GT.AND P0, PT, R0, 0x40, !P5 ;  /* 0x000000400000780c */ /* 0x000fe40006f04270 */
[----:B------:R-:W-:Y:S02]  /*b090*/  FMNMX.FTZ R6, R222, R6, !PT ;  /* 0x00000006de067209 */ /* 0x000fe40007810000 */
[----:B------:R-:W-:Y:S02]  /*b0a0*/  ISETP.LT.OR P0, PT, R2, 0x41, P0 ;  /* 0x000000410200780c */ /* 0x000fe40000701670 */
[----:B------:R-:W-:Y:S02]  /*b0b0*/  FSEL R213, R78, -INF , !P1 ;  /* 0xff8000004ed57808 */ /* 0x000fe40004800000 */
[----:B------:R-:W-:Y:S02]  /*b0c0*/  FSEL R221, R74, -INF , !P0 ;  /* 0xff8000004add7808 */ /* 0x000fe40004000000 */
[----:B------:R-:W-:Y:S02]  /*b0d0*/  ISETP.GT.AND P0, PT, R0, 0x41, !P4 ;  /* 0x000000410000780c */ /* 0x000fe40006704270 */
[----:B------:R-:W-:Y:S02]  /*b0e0*/  FMNMX.FTZ R6, R221, R6, !PT ;  /* 0x00000006dd067209 */ /* 0x000fe40007810000 */
[----:B------:R-:W-:Y:S04]  /*b0f0*/  ISETP.LT.OR P0, PT, R2, 0x42, P0 ;  /* 0x000000420200780c */ /* 0x000fe80000701670 */
[----:B------:R-:W-:Y:S02]  /*b100*/  FSEL R220, R75, -INF , !P0 ;  /* 0xff8000004bdc7808 */ /* 0x000fe40004000000 */
[----:B------:R-:W-:Y:S02]  /*b110*/  ISETP.GT.AND P0, PT, R0, 0x49, !P2 ;  /* 0x000000490000780c */ /* 0x000fe40005704270 */
[----:B------:R-:W-:Y:S02]  /*b120*/  FMNMX.FTZ R0, R18, R94, !PT ;  /* 0x0000005e12007209 */ /* 0x000fe40007810000 */
[----:B------:R-:W-:Y:S02]  /*b130*/  ISETP.LT.OR P0, PT, R2, 0x4a, P0 ;  /* 0x0000004a0200780c */ /* 0x000fe40000701670 */
        /* <DEDUP_REMOVED lines=37> */
[----:B------:R-:W-:Y:S02]  /*b390*/  FSEL R212, R79, -INF , !P0 ;  /* 0xff8000004fd47808 */ /* 0x000fe40004000000 */
        /* <DEDUP_REMOVED lines=9> */
[----:B------:R1:W2:Y:S02]  /*b430*/  SHFL.BFLY PT, R2, R92, 0x2, 0x1f ;  /* 0x0c401f005c027f89 */ /* 0x0002a400000e0000 */
.L_x_837:
[----:B--2---:R-:W-:Y:S01]  /*b440*/  FMNMX.FTZ R4, R92, R2, !PT ;  /* 0x000000025c047209 */ /* 0x004fe20007810000 */
[----:B------:R-:W-:-:S05]  /*b450*/  BRA.DIV ~URZ, `(.L_x_688) ;  /* 0x000111927f007947 */ /* 0x000fca000b800000 */
[----:B------:R-:W-:Y:S04]  /*b460*/  SHFL.BFLY PT, R2, R0, 0x2, 0x1f ;  /* 0x0c401f0000027f89 */ /* 0x000fe800000e0000 */
[----:B------:R-:W-:Y:S04]  /*b470*/  SHFL.BFLY PT, R3, R5, 0x2, 0x1f ;  /* 0x0c401f0005037f89 */ /* 0x000fe800000e0000 */
[----:B------:R-:W2:Y:S02]  /*b480*/  SHFL.BFLY PT, R8, R6, 0x2, 0x1f ;  /* 0x0c401f0006087f89 */ /* 0x000ea400000e0000 */
[----:B-12---:R-:W-:Y:S02]  /*b490*/  FMNMX.FTZ R92, R6, R8, !PT ;  /* 0x00000008065c7209 */ /* 0x006fe40007810000 */
[----:B------:R-:W-:Y:S02]  /*b4a0*/  FMNMX.FTZ R0, R0, R2, !PT ;  /* 0x0000000200007209 */ /* 0x000fe40007810000 */
[----:B------:R-:W-:Y:S02]  /*b4b0*/  FMNMX.FTZ R2, R5, R3, !PT ;  /* 0x0000000305027209 */ /* 0x000fe40007810000 */
[----:B------:R-:W1:Y:S04]  /*b4c0*/  SHFL.BFLY PT, R5, R4, 0x1, 0x1f ;  /* 0x0c201f0004057f89 */ /* 0x000e6800000e0000 */
[----:B------:R-:W2:Y:S04]  /*b4d0*/  SHFL.BFLY PT, R7, R0, 0x1, 0x1f ;  /* 0x0c201f0000077f89 */ /* 0x000ea800000e0000 */
[----:B------:R-:W3:Y:S04]  /*b4e0*/  SHFL.BFLY PT, R9, R2, 0x1, 0x1f ;  /* 0x0c201f0002097f89 */ /* 0x000ee800000e0000 */
[----:B------:R4:W4:Y:S01]  /*b4f0*/  SHFL.BFLY PT, R3, R92, 0x1, 0x1f ;  /* 0x0c201f005c037f89 */ /* 0x00092200000e0000 */
[----:B-1----:R-:W-:Y:S02]  /*b500*/  FMNMX.FTZ R97, R4, R5, !PT ;  /* 0x0000000504617209 */ /* 0x002fe40007810000 */
[----:B--2---:R-:W-:Y:S02]  /*b510*/  FMNMX.FTZ R96, R0, R7, !PT ;  /* 0x0000000700607209 */ /* 0x004fe40007810000 */
[----:B---3--:R-:W-:Y:S02]  /*b520*/  FMNMX.FTZ R95, R2, R9, !PT ;  /* 0x00000009025f7209 */ /* 0x008fe40007810000 */
.L_x_838:
[C---:B------:R-:W-:Y:S01]  /*b530*/  FMUL.FTZ R0, R97.reuse, c[0x0][0x2d0] ;  /* 0x0000b40061007a20 */ /* 0x040fe20000410000 */
[----:B------:R-:W-:Y:S01]  /*b540*/  FSETP.NEU.FTZ.AND P0, PT, R97, -INF , PT ;  /* 0xff8000006100780b */ /* 0x000fe20003f1d000 */
[----:B------:R-:W-:Y:S01]  /*b550*/  WARPSYNC 0xffffffff ;  /* 0xffffffff00007948 */ /* 0x000fe20003800000 */
[----:B------:R-:W-:Y:S02]  /*b560*/  FSETP.NEU.FTZ.AND P1, PT, R96, -INF , PT ;  /* 0xff8000006000780b */ /* 0x000fe40003f3d000 */
[----:B------:R-:W-:Y:S02]  /*b570*/  FSEL R4, R0, RZ, P0 ;  /* 0x000000ff00047208 */ /* 0x000fe40000000000 */
[----:B----4-:R-:W-:Y:S03]  /*b580*/  FMNMX.FTZ R68, R3, R92, !PT ;  /* 0x0000005c03447209 */ /* 0x010fe60007810000 */
[--C-:B------:R-:W-:Y:S02]  /*b590*/  FFMA.FTZ R0, R17, c[0x0][0x2d0], -R4.reuse ;  /* 0x0000b40011007a23 */ /* 0x100fe40000010804 */
[--C-:B------:R-:W-:Y:S02]  /*b5a0*/  FFMA.FTZ R2, R21, c[0x0][0x2d0], -R4.reuse ;  /* 0x0000b40015027a23 */ /* 0x100fe40000010804 */
[----:B------:R1:W-:Y:S01]  /*b5b0*/  MUFU.EX2 R225, R0 ;  /* 0x0000000000e17308 */ /* 0x0003e20000000800 */
[--C-:B------:R-:W-:Y:S02]  /*b5c0*/  FFMA.FTZ R70, R165, c[0x0][0x2d0], -R4.reuse ;  /* 0x0000b400a5467a23 */ /* 0x100fe40000010804 */
[--C-:B------:R-:W-:Y:S02]  /*b5d0*/  FFMA.FTZ R165, R39, c[0x0][0x2d0], -R4.reuse ;  /* 0x0000b40027a57a23 */ /* 0x100fe40000010804 */
[--C-:B------:R-:W-:Y:S02]  /*b5e0*/  FFMA.FTZ R67, R164, c[0x0][0x2d0], -R4.reuse ;  /* 0x0000b400a4437a23 */ /* 0x100fe40000010804 */
[--C-:B------:R-:W-:Y:S02]  /*b5f0*/  FFMA.FTZ R164, R38, c[0x0][0x2d0], -R4.reuse ;  /* 0x0000b40026a47a23 */ /* 0x100fe40000010804 */
[--C-:B------:R-:W-:Y:S01]  /*b600*/  FFMA.FTZ R66, R163, c[0x0][0x2d0], -R4.reuse ;  /* 0x0000b400a3427a23 */ /* 0x100fe20000010804 */
[----:B------:R2:W3:Y:S01]  /*b610*/  MUFU.EX2 R234, R2 ;  /* 0x0000000200ea7308 */ /* 0x0004e20000000800 */
[--C-:B------:R-:W-:Y:S02]  /*b620*/  FFMA.FTZ R163, R37, c[0x0][0x2d0], -R4.reuse ;  /* 0x0000b40025a37a23 */ /* 0x100fe40000010804 */
[--C-:B------:R-:W-:Y:S02]  /*b630*/  FFMA.FTZ R48, R169, c[0x0][0x2d0], -R4.reuse ;  /* 0x0000b400a9307a23 */ /* 0x100fe40000010804 */
[--C-:B------:R-:W-:Y:S02]  /*b640*/  FFMA.FTZ R71, R168, c[0x0][0x2d0], -R4.reuse ;  /* 0x0000b400a8477a23 */ /* 0x100fe40000010804 */
[--C-:B------:R-:W-:Y:S02]  /*b650*/  FFMA.FTZ R92, R166, c[0x0][0x2d0], -R4.reuse ;  /* 0x0000b400a65c7a23 */ /* 0x100fe40000010804 */
[----:B------:R-:W-:Y:S01]  /*b660*/  FFMA.FTZ R168, R32, c[0x0][0x2d0], -R4 ;  /* 0x0000b40020a87a23 */ /* 0x000fe20000010804 */
[----:B------:R-:W-:Y:S01]  /*b670*/  MUFU.EX2 R250, R66 ;  /* 0x0000004200fa7308 */ /* 0x000fe20000000800 */
[----:B-1----:R-:W-:Y:S05]  /*b680*/  FMUL.FTZ R0, R96, c[0x0][0x2d0] ;  /* 0x0000b40060007a20 */ /* 0x002fea0000410000 */
[----:B------:R-:W-:Y:S04]  /*b690*/  FSEL R40, R0, RZ, P1 ;  /* 0x000000ff00287208 */ /* 0x000fe80000800000 */
[----:B------:R-:W-:Y:S01]  /*b6a0*/  MUFU.EX2 R249, R67 ;  /* 0x0000004300f97308 */ /* 0x000fe20000000800 */
[--C-:B------:R-:W-:Y:S02]  /*b6b0*/  FFMA.FTZ R0, R18, c[0x0][0x2d0], -R40.reuse ;  /* 0x0000b40012007a23 */ /* 0x100fe40000010828 */
[----:B------:R-:W-:Y:S02]  /*b6c0*/  FFMA.FTZ R5, R162, c[0x0][0x2d0], -R40 ;  /* 0x0000b400a2057a23 */ /* 0x000fe40000010828 */
[--C-:B------:R-:W-:Y:S05]  /*b6d0*/  FFMA.FTZ R162, R36, c[0x0][0x2d0], -R4.reuse ;  /* 0x0000b40024a27a23 */ /* 0x100fea0000010804 */
[----:B------:R1:W-:Y:S01]  /*b6e0*/  MUFU.EX2 R227, R0 ;  /* 0x0000000000e37308 */ /* 0x0003e20000000800 */
[--C-:B--2---:R-:W-:Y:S01]  /*b6f0*/  FFMA.FTZ R2, R161, c[0x0][0x2d0], -R4.reuse ;  /* 0x0000b400a1027a23 */ /* 0x104fe20000010804 */
[----:B------:R-:W-:Y:S01]  /*b700*/  LDSM.16.MT88.4 R36, [R193] ;  /* 0x00000000c124783b */ /* 0x000fe20000004200 */
[----:B------:R-:W-:Y:S02]  /*b710*/  FFMA.FTZ R161, R35, c[0x0][0x2d0], -R4 ;  /* 0x0000b40023a17a23 */ /* 0x000fe40000010804 */
[--C-:B------:R-:W-:Y:S02]  /*b720*/  FFMA.FTZ R59, R171, c[0x0][0x2d0], -R40.reuse ;  /* 0x0000b400ab3b7a23 */ /* 0x100fe40000010828 */
[--C-:B------:R-:W-:Y:S02]  /*b730*/  FFMA.FTZ R166, R50, c[0x0][0x2d0], -R40.reuse ;  /* 0x0000b40032a67a23 */ /* 0x100fe40000010828 */
[--C-:B------:R-:W-:Y:S01]  /*b740*/  FFMA.FTZ R65, R177, c[0x0][0x2d0], -R40.reuse ;  /* 0x0000b400b1417a23 */ /* 0x100fe20000010828 */
[----:B------:R2:W-:Y:S01]  /*b750*/  MUFU.EX2 R232, R2 ;  /* 0x0000000200e87308 */ /* 0x0005e20000000800 */
[--C-:B------:R-:W-:Y:S02]  /*b760*/  FFMA.FTZ R64, R176, c[0x0][0x2d0], -R40.reuse ;  /* 0x0000b400b0407a23 */ /* 0x100fe40000010828 */
[--C-:B------:R-:W-:Y:S02]  /*b770*/  FFMA.FTZ R63, R175, c[0x0][0x2d0], -R40.reuse ;  /* 0x0000b400af3f7a23 */ /* 0x100fe40000010828 */
[--C-:B------:R-:W-:Y:S02]  /*b780*/  FFMA.FTZ R62, R174, c[0x0][0x2d0], -R40.reuse ;  /* 0x0000b400ae3e7a23 */ /* 0x100fe40000010828 */
[--C-:B------:R-:W-:Y:S03]  /*b790*/  FFMA.FTZ R61, R172, c[0x0][0x2d0], -R40.reuse ;  /* 0x0000b400ac3d7a23 */ /* 0x100fe60000010828 */
[----:B------:R4:W-:Y:S01]  /*b7a0*/  MUFU.EX2 R241, R5 ;  /* 0x0000000500f17308 */ /* 0x0009e20000000800 */
[----:B-1----:R-:W-:Y:S09]  /*b7b0*/  FFMA.FTZ R0, R22, c[0x0][0x2d0], -R40 ;  /* 0x0000b40016007a23 */ /* 0x002ff20000010828 */
[----:B------:R1:W-:Y:S01]  /*b7c0*/  MUFU.EX2 R231, R0 ;  /* 0x0000000000e77308 */ /* 0x0003e20000000800 */
[----:B--2---:R-:W-:Y:S09]  /*b7d0*/  FMUL.FTZ R2, R95, c[0x0][0x2d0] ;  /* 0x0000b4005f027a20 */ /* 0x004ff20000410000 */
[----:B------:R-:W-:Y:S01]  /*b7e0*/  MUFU.EX2 R247, R59 ;  /* 0x0000003b00f77308 */ /* 0x000fe20000000800 */
[----:B----4-:R-:W-:Y:S09]  /*b7f0*/  FMUL.FTZ R5, R68, c[0x0][0x2d0] ;  /* 0x0000b40044057a20 */ /* 0x010ff20000410000 */
[----:B------:R-:W-:Y:S01]  /*b800*/  MUFU.EX2 R246, R62 ;  /* 0x0000003e00f67308 */ /* 0x000fe20000000800 */
[--C-:B-1----:R-:W-:Y:S02]  /*b810*/  FFMA.FTZ R0, R160, c[0x0][0x2d0], -R4.reuse ;  /* 0x0000b400a0007a23 */ /* 0x102fe40000010804 */
[----:B------:R-:W-:Y:S07]  /*b820*/  FFMA.FTZ R160, R34, c[0x0][0x2d0], -R4 ;  /* 0x0000b40022a07a23 */ /* 0x000fee0000010804 */
[----:B------:R1:W-:Y:S10]  /*b830*/  MUFU.EX2 R242, R0 ;  /* 0x0000000000f27308 */ /* 0x0003f40000000800 */
[----:B------:R-:W-:Y:S10]  /*b840*/  MUFU.EX2 R243, R92 ;  /* 0x0000005c00f37308 */ /* 0x000ff40000000800 */
[----:B------:R-:W-:Y:S01]  /*b850*/  MUFU.EX2 R244, R70 ;  /* 0x0000004600f47308 */ /* 0x000fe20000000800 */
[----:B-1----:R-:W-:Y:S02]  /*b860*/  FFMA.FTZ R0, R156, c[0x0][0x2d0], -R40 ;  /* 0x0000b4009c007a23 */ /* 0x002fe40000010828 */
[--C-:B------:R-:W-:Y:S07]  /*b870*/  FFMA.FTZ R156, R49, c[0x0][0x2d0], -R4.reuse ;  /* 0x0000b400319c7a23 */ /* 0x100fee0000010804 */
[----:B------:R1:W-:Y:S10]  /*b880*/  MUFU.EX2 R235, R0 ;  /* 0x0000000000eb7308 */ /* 0x0003f40000000800 */
[----:B------:R-:W-:Y:S10]  /*b890*/  MUFU.EX2 R165, R165 ;  /* 0x000000a500a57308 */ /* 0x000ff40000000800 */
[----:B------:R-:W-:Y:S01]  /*b8a0*/  MUFU.EX2 R172, R164 ;  /* 0x000000a400ac7308 */ /* 0x000fe20000000800 */
[----:B-1----:R-:W-:Y:S02]  /*b8b0*/  FSEL R0, R97, RZ, P0 ;  /* 0x000000ff61007208 */ /* 0x002fe40000000000 */
[----:B------:R-:W-:Y:S03]  /*b8c0*/  FSETP.NEU.FTZ.AND P0, PT, R95, -INF , PT ;  /* 0xff8000005f00780b */ /* 0x000fe60003f1d000 */
[----:B------:R-:W-:Y:S04]  /*b8d0*/  FADD.FTZ R0, -R0, R93 ;  /* 0x0000005d00007221 */ /* 0x000fe80000010100 */
[----:B------:R-:W-:Y:S01]  /*b8e0*/  MUFU.EX2 R174, R163 ;  /* 0x000000a300ae7308 */ /* 0x000fe20000000800 */
[----:B------:R-:W-:Y:S01]  /*b8f0*/  FSEL R56, R2, RZ, P0 ;  /* 0x000000ff02387208 */ /* 0x000fe20000000000 */
[----:B------:R-:W-:Y:S02]  /*b900*/  FFMA.FTZ R93, R167, c[0x0][0x2d0], -R4 ;  /* 0x0000b400a75d7a23 */ /* 0x000fe40000010804 */
[----:B------:R-:W-:Y:S02]  /*b910*/  FMUL.FTZ R0, R0, c[0x0][0x2d0] ;  /* 0x0000b40000007a20 */ /* 0x000fe40000410000 */
[----:B------:R-:W-:Y:S02]  /*b920*/  FFMA.FTZ R2, R12, c[0x0][0x2d0], -R56 ;  /* 0x0000b4000c027a23 */ /* 0x000fe40000010838 */
[----:B------:R-:W-:Y:S02]  /*b930*/  FFMA.FTZ R167, R33, c[0x0][0x2d0], -R4 ;  /* 0x0000b40021a77a23 */ /* 0x000fe40000010804 */
[----:B------:R1:W-:Y:S01]  /*b940*/  MUFU.EX2 R226, R2 ;  /* 0x0000000200e27308 */ /* 0x0003e20000000800 */
[--C-:B------:R-:W-:Y:S02]  /*b950*/  FFMA.FTZ R58, R181, c[0x0][0x2d0], -R56.reuse ;  /* 0x0000b400b53a7a23 */ /* 0x100fe40000010838 */
[--C-:B------:R-:W-:Y:S07]  /*b960*/  FFMA.FTZ R57, R180, c[0x0][0x2d0], -R56.reuse ;  /* 0x0000b400b4397a23 */ /* 0x100fee0000010838 */
[----:B------:R-:W2:Y:S10]  /*b970*/  MUFU.EX2 R60, R0 ;  /* 0x00000000003c7308 */ /* 0x000eb40000000800 */
[----:B------:R-:W-:Y:S01]  /*b980*/  MUFU.EX2 R180, R160 ;  /* 0x000000a000b47308 */ /* 0x000fe20000000800 */
[--C-:B-1----:R-:W-:Y:S02]  /*b990*/  FFMA.FTZ R2, R20, c[0x0][0x2d0], -R56.reuse ;  /* 0x0000b40014027a23 */ /* 0x102fe40000010838 */
[----:B------:R-:W1:Y:S07]  /*b9a0*/  LDSM.16.MT88.4 R20, [R189] ;  /* 0x00000000bd14783b */ /* 0x000e6e0000004200 */
[----:B------:R4:W5:Y:S10]  /*b9b0*/  MUFU.EX2 R230, R2 ;  /* 0x0000000200e67308 */ /* 0x0009740000000800 */
[----:B------:R-:W-:Y:S01]  /*b9c0*/  MUFU.EX2 R160, R168 ;  /* 0x000000a800a07308 */ /* 0x000fe20000000800 */
[--C-:B----4-:R-:W-:Y:S09]  /*b9d0*/  FFMA.FTZ R2, R19, c[0x0][0x2d0], -R56.reuse ;  /* 0x0000b40013027a23 */ /* 0x110ff20000010838 */
[----:B------:R4:W-:Y:S02]  /*b9e0*/  MUFU.EX2 R233, R2 ;  /* 0x0000000200e97308 */ /* 0x0009e40000000800 */
[----:B----4-:R-:W-:Y:S01]  /*b9f0*/  FFMA.FTZ R2, R16, c[0x0][0x2d0], -R56 ;  /* 0x0000b40010027a23 */ /* 0x010fe20000010838 */
[----:B---3--:R-:W-:Y:S01]  /*ba00*/  F2FP.BF16.PACK_AB R72, R234, R225 ;  /* 0x000000e1ea48723e */ /* 0x008fe200000010ff */
[----:B--2---:R-:W-:Y:S01]  /*ba10*/  FMUL.FTZ R4, R60, R100 ;  /* 0x000000643c047220 */ /* 0x004fe20000410000 */
[----:B------:R-:W-:Y:S05]  /*ba20*/  F2FP.BF16.PACK_AB R73, R231, R227 ;  /* 0x000000e3e749723e */ /* 0x000fea00000010ff */
[----:B------:R2:W3:Y:S01]  /*ba30*/  MUFU.EX2 R252, R2 ;  /* 0x0000000200fc7308 */ /* 0x0004e20000000800 */
[----:B------:R-:W-:Y:S01]  /*ba40*/  F2FP.BF16.PACK_AB R74, R242, R232 ;  /* 0x000000e8f24a723e */ /* 0x000fe200000010ff */
[C---:B------:R-:W-:Y:S01]  /*ba50*/  FMUL.FTZ R16, R60.reuse, R112 ;  /* 0x000000703c107220 */ /* 0x040fe20000410000 */
[----:B------:R-:W-:Y:S01]  /*ba60*/  F2FP.BF16.PACK_AB R75, R241, R235 ;  /* 0x000000ebf14b723e */ /* 0x000fe200000010ff */
[----:B------:R-:W-:Y:S01]  /*ba70*/  FMUL.FTZ R17, R60, R113 ;  /* 0x000000713c117220 */ /* 0x000fe20000410000 */
[----:B-----5:R-:W-:Y:S01]  /*ba80*/  F2FP.BF16.PACK_AB R76, R230, R226 ;  /* 0x000000e2e64c723e */ /* 0x020fe200000010ff */
[--C-:B------:R-:W-:Y:S02]  /*ba90*/  FFMA.FTZ R113, R54, c[0x0][0x2d0], -R40.reuse ;  /* 0x0000b40036717a23 */ /* 0x100fe40000010828 */
[----:B------:R-:W-:Y:S02]  /*baa0*/  FFMA.FTZ R112, R55, c[0x0][0x2d0], -R40 ;  /* 0x0000b40037707a23 */ /* 0x000fe40000010828 */
[C---:B------:R-:W-:Y:S01]  /*bab0*/  FMUL.FTZ R32, R60.reuse, R120 ;  /* 0x000000783c207220 */ /* 0x040fe20000410000 */
[----:B------:R-:W-:Y:S01]  /*bac0*/  MUFU.EX2 R164, R113 ;  /* 0x0000007100a47308 */ /* 0x000fe20000000800 */
[C---:B------:R-:W-:Y:S02]  /*bad0*/  FMUL.FTZ R33, R60.reuse, R121 ;  /* 0x000000793c217220 */ /* 0x040fe40000410000 */
[----:B------:R-:W-:Y:S02]  /*bae0*/  FFMA.FTZ R100, R81, c[0x0][0x2d0], -R56 ;  /* 0x0000b40051647a23 */ /* 0x000fe40000010838 */
[----:B------:R-:W-:Y:S01]  /*baf0*/  FMUL.FTZ R49, R60, R137 ;  /* 0x000000893c317220 */ /* 0x000fe20000410000 */
[----:B------:R-:W-:Y:S04]  /*bb00*/  MOV R137, R242 ;  /* 0x000000f200897202 */ /* 0x000fe80000000f00 */
[----:B------:R-:W-:Y:S01]  /*bb10*/  MUFU.EX2 R171, R112 ;  /* 0x0000007000ab7308 */ /* 0x000fe20000000800 */
[----:B--2---:R-:W-:Y:S02]  /*bb20*/  FSEL R2, R96, RZ, P1 ;  /* 0x000000ff60027208 */ /* 0x004fe40000800000 */
[----:B---3--:R-:W-:Y:S03]  /*bb30*/  F2FP.BF16.PACK_AB R78, R252, R233 ;  /* 0x000000e9fc4e723e */ /* 0x008fe600000010ff */
[----:B------:R-:W-:Y:S01]  /*bb40*/  FADD.FTZ R0, -R2, R94 ;  /* 0x0000005e02007221 */ /* 0x000fe20000010100 */
[----:B------:R-:W-:Y:S03]  /*bb50*/  FSEL R2, R95, RZ, P0 ;  /* 0x000000ff5f027208 */ /* 0x000fe60000000000 */
[----:B------:R2:W-:Y:S01]  /*bb60*/  MUFU.EX2 R242, R61 ;  /* 0x0000003d00f27308 */ /* 0x0005e20000000800 */
[----:B------:R-:W-:Y:S01]  /*bb70*/  FSETP.NEU.FTZ.AND P0, PT, R68, -INF , PT ;  /* 0xff8000004400780b */ /* 0x000fe20003f1d000 */
[----:B------:R-:W-:Y:S03]  /*bb80*/  FMUL.FTZ R0, R0, c[0x0][0x2d0] ;  /* 0x0000b40000007a20 */ /* 0x000fe60000410000 */
[----:B------:R-:W-:Y:S05]  /*bb90*/  FSEL R69, R5, RZ, P0 ;  /* 0x000000ff05457208 */ /* 0x000fea0000000000 */
[----:B------:R3:W4:Y:S01]  /*bba0*/  MUFU.EX2 R3, R0 ;  /* 0x0000000000037308 */ /* 0x0007220000000800 */
        /* <DEDUP_REMOVED lines=8> */
[--C-:B--2---:R-:W-:Y:S02]  /*bc30*/  FFMA.FTZ R61, R159, c[0x0][0x2d0], -R69.reuse ;  /* 0x0000b4009f3d7a23 */ /* 0x104fe40000010845 */
[----:B---3--:R-:W-:Y:S02]  /*bc40*/  FADD.FTZ R0, -R2, R98 ;  /* 0x0000006202007221 */ /* 0x008fe40000010100 */
[C---:B----4-:R-:W-:Y:S02]  /*bc50*/  FMUL.FTZ R6, R3.reuse, R102 ;  /* 0x0000006603067220 */ /* 0x050fe40000410000 */
[----:B------:R-:W-:Y:S02]  /*bc60*/  FMUL.FTZ R0, R0, c[0x0][0x2d0] ;  /* 0x0000b40000007a20 */ /* 0x000fe40000410000 */
[C---:B------:R-:W-:Y:S02]  /*bc70*/  FMUL.FTZ R7, R3.reuse, R103 ;  /* 0x0000006703077220 */ /* 0x040fe40000410000 */
[----:B------:R2:W3:Y:S01]  /*bc80*/  MUFU.EX2 R2, R0 ;  /* 0x0000000000027308 */ /* 0x0004e20000000800 */
[----:B------:R-:W-:Y:S02]  /*bc90*/  FMUL.FTZ R18, R3, R114 ;  /* 0x0000007203127220 */ /* 0x000fe40000410000 */
[--C-:B-----5:R-:W-:Y:S02]  /*bca0*/  FFMA.FTZ R5, R15, c[0x0][0x2d0], -R69.reuse ;  /* 0x0000b4000f057a23 */ /* 0x120fe40000010845 */
[C---:B------:R-:W-:Y:S02]  /*bcb0*/  FMUL.FTZ R19, R3.reuse, R115 ;  /* 0x0000007303137220 */ /* 0x040fe40000410000 */
[C---:B------:R-:W-:Y:S02]  /*bcc0*/  FMUL.FTZ R34, R3.reuse, R122 ;  /* 0x0000007a03227220 */ /* 0x040fe40000410000 */
[----:B------:R-:W-:Y:S01]  /*bcd0*/  FMUL.FTZ R35, R3, R123 ;  /* 0x0000007b03237220 */ /* 0x000fe20000410000 */
[----:B------:R4:W-:Y:S01]  /*bce0*/  MUFU.EX2 R245, R5 ;  /* 0x0000000500f57308 */ /* 0x0009e20000000800 */
[----:B------:R-:W-:Y:S02]  /*bcf0*/  FFMA.FTZ R122, R51, c[0x0][0x2d0], -R40 ;  /* 0x0000b400337a7a23 */ /* 0x000fe40000010828 */
[--C-:B------:R-:W-:Y:S02]  /*bd00*/  FFMA.FTZ R103, R80, c[0x0][0x2d0], -R56.reuse ;  /* 0x0000b40050677a23 */ /* 0x100fe40000010838 */
[--C-:B------:R-:W-:Y:S02]  /*bd10*/  FFMA.FTZ R102, R183, c[0x0][0x2d0], -R56.reuse ;  /* 0x0000b400b7667a23 */ /* 0x100fe40000010838 */
[--C-:B------:R-:W-:Y:S02]  /*bd20*/  FFMA.FTZ R123, R187, c[0x0][0x2d0], -R56.reuse ;  /* 0x0000b400bb7b7a23 */ /* 0x100fe40000010838 */
[C---:B------:R-:W-:Y:S01]  /*bd30*/  FMUL.FTZ R50, R3.reuse, R138 ;  /* 0x0000008a03327220 */ /* 0x040fe20000410000 */
[----:B------:R-:W-:Y:S01]  /*bd40*/  MUFU.EX2 R159, R122 ;  /* 0x0000007a009f7308 */ /* 0x000fe20000000800 */
[----:B------:R-:W5:Y:S01]  /*bd50*/  LDL.LU R138, [R1] ;  /* 0x00000000018a7983 */ /* 0x000f620000300800 */
[----:B------:R-:W-:Y:S02]  /*bd60*/  FMUL.FTZ R51, R3, R139 ;  /* 0x0000008b03337220 */ /* 0x000fe40000410000 */
[--C-:B--2---:R-:W-:Y:S02]  /*bd70*/  FFMA.FTZ R0, R13, c[0x0][0x2d0], -R69.reuse ;  /* 0x0000b4000d007a23 */ /* 0x104fe40000010845 */
[C---:B---3--:R-:W-:Y:S02]  /*bd80*/  FMUL.FTZ R8, R2.reuse, R104 ;  /* 0x0000006802087220 */ /* 0x048fe40000410000 */
[C---:B------:R-:W-:Y:S02]  /*bd90*/  FMUL.FTZ R9, R2.reuse, R105 ;  /* 0x0000006902097220 */ /* 0x040fe40000410000 */
[----:B------:R2:W3:Y:S01]  /*bda0*/  MUFU.EX2 R229, R0 ;  /* 0x0000000000e57308 */ /* 0x0004e20000000800 */
[C---:B------:R-:W-:Y:S02]  /*bdb0*/  FMUL.FTZ R12, R2.reuse, R108 ;  /* 0x0000006c020c7220 */ /* 0x040fe40000410000 */
[----:B------:R-:W-:Y:S02]  /*bdc0*/  FMUL.FTZ R13, R2, R109 ;  /* 0x0000006d020d7220 */ /* 0x000fe40000410000 */
[----:B----4-:R-:W-:Y:S02]  /*bdd0*/  FMUL.FTZ R5, R60, R101 ;  /* 0x000000653c057220 */ /* 0x010fe40000410000 */
[C---:B------:R-:W-:Y:S02]  /*bde0*/  FMUL.FTZ R24, R2.reuse, R88 ;  /* 0x0000005802187220 */ /* 0x040fe40000410000 */
[----:B------:R-:W-:Y:S01]  /*bdf0*/  FMUL.FTZ R25, R2, R89 ;  /* 0x0000005902197220 */ /* 0x000fe20000410000 */
[----:B------:R4:W-:Y:S01]  /*be00*/  MUFU.EX2 R187, R61 ;  /* 0x0000003d00bb7308 */ /* 0x0009e20000000800 */
[----:B------:R-:W-:Y:S01]  /*be10*/  FFMA.FTZ R101, R182, c[0x0][0x2d0], -R56 ;  /* 0x0000b400b6657a23 */ /* 0x000fe20000010838 */
[-C--:B-1----:R-:W-:Y:S05]  /*be20*/  HMMA.16816.F32.BF16 R4, R72, R20.reuse, R4 ;  /* 0x000000144804723c */ /* 0x082fea0000041804 */
[C---:B------:R-:W-:Y:S02]  /*be30*/  FMUL.FTZ R29, R2.reuse, R117 ;  /* 0x00000075021d7220 */ /* 0x040fe40000410000 */
[--C-:B------:R-:W-:Y:S01]  /*be40*/  FFMA.FTZ R117, R53, c[0x0][0x2d0], -R40.reuse ;  /* 0x0000b40035757a23 */ /* 0x100fe20000010828 */
[----:B------:R1:W-:Y:S01]  /*be50*/  MUFU.EX2 R183, R71 ;  /* 0x0000004700b77308 */ /* 0x0003e20000000800 */
[C---:B------:R-:W-:Y:S03]  /*be60*/  FMUL.FTZ R28, R2.reuse, R116 ;  /* 0x00000074021c7220 */ /* 0x040fe60000410000 */
[--C-:B--2---:R-:W-:Y:S01]  /*be70*/  FFMA.FTZ R0, R11, c[0x0][0x2d0], -R69.reuse ;  /* 0x0000b4000b007a23 */ /* 0x104fe20000010845 */
[----:B---3--:R-:W-:Y:S01]  /*be80*/  F2FP.BF16.PACK_AB R77, R229, R228 ;  /* 0x000000e4e54d723e */ /* 0x008fe200000010ff */
[----:B------:R-:W-:Y:S02]  /*be90*/  FMUL.FTZ R41, R2, R129 ;  /* 0x0000008102297220 */ /* 0x000fe40000410000 */
[--C-:B------:R-:W-:Y:S02]  /*bea0*/  FFMA.FTZ R108, R173, c[0x0][0x2d0], -R40.reuse ;  /* 0x0000b400ad6c7a23 */ /* 0x100fe40000010828 */
[----:B------:R2:W3:Y:S01]  /*beb0*/  MUFU.EX2 R239, R0 ;  /* 0x0000000000ef7308 */ /* 0x0004e20000000800 */
[----:B------:R-:W-:Y:S02]  /*bec0*/  FFMA.FTZ R109, R178, c[0x0][0x2d0], -R40 ;  /* 0x0000b400b26d7a23 */ /* 0x000fe40000010828 */
[--C-:B------:R-:W-:Y:S02]  /*bed0*/  FFMA.FTZ R114, R214, c[0x0][0x2d0], -R69.reuse ;  /* 0x0000b400d6727a23 */ /* 0x100fe40000010845 */
[--C-:B------:R-:W-:Y:S02]  /*bee0*/  FFMA.FTZ R115, R223, c[0x0][0x2d0], -R69.reuse ;  /* 0x0000b400df737a23 */ /* 0x100fe40000010845 */
[----:B----4-:R-:W-:Y:S02]  /*bef0*/  FMUL.FTZ R61, R2, R153 ;  /* 0x00000099023d7220 */ /* 0x010fe40000410000 */
[----:B------:R-:W-:Y:S01]  /*bf00*/  FMUL.FTZ R67, R3, R151 ;  /* 0x0000009703437220 */ /* 0x000fe20000410000 */
[----:B------:R4:W-:Y:S01]  /*bf10*/  MUFU.EX2 R129, R48 ;  /* 0x0000003000817308 */ /* 0x0009e20000000800 */
[--C-:B------:R-:W-:Y:S02]  /*bf20*/  FFMA.FTZ R105, R44, c[0x0][0x2d0], -R56.reuse ;  /* 0x0000b4002c697a23 */ /* 0x100fe40000010838 */
[C---:B------:R-:W-:Y:S02]  /*bf30*/  FMUL.FTZ R44, R2.reuse, R132 ;  /* 0x00000084022c7220 */ /* 0x040fe40000410000 */
[--C-:B------:R-:W-:Y:S02]  /*bf40*/  FFMA.FTZ R104, R45, c[0x0][0x2d0], -R56.reuse ;  /* 0x0000b4002d687a23 */ /* 0x100fe40000010838 */
[----:B------:R-:W-:Y:S02]  /*bf50*/  FMUL.FTZ R45, R2, R133 ;  /* 0x00000085022d7220 */ /* 0x000fe40000410000 */
[--C-:B------:R-:W-:Y:S01]  /*bf60*/  FFMA.FTZ R98, R208, c[0x0][0x2d0], -R56.reuse ;  /* 0x0000b400d0627a23 */ /* 0x100fe20000010838 */
[----:B------:R-:W-:Y:S01]  /*bf70*/  MUFU.EX2 R133, R100 ;  /* 0x0000006400857308 */ /* 0x000fe20000000800 */
[--C-:B-1----:R-:W-:Y:S02]  /*bf80*/  FFMA.FTZ R71, R218, c[0x0][0x2d0], -R69.reuse ;  /* 0x0000b400da477a23 */ /* 0x102fe40000010845 */
[----:B------:R-:W-:Y:S01]  /*bf90*/  FFMA.FTZ R116, R222, c[0x0][0x2d0], -R69 ;  /* 0x0000b400de747a23 */ /* 0x000fe20000010845 */
[----:B--2---:R-:W-:Y:S02]  /*bfa0*/  FSEL R0, R68, RZ, P0 ;  /* 0x000000ff44007208 */ /* 0x004fe40000000000 */
[----:B---3--:R-:W-:Y:S03]  /*bfb0*/  F2FP.BF16.PACK_AB R79, R245, R239 ;  /* 0x000000eff54f723e */ /* 0x008fe600000010ff */
[----:B------:R-:W-:Y:S01]  /*bfc0*/  FADD.FTZ R0, -R0, R99 ;  /* 0x0000006300007221 */ /* 0x000fe20000010100 */
[----:B------:R1:W-:Y:S01]  /*bfd0*/  MUFU.EX2 R208, R66 ;  /* 0x0000004200d07308 */ /* 0x0003e20000000800 */
[----:B------:R-:W-:Y:S02]  /*bfe0*/  FFMA.FTZ R99, R209, c[0x0][0x2d0], -R56 ;  /* 0x0000b400d1637a23 */ /* 0x000fe40000010838 */
[----:B------:R-:W-:Y:S02]  /*bff0*/  FMUL.FTZ R0, R0, c[0x0][0x2d0] ;  /* 0x0000b40000007a20 */ /* 0x000fe40000410000 */
[----:B----4-:R-:W-:Y:S01]  /*c000*/  FMUL.FTZ R48, R60, R136 ;  /* 0x000000883c307220 */ /* 0x010fe20000410000 */
[----:B------:R-:W-:Y:S04]  /*c010*/  MOV R136, R241 ;  /* 0x000000f100887202 */ /* 0x000fe80000000f00 */
[----:B------:R-:W2:Y:S10]  /*c020*/  MUFU.EX2 R0, R0 ;  /* 0x0000000000007308 */ /* 0x000eb40000000800 */
[----:B------:R-:W-:Y:S01]  /*c030*/  MUFU.EX2 R173, R99 ;  /* 0x0000006300ad7308 */ /* 0x000fe20000000800 */
[C---:B-1----:R-:W-:Y:S09]  /*c040*/  FMUL.FTZ R66, R3.reuse, R150 ;  /* 0x0000009603427220 */ /* 0x042ff20000410000 */
[----:B------:R-:W-:Y:S01]  /*c050*/  MUFU.EX2 R99, R123 ;  /* 0x0000007b00637308 */ /* 0x000fe20000000800 */
[C---:B--2---:R-:W-:Y:S02]  /*c060*/  FMUL.FTZ R10, R0.reuse, R106 ;  /* 0x0000006a000a7220 */ /* 0x044fe40000410000 */
[C---:B------:R-:W-:Y:S02]  /*c070*/  FMUL.FTZ R11, R0.reuse, R107 ;  /* 0x0000006b000b7220 */ /* 0x040fe40000410000 */
[C---:B------:R-:W-:Y:S02]  /*c080*/  FMUL.FTZ R26, R0.reuse, R90 ;  /* 0x0000005a001a7220 */ /* 0x040fe40000410000 */
[C---:B------:R-:W-:Y:S03]  /*c090*/  FMUL.FTZ R27, R0.reuse, R91 ;  /* 0x0000005b001b7220 */ /* 0x040fe60000410000 */
[----:B------:R-:W-:Y:S01]  /*c0a0*/  MUFU.EX2 R209, R156 ;  /* 0x0000009c00d17308 */ /* 0x000fe20000000800 */
[----:B------:R-:W-:Y:S01]  /*c0b0*/  LDSM.16.MT88.4 R88, [R193+0x800] ;  /* 0x00080000c158783b */ /* 0x000fe20000004200 */
[C---:B------:R-:W-:Y:S04]  /*c0c0*/  HMMA.16816.F32.BF16 R8, R76.reuse, R20, R8 ;  /* 0x000000144c08723c */ /* 0x040fe80000041808 */
[C---:B------:R-:W-:Y:S02]  /*c0d0*/  FMUL.FTZ R14, R0.reuse, R110 ;  /* 0x0000006e000e7220 */ /* 0x040fe40000410000 */
[----:B------:R-:W-:Y:S02]  /*c0e0*/  FMUL.FTZ R15, R0, R111 ;  /* 0x0000006f000f7220 */ /* 0x000fe40000410000 */
[C---:B------:R-:W-:Y:S01]  /*c0f0*/  FMUL.FTZ R20, R60.reuse, R84 ;  /* 0x000000543c147220 */ /* 0x040fe20000410000 */
[----:B------:R-:W-:Y:S03]  /*c100*/  MUFU.EX2 R181, R108 ;  /* 0x0000006c00b57308 */ /* 0x000fe60000000800 */
[----:B------:R-:W-:Y:S01]  /*c110*/  FMUL.FTZ R21, R60, R85 ;  /* 0x000000553c157220 */ /* 0x000fe20000410000 */
[-C--:B------:R-:W-:Y:S03]  /*c120*/  HMMA.16816.F32.BF16 R12, R76, R22.reuse, R12 ;  /* 0x000000164c0c723c */ /* 0x080fe6000004180c */
[----:B------:R-:W-:Y:S02]  /*c130*/  FMUL.FTZ R30, R0, R118 ;  /* 0x00000076001e7220 */ /* 0x000fe40000410000 */
[--C-:B------:R-:W-:Y:S01]  /*c140*/  FFMA.FTZ R118, R52, c[0x0][0x2d0], -R40.reuse ;  /* 0x0000b40034767a23 */ /* 0x100fe20000010828 */
[----:B------:R-:W-:Y:S01]  /*c150*/  MUFU.EX2 R169, R104 ;  /* 0x0000006800a97308 */ /* 0x000fe20000000800 */
[----:B------:R-:W1:Y:S01]  /*c160*/  LDSM.16.MT88.4 R52, [R190] ;  /* 0x00000000be34783b */ /* 0x000e620000004200 */
[C---:B------:R-:W-:Y:S04]  /*c170*/  HMMA.16816.F32.BF16 R16, R72.reuse, R22, R16 ;  /* 0x000000164810723c */ /* 0x040fe80000041810 */
[----:B------:R-:W-:Y:S02]  /*c180*/  FMUL.FTZ R31, R0, R119 ;  /* 0x00000077001f7220 */ /* 0x000fe40000410000 */
[--C-:B------:R-:W-:Y:S02]  /*c190*/  FFMA.FTZ R106, R170, c[0x0][0x2d0], -R40.reuse ;  /* 0x0000b400aa6a7a23 */ /* 0x100fe40000010828 */
[C---:B------:R-:W-:Y:S01]  /*c1a0*/  FMUL.FTZ R22, R3.reuse, R86 ;  /* 0x0000005603167220 */ /* 0x040fe20000410000 */
[----:B------:R-:W-:Y:S03]  /*c1b0*/  MUFU.EX2 R170, R101 ;  /* 0x0000006500aa7308 */ /* 0x000fe60000000800 */
[----:B------:R-:W-:Y:S02]  /*c1c0*/  FMUL.FTZ R23, R3, R87 ;  /* 0x0000005703177220 */ /* 0x000fe40000410000 */
[----:B------:R-:W-:Y:S01]  /*c1d0*/  LDSM.16.MT88.4 R84, [R189+0x800] ;  /* 0x00080000bd54783b */ /* 0x000fe20000004200 */
[C---:B------:R-:W-:Y:S02]  /*c1e0*/  FMUL.FTZ R59, R0.reuse, R147 ;  /* 0x00000093003b7220 */ /* 0x040fe40000410000 */
[----:B------:R-:W-:Y:S02]  /*c1f0*/  FMUL.FTZ R62, R0, R154 ;  /* 0x0000009a003e7220 */ /* 0x000fe40000410000 */
[-C--:B------:R-:W-:Y:S01]  /*c200*/  HMMA.16816.F32.BF16 R20, R72, R36.reuse, R20 ;  /* 0x000000244814723c */ /* 0x080fe20000041814 */
[----:B------:R-:W-:Y:S02]  /*c210*/  MUFU.EX2 R147, R102 ;  /* 0x0000006600937308 */ /* 0x000fe40000000800 */
[----:B------:R-:W-:Y:S02]  /*c220*/  FFMA.FTZ R110, R179, c[0x0][0x2d0], -R40 ;  /* 0x0000b400b36e7a23 */ /* 0x000fe40000010828 */
[----:B------:R-:W-:Y:S02]  /*c230*/  FMUL.FTZ R40, R2, R128 ;  /* 0x0000008002287220 */ /* 0x000fe40000410000 */
[C---:B------:R-:W-:Y:S01]  /*c240*/  FMUL.FTZ R42, R0.reuse, R130 ;  /* 0x00000082002a7220 */ /* 0x040fe20000410000 */
[C---:B------:R-:W-:Y:S03]  /*c250*/  HMMA.16816.F32.BF16 R24, R76.reuse, R36, R24 ;  /* 0x000000244c18723c */ /* 0x040fe60000041818 */
[----:B------:R-:W-:Y:S01]  /*c260*/  MUFU.EX2 R179, R161 ;  /* 0x000000a100b37308 */ /* 0x000fe20000000800 */
[C---:B------:R-:W-:Y:S02]  /*c270*/  FMUL.FTZ R43, R0.reuse, R131 ;  /* 0x00000083002b7220 */ /* 0x040fe40000410000 */
[----:B------:R-:W-:Y:S02]  /*c280*/  FMUL.FTZ R46, R0, R134 ;  /* 0x00000086002e7220 */ /* 0x000fe40000410000 */
[-C--:B------:R-:W-:Y:S04]  /*c290*/  HMMA.16816.F32.BF16 R28, R76, R38.reuse, R28 ;  /* 0x000000264c1c723c */ /* 0x080fe8000004181c */
[C---:B------:R-:W-:Y:S01]  /*c2a0*/  FMUL.FTZ R36, R60.reuse, R124 ;  /* 0x0000007c3c247220 */ /* 0x040fe20000410000 */
[----:B------:R2:W3:Y:S01]  /*c2b0*/  MUFU.EX2 R161, R167 ;  /* 0x000000a700a17308 */ /* 0x0004e20000000800 */
[----:B------:R-:W-:Y:S02]  /*c2c0*/  FMUL.FTZ R37, R60, R125 ;  /* 0x0000007d3c257220 */ /* 0x000fe40000410000 */
[C---:B------:R-:W-:Y:S04]  /*c2d0*/  HMMA.16816.F32.BF16 R32, R72.reuse, R38, R32 ;  /* 0x000000264820723c */ /* 0x040fe80000041820 */
[----:B------:R-:W-:Y:S02]  /*c2e0*/  FMUL.FTZ R47, R0, R135 ;  /* 0x00000087002f7220 */ /* 0x000fe40000410000 */
[--C-:B------:R-:W-:Y:S01]  /*c2f0*/  FFMA.FTZ R124, R186, c[0x0][0x2d0], -R56.reuse ;  /* 0x0000b400ba7c7a23 */ /* 0x100fe20000010838 */
[----:B------:R4:W-:Y:S01]  /*c300*/  MUFU.EX2 R134, R57 ;  /* 0x0000003900867308 */ /* 0x0009e20000000800 */
[C---:B------:R-:W-:Y:S04]  /*c310*/  FMUL.FTZ R38, R3.reuse, R126 ;  /* 0x0000007e03267220 */ /* 0x040fe80000410000 */
[----:B------:R-:W-:Y:S02]  /*c320*/  FMUL.FTZ R39, R3, R127 ;  /* 0x0000007f03277220 */ /* 0x000fe40000410000 */
[--C-:B------:R-:W-:Y:S02]  /*c330*/  FFMA.FTZ R126, R184, c[0x0][0x2d0], -R56.reuse ;  /* 0x0000b400b87e7a23 */ /* 0x100fe40000010838 */
[--C-:B------:R-:W-:Y:S01]  /*c340*/  FFMA.FTZ R125, R185, c[0x0][0x2d0], -R56.reuse ;  /* 0x0000b400b97d7a23 */ /* 0x100fe20000010838 */
[----:B------:R4:W4:Y:S01]  /*c350*/  MUFU.EX2 R127, R58 ;  /* 0x0000003a007f7308 */ /* 0x0009220000000800 */
[----:B------:R-:W-:Y:S01]  /*c360*/  FFMA.FTZ R107, R60, R238, R225 ;  /* 0x000000ee3c6b7223 */ /* 0x000fe200000100e1 */
[-C--:B-1----:R-:W-:Y:S01]  /*c370*/  HMMA.16816.F32.BF16 R36, R72, R52.reuse, R36 ;  /* 0x000000344824723c */ /* 0x082fe20000041824 */
[----:B--2---:R-:W2:Y:S02]  /*c380*/  LDL R167, [R1+0xc] ;  /* 0x00000c0001a77983 */ /* 0x004ea40000100800 */
[----:B---3--:R-:W-:Y:S01]  /*c390*/  F2FP.BF16.PACK_AB R150, R160, R161 ;  /* 0x000000a1a096723e */ /* 0x008fe200000010ff */
[--C-:B------:R-:W-:Y:S02]  /*c3a0*/  FFMA.FTZ R111, R215, c[0x0][0x2d0], -R69.reuse ;  /* 0x0000b400d76f7a23 */ /* 0x100fe40000010845 */
[--C-:B------:R-:W-:Y:S02]  /*c3b0*/  FFMA.FTZ R119, R221, c[0x0][0x2d0], -R69.reuse ;  /* 0x0000b400dd777a23 */ /* 0x100fe40000010845 */
[C---:B------:R-:W-:Y:S01]  /*c3c0*/  HMMA.16816.F32.BF16 R40, R76.reuse, R52, R40 ;  /* 0x000000344c28723c */ /* 0x040fe20000041828 */
[----:B------:R1:W-:Y:S03]  /*c3d0*/  MUFU.EX2 R128, R65 ;  /* 0x0000004100807308 */ /* 0x0003e60000000800 */
[----:B----4-:R-:W-:Y:S03]  /*c3e0*/  FMUL.FTZ R57, R2, R145 ;  /* 0x0000009102397220 */ /* 0x010fe60000410000 */
[--C-:B------:R-:W-:Y:S01]  /*c3f0*/  FFMA.FTZ R52, R82, c[0x0][0x2d0], -R56.reuse ;  /* 0x0000b40052347a23 */ /* 0x100fe20000010838 */
[-C--:B------:R-:W-:Y:S03]  /*c400*/  HMMA.16816.F32.BF16 R44, R76, R54.reuse, R44 ;  /* 0x000000364c2c723c */ /* 0x080fe6000004182c */
[----:B------:R3:W-:Y:S01]  /*c410*/  MUFU.EX2 R241, R52 ;  /* 0x0000003400f17308 */ /* 0x0007e20000000800 */
[----:B------:R-:W-:Y:S02]  /*c420*/  FFMA.FTZ R53, R83, c[0x0][0x2d0], -R56 ;  /* 0x0000b40053357a23 */ /* 0x000fe40000010838 */
[----:B------:R-:W4:Y:S01]  /*c430*/  LDSM.16.MT88.4 R80, [R192] ;  /* 0x00000000c050783b */ /* 0x000f220000004200 */
[--C-:B------:R-:W-:Y:S01]  /*c440*/  FFMA.FTZ R56, R157, c[0x0][0x2d0], -R69.reuse ;  /* 0x0000b4009d387a23 */ /* 0x100fe20000010845 */
[C---:B------:R-:W-:Y:S04]  /*c450*/  HMMA.16816.F32.BF16 R48, R72.reuse, R54, R48 ;  /* 0x000000364830723c */ /* 0x040fe80000041830 */
[----:B------:R-:W-:Y:S01]  /*c460*/  FMUL.FTZ R58, R0, R146 ;  /* 0x00000092003a7220 */ /* 0x000fe20000410000 */
[----:B------:R4:W4:Y:S02]  /*c470*/  MUFU.EX2 R184, R53 ;  /* 0x0000003500b87308 */ /* 0x0009240000000800 */
[C---:B------:R-:W-:Y:S02]  /*c480*/  FMUL.FTZ R54, R3.reuse, R142 ;  /* 0x0000008e03367220 */ /* 0x040fe40000410000 */
[----:B------:R-:W-:Y:S03]  /*c490*/  FMUL.FTZ R55, R3, R143 ;  /* 0x0000008f03377220 */ /* 0x000fe60000410000 */
[----:B-1----:R-:W-:Y:S03]  /*c4a0*/  FMUL.FTZ R65, R60, R149 ;  /* 0x000000953c417220 */ /* 0x002fe60000410000 */
[----:B------:R1:W-:Y:S01]  /*c4b0*/  MUFU.EX2 R130, R56 ;  /* 0x0000003800827308 */ /* 0x0003e20000000800 */
[--C-:B---3--:R-:W-:Y:S02]  /*c4c0*/  FFMA.FTZ R52, R158, c[0x0][0x2d0], -R69.reuse ;  /* 0x0000b4009e347a23 */ /* 0x108fe40000010845 */
[----:B------:R-:W-:Y:S07]  /*c4d0*/  FFMA.FTZ R69, R212, c[0x0][0x2d0], -R69 ;  /* 0x0000b400d4457a23 */ /* 0x000fee0000010845 */
[----:B------:R3:W3:Y:S01]  /*c4e0*/  MUFU.EX2 R131, R52 ;  /* 0x0000003400837308 */ /* 0x0006e20000000800 */
[----:B----4-:R-:W-:Y:S09]  /*c4f0*/  FMUL.FTZ R53, R60, R141 ;  /* 0x0000008d3c357220 */ /* 0x010ff20000410000 */
[----:B------:R4:W4:Y:S01]  /*c500*/  MUFU.EX2 R135, R64 ;  /* 0x0000004000877308 */ /* 0x0009220000000800 */
[----:B-1----:R-:W-:Y:S09]  /*c510*/  FMUL.FTZ R56, R2, R144 ;  /* 0x0000009002387220 */ /* 0x002ff20000410000 */
[----:B------:R1:W-:Y:S01]  /*c520*/  MUFU.EX2 R185, R63 ;  /* 0x0000003f00b97308 */ /* 0x0003e20000000800 */
[C---:B---3--:R-:W-:Y:S09]  /*c530*/  FMUL.FTZ R52, R60.reuse, R140 ;  /* 0x0000008c3c347220 */ /* 0x048ff20000410000 */
[----:B------:R3:W-:Y:S01]  /*c540*/  MUFU.EX2 R143, R103 ;  /* 0x00000067008f7308 */ /* 0x0007e20000000800 */
[-C--:B------:R-:W-:Y:S03]  /*c550*/  HMMA.16816.F32.BF16 R52, R72, R80.reuse, R52 ;  /* 0x000000504834723c */ /* 0x080fe60000041834 */
[----:B----4-:R-:W-:Y:S01]  /*c560*/  FMUL.FTZ R64, R60, R148 ;  /* 0x000000943c407220 */ /* 0x010fe20000410000 */
[----:B------:R-:W-:Y:S01]  /*c570*/  F2FP.BF16.PACK_AB R148, R180, R179 ;  /* 0x000000b3b494723e */ /* 0x000fe200000010ff */
[----:B------:R-:W-:Y:S03]  /*c580*/  FMUL.FTZ R60, R2, R152 ;  /* 0x00000098023c7220 */ /* 0x000fe60000410000 */
[C---:B------:R-:W-:Y:S01]  /*c590*/  HMMA.16816.F32.BF16 R56, R76.reuse, R80, R56 ;  /* 0x000000504c38723c */ /* 0x040fe20000041838 */
[----:B------:R4:W4:Y:S03]  /*c5a0*/  MUFU.EX2 R186, R93 ;  /* 0x0000005d00ba7308 */ /* 0x0009260000000800 */
[----:B-1----:R-:W-:Y:S07]  /*c5b0*/  FMUL.FTZ R63, R0, R155 ;  /* 0x0000009b003f7220 */ /* 0x002fee0000410000 */
[----:B------:R-:W-:Y:S01]  /*c5c0*/  MUFU.EX2 R144, R114 ;  /* 0x0000007200907308 */ /* 0x000fe20000000800 */
[-C--:B------:R-:W-:Y:S01]  /*c5d0*/  HMMA.16816.F32.BF16 R60, R76, R82.reuse, R60 ;  /* 0x000000524c3c723c */ /* 0x080fe2000004183c */
[----:B---3--:R-:W-:Y:S06]  /*c5e0*/  LDSM.16.MT88.4 R100, [R190+0x1000] ;  /* 0x00100000be64783b */ /* 0x008fec0000004200 */
[----:B------:R-:W-:Y:S01]  /*c5f0*/  F2FP.BF16.PACK_AB R76, R134, R127 ;  /* 0x0000007f864c723e */ /* 0x000fe200000010ff */
[----:B------:R-:W-:Y:S01]  /*c600*/  HMMA.16816.F32.BF16 R64, R72, R82, R64 ;  /* 0x000000524840723c */ /* 0x000fe20000041840 */
[----:B------:R1:W-:Y:S01]  /*c610*/  MUFU.EX2 R157, R115 ;  /* 0x00000073009d7308 */ /* 0x0003e20000000800 */
[----:B------:R-:W3:Y:S02]  /*c620*/  LDSM.16.MT88.4 R80, [R190+0x800] ;  /* 0x00080000be50783b */ /* 0x000ee40000004200 */
[----:B------:R-:W-:Y:S01]  /*c630*/  F2FP.BF16.PACK_AB R78, R241, R184 ;  /* 0x000000b8f14e723e */ /* 0x000fe200000010ff */
[----:B----4-:R-:W-:Y:S01]  /*c640*/  FFMA.FTZ R93, R3, R240, R227 ;  /* 0x000000f0035d7223 */ /* 0x010fe200000100e3 */
[----:B------:R-:W-:Y:S01]  /*c650*/  F2FP.BF16.PACK_AB R77, R130, R131 ;  /* 0x00000083824d723e */ /* 0x000fe200000010ff */
[----:B------:R-:W-:Y:S01]  /*c660*/  FFMA.FTZ R3, R2, R251, R226 ;  /* 0x000000fb02037223 */ /* 0x000fe200000100e2 */
[----:B------:R-:W-:Y:S01]  /*c670*/  F2FP.BF16.PACK_AB R72, R183, R129 ;  /* 0x00000081b748723e */ /* 0x000fe200000010ff */
[----:B-----5:R-:W-:Y:S02]  /*c680*/  FFMA.FTZ R2, R0, R138, R228 ;  /* 0x0000008a00027223 */ /* 0x020fe400000100e4 */
[----:B------:R-:W-:Y:S01]  /*c690*/  MUFU.EX2 R182, R106 ;  /* 0x0000006a00b67308 */ /* 0x000fe20000000800 */
        /* <DEDUP_REMOVED lines=8> */
[----:B------:R-:W-:Y:S01]  /*c720*/  FADD.FTZ R0, R137, R0 ;  /* 0x0000000089007221 */ /* 0x000fe20000010000 */
[----:B------:R-:W-:Y:S01]  /*c730*/  MUFU.EX2 R146, R105 ;  /* 0x0000006900927308 */ /* 0x000fe20000000800 */
[-C--:B------:R-:W-:Y:S01]  /*c740*/  HMMA.16816.F32.BF16 R4, R72, R84.reuse, R4 ;  /* 0x000000544804723c */ /* 0x080fe20000041804 */
[----:B-1----:R-:W-:Y:S02]  /*c750*/  LDSM.16.MT88.4 R112, [R189+0x2000] ;  /* 0x00200000bd70783b */ /* 0x002fe40000004200 */
[----:B------:R-:W-:Y:S04]  /*c760*/  FADD.FTZ R3, R230, R3 ;  /* 0x00000003e6037221 */ /* 0x000fe80000010000 */
[----:B------:R-:W-:Y:S01]  /*c770*/  FADD.FTZ R3, R233, R3 ;  /* 0x00000003e9037221 */ /* 0x000fe20000010000 */
[C---:B------:R-:W-:Y:S01]  /*c780*/  HMMA.16816.F32.BF16 R8, R76.reuse, R84, R8 ;  /* 0x000000544c08723c */ /* 0x040fe20000041808 */
[----:B------:R1:W-:Y:S03]  /*c790*/  MUFU.EX2 R132, R70 ;  /* 0x0000004600847308 */ /* 0x0003e60000000800 */
[----:B------:R-:W-:Y:S04]  /*c7a0*/  FADD.FTZ R3, R252, R3 ;  /* 0x00000003fc037221 */ /* 0x000fe80000010000 */
[-C--:B------:R-:W-:Y:S03]  /*c7b0*/  HMMA.16816.F32.BF16 R12, R76, R86.reuse, R12 ;  /* 0x000000564c0c723c */ /* 0x080fe6000004180c */
[----:B------:R4:W-:Y:S05]  /*c7c0*/  MUFU.EX2 R142, R71 ;  /* 0x00000047008e7308 */ /* 0x0009ea0000000800 */
[C---:B------:R-:W-:Y:S01]  /*c7d0*/  HMMA.16816.F32.BF16 R16, R72.reuse, R86, R16 ;  /* 0x000000564810723c */ /* 0x040fe20000041810 */
[----:B------:R-:W5:Y:S04]  /*c7e0*/  LDSM.16.MT88.4 R84, [R192+0x800] ;  /* 0x00080000c054783b */ /* 0x000f680000004200 */
[----:B------:R3:W-:Y:S03]  /*c7f0*/  MUFU.EX2 R141, R92 ;  /* 0x0000005c008d7308 */ /* 0x0007e60000000800 */
[-C--:B------:R-:W-:Y:S04]  /*c800*/  HMMA.16816.F32.BF16 R20, R72, R88.reuse, R20 ;  /* 0x000000584814723c */ /* 0x080fe80000041814 */
[----:B-1----:R-:W-:Y:S03]  /*c810*/  FADD.FTZ R70, R231, R93 ;  /* 0x0000005de7467221 */ /* 0x002fe60000010000 */
[----:B------:R-:W-:Y:S01]  /*c820*/  MUFU.EX2 R140, R94 ;  /* 0x0000005e008c7308 */ /* 0x000fe20000000800 */
[C---:B------:R-:W-:Y:S04]  /*c830*/  HMMA.16816.F32.BF16 R24, R76.reuse, R88, R24 ;  /* 0x000000584c18723c */ /* 0x040fe80000041818 */
[----:B------:R-:W-:Y:S02]  /*c840*/  FADD.FTZ R70, R235, R70 ;  /* 0x00000046eb467221 */ /* 0x000fe40000010000 */
[----:B----4-:R-:W-:Y:S02]  /*c850*/  FADD.FTZ R71, R129, R0 ;  /* 0x0000000081477221 */ /* 0x010fe40000010000 */
[-C--:B------:R-:W-:Y:S01]  /*c860*/  HMMA.16816.F32.BF16 R28, R76, R90.reuse, R28 ;  /* 0x0000005a4c1c723c */ /* 0x080fe2000004181c */
[----:B------:R-:W-:Y:S03]  /*c870*/  MUFU.EX2 R178, R162 ;  /* 0x000000a200b27308 */ /* 0x000fe60000000800 */
[----:B------:R-:W-:Y:S02]  /*c880*/  FADD.FTZ R70, R136, R70 ;  /* 0x0000004688467221 */ /* 0x000fe40000010000 */
[----:B------:R-:W-:Y:S01]  /*c890*/  LDSM.16.MT88.4 R136, [R190+0x2000] ;  /* 0x00200000be88783b */ /* 0x000fe20000004200 */
[----:B---3--:R-:W-:Y:S01]  /*c8a0*/  FADD.FTZ R92, R245, R2 ;  /* 0x00000002f55c7221 */ /* 0x008fe20000010000 */
[C---:B------:R-:W-:Y:S03]  /*c8b0*/  HMMA.16816.F32.BF16 R32, R72.reuse, R90, R32 ;  /* 0x0000005a4820723c */ /* 0x040fe60000041820 */
[----:B------:R-:W-:Y:S01]  /*c8c0*/  MUFU.EX2 R176, R110 ;  /* 0x0000006e00b07308 */ /* 0x000fe20000000800 */
[----:B------:R-:W-:Y:S02]  /*c8d0*/  FADD.FTZ R2, R127, R3 ;  /* 0x000000037f027221 */ /* 0x000fe40000010000 */
[----:B------:R-:W1:Y:S01]  /*c8e0*/  LDSM.16.MT88.4 R88, [R189+0x1000] ;  /* 0x00100000bd58783b */ /* 0x000e620000004200 */
[----:B------:R-:W-:Y:S01]  /*c8f0*/  FADD.FTZ R0, R131, R92 ;  /* 0x0000005c83007221 */ /* 0x000fe20000010000 */
[-C--:B------:R-:W-:Y:S04]  /*c900*/  HMMA.16816.F32.BF16 R36, R72, R80.reuse, R36 ;  /* 0x000000504824723c */ /* 0x080fe80000041824 */
[----:B------:R-:W-:Y:S01]  /*c910*/  FADD.FTZ R2, R134, R2 ;  /* 0x0000000286027221 */ /* 0x000fe20000010000 */
[----:B------:R-:W-:Y:S01]  /*c920*/  MUFU.EX2 R177, R109 ;  /* 0x0000006d00b17308 */ /* 0x000fe20000000800 */
[----:B------:R-:W-:Y:S02]  /*c930*/  FADD.FTZ R0, R130, R0 ;  /* 0x0000000082007221 */ /* 0x000fe40000010000 */
[C---:B------:R-:W-:Y:S04]  /*c940*/  HMMA.16816.F32.BF16 R40, R76.reuse, R80, R40 ;  /* 0x000000504c28723c */ /* 0x040fe80000041828 */
[----:B------:R-:W-:Y:S02]  /*c950*/  FADD.FTZ R70, R128, R70 ;  /* 0x0000004680467221 */ /* 0x000fe40000010000 */
[----:B------:R-:W-:Y:S01]  /*c960*/  FADD.FTZ R0, R187, R0 ;  /* 0x00000000bb007221 */ /* 0x000fe20000010000 */
[----:B------:R-:W-:Y:S01]  /*c970*/  MUFU.EX2 R163, R117 ;  /* 0x0000007500a37308 */ /* 0x000fe20000000800 */
[-C--:B------:R-:W-:Y:S04]  /*c980*/  HMMA.16816.F32.BF16 R44, R76, R82.reuse, R44 ;  /* 0x000000524c2c723c */ /* 0x080fe8000004182c */
[----:B------:R-:W-:Y:S02]  /*c990*/  FADD.FTZ R0, R208, R0 ;  /* 0x00000000d0007221 */ /* 0x000fe40000010000 */
[----:B------:R-:W-:Y:S02]  /*c9a0*/  FADD.FTZ R3, R135, R70 ;  /* 0x0000004687037221 */ /* 0x000fe40000010000 */
[C---:B------:R-:W-:Y:S01]  /*c9b0*/  HMMA.16816.F32.BF16 R48, R72.reuse, R82, R48 ;  /* 0x000000524830723c */ /* 0x040fe20000041830 */
[----:B------:R-:W3:Y:S01]  /*c9c0*/  LDSM.16.MT88.4 R80, [R193+0x1000] ;  /* 0x00100000c150783b */ /* 0x000ee20000004200 */
[----:B------:R-:W4:Y:S02]  /*c9d0*/  MUFU.EX2 R162, R118 ;  /* 0x0000007600a27308 */ /* 0x000f240000000800 */
[----:B------:R-:W-:Y:S02]  /*c9e0*/  FADD.FTZ R2, R184, R2 ;  /* 0x00000002b8027221 */ /* 0x000fe40000010000 */
[----:B------:R-:W-:Y:S02]  /*c9f0*/  FADD.FTZ R3, R185, R3 ;  /* 0x00000003b9037221 */ /* 0x000fe40000010000 */
[-C--:B-----5:R-:W-:Y:S04]  /*ca00*/  HMMA.16816.F32.BF16 R52, R72, R84.reuse, R52 ;  /* 0x000000544834723c */ /* 0x0a0fe80000041834 */
[----:B------:R-:W5:Y:S01]  /*ca10*/  MUFU.EX2 R158, R166 ;  /* 0x000000a6009e7308 */ /* 0x000f620000000800 */
[----:B------:R-:W-:Y:S02]  /*ca20*/  FADD.FTZ R2, R241, R2 ;  /* 0x00000002f1027221 */ /* 0x000fe40000010000 */
[----:B------:R-:W-:Y:S01]  /*ca30*/  FADD.FTZ R3, R246, R3 ;  /* 0x00000003f6037221 */ /* 0x000fe20000010000 */
[C---:B------:R-:W-:Y:S06]  /*ca40*/  HMMA.16816.F32.BF16 R56, R76.reuse, R84, R56 ;  /* 0x000000544c38723c */ /* 0x040fec0000041838 */
[----:B------:R-:W-:Y:S02]  /*ca50*/  MUFU.EX2 R175, R98 ;  /* 0x0000006200af7308 */ /* 0x000fe40000000800 */
[-C--:B------:R-:W-:Y:S04]  /*ca60*/  HMMA.16816.F32.BF16 R60, R76, R86.reuse, R60 ;  /* 0x000000564c3c723c */ /* 0x080fe8000004183c */
[----:B----4-:R-:W-:Y:S03]  /*ca70*/  F2FP.BF16.PACK_AB R149, R162, R163 ;  /* 0x000000a3a295723e */ /* 0x010fe600000010ff */
[----:B------:R-:W-:Y:S01]  /*ca80*/  F2FP.BF16.PACK_AB R76, R143, R133 ;  /* 0x000000858f4c723e */ /* 0x000fe200000010ff */
[----:B------:R-:W-:Y:S01]  /*ca90*/  HMMA.16816.F32.BF16 R64, R72, R86, R64 ;  /* 0x000000564840723c */ /* 0x000fe20000041840 */
[----:B------:R-:W4:Y:S01]  /*caa0*/  LDSM.16.MT88.4 R84, [R192+0x1000] ;  /* 0x00100000c054783b */ /* 0x000f220000004200 */
        /* <DEDUP_REMOVED lines=8> */
[----:B------:R-:W-:Y:S02]  /*cb30*/  F2FP.BF16.PACK_AB R79, R140, R141 ;  /* 0x0000008d8c4f723e */ /* 0x000fe400000010ff */
[----:B-----5:R-:W-:Y:S03]  /*cb40*/  F2FP.BF16.PACK_AB R151, R158, R159 ;  /* 0x0000009f9e97723e */ /* 0x020fe600000010ff */
[-C--:B-1----:R-:W-:Y:S01]  /*cb50*/  HMMA.16816.F32.BF16 R4, R72, R88.reuse, R4 ;  /* 0x000000584804723c */ /* 0x082fe20000041804 */
[----:B------:R-:W1:Y:S07]  /*cb60*/  MUFU.EX2 R98, R124 ;  /* 0x0000007c00627308 */ /* 0x000e6e0000000800 */
[C---:B------:R-:W-:Y:S03]  /*cb70*/  HMMA.16816.F32.BF16 R8, R76.reuse, R88, R8 ;  /* 0x000000584c08723c */ /* 0x040fe60000041808 */
[----:B------:R-:W-:Y:S05]  /*cb80*/  MUFU.EX2 R94, R125 ;  /* 0x0000007d005e7308 */ /* 0x000fea0000000800 */
[-C--:B------:R-:W-:Y:S05]  /*cb90*/  HMMA.16816.F32.BF16 R12, R76, R90.reuse, R12 ;  /* 0x0000005a4c0c723c */ /* 0x080fea000004180c */
[----:B------:R-:W5:Y:S03]  /*cba0*/  MUFU.EX2 R93, R126 ;  /* 0x0000007e005d7308 */ /* 0x000f660000000800 */
[C---:B------:R-:W-:Y:S01]  /*cbb0*/  HMMA.16816.F32.BF16 R16, R72.reuse, R90, R16 ;  /* 0x0000005a4810723c */ /* 0x040fe20000041810 */
[----:B------:R-:W-:Y:S03]  /*cbc0*/  LDSM.16.MT88.4 R88, [R193+0x1800] ;  /* 0x00180000c158783b */ /* 0x000fe60000004200 */
[----:B-1----:R-:W-:Y:S02]  /*cbd0*/  F2FP.BF16.PACK_AB R152, R98, R99 ;  /* 0x000000636298723e */ /* 0x002fe400000010ff */
[C---:B--2---:R-:W-:Y:S02]  /*cbe0*/  ISETP.GT.AND P0, PT, R206.reuse, R167, PT ;  /* 0x000000a7ce00720c */ /* 0x044fe40003f04270 */
[-C--:B---3--:R-:W-:Y:S04]  /*cbf0*/  HMMA.16816.F32.BF16 R20, R72, R80.reuse, R20 ;  /* 0x000000504814723c */ /* 0x088fe80000041814 */
[----:B------:R-:W-:Y:S04]  /*cc00*/  IADD3 R206, R206, -0x1, RZ ;  /* 0xffffffffcece7810 */ /* 0x000fe80007ffe0ff */
[C---:B------:R-:W-:Y:S04]  /*cc10*/  HMMA.16816.F32.BF16 R24, R76.reuse, R80, R24 ;  /* 0x000000504c18723c */ /* 0x040fe80000041818 */
[----:B-----5:R-:W-:Y:S04]  /*cc20*/  F2FP.BF16.PACK_AB R154, R93, R94 ;  /* 0x0000005e5d9a723e */ /* 0x020fe800000010ff */
[-C--:B------:R-:W-:Y:S08]  /*cc30*/  HMMA.16816.F32.BF16 R28, R76, R82.reuse, R28 ;  /* 0x000000524c1c723c */ /* 0x080ff0000004181c */
[C---:B------:R-:W-:Y:S01]  /*cc40*/  HMMA.16816.F32.BF16 R32, R72.reuse, R82, R32 ;  /* 0x000000524820723c */ /* 0x040fe20000041820 */
[----:B------:R-:W1:Y:S07]  /*cc50*/  LDSM.16.MT88.4 R80, [R189+0x1800] ;  /* 0x00180000bd50783b */ /* 0x000e6e0000004200 */
[-C--:B------:R-:W-:Y:S08]  /*cc60*/  HMMA.16816.F32.BF16 R36, R72, R100.reuse, R36 ;  /* 0x000000644824723c */ /* 0x080ff00000041824 */
[C---:B------:R-:W-:Y:S08]  /*cc70*/  HMMA.16816.F32.BF16 R40, R76.reuse, R100, R40 ;  /* 0x000000644c28723c */ /* 0x040ff00000041828 */
[-C--:B------:R-:W-:Y:S08]  /*cc80*/  HMMA.16816.F32.BF16 R44, R76, R102.reuse, R44 ;  /* 0x000000664c2c723c */ /* 0x080ff0000004182c */
[C---:B------:R-:W-:Y:S01]  /*cc90*/  HMMA.16816.F32.BF16 R48, R72.reuse, R102, R48 ;  /* 0x000000664830723c */ /* 0x040fe20000041830 */
[----:B------:R-:W2:Y:S07]  /*cca0*/  LDSM.16.MT88.4 R100, [R190+0x1800] ;  /* 0x00180000be64783b */ /* 0x000eae0000004200 */
[-C--:B----4-:R-:W-:Y:S08]  /*ccb0*/  HMMA.16816.F32.BF16 R52, R72, R84.reuse, R52 ;  /* 0x000000544834723c */ /* 0x090ff00000041834 */
[C---:B------:R-:W-:Y:S08]  /*ccc0*/  HMMA.16816.F32.BF16 R56, R76.reuse, R84, R56 ;  /* 0x000000544c38723c */ /* 0x040ff00000041838 */
[-C--:B------:R-:W-:Y:S07]  /*ccd0*/  HMMA.16816.F32.BF16 R60, R76, R86.reuse, R60 ;  /* 0x000000564c3c723c */ /* 0x080fee000004183c */
[----:B------:R-:W-:Y:S01]  /*cce0*/  F2FP.BF16.PACK_AB R76, R170, R147 ;  /* 0x00000093aa4c723e */ /* 0x000fe200000010ff */
[----:B------:R-:W-:Y:S01]  /*ccf0*/  HMMA.16816.F32.BF16 R64, R72, R86, R64 ;  /* 0x000000564840723c */ /* 0x000fe20000041840 */
[----:B------:R-:W3:Y:S03]  /*cd00*/  LDSM.16.MT88.4 R84, [R192+0x1800] ;  /* 0x00180000c054783b */ /* 0x000ee60000004200 */
[----:B------:R-:W-:Y:S02]  /*cd10*/  F2FP.BF16.PACK_AB R78, R175, R173 ;  /* 0x000000adaf4e723e */ /* 0x000fe400000010ff */
[----:B------:R-:W-:Y:S02]  /*cd20*/  F2FP.BF16.PACK_AB R77, R144, R145 ;  /* 0x00000091904d723e */ /* 0x000fe400000010ff */
[----:B------:R-:W-:Y:S04]  /*cd30*/  F2FP.BF16.PACK_AB R72, R172, R165 ;  /* 0x000000a5ac48723e */ /* 0x000fe800000010ff */
[----:B------:R-:W-:Y:S02]  /*cd40*/  F2FP.BF16.PACK_AB R73, R171, R164 ;  /* 0x000000a4ab49723e */ /* 0x000fe400000010ff */
[----:B------:R-:W-:Y:S02]  /*cd50*/  F2FP.BF16.PACK_AB R74, R178, R174 ;  /* 0x000000aeb24a723e */ /* 0x000fe400000010ff */
[----:B------:R-:W-:Y:S02]  /*cd60*/  F2FP.BF16.PACK_AB R75, R177, R176 ;  /* 0x000000b0b14b723e */ /* 0x000fe400000010ff */
[----:B------:R-:W-:Y:S05]  /*cd70*/  F2FP.BF16.PACK_AB R79, R156, R157 ;  /* 0x0000009d9c4f723e */ /* 0x000fea00000010ff */
[-C--:B-1----:R-:W-:Y:S08]  /*cd80*/  HMMA.16816.F32.BF16 R4, R72, R80.reuse, R4 ;  /* 0x000000504804723c */ /* 0x082ff00000041804 */
[C---:B------:R-:W-:Y:S01]  /*cd90*/  HMMA.16816.F32.BF16 R8, R76.reuse, R80, R8 ;  /* 0x000000504c08723c */ /* 0x040fe20000041808 */
[----:B------:R-:W-:Y:S07]  /*cda0*/  MUFU.EX2 R81, R121 ;  /* 0x0000007900517308 */ /* 0x000fee0000000800 */
[-C--:B------:R-:W-:Y:S03]  /*cdb0*/  HMMA.16816.F32.BF16 R12, R76, R82.reuse, R12 ;  /* 0x000000524c0c723c */ /* 0x080fe6000004180c */
[----:B------:R-:W1:Y:S05]  /*cdc0*/  MUFU.EX2 R80, R69 ;  /* 0x0000004500507308 */ /* 0x000e6a0000000800 */
[C---:B------:R-:W-:Y:S05]  /*cdd0*/  HMMA.16816.F32.BF16 R16, R72.reuse, R82, R16 ;  /* 0x000000524810723c */ /* 0x040fea0000041810 */
[----:B------:R4:W-:Y:S03]  /*cde0*/  MUFU.EX2 R82, R120 ;  /* 0x0000007800527308 */ /* 0x0009e60000000800 */
[-C--:B------:R-:W-:Y:S07]  /*cdf0*/  HMMA.16816.F32.BF16 R20, R72, R88.reuse, R20 ;  /* 0x000000584814723c */ /* 0x080fee0000041814 */
[----:B------:R-:W5:Y:S01]  /*ce00*/  MUFU.EX2 R83, R119 ;  /* 0x0000007700537308 */ /* 0x000f620000000800 */
[C---:B------:R-:W-:Y:S04]  /*ce10*/  HMMA.16816.F32.BF16 R24, R76.reuse, R88, R24 ;  /* 0x000000584c18723c */ /* 0x040fe80000041818 */
[----:B-1----:R-:W-:Y:S01]  /*ce20*/  F2FP.BF16.PACK_AB R155, R80, R81 ;  /* 0x00000051509b723e */ /* 0x002fe200000010ff */
[----:B------:R-:W-:Y:S03]  /*ce30*/  FADD.FTZ R69, R183, R71 ;  /* 0x00000047b7457221 */ /* 0x000fe60000010000 */
[-C--:B------:R-:W-:Y:S04]  /*ce40*/  HMMA.16816.F32.BF16 R28, R76, R90.reuse, R28 ;  /* 0x0000005a4c1c723c */ /* 0x080fe8000004181c */
[----:B------:R-:W-:Y:S01]  /*ce50*/  FADD.FTZ R69, R186, R69 ;  /* 0x00000045ba457221 */ /* 0x000fe20000010000 */
[----:B----4-:R-:W1:Y:S03]  /*ce60*/  LDSM.16.MT88.4 R120, [R193+0x2000] ;  /* 0x00200000c178783b */ /* 0x010e660000004200 */
[C---:B------:R-:W-:Y:S04]  /*ce70*/  HMMA.16816.F32.BF16 R32, R72.reuse, R90, R32 ;  /* 0x0000005a4820723c */ /* 0x040fe80000041820 */
[----:B-----5:R-:W-:Y:S04]  /*ce80*/  F2FP.BF16.PACK_AB R153, R82, R83 ;  /* 0x000000535299723e */ /* 0x020fe800000010ff */
[-C--:B--2---:R-:W-:Y:S08]  /*ce90*/  HMMA.16816.F32.BF16 R36, R72, R100.reuse, R36 ;  /* 0x000000644824723c */ /* 0x084ff00000041824 */
[C---:B------:R-:W-:Y:S08]  /*cea0*/  HMMA.16816.F32.BF16 R40, R76.reuse, R100, R40 ;  /* 0x000000644c28723c */ /* 0x040ff00000041828 */
[-C--:B------:R-:W-:Y:S08]  /*ceb0*/  HMMA.16816.F32.BF16 R44, R76, R102.reuse, R44 ;  /* 0x000000664c2c723c */ /* 0x080ff0000004182c */
[C---:B------:R-:W-:Y:S08]  /*cec0*/  HMMA.16816.F32.BF16 R48, R72.reuse, R102, R48 ;  /* 0x000000664830723c */ /* 0x040ff00000041830 */
[-C--:B---3--:R-:W-:Y:S08]  /*ced0*/  HMMA.16816.F32.BF16 R52, R72, R84.reuse, R52 ;  /* 0x000000544834723c */ /* 0x088ff00000041834 */
[C---:B------:R-:W-:Y:S08]  /*cee0*/  HMMA.16816.F32.BF16 R56, R76.reuse, R84, R56 ;  /* 0x000000544c38723c */ /* 0x040ff00000041838 */
[-C--:B------:R-:W-:Y:S08]  /*cef0*/  HMMA.16816.F32.BF16 R60, R76, R86.reuse, R60 ;  /* 0x000000564c3c723c */ /* 0x080ff0000004183c */
[----:B------:R-:W-:Y:S08]  /*cf00*/  HMMA.16816.F32.BF16 R64, R72, R86, R64 ;  /* 0x000000564840723c */ /* 0x000ff00000041840 */
[-C--:B------:R-:W-:Y:S01]  /*cf10*/  HMMA.16816.F32.BF16 R100, R148, R112.reuse, R4 ;  /* 0x000000709464723c */ /* 0x080fe20000041804 */
[----:B------:R-:W2:Y:S07]  /*cf20*/  LDSM.16.MT88.4 R4, [R192+0x2000] ;  /* 0x00200000c004783b */ /* 0x000eae0000004200 */
[C---:B------:R-:W-:Y:S07]  /*cf30*/  HMMA.16816.F32.BF16 R104, R152.reuse, R112, R8 ;  /* 0x000000709868723c */ /* 0x040fee0000041808 */
[----:B------:R-:W-:Y:S01]  /*cf40*/  FADD.FTZ R9, R133, R2 ;  /* 0x0000000285097221 */ /* 0x000fe20000010000 */
        /* <DEDUP_REMOVED lines=49> */
[----:B------:R-:W-:Y:S01]  /*d260*/  FADD.FTZ R5, R83, R5 ;  /* 0x0000000553057221 */ /* 0x000fe20000010000 */
[-C--:B------:R-:W-:Y:S01]  /*d270*/  MOV R61, R68.reuse ;  /* 0x00000044003d7202 */ /* 0x080fe20000000f00 */
[----:B------:R-:W-:Y:S01]  /*d280*/  FADD.FTZ R4, R180, R3 ;  /* 0x00000003b4047221 */ /* 0x000fe20000010000 */
[----:B------:R-:W-:Y:S01]  /*d290*/  MOV R99, R68 ;  /* 0x0000004400637202 */ /* 0x000fe20000000f00 */
[----:B------:R-:W-:Y:S04]  /*d2a0*/  FADD.FTZ R3, R162, R2 ;  /* 0x00000002a2037221 */ /* 0x000fe80000010000 */
[----:B------:R-:W-:Y:S01]  /*d2b0*/  FADD.FTZ R2, R98, R0 ;  /* 0x0000000062027221 */ /* 0x000fe20000010000 */
[----:B------:R-:W-:Y:S01]  /*d2c0*/  MOV R98, R95 ;  /* 0x0000005f00627202 */ /* 0x000fe20000000f00 */
[----:B------:R-:W-:Y:S02]  /*d2d0*/  FADD.FTZ R0, R82, R5 ;  /* 0x0000000552007221 */ /* 0x000fe40000010000 */
[----:B------:R-:W-:Y:S02]  /*d2e0*/  FADD.FTZ R4, R161, R4 ;  /* 0x00000004a1047221 */ /* 0x000fe40000010000 */
[----:B------:R-:W-:Y:S02]  /*d2f0*/  FADD.FTZ R0, R81, R0 ;  /* 0x0000000051007221 */ /* 0x000fe40000010000 */
[----:B------:R-:W-:Y:S02]  /*d300*/  FADD.FTZ R3, R159, R3 ;  /* 0x000000039f037221 */ /* 0x000fe40000010000 */
[----:B------:R-:W-:Y:S02]  /*d310*/  FADD.FTZ R0, R80, R0 ;  /* 0x0000000050007221 */ /* 0x000fe40000010000 */
[----:B------:R-:W-:Y:S01]  /*d320*/  FADD.FTZ R2, R94, R2 ;  /* 0x000000025e027221 */ /* 0x000fe20000010000 */
[----:B------:R-:W-:Y:S01]  /*d330*/  MOV R94, R96 ;  /* 0x00000060005e7202 */ /* 0x000fe20000000f00 */
[----:B------:R-:W-:Y:S01]  /*d340*/  FADD.FTZ R238, R160, R4 ;  /* 0x00000004a0ee7221 */ /* 0x000fe20000010000 */
[----:B------:R1:W-:Y:S01]  /*d350*/  STL [R1], R0 ;  /* 0x0000000001007387 */ /* 0x0003e20000100800 */
[----:B------:R-:W-:Y:S02]  /*d360*/  FADD.FTZ R240, R158, R3 ;  /* 0x000000039ef07221 */ /* 0x000fe40000010000 */
[----:B------:R-:W-:Y:S01]  /*d370*/  FADD.FTZ R251, R93, R2 ;  /* 0x000000025dfb7221 */ /* 0x000fe20000010000 */
[----:B------:R-:W-:Y:S01]  /*d380*/  MOV R93, R97 ;  /* 0x00000061005d7202 */ /* 0x000fe20000000f00 */
[----:B-1----:R-:W-:-:S05]  /*d390*/  @P0 BRA `(.L_x_689) ;  /* 0xffffaf6000000947 */ /* 0x002fca000383ffff */
.L_x_658:
[----:B------:R-:W2:Y:S01]  /*d3a0*/  LDL R0, [R1+0x38] ;  /* 0x0000380001007983 */ /* 0x000ea20000100800 */
[----:B-1----:R-:W-:-:S05]  /*d3b0*/  IMAD.MOV.U32 R2, RZ, RZ, c[0x0][0x2c4] ;  /* 0x0000b100ff027624 */ /* 0x002fca00078e00ff */
[----:B------:R-:W-:Y:S01]  /*d3c0*/  ISETP.NE.AND P1, PT, R2, 0x1, PT ;  /* 0x000000010200780c */ /* 0x000fe20003f25270 */
[----:B------:R-:W-:-:S05]  /*d3d0*/  IMAD.MOV.U32 R4, RZ, RZ, c[0x0][0x32c] ;  /* 0x0000cb00ff047624 */ /* 0x000fca00078e00ff */
[----:B------:R-:W-:Y:S02]  /*d3e0*/  ISETP.GE.AND P0, PT, R4, 0x1, PT ;  /* 0x000000010400780c */ /* 0x000fe40003f06270 */
[----:B------:R-:W-:Y:S02]  /*d3f0*/  IADD3 R2, R237, 0x1, -R236 ;  /* 0x00000001ed027810 */ /* 0x000fe40007ffe8ec */
[----:B--2---:R-:W-:-:S05]  /*d400*/  IADD3 R0, R0, 0x7f, RZ ;  /* 0x0000007f00007810 */ /* 0x004fca0007ffe0ff */
[----:B------:R-:W-:-:S05]  /*d410*/  @P1 IMAD.HI.U32 R3, R0, c[0x0][0x2c8], RZ ;  /* 0x0000b20000031a27 */ /* 0x000fca00078e00ff */
[----:B------:R-:W-:-:S05]  /*d420*/  @P1 SHF.R.U32.HI R0, RZ, c[0x0][0x2cc], R3 ;  /* 0x0000b300ff001a19 */ /* 0x000fca0000011603 */
[----:B------:R-:W-:-:S05]  /*d430*/  IMAD.IADD R0, R2, 0x1, R0 ;  /* 0x0000000102007824 */ /* 0x000fca00078e0200 */
[----:B------:R-:W-:Y:S01]  /*d440*/  IADD3 R2, R0, -c[0x0][0x324], RZ ;  /* 0x8000c90000027a10 */ /* 0x000fe20007ffe0ff */
[----:B------:R-:W-:Y:S05]  /*d450*/  @!P0 BRA `(.L_x_690) ;  /* 0x0000011000008947 */ /* 0x000fea0003800000 */
[----:B------:R-:W-:Y:S01]  /*d460*/  ISETP.GT.AND P0, PT, R0, -0x1, PT ;  /* 0xffffffff0000780c */ /* 0x000fe20003f04270 */
[----:B------:R-:W-:-:S12]  /*d470*/  BSSY B0, `(.L_x_691) ;  /* 0x000000d000007945 */ /* 0x000fd80003800000 */
[----:B------:R-:W-:Y:S05]  /*d480*/  @P0 BRA `(.L_x_692) ;  /* 0x0000007000000947 */ /* 0x000fea0003800000 */
[----:B------:R-:W-:Y:S01]  /*d490*/  IMAD.MOV.U32 R3, RZ, RZ, 0x1 ;  /* 0x00000001ff037424 */ /* 0x000fe200078e00ff */
[----:B------:R-:W-:-:S04]  /*d4a0*/  LOP3.LUT R0, RZ, R0, RZ, 0x33, !PT ;  /* 0x00000000ff007212 */ /* 0x000fc800078e33ff */
[----:B------:R-:W-:-:S13]  /*d4b0*/  ISETP.NE.AND P0, PT, R3, c[0x0][0x32c], PT ;  /* 0x0000cb0003007a0c */ /* 0x000fda0003f05270 */
[----:B------:R-:W-:-:S05]  /*d4c0*/  @P0 IMAD.HI.U32 R3, R0, c[0x0][0x330], RZ ;  /* 0x0000cc0000030a27 */ /* 0x000fca00078e00ff */
[----:B------:R-:W-:-:S04]  /*d4d0*/  @P0 SHF.R.U32.HI R0, RZ, c[0x0][0x334], R3 ;  /* 0x0000cd00ff000a19 */ /* 0x000fc80000011603 */
[----:B------:R-:W-:Y:S01]  /*d4e0*/  LOP3.LUT R0, RZ, R0, RZ, 0x33, !PT ;  /* 0x00000000ff007212 */ /* 0x000fe200078e33ff */
[----:B------:R-:W-:Y:S05]  /*d4f0*/  BRA `(.L_x_693) ;  /* 0x0000004000007947 */ /* 0x000fea0003800000 */
.L_x_692:
[----:B------:R-:W-:-:S04]  /*d500*/  MOV R3, 0x1 ;  /* 0x0000000100037802 */ /* 0x000fc80000000f00 */
[----:B------:R-:W-:-:S13]  /*d510*/  ISETP.NE.AND P0, PT, R3, c[0x0][0x32c], PT ;  /* 0x0000cb0003007a0c */ /* 0x000fda0003f05270 */
[----:B------:R-:W-:-:S05]  /*d520*/  @P0 IMAD.HI.U32 R3, R0, c[0x0][0x330], RZ ;  /* 0x0000cc0000030a27 */ /* 0x000fca00078e00ff */
[----:B------:R-:W-:Y:S02]  /*d530*/  @P0 SHF.R.U32.HI R0, RZ, c[0x0][0x334], R3 ;  /* 0x0000cd00ff000a19 */ /* 0x000fe40000011603 */
.L_x_693:
[----:B------:R-:W-:Y:S05]  /*d540*/  BSYNC B0 ;  /* 0x0000000000007941 */ /* 0x000fea0003800000 */
.L_x_691:
[----:B------:R-:W-:-:S05]  /*d550*/  IMAD R0, R0, c[0x0][0x32c], RZ ;  /* 0x0000cb0000007a24 */ /* 0x000fca00078e02ff */
[----:B------:R-:W-:-:S03]  /*d560*/  IMNMX R2, R2, R0, !PT ;  /* 0x0000000002027217 */ /* 0x000fc60007800200 */
.L_x_690:
[----:B------:R-:W2:Y:S01]  /*d570*/  LDL R3, [R1+0x4] ;  /* 0x0000040001037983 */ /* 0x000ea20000100800 */
[----:B------:R-:W-:-:S05]  /*d580*/  IADD3 R2, R2, 0x4f, RZ ;  /* 0x0000004f02027810 */ /* 0x000fca0007ffe0ff */
[----:B------:R-:W-:-:S05]  /*d590*/  IMAD.HI R2, R2, 0x66666667, RZ ;  /* 0x6666666702027827 */ /* 0x000fca00078e02ff */
[----:B------:R-:W-:-:S04]  /*d5a0*/  SHF.R.U32.HI R0, RZ, 0x1f, R2 ;  /* 0x0000001fff007819 */ /* 0x000fc80000011602 */
[----:B------:R-:W-:-:S04]  /*d5b0*/  LEA.HI.SX32 R0, R2, R0, 0x1b ;  /* 0x0000000002007211 */ /* 0x000fc800078fdaff */
[----:B--2---:R-:W-:-:S04]  /*d5c0*/  IMNMX R249, R3, R0, !PT ;  /* 0x0000000003f97217 */ /* 0x004fc80007800200 */
[----:B------:R-:W-:-:S13]  /*d5d0*/  ISETP.GE.AND P0, PT, R206, R249, PT ;  /* 0x000000f9ce00720c */ /* 0x000fda0003f06270 */
[----:B------:R-:W-:Y:S05]  /*d5e0*/  @!P0 BRA `(.L_x_694) ;  /* 0x0000335000008947 */ /* 0x000fea0003800000 */
[----:B------:R-:W-:Y:S01]  /*d5f0*/  IMAD.MOV.U32 R93, RZ, RZ, R96 ;  /* 0x000000ffff5d7224 */ /* 0x000fe200078e0060 */
[----:B------:R-:W-:Y:S01]  /*d600*/  MOV R99, R61 ;  /* 0x0000003d00637202 */ /* 0x000fe20000000f00 */
[----:B------:R-:W-:Y:S01]  /*d610*/  IMAD.MOV.U32 R0, RZ, RZ, R97 ;  /* 0x000000ffff007224 */ /* 0x000fe200078e0061 */
[----:B------:R-:W-:Y:S02]  /*d620*/  MOV R98, R95 ;  /* 0x0000005f00627202 */ /* 0x000fe40000000f00 */
.L_x_705:
[----:B------:R-:W2:Y:S01]  /*d630*/  LDL R2, [R1+0x4] ;  /* 0x0000040001027983 */ /* 0x000ea20000100800 */
[----:B------:R-:W-:Y:S04]  /*d640*/  DEPBAR.LE SB0, 0x0 ;  /* 0x000080000000791a */ /* 0x000fe80000000000 */
[----:B------:R-:W-:Y:S01]  /*d650*/  WARPSYNC 0xffffffff ;  /* 0xffffffff00007948 */ /* 0x000fe20003800000 */
[----:B------:R-:W-:Y:S06]  /*d660*/  BAR.SYNC.DEFER_BLOCKING 0x0 ;  /* 0x0000000000007b1d */ /* 0x000fec0000010000 */
[----:B------:R1:W3:Y:S01]  /*d670*/  LDSM.16.M88.4 R80, [R195] ;  /* 0x00000000c350783b */ /* 0x0002e20000000200 */
[----:B------:R-:W-:Y:S03]  /*d680*/  BSSY B0, `(.L_x_695) ;  /* 0x0000043000007945 */ /* 0x000fe60003800000 */
[----:B------:R1:W4:Y:S04]  /*d690*/  LDSM.16.M88.4 R76, [R195+0x2000] ;  /* 0x00200000c34c783b */ /* 0x0003280000000200 */
        /* <DEDUP_REMOVED lines=15> */
[C---:B-1-34-:R-:W-:Y:S01]  /*d790*/  IMAD.SHL.U32 R20, R205.reuse, 0x2, RZ ;  /* 0x00000002cd147824 */ /* 0x05afe200078e00ff */
[----:B------:R-:W2:Y:S01]  /*d7a0*/  LDL.64 R8, [R1+0x28] ;  /* 0x0000280001087983 */ /* 0x000ea20000100a00 */
[----:B------:R-:W-:Y:S02]  /*d7b0*/  SHF.R.S32.HI R2, RZ, 0x1f, R224 ;  /* 0x0000001fff027819 */ /* 0x000fe400000114e0 */
[----:B------:R-:W-:Y:S03]  /*d7c0*/  SHF.R.S32.HI R6, RZ, 0x1f, R205 ;  /* 0x0000001fff067819 */ /* 0x000fe600000114cd */
[----:B------:R-:W-:Y:S01]  /*d7d0*/  IMAD R4, R2, c[0x0][0x208], RZ ;  /* 0x0000820002047a24 */ /* 0x000fe200078e02ff */
[----:B------:R-:W3:Y:S01]  /*d7e0*/  LDL R7, [R1+0x34] ;  /* 0x0000340001077983 */ /* 0x000ee20000100800 */
[C---:B------:R-:W-:Y:S01]  /*d7f0*/  IMAD.WIDE.U32 R2, R224.reuse, c[0x0][0x208], RZ ;  /* 0x00008200e0027a25 */ /* 0x040fe200078e00ff */
[----:B------:R-:W-:Y:S03]  /*d800*/  SHF.L.U64.HI R6, R205, 0x1, R6 ;  /* 0x00000001cd067819 */ /* 0x000fe60000010206 */
[----:B------:R-:W-:Y:S04]  /*d810*/  IMAD R4, R224, c[0x0][0x20c], R4 ;  /* 0x00008300e0047a24 */ /* 0x000fe800078e0204 */
[----:B------:R-:W-:Y:S01]  /*d820*/  IMAD.IADD R3, R3, 0x1, R4 ;  /* 0x0000000103037824 */ /* 0x000fe200078e0204 */
[----:B------:R-:W-:Y:S03]  /*d830*/  SHF.R.S32.HI R4, RZ, 0x1f, R211 ;  /* 0x0000001fff047819 */ /* 0x000fe600000114d3 */
[C---:B------:R-:W-:Y:S04]  /*d840*/  IMAD.WIDE.U32 R2, R211.reuse, c[0x0][0x218], R2 ;  /* 0x00008600d3027a25 */ /* 0x040fe800078e0002 */
[----:B------:R-:W-:Y:S04]  /*d850*/  IMAD R4, R4, c[0x0][0x218], RZ ;  /* 0x0000860004047a24 */ /* 0x000fe800078e02ff */
[----:B------:R-:W-:Y:S01]  /*d860*/  IMAD R5, R211, c[0x0][0x21c], R4 ;  /* 0x00008700d3057a24 */ /* 0x000fe200078e0204 */
[----:B--2---:R-:W-:Y:S04]  /*d870*/  IADD3 R2, P1, R8, R2, RZ ;  /* 0x0000000208027210 */ /* 0x004fe80007f3e0ff */
[C---:B------:R-:W-:Y:S02]  /*d880*/  LEA R4, P0, R2.reuse, c[0x0][0x1f8], 0x1 ;  /* 0x00007e0002047a11 */ /* 0x040fe400078008ff */
[----:B---3--:R-:W-:Y:S04]  /*d890*/  IADD3.X R3, R7, R3, R5, P1, !PT ;  /* 0x0000000307037210 */ /* 0x008fe80000ffe405 */
[----:B------:R-:W-:Y:S01]  /*d8a0*/  LEA.HI.X R5, R2, c[0x0][0x1fc], R3, 0x1, P0 ;  /* 0x00007f0002057a11 */ /* 0x000fe200000f0c03 */
[----:B------:R-:W-:-:S05]  /*d8b0*/  BRA.DIV ~URZ, `(.L_x_697) ;  /* 0x0000ef427f007947 */ /* 0x000fca000b800000 */
[----:B------:R1:W2:Y:S02]  /*d8c0*/  SHFL.IDX PT, R8, R5, RZ, 0x181f ;  /* 0x00181fff05087589 */ /* 0x0002a400000e0000 */
.L_x_839:
        /* <DEDUP_REMOVED lines=12> */
[-C--:B----4-:R-:W-:Y:S03]  /*d990*/  IADD3 R10, P2, R3, R20.reuse, RZ ;  /* 0x00000014030a7210 */ /* 0x090fe60007f5e0ff */
[--C-:B--2---:R-:W-:Y:S01]  /*d9a0*/  IMAD.X R13, R8, 0x1, R6.reuse, P0 ;  /* 0x00000001080d7824 */ /* 0x104fe200000e0606 */
[-C--:B-----5:R-:W-:Y:S01]  /*d9b0*/  IADD3 R8, P1, R7, R20.reuse, RZ ;  /* 0x0000001407087210 */ /* 0x0a0fe20007f3e0ff */
        /* <DEDUP_REMOVED lines=8> */
.L_x_840:
[----:B------:R-:W-:Y:S02]  /*da40*/  ISETP.GE.AND P1, PT, R205, c[0x0][0x1d4], PT ;  /* 0x00007500cd007a0c */ /* 0x000fe40003f26270 */
[----:B--2---:R-:W-:Y:S05]  /*da50*/  IADD3 R2, P0, R4, R20, RZ ;  /* 0x0000001404027210 */ /* 0x004fea0007f1e0ff */
[----:B-1----:R-:W-:Y:S06]  /*da60*/  IMAD.X R3, R5, 0x1, R6, P0 ;  /* 0x0000000105037824 */ /* 0x002fec00000e0606 */
[----:B------:R-:W-:Y:S01]  /*da70*/  @!PT LDS RZ, [RZ] ;  /* 0x00000000fffff984 */ /* 0x000fe20000000800 */
[----:B------:R-:W-:Y:S01]  /*da80*/  @!PT LDS RZ, [RZ] ;  /* 0x00000000fffff984 */ /* 0x000fe20000000800 */
[----:B------:R-:W-:Y:S01]  /*da90*/  @!PT LDS RZ, [RZ] ;  /* 0x00000000fffff984 */ /* 0x000fe20000000800 */
[----:B------:R1:W-:Y:S02]  /*daa0*/  LDGSTS.E.BYPASS.LTC128B.128 [R207+0x2100], [R2.64], !P1 ;  /* 0x0210000002cf7fae */ /* 0x0003e4000c901d46 */
.L_x_696:
[----:B-1-34-:R-:W-:Y:S05]  /*dab0*/  BSYNC B0 ;  /* 0x0000000000007941 */ /* 0x01afea0003800000 */
.L_x_695:
        /* <DEDUP_REMOVED lines=109> */
[----:B------:R-:W3:Y:S04]  /*e190*/  LDL R2, [R1+0x8] ;  /* 0x0000080001027983 */ /* 0x000ee80000100800 */
        /* <DEDUP_REMOVED lines=8> */
[--C-:B------:R-:W-:Y:S01]  /*e220*/  IMAD.MOV.U32 R2, RZ, RZ, R3.reuse ;  /* 0x000000ffff027224 */ /* 0x100fe200078e0003 */
[----:B------:R-:W-:Y:S05]  /*e230*/  @P2 SHF.R.U32.HI R2, RZ, c[0x0][0x2c0], R92 ;  /* 0x0000b000ff022a19 */ /* 0x000fea000001165c */
[C---:B----4-:R-:W-:Y:S04]  /*e240*/  @!P1 IADD3 R92, P0, R2.reuse, R212, RZ ;  /* 0x000000d4025c9210 */ /* 0x050fe80007f1e0ff */
[----:B-----5:R-:W-:Y:S01]  /*e250*/  @!P1 LEA.HI.X.SX32 R95, R2, R94, 0x1, P0 ;  /* 0x0000005e025f9211 */ /* 0x020fe200000f0eff */
        /* <DEDUP_REMOVED lines=16> */
[C---:B------:R-:W-:Y:S04]  /*e360*/  LEA R92, P0, R2.reuse, c[0x0][0x1c8], 0x1 ;  /* 0x00007200025c7a11 */ /* 0x040fe800078008ff */
[----:B------:R-:W-:Y:S04]  /*e370*/  IADD3.X R3, R97, R3, R94, P1, !PT ;  /* 0x0000000361037210 */ /* 0x000fe80000ffe45e */
[----:B------:R-:W-:Y:S01]  /*e380*/  LEA.HI.X R94, R2, c[0x0][0x1cc], R3, 0x1, P0 ;  /* 0x00007300025e7a11 */ /* 0x000fe200000f0c03 */
[----:B------:R-:W-:-:S05]  /*e390*/  BRA.DIV ~URZ, `(.L_x_701) ;  /* 0x0000e9c27f007947 */ /* 0x000fca000b800000 */
[----:B------:R1:W2:Y:S02]  /*e3a0*/  SHFL.IDX PT, R97, R94, RZ, 0x181f ;  /* 0x00181fff5e617589 */ /* 0x0002a400000e0000 */
.L_x_841:
        /* <DEDUP_REMOVED lines=23> */
.L_x_842:
[----:B------:R-:W-:Y:S02]  /*e520*/  ISETP.GE.AND P1, PT, R205, c[0x0][0x1d4], PT ;  /* 0x00007500cd007a0c */ /* 0x000fe40003f26270 */
[----:B--2---:R-:W-:Y:S05]  /*e530*/  IADD3 R2, P0, R92, R163, RZ ;  /* 0x000000a35c027210 */ /* 0x004fea0007f1e0ff */
[----:B-1----:R-:W-:Y:S06]  /*e540*/  IMAD.X R3, R94, 0x1, R95, P0 ;  /* 0x000000015e037824 */ /* 0x002fec00000e065f */
[----:B------:R-:W-:Y:S01]  /*e550*/  @!PT LDS RZ, [RZ] ;  /* 0x00000000fffff984 */ /* 0x000fe20000000800 */
[----:B------:R-:W-:Y:S01]  /*e560*/  @!PT LDS RZ, [RZ] ;  /* 0x00000000fffff984 */ /* 0x000fe20000000800 */
[----:B------:R-:W-:Y:S01]  /*e570*/  @!PT LDS RZ, [RZ] ;  /* 0x00000000fffff984 */ /* 0x000fe20000000800 */
[----:B------:R1:W-:Y:S02]  /*e580*/  LDGSTS.E.BYPASS.LTC128B.128 [R207+0x4900], [R2.64], !P1 ;  /* 0x0490000002cf7fae */ /* 0x0003e4000c901d46 */
.L_x_700:
[----:B------:R-:W-:Y:S05]  /*e590*/  BSYNC B0 ;  /* 0x0000000000007941 */ /* 0x000fea0003800000 */
.L_x_699:
        /* <DEDUP_REMOVED lines=83> */
.L_x_843:
[----:B--2---:R-:W-:Y:S01]  /*ead0*/  FMNMX.FTZ R97, R92, R2, !PT ;  /* 0x000000025c617209 */ /* 0x004fe20007810000 */
[----:B------:R-:W-:-:S05]  /*eae0*/  BRA.DIV ~URZ, `(.L_x_704) ;  /* 0x0000e8227f007947 */ /* 0x000fca000b800000 */
[----:B------:R-:W-:Y:S04]  /*eaf0*/  SHFL.BFLY PT, R3, R94, 0x2, 0x1f ;  /* 0x0c401f005e037f89 */ /* 0x000fe800000e0000 */
[----:B------:R-:W-:Y:S04]  /*eb00*/  SHFL.BFLY PT, R2, R95, 0x2, 0x1f ;  /* 0x0c401f005f027f89 */ /* 0x000fe800000e0000 */
[----:B-1----:R-:W1:Y:S02]  /*eb10*/  SHFL.BFLY PT, R92, R156, 0x2, 0x1f ;  /* 0x0c401f009c5c7f89 */ /* 0x002e6400000e0000 */
[----:B-1----:R-:W-:Y:S02]  /*eb20*/  FMNMX.FTZ R92, R156, R92, !PT ;  /* 0x0000005c9c5c7209 */ /* 0x002fe40007810000 */
[----:B------:R-:W-:Y:S02]  /*eb30*/  FMNMX.FTZ R3, R94, R3, !PT ;  /* 0x000000035e037209 */ /* 0x000fe40007810000 */
[----:B------:R-:W1:Y:S01]  /*eb40*/  SHFL.BFLY PT, R94, R97, 0x1, 0x1f ;  /* 0x0c201f00615e7f89 */ /* 0x000e6200000e0000 */
[----:B------:R-:W-:Y:S03]  /*eb50*/  FMNMX.FTZ R95, R95, R2, !PT ;  /* 0x000000025f5f7209 */ /* 0x000fe60007810000 */
[----:B------:R-:W2:Y:S04]  /*eb60*/  SHFL.BFLY PT, R96, R3, 0x1, 0x1f ;  /* 0x0c201f0003607f89 */ /* 0x000ea800000e0000 */
[----:B------:R-:W3:Y:S04]  /*eb70*/  SHFL.BFLY PT, R157, R95, 0x1, 0x1f ;  /* 0x0c201f005f9d7f89 */ /* 0x000ee800000e0000 */
[----:B------:R4:W4:Y:S01]  /*eb80*/  SHFL.BFLY PT, R2, R92, 0x1, 0x1f ;  /* 0x0c201f005c027f89 */ /* 0x00092200000e0000 */
[----:B-1----:R-:W-:Y:S02]  /*eb90*/  FMNMX.FTZ R97, R97, R94, !PT ;  /* 0x0000005e61617209 */ /* 0x002fe40007810000 */
[----:B--2---:R-:W-:Y:S02]  /*eba0*/  FMNMX.FTZ R96, R3, R96, !PT ;  /* 0x0000006003607209 */ /* 0x004fe40007810000 */
[----:B---3--:R-:W-:Y:S02]  /*ebb0*/  FMNMX.FTZ R95, R95, R157, !PT ;  /* 0x0000009d5f5f7209 */ /* 0x008fe40007810000 */
.L_x_844:
[C---:B------:R-:W-:Y:S01]  /*ebc0*/  FADD.FTZ R0, -R97.reuse, R0 ;  /* 0x0000000061007221 */ /* 0x040fe20000010100 */
[----:B------:R-:W2:Y:S01]  /*ebd0*/  LDL.LU R250, [R1] ;  /* 0x0000000001fa7983 */ /* 0x000ea20000300800 */
[----:B------:R-:W-:Y:S01]  /*ebe0*/  FMUL.FTZ R160, R97, c[0x0][0x2d0] ;  /* 0x0000b40061a07a20 */ /* 0x000fe20000410000 */
[----:B------:R-:W-:Y:S01]  /*ebf0*/  WARPSYNC 0xffffffff ;  /* 0xffffffff00007948 */ /* 0x000fe20003800000 */
[----:B------:R-:W-:Y:S01]  /*ec00*/  FMUL.FTZ R0, R0, c[0x0][0x2d0] ;  /* 0x0000b40000007a20 */ /* 0x000fe20000410000 */
[----:B------:R-:W1:Y:S01]  /*ec10*/  LDSM.16.MT88.4 R156, [R189] ;  /* 0x00000000bd9c783b */ /* 0x000e620000004200 */
[--C-:B------:R-:W-:Y:S01]  /*ec20*/  FFMA.FTZ R177, R68, c[0x0][0x2d0], -R160.reuse ;  /* 0x0000b40044b17a23 */ /* 0x100fe200000108a0 */
[----:B----4-:R-:W-:Y:S01]  /*ec30*/  FMNMX.FTZ R2, R2, R92, !PT ;  /* 0x0000005c02027209 */ /* 0x010fe20007810000 */
[----:B------:R3:W-:Y:S01]  /*ec40*/  MUFU.EX2 R3, R0 ;  /* 0x0000000000037308 */ /* 0x0007e20000000800 */
[----:B------:R-:W-:Y:S01]  /*ec50*/  FMUL.FTZ R164, R96, c[0x0][0x2d0] ;  /* 0x0000b40060a47a20 */ /* 0x000fe20000410000 */
[C---:B------:R-:W-:Y:S01]  /*ec60*/  ISETP.GT.AND P0, PT, R206.reuse, R249, PT ;  /* 0x000000f9ce00720c */ /* 0x040fe20003f04270 */
[--C-:B------:R-:W-:Y:S01]  /*ec70*/  FFMA.FTZ R176, R69, c[0x0][0x2d0], -R160.reuse ;  /* 0x0000b40045b07a23 */ /* 0x100fe200000108a0 */
[----:B------:R-:W-:Y:S01]  /*ec80*/  IADD3 R206, R206, -0x1, RZ ;  /* 0xffffffffcece7810 */ /* 0x000fe20007ffe0ff */
[--C-:B------:R-:W-:Y:S02]  /*ec90*/  FFMA.FTZ R183, R80, c[0x0][0x2d0], -R160.reuse ;  /* 0x0000b40050b77a23 */ /* 0x100fe400000108a0 */
[----:B------:R-:W-:Y:S02]  /*eca0*/  FFMA.FTZ R184, R81, c[0x0][0x2d0], -R160 ;  /* 0x0000b40051b87a23 */ /* 0x000fe400000108a0 */
[--C-:B------:R-:W-:Y:S01]  /*ecb0*/  FFMA.FTZ R174, R70, c[0x0][0x2d0], -R164.reuse ;  /* 0x0000b40046ae7a23 */ /* 0x100fe200000108a4 */
[----:B------:R-:W-:Y:S01]  /*ecc0*/  MUFU.EX2 R177, R177 ;  /* 0x000000b100b17308 */ /* 0x000fe20000000800 */
[--C-:B------:R-:W-:Y:S02]  /*ecd0*/  FFMA.FTZ R175, R71, c[0x0][0x2d0], -R164.reuse ;  /* 0x0000b40047af7a23 */ /* 0x100fe400000108a4 */
[----:B------:R-:W-:Y:S01]  /*ece0*/  LDSM.16.MT88.4 R68, [R190] ;  /* 0x00000000be44783b */ /* 0x000fe20000004200 */
[--C-:B------:R-:W-:Y:S02]  /*ecf0*/  FFMA.FTZ R182, R82, c[0x0][0x2d0], -R164.reuse ;  /* 0x0000b40052b67a23 */ /* 0x100fe400000108a4 */
[----:B------:R-:W-:Y:S02]  /*ed00*/  FMUL.FTZ R92, R2, c[0x0][0x2d0] ;  /* 0x0000b400025c7a20 */ /* 0x000fe40000410000 */
[--C-:B------:R-:W-:Y:S02]  /*ed10*/  FFMA.FTZ R6, R6, c[0x0][0x2d0], -R164.reuse ;  /* 0x0000b40006067a23 */ /* 0x100fe400000108a4 */
[----:B------:R-:W-:Y:S01]  /*ed20*/  MUFU.EX2 R176, R176 ;  /* 0x000000b000b07308 */ /* 0x000fe20000000800 */
[----:B------:R-:W-:Y:S02]  /*ed30*/  FFMA.FTZ R7, R7, c[0x0][0x2d0], -R164 ;  /* 0x0000b40007077a23 */ /* 0x000fe400000108a4 */
[--C-:B------:R-:W-:Y:S02]  /*ed40*/  FFMA.FTZ R181, R52, c[0x0][0x2d0], -R160.reuse ;  /* 0x0000b40034b57a23 */ /* 0x100fe400000108a0 */
[----:B---3--:R-:W-:Y:S02]  /*ed50*/  FADD.FTZ R0, -R96, R93 ;  /* 0x0000005d60007221 */ /* 0x008fe40000010100 */
[--C-:B------:R-:W-:Y:S02]  /*ed60*/  FFMA.FTZ R179, R64, c[0x0][0x2d0], -R160.reuse ;  /* 0x0000b40040b37a23 */ /* 0x100fe400000108a0 */
[----:B------:R-:W-:Y:S01]  /*ed70*/  FMUL.FTZ R0, R0, c[0x0][0x2d0] ;  /* 0x0000b40000007a20 */ /* 0x000fe20000410000 */
[----:B------:R-:W-:Y:S01]  /*ed80*/  MUFU.EX2 R187, R6 ;  /* 0x0000000600bb7308 */ /* 0x000fe20000000800 */
[----:B------:R-:W-:Y:S02]  /*ed90*/  FFMA.FTZ R178, R65, c[0x0][0x2d0], -R160 ;  /* 0x0000b40041b27a23 */ /* 0x000fe400000108a0 */
[----:B------:R-:W-:Y:S02]  /*eda0*/  FFMA.FTZ R172, R54, c[0x0][0x2d0], -R164 ;  /* 0x0000b40036ac7a23 */ /* 0x000fe400000108a4 */
[----:B------:R-:W-:Y:S02]  /*edb0*/  FFMA.FTZ R26, R26, c[0x0][0x2d0], -R92 ;  /* 0x0000b4001a1a7a23 */ /* 0x000fe4000001085c */
        /* <DEDUP_REMOVED lines=11> */
[--C-:B------:R-:W-:Y:S05]  /*ee70*/  FFMA.FTZ R180, R53, c[0x0][0x2d0], -R160.reuse ;  /* 0x0000b40035b47a23 */ /* 0x100fea00000108a0 */
[----:B------:R-:W-:Y:S01]  /*ee80*/  MUFU.EX2 R214, R7 ;  /* 0x0000000700d67308 */ /* 0x000fe20000000800 */
[--C-:B---3--:R-:W-:Y:S09]  /*ee90*/  FFMA.FTZ R0, R4, c[0x0][0x2d0], -R160.reuse ;  /* 0x0000b40004007a23 */ /* 0x108ff200000108a0 */
[----:B------:R3:W-:Y:S10]  /*eea0*/  MUFU.EX2 R185, R0 ;  /* 0x0000000000b97308 */ /* 0x0007f40000000800 */
[----:B------:R-:W-:Y:S10]  /*eeb0*/  MUFU.EX2 R212, R26 ;  /* 0x0000001a00d47308 */ /* 0x000ff40000000800 */
[----:B------:R-:W-:Y:S01]  /*eec0*/  MUFU.EX2 R223, R170 ;  /* 0x000000aa00df7308 */ /* 0x000fe20000000800 */
[--C-:B---3--:R-:W-:Y:S09]  /*eed0*/  FFMA.FTZ R0, R16, c[0x0][0x2d0], -R160.reuse ;  /* 0x0000b40010007a23 */ /* 0x108ff200000108a0 */
[----:B------:R3:W-:Y:S10]  /*eee0*/  MUFU.EX2 R216, R0 ;  /* 0x0000000000d87308 */ /* 0x0007f40000000800 */
[----:B------:R-:W-:Y:S10]  /*eef0*/  MUFU.EX2 R227, R169 ;  /* 0x000000a900e37308 */ /* 0x000ff40000000800 */
[----:B------:R-:W-:Y:S01]  /*ef00*/  MUFU.EX2 R235, R168 ;  /* 0x000000a800eb7308 */ /* 0x000fe20000000800 */
[----:B---3--:R-:W-:Y:S09]  /*ef10*/  FFMA.FTZ R0, R17, c[0x0][0x2d0], -R160 ;  /* 0x0000b40011007a23 */ /* 0x008ff200000108a0 */
        /* <DEDUP_REMOVED lines=11> */
[C---:B---3--:R-:W-:Y:S02]  /*efd0*/  FADD.FTZ R0, -R95.reuse, R98 ;  /* 0x000000625f007221 */ /* 0x048fe40000010100 */
[----:B------:R-:W-:Y:S02]  /*efe0*/  FMUL.FTZ R98, R95, c[0x0][0x2d0] ;  /* 0x0000b4005f627a20 */ /* 0x000fe40000410000 */
[----:B------:R-:W-:Y:S02]  /*eff0*/  FMUL.FTZ R0, R0, c[0x0][0x2d0] ;  /* 0x0000b40000007a20 */ /* 0x000fe40000410000 */
[--C-:B------:R-:W-:Y:S03]  /*f000*/  FFMA.FTZ R4, R8, c[0x0][0x2d0], -R98.reuse ;  /* 0x0000b40008047a23 */ /* 0x100fe60000010862 */
[----:B------:R-:W-:Y:S01]  /*f010*/  MUFU.EX2 R170, R172 ;  /* 0x000000ac00aa7308 */ /* 0x000fe20000000800 */
[--C-:B------:R-:W-:Y:S09]  /*f020*/  FFMA.FTZ R5, R9, c[0x0][0x2d0], -R98.reuse ;  /* 0x0000b40009057a23 */ /* 0x100ff20000010862 */
[----:B------:R3:W4:Y:S10]  /*f030*/  MUFU.EX2 R93, R0 ;  /* 0x00000000005d7308 */ /* 0x0007340000000800 */
[----:B------:R5:W-:Y:S10]  /*f040*/  MUFU.EX2 R186, R4 ;  /* 0x0000000400ba7308 */ /* 0x000bf40000000800 */
[----:B------:R1:W1:Y:S01]  /*f050*/  MUFU.EX2 R210, R5 ;  /* 0x0000000500d27308 */ /* 0x0002620000000800 */
[----:B---3--:R-:W-:Y:S09]  /*f060*/  FFMA.FTZ R0, R12, c[0x0][0x2d0], -R98 ;  /* 0x0000b4000c007a23 */ /* 0x008ff20000010862 */
[----:B------:R3:W-:Y:S01]  /*f070*/  MUFU.EX2 R215, R0 ;  /* 0x0000000000d77308 */ /* 0x0007e20000000800 */
[--C-:B-----5:R-:W-:Y:S09]  /*f080*/  FFMA.FTZ R4, R10, c[0x0][0x2d0], -R92.reuse ;  /* 0x0000b4000a047a23 */ /* 0x120ff2000001085c */
[----:B------:R5:W-:Y:S01]  /*f090*/  MUFU.EX2 R208, R4 ;  /* 0x0000000400d07308 */ /* 0x000be20000000800 */
[----:B-1----:R-:W-:Y:S09]  /*f0a0*/  FFMA.FTZ R5, R14, c[0x0][0x2d0], -R92 ;  /* 0x0000b4000e057a23 */ /* 0x002ff2000001085c */
[----:B------:R-:W-:Y:S01]  /*f0b0*/  MUFU.EX2 R232, R5 ;  /* 0x0000000500e87308 */ /* 0x000fe20000000800 */
[----:B---3--:R-:W-:Y:S09]  /*f0c0*/  FFMA.FTZ R0, R13, c[0x0][0x2d0], -R98 ;  /* 0x0000b4000d007a23 */ /* 0x008ff20000010862 */
[----:B------:R1:W3:Y:S01]  /*f0d0*/  MUFU.EX2 R244, R0 ;  /* 0x0000000000f47308 */ /* 0x0002e20000000800 */
[----:B-----5:R-:W-:Y:S09]  /*f0e0*/  FFMA.FTZ R4, R11, c[0x0][0x2d0], -R92 ;  /* 0x0000b4000b047a23 */ /* 0x020ff2000001085c */
[----:B------:R5:W-:Y:S10]  /*f0f0*/  MUFU.EX2 R209, R4 ;  /* 0x0000000400d17308 */ /* 0x000bf40000000800 */
[----:B------:R-:W-:Y:S01]  /*f100*/  MUFU.EX2 R179, R179 ;  /* 0x000000b300b37308 */ /* 0x000fe20000000800 */
[----:B-1----:R-:W-:Y:S02]  /*f110*/  FADD.FTZ R0, -R2, R99 ;  /* 0x0000006302007221 */ /* 0x002fe40000010100 */
[----:B------:R-:W-:Y:S02]  /*f120*/  FFMA.FTZ R99, R39, c[0x0][0x2d0], -R164 ;  /* 0x0000b40027637a23 */ /* 0x000fe400000108a4 */
[----:B------:R-:W-:Y:S05]  /*f130*/  FMUL.FTZ R0, R0, c[0x0][0x2d0] ;  /* 0x0000b40000007a20 */ /* 0x000fea0000410000 */
[----:B------:R1:W-:Y:S01]  /*f140*/  MUFU.EX2 R242, R99 ;  /* 0x0000006300f27308 */ /* 0x0003e20000000800 */
[--C-:B-----5:R-:W-:Y:S09]  /*f150*/  FFMA.FTZ R4, R15, c[0x0][0x2d0], -R92.reuse ;  /* 0x0000b4000f047a23 */ /* 0x120ff2000001085c */
[----:B------:R-:W5:Y:S10]  /*f160*/  MUFU.EX2 R0, R0 ;  /* 0x0000000000007308 */ /* 0x000f740000000800 */
[----:B------:R-:W2:Y:S01]  /*f170*/  MUFU.EX2 R231, R4 ;  /* 0x0000000400e77308 */ /* 0x000ea20000000800 */
[----:B-1----:R-:W-:Y:S09]  /*f180*/  FFMA.FTZ R99, R47, c[0x0][0x2d0], -R92 ;  /* 0x0000b4002f637a23 */ /* 0x002ff2000001085c */
[----:B------:R-:W-:Y:S10]  /*f190*/  MUFU.EX2 R167, R174 ;  /* 0x000000ae00a77308 */ /* 0x000ff40000000800 */
[----:B------:R-:W-:Y:S10]  /*f1a0*/  MUFU.EX2 R166, R175 ;  /* 0x000000af00a67308 */ /* 0x000ff40000000800 */
[----:B------:R-:W-:Y:S01]  /*f1b0*/  MUFU.EX2 R165, R183 ;  /* 0x000000b700a57308 */ /* 0x000fe20000000800 */
[C---:B----4-:R-:W-:Y:S01]  /*f1c0*/  FMUL.FTZ R8, R93.reuse, R104 ;  /* 0x000000685d087220 */ /* 0x050fe20000410000 */
[----:B------:R-:W-:Y:S01]  /*f1d0*/  F2FP.BF16.PACK_AB R160, R210, R186 ;  /* 0x000000bad2a0723e */ /* 0x000fe200000010ff */
[----:B------:R-:W-:Y:S01]  /*f1e0*/  FMUL.FTZ R9, R93, R105 ;  /* 0x000000695d097220 */ /* 0x000fe20000410000 */
[----:B---3--:R-:W-:Y:S01]  /*f1f0*/  F2FP.BF16.PACK_AB R162, R244, R215 ;  /* 0x000000d7f4a2723e */ /* 0x008fe200000010ff */
[C---:B-----5:R-:W-:Y:S01]  /*f200*/  FMUL.FTZ R10, R0.reuse, R106 ;  /* 0x0000006a000a7220 */ /* 0x060fe20000410000 */
[----:B------:R-:W-:Y:S01]  /*f210*/  F2FP.BF16.PACK_AB R161, R209, R208 ;  /* 0x000000d0d1a1723e */ /* 0x000fe200000010ff */
[----:B------:R-:W-:Y:S01]  /*f220*/  FMUL.FTZ R11, R0, R107 ;  /* 0x0000006b000b7220 */ /* 0x000fe20000410000 */
[----:B--2---:R-:W-:Y:S01]  /*f230*/  F2FP.BF16.PACK_AB R163, R231, R232 ;  /* 0x000000e8e7a3723e */ /* 0x004fe200000010ff */
[----:B------:R-:W1:Y:S01]  /*f240*/  LDSM.16.MT88.4 R104, [R193] ;  /* 0x00000000c168783b */ /* 0x000e620000004200 */
[----:B------:R-:W-:Y:S01]  /*f250*/  FMUL.FTZ R4, R3, R100 ;  /* 0x0000006403047220 */ /* 0x000fe20000410000 */
[----:B------:R-:W-:Y:S01]  /*f260*/  F2FP.BF16.PACK_AB R100, R217, R185 ;  /* 0x000000b9d964723e */ /* 0x000fe200000010ff */
[----:B------:R-:W-:Y:S01]  /*f270*/  FMUL.FTZ R5, R3, R101 ;  /* 0x0000006503057220 */ /* 0x000fe20000410000 */
[----:B------:R-:W-:Y:S01]  /*f280*/  F2FP.BF16.PACK_AB R101, R214, R187 ;  /* 0x000000bbd665723e */ /* 0x000fe200000010ff */
[C---:B------:R-:W-:Y:S01]  /*f290*/  FMUL.FTZ R6, R94.reuse, R102 ;  /* 0x000000665e067220 */ /* 0x040fe20000410000 */
[----:B------:R-:W-:Y:S01]  /*f2a0*/  F2FP.BF16.PACK_AB R102, R247, R216 ;  /* 0x000000d8f766723e */ /* 0x000fe200000010ff */
[----:B------:R-:W-:Y:S01]  /*f2b0*/  FMUL.FTZ R7, R94, R103 ;  /* 0x000000675e077220 */ /* 0x000fe20000410000 */
[----:B------:R-:W-:Y:S01]  /*f2c0*/  F2FP.BF16.PACK_AB R103, R246, R221 ;  /* 0x000000ddf667723e */ /* 0x000fe200000010ff */
[C---:B------:R-:W-:Y:S02]  /*f2d0*/  FMUL.FTZ R64, R3.reuse, R136 ;  /* 0x0000008803407220 */ /* 0x040fe40000410000 */
[----:B------:R-:W-:Y:S02]  /*f2e0*/  FMUL.FTZ R65, R3, R137 ;  /* 0x0000008903417220 */ /* 0x000fe40000410000 */
[C---:B------:R-:W-:Y:S02]  /*f2f0*/  FMUL.FTZ R12, R93.reuse, R108 ;  /* 0x0000006c5d0c7220 */ /* 0x040fe40000410000 */
[-C--:B------:R-:W-:Y:S05]  /*f300*/  HMMA.16816.F32.BF16 R4, R100, R156.reuse, R4 ;  /* 0x0000009c6404723c */ /* 0x080fea0000041804 */
[--C-:B------:R-:W-:Y:S02]  /*f310*/  FFMA.FTZ R108, R38, c[0x0][0x2d0], -R164.reuse ;  /* 0x0000b400266c7a23 */ /* 0x100fe400000108a4 */
[----:B------:R-:W-:Y:S01]  /*f320*/  FMUL.FTZ R13, R93, R109 ;  /* 0x0000006d5d0d7220 */ /* 0x000fe20000410000 */
[C---:B------:R-:W-:Y:S01]  /*f330*/  HMMA.16816.F32.BF16 R8, R160.reuse, R156, R8 ;  /* 0x0000009ca008723c */ /* 0x040fe20000041808 */
[----:B------:R-:W-:Y:S03]  /*f340*/  MUFU.EX2 R234, R108 ;  /* 0x0000006c00ea7308 */ /* 0x000fe60000000800 */
[C---:B------:R-:W-:Y:S02]  /*f350*/  FMUL.FTZ R14, R0.reuse, R110 ;  /* 0x0000006e000e7220 */ /* 0x040fe40000410000 */
[----:B------:R-:W-:Y:S02]  /*f360*/  FMUL.FTZ R15, R0, R111 ;  /* 0x0000006f000f7220 */ /* 0x000fe40000410000 */
[--C-:B------:R-:W-:Y:S04]  /*f370*/  FFMA.FTZ R111, R23, c[0x0][0x2d0], -R164.reuse ;  /* 0x0000b400176f7a23 */ /* 0x100fe800000108a4 */
[--C-:B------:R-:W-:Y:S01]  /*f380*/  FFMA.FTZ R110, R34, c[0x0][0x2d0], -R164.reuse ;  /* 0x0000b400226e7a23 */ /* 0x100fe200000108a4 */
[-C--:B------:R-:W-:Y:S01]  /*f390*/  HMMA.16816.F32.BF16 R12, R160, R158.reuse, R12 ;  /* 0x0000009ea00c723c */ /* 0x080fe2000004180c */
[----:B------:R-:W-:Y:S02]  /*f3a0*/  MUFU.EX2 R222, R111 ;  /* 0x0000006f00de7308 */ /* 0x000fe40000000800 */
[C---:B------:R-:W-:Y:S02]  /*f3b0*/  FMUL.FTZ R17, R3.reuse, R113 ;  /* 0x0000007103117220 */ /* 0x040fe40000410000 */
[C---:B------:R-:W-:Y:S02]  /*f3c0*/  FMUL.FTZ R18, R94.reuse, R114 ;  /* 0x000000725e127220 */ /* 0x040fe40000410000 */
[----:B------:R-:W-:Y:S02]  /*f3d0*/  FMUL.FTZ R19, R94, R115 ;  /* 0x000000735e137220 */ /* 0x000fe40000410000 */
[----:B------:R-:W-:Y:S02]  /*f3e0*/  FMUL.FTZ R16, R3, R112 ;  /* 0x0000007003107220 */ /* 0x000fe40000410000 */
[----:B------:R-:W-:Y:S01]  /*f3f0*/  MUFU.EX2 R226, R110 ;  /* 0x0000006e00e27308 */ /* 0x000fe20000000800 */
[----:B------:R-:W-:Y:S02]  /*f400*/  FFMA.FTZ R109, R35, c[0x0][0x2d0], -R164 ;  /* 0x0000b400236d7a23 */ /* 0x000fe400000108a4 */
[--C-:B------:R-:W-:Y:S02]  /*f410*/  FFMA.FTZ R115, R40, c[0x0][0x2d0], -R98.reuse ;  /* 0x0000b40028737a23 */ /* 0x100fe40000010862 */
[C---:B------:R-:W-:Y:S04]  /*f420*/  HMMA.16816.F32.BF16 R16, R100.reuse, R158, R16 ;  /* 0x0000009e6410723c */ /* 0x040fe80000041810 */
[C---:B------:R-:W-:Y:S01]  /*f430*/  FMUL.FTZ R84, R3.reuse, R84 ;  /* 0x0000005403547220 */ /* 0x040fe20000410000 */
[----:B------:R2:W3:Y:S01]  /*f440*/  MUFU.EX2 R241, R109 ;  /* 0x0000006d00f17308 */ /* 0x0004e20000000800 */
[----:B------:R-:W-:Y:S02]  /*f450*/  FMUL.FTZ R85, R3, R85 ;  /* 0x0000005503557220 */ /* 0x000fe40000410000 */
[C---:B------:R-:W-:Y:S04]  /*f460*/  FMUL.FTZ R86, R94.reuse, R86 ;  /* 0x000000565e567220 */ /* 0x040fe80000410000 */
[----:B------:R-:W-:Y:S02]  /*f470*/  FMUL.FTZ R87, R94, R87 ;  /* 0x000000575e577220 */ /* 0x000fe40000410000 */
[--C-:B------:R-:W-:Y:S02]  /*f480*/  FFMA.FTZ R114, R60, c[0x0][0x2d0], -R98.reuse ;  /* 0x0000b4003c727a23 */ /* 0x100fe40000010862 */
[----:B------:R-:W-:Y:S02]  /*f490*/  FFMA.FTZ R113, R61, c[0x0][0x2d0], -R98 ;  /* 0x0000b4003d717a23 */ /* 0x000fe40000010862 */
[----:B------:R-:W-:Y:S01]  /*f4a0*/  MUFU.EX2 R178, R114 ;  /* 0x0000007200b27308 */ /* 0x000fe20000000800 */
[-C--:B-1----:R-:W-:Y:S03]  /*f4b0*/  HMMA.16816.F32.BF16 R84, R100, R104.reuse, R84 ;  /* 0x000000686454723c */ /* 0x082fe60000041854 */
[C---:B------:R-:W-:Y:S02]  /*f4c0*/  FMUL.FTZ R88, R93.reuse, R88 ;  /* 0x000000585d587220 */ /* 0x040fe40000410000 */
[----:B------:R-:W-:Y:S02]  /*f4d0*/  FMUL.FTZ R89, R93, R89 ;  /* 0x000000595d597220 */ /* 0x000fe40000410000 */
[C---:B------:R-:W-:Y:S02]  /*f4e0*/  FMUL.FTZ R90, R0.reuse, R90 ;  /* 0x0000005a005a7220 */ /* 0x040fe40000410000 */
[----:B------:R-:W-:Y:S01]  /*f4f0*/  FMUL.FTZ R91, R0, R91 ;  /* 0x0000005b005b7220 */ /* 0x000fe20000410000 */
[----:B--2---:R-:W-:Y:S02]  /*f500*/  LDSM.16.MT88.4 R108, [R193+0x800] ;  /* 0x00080000c16c783b */ /* 0x004fe40000004200 */
[----:B------:R-:W-:Y:S01]  /*f510*/  FFMA.FTZ R112, R22, c[0x0][0x2d0], -R164 ;  /* 0x0000b40016707a23 */ /* 0x000fe200000108a4 */
[----:B---3--:R-:W-:Y:S01]  /*f520*/  F2FP.BF16.PACK_AB R47, R241, R226 ;  /* 0x000000e2f12f723e */ /* 0x008fe200000010ff */
[C---:B------:R-:W-:Y:S02]  /*f530*/  FMUL.FTZ R20, R93.reuse, R116 ;  /* 0x000000745d147220 */ /* 0x040fe40000410000 */
[C---:B------:R-:W-:Y:S04]  /*f540*/  HMMA.16816.F32.BF16 R88, R160.reuse, R104, R88 ;  /* 0x00000068a058723c */ /* 0x040fe80000041858 */
[----:B------:R-:W-:Y:S02]  /*f550*/  FMUL.FTZ R21, R93, R117 ;  /* 0x000000755d157220 */ /* 0x000fe40000410000 */
[C---:B------:R-:W-:Y:S02]  /*f560*/  FMUL.FTZ R22, R0.reuse, R118 ;  /* 0x0000007600167220 */ /* 0x040fe40000410000 */
[----:B------:R-:W-:Y:S04]  /*f570*/  FMUL.FTZ R23, R0, R119 ;  /* 0x0000007700177220 */ /* 0x000fe80000410000 */
[C---:B------:R-:W-:Y:S02]  /*f580*/  FMUL.FTZ R32, R3.reuse, R120 ;  /* 0x0000007803207220 */ /* 0x040fe40000410000 */
[----:B------:R-:W-:Y:S01]  /*f590*/  FFMA.FTZ R120, R44, c[0x0][0x2d0], -R98 ;  /* 0x0000b4002c787a23 */ /* 0x000fe20000010862 */
[-C--:B------:R-:W-:Y:S03]  /*f5a0*/  HMMA.16816.F32.BF16 R20, R160, R106.reuse, R20 ;  /* 0x0000006aa014723c */ /* 0x080fe60000041814 */
[----:B------:R-:W-:Y:S02]  /*f5b0*/  FMUL.FTZ R33, R3, R121 ;  /* 0x0000007903217220 */ /* 0x000fe40000410000 */
[C---:B------:R-:W-:Y:S02]  /*f5c0*/  FMUL.FTZ R34, R94.reuse, R122 ;  /* 0x0000007a5e227220 */ /* 0x040fe40000410000 */
[C---:B------:R-:W-:Y:S02]  /*f5d0*/  FMUL.FTZ R35, R94.reuse, R123 ;  /* 0x0000007b5e237220 */ /* 0x040fe40000410000 */
[----:B------:R-:W-:Y:S03]  /*f5e0*/  FFMA.FTZ R123, R67, c[0x0][0x2d0], -R164 ;  /* 0x0000b400437b7a23 */ /* 0x000fe600000108a4 */
[C---:B------:R-:W-:Y:S02]  /*f5f0*/  FMUL.FTZ R67, R94.reuse, R139 ;  /* 0x0000008b5e437220 */ /* 0x040fe40000410000 */
[C---:B------:R-:W-:Y:S01]  /*f600*/  HMMA.16816.F32.BF16 R32, R100.reuse, R106, R32 ;  /* 0x0000006a6420723c */ /* 0x040fe20000041820 */
[----:B------:R-:W-:Y:S03]  /*f610*/  LDSM.16.MT88.4 R104, [R189+0x800] ;  /* 0x00080000bd68783b */ /* 0x000fe60000004200 */
[C---:B------:R-:W-:Y:S02]  /*f620*/  FMUL.FTZ R36, R3.reuse, R124 ;  /* 0x0000007c03247220 */ /* 0x040fe40000410000 */
[----:B------:R-:W-:Y:S02]  /*f630*/  FMUL.FTZ R37, R3, R125 ;  /* 0x0000007d03257220 */ /* 0x000fe40000410000 */
[C---:B------:R-:W-:Y:S04]  /*f640*/  FMUL.FTZ R38, R94.reuse, R126 ;  /* 0x0000007e5e267220 */ /* 0x040fe80000410000 */
[----:B------:R-:W-:Y:S02]  /*f650*/  FMUL.FTZ R39, R94, R127 ;  /* 0x0000007f5e277220 */ /* 0x000fe40000410000 */
[--C-:B------:R-:W-:Y:S02]  /*f660*/  FFMA.FTZ R121, R58, c[0x0][0x2d0], -R92.reuse ;  /* 0x0000b4003a797a23 */ /* 0x100fe4000001085c */
[--C-:B------:R-:W-:Y:S02]  /*f670*/  FFMA.FTZ R122, R59, c[0x0][0x2d0], -R92.reuse ;  /* 0x0000b4003b7a7a23 */ /* 0x100fe4000001085c */
[----:B------:R-:W-:Y:S01]  /*f680*/  FFMA.FTZ R124, R62, c[0x0][0x2d0], -R92 ;  /* 0x0000b4003e7c7a23 */ /* 0x000fe2000001085c */
[-C--:B------:R-:W-:Y:S03]  /*f690*/  HMMA.16816.F32.BF16 R36, R100, R68.reuse, R36 ;  /* 0x000000446424723c */ /* 0x080fe60000041824 */
[--C-:B------:R-:W-:Y:S02]  /*f6a0*/  FFMA.FTZ R156, R50, c[0x0][0x2d0], -R164.reuse ;  /* 0x0000b400329c7a23 */ /* 0x100fe400000108a4 */
[----:B------:R-:W-:Y:S02]  /*f6b0*/  FFMA.FTZ R157, R51, c[0x0][0x2d0], -R164 ;  /* 0x0000b400339d7a23 */ /* 0x000fe400000108a4 */
[C---:B------:R-:W-:Y:S01]  /*f6c0*/  FMUL.FTZ R48, R93.reuse, R128 ;  /* 0x000000805d307220 */ /* 0x040fe20000410000 */
[----:B------:R-:W-:Y:S01]  /*f6d0*/  MUFU.EX2 R219, R156 ;  /* 0x0000009c00db7308 */ /* 0x000fe20000000800 */
[----:B------:R-:W-:Y:S03]  /*f6e0*/  FMUL.FTZ R49, R93, R129 ;  /* 0x000000815d317220 */ /* 0x000fe60000410000 */
[C---:B------:R-:W-:Y:S02]  /*f6f0*/  FMUL.FTZ R50, R0.reuse, R130 ;  /* 0x0000008200327220 */ /* 0x040fe40000410000 */
[----:B------:R-:W-:Y:S02]  /*f700*/  FMUL.FTZ R51, R0, R131 ;  /* 0x0000008300337220 */ /* 0x000fe40000410000 */
[----:B------:R-:W-:Y:S02]  /*f710*/  FFMA.FTZ R125, R63, c[0x0][0x2d0], -R92 ;  /* 0x0000b4003f7d7a23 */ /* 0x000fe4000001085c */
[----:B------:R-:W-:Y:S01]  /*f720*/  LDSM.16.MT88.4 R60, [R190+0x800] ;  /* 0x00080000be3c783b */ /* 0x000fe20000004200 */
[----:B------:R-:W-:Y:S01]  /*f730*/  FFMA.FTZ R129, R72, c[0x0][0x2d0], -R98 ;  /* 0x0000b40048817a23 */ /* 0x000fe20000010862 */
[----:B------:R-:W-:Y:S01]  /*f740*/  MUFU.EX2 R218, R157 ;  /* 0x0000009d00da7308 */ /* 0x000fe20000000800 */
[C---:B------:R-:W-:Y:S04]  /*f750*/  HMMA.16816.F32.BF16 R48, R160.reuse, R68, R48 ;  /* 0x00000044a030723c */ /* 0x040fe80000041830 */
[----:B------:R-:W-:Y:S02]  /*f760*/  FMUL.FTZ R54, R0, R134 ;  /* 0x0000008600367220 */ /* 0x000fe40000410000 */
[--C-:B------:R-:W-:Y:S02]  /*f770*/  FFMA.FTZ R159, R55, c[0x0][0x2d0], -R164.reuse ;  /* 0x0000b400379f7a23 */ /* 0x100fe400000108a4 */
[--C-:B------:R-:W-:Y:S01]  /*f780*/  FFMA.FTZ R158, R66, c[0x0][0x2d0], -R164.reuse ;  /* 0x0000b400429e7a23 */ /* 0x100fe200000108a4 */
[----:B------:R1:W2:Y:S03]  /*f790*/  MUFU.EX2 R134, R112 ;  /* 0x0000007000867308 */ /* 0x0002a60000000800 */
[----:B------:R-:W-:Y:S02]  /*f7a0*/  FFMA.FTZ R164, R83, c[0x0][0x2d0], -R164 ;  /* 0x0000b40053a47a23 */ /* 0x000fe400000108a4 */
[----:B------:R-:W3:Y:S01]  /*f7b0*/  LDSM.16.MT88.4 R80, [R192] ;  /* 0x00000000c050783b */ /* 0x000ee20000004200 */
[--C-:B------:R-:W-:Y:S02]  /*f7c0*/  FFMA.FTZ R69, R24, c[0x0][0x2d0], -R98.reuse ;  /* 0x0000b40018457a23 */ /* 0x100fe40000010862 */
[--C-:B------:R-:W-:Y:S02]  /*f7d0*/  FFMA.FTZ R68, R25, c[0x0][0x2d0], -R98.reuse ;  /* 0x0000b40019447a23 */ /* 0x100fe40000010862 */
[C---:B------:R-:W-:Y:S01]  /*f7e0*/  FMUL.FTZ R53, R93.reuse, R133 ;  /* 0x000000855d357220 */ /* 0x040fe20000410000 */
[----:B------:R-:W-:Y:S01]  /*f7f0*/  MUFU.EX2 R173, R159 ;  /* 0x0000009f00ad7308 */ /* 0x000fe20000000800 */
[----:B------:R-:W-:Y:S02]  /*f800*/  FMUL.FTZ R52, R93, R132 ;  /* 0x000000845d347220 */ /* 0x000fe40000410000 */
[----:B------:R-:W-:Y:S02]  /*f810*/  FMUL.FTZ R55, R0, R135 ;  /* 0x0000008700377220 */ /* 0x000fe40000410000 */
[--C-:B------:R-:W-:Y:S02]  /*f820*/  FFMA.FTZ R25, R28, c[0x0][0x2d0], -R98.reuse ;  /* 0x0000b4001c197a23 */ /* 0x100fe40000010862 */
[----:B------:R-:W-:Y:S02]  /*f830*/  FFMA.FTZ R24, R29, c[0x0][0x2d0], -R98 ;  /* 0x0000b4001d187a23 */ /* 0x000fe40000010862 */
[----:B------:R-:W-:Y:S01]  /*f840*/  FMUL.FTZ R66, R94, R138 ;  /* 0x0000008a5e427220 */ /* 0x000fe20000410000 */
[-C--:B------:R-:W-:Y:S01]  /*f850*/  HMMA.16816.F32.BF16 R52, R160, R70.reuse, R52 ;  /* 0x00000046a034723c */ /* 0x080fe20000041834 */
[----:B------:R4:W-:Y:S01]  /*f860*/  MUFU.EX2 R133, R69 ;  /* 0x0000004500857308 */ /* 0x0009e20000000800 */
[----:B------:R-:W-:Y:S01]  /*f870*/  LDSM.16.MT88.4 R136, [R190+0x2000] ;  /* 0x00200000be88783b */ /* 0x000fe20000004200 */
[----:B------:R-:W-:Y:S02]  /*f880*/  FFMA.FTZ R28, R27, c[0x0][0x2d0], -R92 ;  /* 0x0000b4001b1c7a23 */ /* 0x000fe4000001085c */
[----:B-1----:R-:W-:Y:S02]  /*f890*/  FFMA.FTZ R112, R3, R238, R185 ;  /* 0x000000ee03707223 */ /* 0x002fe400000100b9 */
[--C-:B------:R-:W-:Y:S01]  /*f8a0*/  FFMA.FTZ R130, R73, c[0x0][0x2d0], -R98.reuse ;  /* 0x0000b40049827a23 */ /* 0x100fe20000010862 */
[C---:B------:R-:W-:Y:S03]  /*f8b0*/  HMMA.16816.F32.BF16 R64, R100.reuse, R70, R64 ;  /* 0x000000466440723c */ /* 0x040fe60000041840 */
[----:B------:R1:W-:Y:S01]  /*f8c0*/  MUFU.EX2 R220, R68 ;  /* 0x0000004400dc7308 */ /* 0x0003e20000000800 */
[----:B------:R-:W-:Y:S02]  /*f8d0*/  FFMA.FTZ R119, R41, c[0x0][0x2d0], -R98 ;  /* 0x0000b40029777a23 */ /* 0x000fe40000010862 */
[C---:B------:R-:W-:Y:S01]  /*f8e0*/  FMUL.FTZ R40, R3.reuse, R148 ;  /* 0x0000009403287220 */ /* 0x040fe20000410000 */
[----:B------:R-:W-:Y:S01]  /*f8f0*/  F2FP.BF16.PACK_AB R148, R176, R177 ;  /* 0x000000b1b094723e */ /* 0x000fe200000010ff */
[----:B------:R-:W-:Y:S01]  /*f900*/  FMUL.FTZ R41, R3, R149 ;  /* 0x0000009503297220 */ /* 0x000fe20000410000 */
[----:B------:R-:W-:Y:S03]  /*f910*/  F2FP.BF16.PACK_AB R149, R166, R167 ;  /* 0x000000a7a695723e */ /* 0x000fe600000010ff */
[C---:B------:R-:W-:Y:S01]  /*f920*/  FMUL.FTZ R70, R94.reuse, R142 ;  /* 0x0000008e5e467220 */ /* 0x040fe20000410000 */
[----:B------:R5:W-:Y:S01]  /*f930*/  MUFU.EX2 R225, R25 ;  /* 0x0000001900e17308 */ /* 0x000be20000000800 */
[----:B------:R-:W-:Y:S02]  /*f940*/  FMUL.FTZ R71, R94, R143 ;  /* 0x0000008f5e477220 */ /* 0x000fe40000410000 */
[--C-:B------:R-:W-:Y:S02]  /*f950*/  FFMA.FTZ R44, R31, c[0x0][0x2d0], -R92.reuse ;  /* 0x0000b4001f2c7a23 */ /* 0x100fe4000001085c */
[----:B----4-:R-:W-:Y:S02]  /*f960*/  FMUL.FTZ R69, R3, R141 ;  /* 0x0000008d03457220 */ /* 0x010fe40000410000 */
[C---:B------:R-:W-:Y:S02]  /*f970*/  FMUL.FTZ R26, R0.reuse, R146 ;  /* 0x00000092001a7220 */ /* 0x040fe40000410000 */
[C---:B------:R-:W-:Y:S01]  /*f980*/  FMUL.FTZ R27, R0.reuse, R147 ;  /* 0x00000093001b7220 */ /* 0x040fe20000410000 */
[----:B------:R4:W4:Y:S01]  /*f990*/  MUFU.EX2 R233, R24 ;  /* 0x0000001800e97308 */ /* 0x0009220000000800 */
[----:B------:R-:W-:Y:S02]  /*f9a0*/  FMUL.FTZ R29, R93, R153 ;  /* 0x000000995d1d7220 */ /* 0x000fe40000410000 */
[----:B------:R-:W-:Y:S02]  /*f9b0*/  FMUL.FTZ R31, R0, R155 ;  /* 0x0000009b001f7220 */ /* 0x000fe40000410000 */
[----:B-1----:R-:W-:Y:S02]  /*f9c0*/  FMUL.FTZ R68, R3, R140 ;  /* 0x0000008c03447220 */ /* 0x002fe40000410000 */
[--C-:B------:R-:W-:Y:S02]  /*f9d0*/  FFMA.FTZ R3, R30, c[0x0][0x2d0], -R92.reuse ;  /* 0x0000b4001e037a23 */ /* 0x100fe4000001085c */
[--C-:B------:R-:W-:Y:S01]  /*f9e0*/  FFMA.FTZ R126, R74, c[0x0][0x2d0], -R92.reuse ;  /* 0x0000b4004a7e7a23 */ /* 0x100fe2000001085c */
[----:B------:R1:W1:Y:S01]  /*f9f0*/  MUFU.EX2 R185, R28 ;  /* 0x0000001c00b97308 */ /* 0x0002620000000800 */
[----:B------:R-:W-:Y:S01]  /*fa00*/  FFMA.FTZ R127, R75, c[0x0][0x2d0], -R92 ;  /* 0x0000b4004b7f7a23 */ /* 0x000fe2000001085c */
[-C--:B---3--:R-:W-:Y:S01]  /*fa10*/  HMMA.16816.F32.BF16 R68, R100, R80.reuse, R68 ;  /* 0x000000506444723c */ /* 0x088fe20000041844 */
[----:B------:R-:W3:Y:S02]  /*fa20*/  LDSM.16.MT88.4 R72, [R192+0x800] ;  /* 0x00080000c048783b */ /* 0x000ee40000004200 */
[----:B-----5:R-:W-:Y:S02]  /*fa30*/  FMUL.FTZ R25, R93, R145 ;  /* 0x000000915d197220 */ /* 0x020fe40000410000 */
[----:B------:R-:W-:Y:S02]  /*fa40*/  FMUL.FTZ R30, R0, R154 ;  /* 0x0000009a001e7220 */ /* 0x000fe40000410000 */
[--C-:B------:R-:W-:Y:S01]  /*fa50*/  FFMA.FTZ R118, R45, c[0x0][0x2d0], -R98.reuse ;  /* 0x0000b4002d767a23 */ /* 0x100fe20000010862 */
[----:B------:R5:W-:Y:S01]  /*fa60*/  MUFU.EX2 R229, R3 ;  /* 0x0000000300e57308 */ /* 0x000be20000000800 */
[----:B--2---:R-:W-:Y:S03]  /*fa70*/  F2FP.BF16.PACK_AB R45, R222, R134 ;  /* 0x00000086de2d723e */ /* 0x004fe600000010ff */
[----:B----4-:R-:W-:Y:S01]  /*fa80*/  FMUL.FTZ R24, R93, R144 ;  /* 0x000000905d187220 */ /* 0x010fe20000410000 */
[----:B------:R-:W-:Y:S01]  /*fa90*/  F2FP.BF16.PACK_AB R58, R233, R225 ;  /* 0x000000e1e93a723e */ /* 0x000fe200000010ff */
[----:B------:R-:W-:Y:S02]  /*faa0*/  FFMA.FTZ R131, R76, c[0x0][0x2d0], -R98 ;  /* 0x0000b4004c837a23 */ /* 0x000fe40000010862 */
[----:B------:R-:W-:Y:S02]  /*fab0*/  FFMA.FTZ R128, R78, c[0x0][0x2d0], -R92 ;  /* 0x0000b4004e807a23 */ /* 0x000fe4000001085c */
[----:B------:R-:W2:Y:S01]  /*fac0*/  MUFU.EX2 R132, R171 ;  /* 0x000000ab00847308 */ /* 0x000ea20000000800 */
[C---:B------:R-:W-:Y:S04]  /*fad0*/  HMMA.16816.F32.BF16 R24, R160.reuse, R80, R24 ;  /* 0x00000050a018723c */ /* 0x040fe80000041818 */
[----:B-1----:R-:W-:Y:S02]  /*fae0*/  FMUL.FTZ R28, R93, R152 ;  /* 0x000000985d1c7220 */ /* 0x002fe40000410000 */
[----:B------:R-:W-:Y:S01]  /*faf0*/  FFMA.FTZ R117, R56, c[0x0][0x2d0], -R98 ;  /* 0x0000b40038757a23 */ /* 0x000fe20000010862 */
[----:B------:R-:W-:Y:S01]  /*fb00*/  F2FP.BF16.PACK_AB R56, R220, R133 ;  /* 0x00000085dc38723e */ /* 0x000fe200000010ff */
[--C-:B------:R-:W-:Y:S01]  /*fb10*/  FFMA.FTZ R80, R43, c[0x0][0x2d0], -R92.reuse ;  /* 0x0000b4002b507a23 */ /* 0x100fe2000001085c */
[----:B------:R2:W1:Y:S02]  /*fb20*/  MUFU.EX2 R228, R44 ;  /* 0x0000002c00e47308 */ /* 0x0004640000000800 */
[-C--:B------:R-:W-:Y:S03]  /*fb30*/  HMMA.16816.F32.BF16 R28, R160, R82.reuse, R28 ;  /* 0x00000052a01c723c */ /* 0x080fe6000004181c */
[--C-:B-----5:R-:W-:Y:S02]  /*fb40*/  FFMA.FTZ R3, R42, c[0x0][0x2d0], -R92.reuse ;  /* 0x0000b4002a037a23 */ /* 0x120fe4000001085c */
[C---:B------:R-:W-:Y:S02]  /*fb50*/  FMUL.FTZ R42, R94.reuse, R150 ;  /* 0x000000965e2a7220 */ /* 0x040fe40000410000 */
[----:B------:R-:W-:Y:S01]  /*fb60*/  FMUL.FTZ R43, R94, R151 ;  /* 0x000000975e2b7220 */ /* 0x000fe20000410000 */
[----:B------:R-:W-:Y:S01]  /*fb70*/  MUFU.EX2 R147, R115 ;  /* 0x0000007300937308 */ /* 0x000fe20000000800 */
[--C-:B------:R-:W-:Y:S03]  /*fb80*/  FFMA.FTZ R81, R46, c[0x0][0x2d0], -R92.reuse ;  /* 0x0000b4002e517a23 */ /* 0x100fe6000001085c */
[----:B------:R-:W-:Y:S01]  /*fb90*/  FFMA.FTZ R92, R79, c[0x0][0x2d0], -R92 ;  /* 0x0000b4004f5c7a23 */ /* 0x000fe2000001085c */
[----:B------:R-:W-:Y:S01]  /*fba0*/  F2FP.BF16.PACK_AB R46, R235, R227 ;  /* 0x000000e3eb2e723e */ /* 0x000fe200000010ff */
[----:B------:R-:W-:Y:S04]  /*fbb0*/  HMMA.16816.F32.BF16 R40, R100, R82, R40 ;  /* 0x000000526428723c */ /* 0x000fe80000041828 */
[--C-:B------:R-:W-:Y:S01]  /*fbc0*/  FFMA.FTZ R116, R57, c[0x0][0x2d0], -R98.reuse ;  /* 0x0000b40039747a23 */ /* 0x100fe20000010862 */
[----:B------:R-:W-:Y:S01]  /*fbd0*/  F2FP.BF16.PACK_AB R57, R185, R212 ;  /* 0x000000d4b939723e */ /* 0x000fe200000010ff */
[----:B------:R-:W-:Y:S01]  /*fbe0*/  FFMA.FTZ R98, R77, c[0x0][0x2d0], -R98 ;  /* 0x0000b4004d627a23 */ /* 0x000fe20000010862 */
[----:B------:R-:W-:Y:S01]  /*fbf0*/  MUFU.EX2 R146, R120 ;  /* 0x0000007800927308 */ /* 0x000fe20000000800 */
[----:B--2---:R-:W-:Y:S01]  /*fc00*/  F2FP.BF16.PACK_AB R44, R223, R132 ;  /* 0x00000084df2c723e */ /* 0x004fe200000010ff */
[----:B------:R-:W2:Y:S03]  /*fc10*/  LDSM.16.MT88.4 R76, [R189+0x1000] ;  /* 0x00100000bd4c783b */ /* 0x000ea60000004200 */
[----:B-1----:R-:W-:Y:S01]  /*fc20*/  F2FP.BF16.PACK_AB R59, R228, R229 ;  /* 0x000000e5e43b723e */ /* 0x002fe200000010ff */
[----:B------:R-:W-:Y:S02]  /*fc30*/  FFMA.FTZ R94, R94, R240, R187 ;  /* 0x000000f05e5e7223 */ /* 0x000fe400000100bb */
[-C--:B------:R-:W-:Y:S02]  /*fc40*/  HMMA.16816.F32.BF16 R4, R44, R104.reuse, R4 ;  /* 0x000000682c04723c */ /* 0x080fe40000041804 */
[----:B------:R-:W-:Y:S03]  /*fc50*/  MUFU.EX2 R142, R80 ;  /* 0x00000050008e7308 */ /* 0x000fe60000000800 */
[----:B------:R-:W-:Y:S02]  /*fc60*/  FFMA.FTZ R0, R0, R250, R208 ;  /* 0x000000fa00007223 */ /* 0x000fe400000100d0 */
[----:B------:R-:W-:Y:S01]  /*fc70*/  FFMA.FTZ R93, R93, R251, R186 ;  /* 0x000000fb5d5d7223 */ /* 0x000fe200000100ba */
[C---:B------:R-:W-:Y:S04]  /*fc80*/  HMMA.16816.F32.BF16 R8, R56.reuse, R104, R8 ;  /* 0x000000683808723c */ /* 0x040fe80000041808 */
[----:B------:R1:W-:Y:S04]  /*fc90*/  MUFU.EX2 R141, R81 ;  /* 0x00000051008d7308 */ /* 0x0003e80000000800 */
[-C--:B------:R-:W-:Y:S06]  /*fca0*/  HMMA.16816.F32.BF16 R12, R56, R106.reuse, R12 ;  /* 0x0000006a380c723c */ /* 0x080fec000004180c */
[----:B------:R-:W-:Y:S02]  /*fcb0*/  MUFU.EX2 R187, R123 ;  /* 0x0000007b00bb7308 */ /* 0x000fe40000000800 */
[C---:B------:R-:W-:Y:S08]  /*fcc0*/  HMMA.16816.F32.BF16 R16, R44.reuse, R106, R16 ;  /* 0x0000006a2c10723c */ /* 0x040ff00000041810 */
[-C--:B------:R-:W-:Y:S01]  /*fcd0*/  HMMA.16816.F32.BF16 R84, R44, R108.reuse, R84 ;  /* 0x0000006c2c54723c */ /* 0x080fe20000041854 */
[----:B------:R-:W-:Y:S01]  /*fce0*/  MUFU.EX2 R145, R121 ;  /* 0x0000007900917308 */ /* 0x000fe20000000800 */
[----:B-1----:R-:W-:Y:S06]  /*fcf0*/  LDSM.16.MT88.4 R80, [R190+0x1000] ;  /* 0x00100000be50783b */ /* 0x002fec0000004200 */
[C---:B------:R-:W-:Y:S03]  /*fd00*/  HMMA.16816.F32.BF16 R88, R56.reuse, R108, R88 ;  /* 0x0000006c3858723c */ /* 0x040fe60000041858 */
[----:B------:R1:W-:Y:S05]  /*fd10*/  MUFU.EX2 R144, R122 ;  /* 0x0000007a00907308 */ /* 0x0003ea0000000800 */
[-C--:B------:R-:W-:Y:S05]  /*fd20*/  HMMA.16816.F32.BF16 R20, R56, R110.reuse, R20 ;  /* 0x0000006e3814723c */ /* 0x080fea0000041814 */
[----:B------:R4:W-:Y:S03]  /*fd30*/  MUFU.EX2 R135, R3 ;  /* 0x0000000300877308 */ /* 0x0009e60000000800 */
[C---:B------:R-:W-:Y:S07]  /*fd40*/  HMMA.16816.F32.BF16 R32, R44.reuse, R110, R32 ;  /* 0x0000006e2c20723c */ /* 0x040fee0000041820 */
[----:B------:R-:W5:Y:S01]  /*fd50*/  MUFU.EX2 R140, R99 ;  /* 0x00000063008c7308 */ /* 0x000f620000000800 */
[-C--:B------:R-:W-:Y:S01]  /*fd60*/  HMMA.16816.F32.BF16 R36, R44, R60.reuse, R36 ;  /* 0x0000003c2c24723c */ /* 0x080fe20000041824 */
[----:B-1----:R-:W-:Y:S07]  /*fd70*/  LDSM.16.MT88.4 R120, [R193+0x2000] ;  /* 0x00200000c178783b */ /* 0x002fee0000004200 */
[C---:B------:R-:W-:Y:S01]  /*fd80*/  HMMA.16816.F32.BF16 R48, R56.reuse, R60, R48 ;  /* 0x0000003c3830723c */ /* 0x040fe20000041830 */
[----:B------:R-:W-:Y:S03]  /*fd90*/  MUFU.EX2 R171, R181 ;  /* 0x000000b500ab7308 */ /* 0x000fe60000000800 */
[----:B----4-:R-:W-:Y:S04]  /*fda0*/  FADD.FTZ R3, R217, R112 ;  /* 0x00000070d9037221 */ /* 0x010fe80000010000 */
[-C--:B------:R-:W-:Y:S03]  /*fdb0*/  HMMA.16816.F32.BF16 R52, R56, R62.reuse, R52 ;  /* 0x0000003e3834723c */ /* 0x080fe60000041834 */
[----:B------:R1:W-:Y:S05]  /*fdc0*/  MUFU.EX2 R181, R113 ;  /* 0x0000007100b57308 */ /* 0x0003ea0000000800 */
[C---:B------:R-:W-:Y:S01]  /*fdd0*/  HMMA.16816.F32.BF16 R64, R44.reuse, R62, R64 ;  /* 0x0000003e2c40723c */ /* 0x040fe20000041840 */
[----:B------:R-:W4:Y:S04]  /*fde0*/  LDSM.16.MT88.4 R60, [R193+0x1000] ;  /* 0x00100000c13c783b */ /* 0x000f280000004200 */
[----:B------:R-:W-:Y:S03]  /*fdf0*/  MUFU.EX2 R143, R119 ;  /* 0x00000077008f7308 */ /* 0x000fe60000000800 */
[-C--:B---3--:R-:W-:Y:S07]  /*fe00*/  HMMA.16816.F32.BF16 R68, R44, R72.reuse, R68 ;  /* 0x000000482c44723c */ /* 0x088fee0000041844 */
[----:B------:R-:W3:Y:S01]  /*fe10*/  MUFU.EX2 R169, R118 ;  /* 0x0000007600a97308 */ /* 0x000ee20000000800 */
[C---:B------:R-:W-:Y:S01]  /*fe20*/  HMMA.16816.F32.BF16 R24, R56.reuse, R72, R24 ;  /* 0x000000483818723c */ /* 0x040fe20000041818 */
[----:B-1----:R-:W-:Y:S07]  /*fe30*/  LDSM.16.MT88.4 R112, [R189+0x2000] ;  /* 0x00200000bd70783b */ /* 0x002fee0000004200 */
[-C--:B------:R-:W-:Y:S01]  /*fe40*/  HMMA.16816.F32.BF16 R28, R56, R74.reuse, R28 ;  /* 0x0000004a381c723c */ /* 0x080fe2000004181c */
[----:B------:R-:W-:Y:S06]  /*fe50*/  MUFU.EX2 R186, R158 ;  /* 0x0000009e00ba7308 */ /* 0x000fec0000000800 */
[----:B-----5:R-:W-:Y:S01]  /*fe60*/  F2FP.BF16.PACK_AB R59, R140, R141 ;  /* 0x0000008d8c3b723e */ /* 0x020fe200000010ff */
[----:B------:R-:W-:Y:S01]  /*fe70*/  HMMA.16816.F32.BF16 R40, R44, R74, R40 ;  /* 0x0000004a2c28723c */ /* 0x000fe20000041828 */
[----:B------:R-:W1:Y:S02]  /*fe80*/  LDSM.16.MT88.4 R72, [R192+0x1000] ;  /* 0x00100000c048783b */ /* 0x000e640000004200 */
[----:B------:R-:W5:Y:S01]  /*fe90*/  MUFU.EX2 R163, R184 ;  /* 0x000000b800a37308 */ /* 0x000f620000000800 */
[----:B------:R-:W-:Y:S02]  /*fea0*/  FADD.FTZ R57, R214, R94 ;  /* 0x0000005ed6397221 */ /* 0x000fe40000010000 */
[----:B------:R-:W-:Y:S01]  /*feb0*/  FADD.FTZ R56, R210, R93 ;  /* 0x0000005dd2387221 */ /* 0x000fe20000010000 */
[----:B------:R-:W-:Y:S01]  /*fec0*/  F2FP.BF16.PACK_AB R44, R243, R239 ;  /* 0x000000eff32c723e */ /* 0x000fe200000010ff */
[----:B------:R-:W-:Y:S01]  /*fed0*/  FADD.FTZ R94, R209, R0 ;  /* 0x00000000d15e7221 */ /* 0x000fe20000010000 */
[----:B------:R-:W-:Y:S03]  /*fee0*/  F2FP.BF16.PACK_AB R45, R242, R234 ;  /* 0x000000eaf22d723e */ /* 0x000fe600000010ff */
[----:B------:R-:W-:Y:S01]  /*fef0*/  F2FP.BF16.PACK_AB R46, R230, R245 ;  /* 0x000000f5e62e723e */ /* 0x000fe200000010ff */
[----:B------:R-:W-:Y:S01]  /*ff00*/  FADD.FTZ R93, R221, R57 ;  /* 0x00000039dd5d7221 */ /* 0x000fe20000010000 */
[----:B------:R-:W-:Y:S01]  /*ff10*/  F2FP.BF16.PACK_AB R47, R218, R219 ;  /* 0x000000dbda2f723e */ /* 0x000fe200000010ff */
[----:B------:R-:W-:Y:S01]  /*ff20*/  MUFU.EX2 R162, R182 ;  /* 0x000000b600a27308 */ /* 0x000fe20000000800 */
[----:B---3--:R-:W-:Y:S01]  /*ff30*/  F2FP.BF16.PACK_AB R58, R169, R146 ;  /* 0x00000092a93a723e */ /* 0x008fe200000010ff */
[----:B------:R-:W-:Y:S01]  /*ff40*/  FADD.FTZ R0, R216, R3 ;  /* 0x00000003d8007221 */ /* 0x000fe20000010000 */
[----:B------:R-:W-:Y:S01]  /*ff50*/  F2FP.BF16.PACK_AB R57, R142, R135 ;  /* 0x000000878e39723e */ /* 0x000fe200000010ff */
[----:B------:R-:W-:Y:S01]  /*ff60*/  FADD.FTZ R3, R215, R56 ;  /* 0x00000038d7037221 */ /* 0x000fe20000010000 */
[----:B------:R-:W-:Y:S01]  /*ff70*/  F2FP.BF16.PACK_AB R56, R143, R147 ;  /* 0x000000938f38723e */ /* 0x000fe200000010ff */
[-C--:B--2---:R-:W-:Y:S03]  /*ff80*/  HMMA.16816.F32.BF16 R4, R44, R76.reuse, R4 ;  /* 0x0000004c2c04723c */ /* 0x084fe60000041804 */
[----:B------:R-:W-:Y:S01]  /*ff90*/  FADD.FTZ R0, R247, R0 ;  /* 0x00000000f7007221 */ /* 0x000fe20000010000 */
[----:B------:R-:W2:Y:S01]  /*ffa0*/  MUFU.EX2 R161, R164 ;  /* 0x000000a400a17308 */ /* 0x000ea20000000800 */
[----:B------:R-:W-:Y:S01]  /*ffb0*/  FADD.FTZ R3, R244, R3 ;  /* 0x00000003f4037221 */ /* 0x000fe20000010000 */
[----:B-----5:R-:W-:Y:S02]  /*ffc0*/  F2FP.BF16.PACK_AB R150, R163, R165 ;  /* 0x000000a5a396723e */ /* 0x020fe400000010ff */
[C---:B------:R-:W-:Y:S04]  /*ffd0*/  HMMA.16816.F32.BF16 R8, R56.reuse, R76, R8 ;  /* 0x0000004c3808723c */ /* 0x040fe80000041808 */
[----:B------:R-:W-:Y:S02]  /*ffe0*/  FADD.FTZ R3, R133, R3 ;  /* 0x0000000385037221 */ /* 0x000fe40000010000 */
[----:B------:R-:W-:Y:S02]  /*fff0*/  MUFU.EX2 R168, R117 ;  /* 0x0000007500a87308 */ /* 0x000fe40000000800 */
[-C--:B------:R-:W-:Y:S04]  /*10000*/  HMMA.16816.F32.BF16 R12, R56, R78.reuse, R12 ;  /* 0x0000004e380c723c */ /* 0x080fe8000004180c */
[----:B------:R-:W-:Y:S04]  /*10010*/  FADD.FTZ R3, R220, R3 ;  /* 0x00000003dc037221 */ /* 0x000fe80000010000 */
[C---:B------:R-:W-:Y:S01]  /*10020*/  HMMA.16816.F32.BF16 R16, R44.reuse, R78, R16 ;  /* 0x0000004e2c10723c */ /* 0x040fe20000041810 */
[----:B------:R-:W-:Y:S01]  /*10030*/  LDSM.16.MT88.4 R76, [R193+0x1800] ;  /* 0x00180000c14c783b */ /* 0x000fe20000004200 */
[----:B------:R-:W-:Y:S02]  /*10040*/  MUFU.EX2 R172, R116 ;  /* 0x0000007400ac7308 */ /* 0x000fe40000000800 */
[----:B--2---:R-:W-:Y:S01]  /*10050*/  F2FP.BF16.PACK_AB R151, R161, R162 ;  /* 0x000000a2a197723e */ /* 0x004fe200000010ff */
[----:B------:R-:W-:Y:S03]  /*10060*/  FADD.FTZ R3, R225, R3 ;  /* 0x00000003e1037221 */ /* 0x000fe60000010000 */
[-C--:B----4-:R-:W-:Y:S04]  /*10070*/  HMMA.16816.F32.BF16 R84, R44, R60.reuse, R84 ;  /* 0x0000003c2c54723c */ /* 0x090fe80000041854 */
[----:B------:R-:W-:Y:S01]  /*10080*/  MUFU.EX2 R160, R124 ;  /* 0x0000007c00a07308 */ /* 0x000fe20000000800 */
[----:B------:R-:W-:Y:S03]  /*10090*/  FADD.FTZ R3, R233, R3 ;  /* 0x00000003e9037221 */ /* 0x000fe60000010000 */
[C---:B------:R-:W-:Y:S06]  /*100a0*/  HMMA.16816.F32.BF16 R88, R56.reuse, R60, R88 ;  /* 0x0000003c3858723c */ /* 0x040fec0000041858 */
[----:B------:R-:W-:Y:S02]  /*100b0*/  MUFU.EX2 R159, R125 ;  /* 0x0000007d009f7308 */ /* 0x000fe40000000800 */
[-C--:B------:R-:W-:Y:S08]  /*100c0*/  HMMA.16816.F32.BF16 R20, R56, R62.reuse, R20 ;  /* 0x0000003e3814723c */ /* 0x080ff00000041814 */
[C---:B------:R-:W-:Y:S01]  /*100d0*/  HMMA.16816.F32.BF16 R32, R44.reuse, R62, R32 ;  /* 0x0000003e2c20723c */ /* 0x040fe20000041820 */
[----:B------:R-:W2:Y:S01]  /*100e0*/  LDSM.16.MT88.4 R60, [R189+0x1800] ;  /* 0x00180000bd3c783b */ /* 0x000ea20000004200 */
[----:B------:R-:W-:Y:S06]  /*100f0*/  MUFU.EX2 R158, R129 ;  /* 0x00000081009e7308 */ /* 0x000fec0000000800 */
[-C--:B------:R-:W-:Y:S04]  /*10100*/  HMMA.16816.F32.BF16 R36, R44, R80.reuse, R36 ;  /* 0x000000502c24723c */ /* 0x080fe80000041824 */
[----:B------:R-:W3:Y:S04]  /*10110*/  MUFU.EX2 R157, R130 ;  /* 0x00000082009d7308 */ /* 0x000ee80000000800 */
[C---:B------:R-:W-:Y:S06]  /*10120*/  HMMA.16816.F32.BF16 R48, R56.reuse, R80, R48 ;  /* 0x000000503830723c */ /* 0x040fec0000041830 */
[----:B------:R-:W-:Y:S02]  /*10130*/  MUFU.EX2 R156, R131 ;  /* 0x00000083009c7308 */ /* 0x000fe40000000800 */
[-C--:B------:R-:W-:Y:S08]  /*10140*/  HMMA.16816.F32.BF16 R52, R56, R82.reuse, R52 ;  /* 0x000000523834723c */ /* 0x080ff00000041834 */
[C---:B------:R-:W-:Y:S01]  /*10150*/  HMMA.16816.F32.BF16 R64, R44.reuse, R82, R64 ;  /* 0x000000522c40723c */ /* 0x040fe20000041840 */
[----:B------:R-:W4:Y:S03]  /*10160*/  LDSM.16.MT88.4 R80, [R190+0x1800] ;  /* 0x00180000be50783b */ /* 0x000f260000004200 */
[----:B---3--:R-:W-:Y:S04]  /*10170*/  F2FP.BF16.PACK_AB R152, R157, R158 ;  /* 0x0000009e9d98723e */ /* 0x008fe800000010ff */
[-C--:B-1----:R-:W-:Y:S08]  /*10180*/  HMMA.16816.F32.BF16 R68, R44, R72.reuse, R68 ;  /* 0x000000482c44723c */ /* 0x082ff00000041844 */
[C---:B------:R-:W-:Y:S07]  /*10190*/  HMMA.16816.F32.BF16 R24, R56.reuse, R72, R24 ;  /* 0x000000483818723c */ /* 0x040fee0000041818 */
[----:B------:R-:W-:Y:S01]  /*101a0*/  FADD.FTZ R72, R232, R94 ;  /* 0x0000005ee8487221 */ /* 0x000fe20000010000 */
[-C--:B------:R-:W-:Y:S04]  /*101b0*/  HMMA.16816.F32.BF16 R28, R56, R74.reuse, R28 ;  /* 0x0000004a381c723c */ /* 0x080fe8000004181c */
[----:B------:R-:W-:Y:S02]  /*101c0*/  FADD.FTZ R99, R231, R72 ;  /* 0x00000048e7637221 */ /* 0x000fe40000010000 */
[----:B------:R-:W-:Y:S01]  /*101d0*/  FADD.FTZ R94, R132, R0 ;  /* 0x00000000845e7221 */ /* 0x000fe20000010000 */
[----:B------:R-:W-:Y:S01]  /*101e0*/  F2FP.BF16.PACK_AB R58, R181, R178 ;  /* 0x000000b2b53a723e */ /* 0x000fe200000010ff */
[----:B------:R-:W-:Y:S01]  /*101f0*/  HMMA.16816.F32.BF16 R40, R44, R74, R40 ;  /* 0x0000004a2c28723c */ /* 0x000fe20000041828 */
[----:B------:R-:W1:Y:S03]  /*10200*/  LDSM.16.MT88.4 R72, [R192+0x1800] ;  /* 0x00180000c048783b */ /* 0x000e660000004200 */
[----:B------:R-:W-:Y:S01]  /*10210*/  FADD.FTZ R56, R246, R93 ;  /* 0x0000005df6387221 */ /* 0x000fe20000010000 */
[----:B------:R-:W-:Y:S01]  /*10220*/  F2FP.BF16.PACK_AB R57, R144, R145 ;  /* 0x000000919039723e */ /* 0x000fe200000010ff */
[----:B------:R-:W-:Y:S01]  /*10230*/  FADD.FTZ R0, R212, R99 ;  /* 0x00000063d4007221 */ /* 0x000fe20000010000 */
[----:B------:R-:W-:Y:S01]  /*10240*/  F2FP.BF16.PACK_AB R44, R180, R171 ;  /* 0x000000abb42c723e */ /* 0x000fe200000010ff */
[----:B------:R-:W-:Y:S01]  /*10250*/  FADD.FTZ R93, R134, R56 ;  /* 0x00000038865d7221 */ /* 0x000fe20000010000 */
[----:B------:R-:W-:Y:S03]  /*10260*/  F2FP.BF16.PACK_AB R45, R173, R170 ;  /* 0x000000aaad2d723e */ /* 0x000fe600000010ff */
[----:B------:R-:W-:Y:S01]  /*10270*/  F2FP.BF16.PACK_AB R46, R213, R179 ;  /* 0x000000b3d52e723e */ /* 0x000fe200000010ff */
[----:B------:R-:W-:Y:S01]  /*10280*/  FADD.FTZ R0, R185, R0 ;  /* 0x00000000b9007221 */ /* 0x000fe20000010000 */
[----:B------:R-:W-:Y:S02]  /*10290*/  F2FP.BF16.PACK_AB R47, R187, R186 ;  /* 0x000000babb2f723e */ /* 0x000fe400000010ff */
[----:B------:R-:W-:Y:S01]  /*102a0*/  F2FP.BF16.PACK_AB R56, R172, R168 ;  /* 0x000000a8ac38723e */ /* 0x000fe200000010ff */
[----:B------:R-:W-:Y:S01]  /*102b0*/  FADD.FTZ R0, R229, R0 ;  /* 0x00000000e5007221 */ /* 0x000fe20000010000 */
[----:B------:R-:W-:Y:S02]  /*102c0*/  F2FP.BF16.PACK_AB R59, R159, R160 ;  /* 0x000000a09f3b723e */ /* 0x000fe400000010ff */
[----:B------:R-:W-:Y:S01]  /*102d0*/  MOV R99, R2 ;  /* 0x0000000200637202 */ /* 0x000fe20000000f00 */
[-C--:B--2---:R-:W-:Y:S03]  /*102e0*/  HMMA.16816.F32.BF16 R4, R44, R60.reuse, R4 ;  /* 0x0000003c2c04723c */ /* 0x084fe60000041804 */
[----:B------:R-:W-:Y:S05]  /*102f0*/  FADD.FTZ R0, R228, R0 ;  /* 0x00000000e4007221 */ /* 0x000fea0000010000 */
[C---:B------:R-:W-:Y:S01]  /*10300*/  HMMA.16816.F32.BF16 R8, R56.reuse, R60, R8 ;  /* 0x0000003c3808723c */ /* 0x040fe20000041808 */
[----:B------:R-:W-:Y:S07]  /*10310*/  MUFU.EX2 R60, R92 ;  /* 0x0000005c003c7308 */ /* 0x000fee0000000800 */
[-C--:B------:R-:W-:Y:S03]  /*10320*/  HMMA.16816.F32.BF16 R12, R56, R62.reuse, R12 ;  /* 0x0000003e380c723c */ /* 0x080fe6000004180c */
[----:B------:R-:W2:Y:S05]  /*10330*/  MUFU.EX2 R61, R128 ;  /* 0x00000080003d7308 */ /* 0x000eaa0000000800 */
[C---:B------:R-:W-:Y:S05]  /*10340*/  HMMA.16816.F32.BF16 R16, R44.reuse, R62, R16 ;  /* 0x0000003e2c10723c */ /* 0x040fea0000041810 */
[----:B------:R-:W-:Y:S03]  /*10350*/  MUFU.EX2 R62, R127 ;  /* 0x0000007f003e7308 */ /* 0x000fe60000000800 */
[-C--:B------:R-:W-:Y:S07]  /*10360*/  HMMA.16816.F32.BF16 R84, R44, R76.reuse, R84 ;  /* 0x0000004c2c54723c */ /* 0x080fee0000041854 */
[----:B------:R-:W3:Y:S01]  /*10370*/  MUFU.EX2 R63, R126 ;  /* 0x0000007e003f7308 */ /* 0x000ee20000000800 */
[C---:B------:R-:W-:Y:S04]  /*10380*/  HMMA.16816.F32.BF16 R88, R56.reuse, R76, R88 ;  /* 0x0000004c3858723c */ /* 0x040fe80000041858 */
[----:B--2---:R-:W-:Y:S04]  /*10390*/  F2FP.BF16.PACK_AB R155, R60, R61 ;  /* 0x0000003d3c9b723e */ /* 0x004fe800000010ff */
[-C--:B------:R-:W-:Y:S01]  /*103a0*/  HMMA.16816.F32.BF16 R20, R56, R78.reuse, R20 ;  /* 0x0000004e3814723c */ /* 0x080fe20000041814 */
[----:B------:R-:W2:Y:S07]  /*103b0*/  MUFU.EX2 R76, R98 ;  /* 0x00000062004c7308 */ /* 0x000eae0000000800 */
[C---:B------:R-:W-:Y:S04]  /*103c0*/  HMMA.16816.F32.BF16 R32, R44.reuse, R78, R32 ;  /* 0x0000004e2c20723c */ /* 0x040fe80000041820 */
[----:B---3--:R-:W-:Y:S04]  /*103d0*/  F2FP.BF16.PACK_AB R153, R62, R63 ;  /* 0x0000003f3e99723e */ /* 0x008fe800000010ff */
[-C--:B----4-:R-:W-:Y:S08]  /*103e0*/  HMMA.16816.F32.BF16 R36, R44, R80.reuse, R36 ;  /* 0x000000502c24723c */ /* 0x090ff00000041824 */
[C---:B------:R-:W-:Y:S04]  /*103f0*/  HMMA.16816.F32.BF16 R48, R56.reuse, R80, R48 ;  /* 0x000000503830723c */ /* 0x040fe80000041830 */
[----:B--2---:R-:W-:Y:S02]  /*10400*/  F2FP.BF16.PACK_AB R154, R76, R156 ;  /* 0x0000009c4c9a723e */ /* 0x004fe400000010ff */
[----:B------:R-:W-:Y:S02]  /*10410*/  MOV R98, R95 ;  /* 0x0000005f00627202 */ /* 0x000fe40000000f00 */
[-C--:B------:R-:W-:Y:S08]  /*10420*/  HMMA.16816.F32.BF16 R52, R56, R82.reuse, R52 ;  /* 0x000000523834723c */ /* 0x080ff00000041834 */
[C---:B------:R-:W-:Y:S08]  /*10430*/  HMMA.16816.F32.BF16 R64, R44.reuse, R82, R64 ;  /* 0x000000522c40723c */ /* 0x040ff00000041840 */
[-C--:B-1----:R-:W-:Y:S08]  /*10440*/  HMMA.16816.F32.BF16 R68, R44, R72.reuse, R68 ;  /* 0x000000482c44723c */ /* 0x082ff00000041844 */
[C---:B------:R-:W-:Y:S08]  /*10450*/  HMMA.16816.F32.BF16 R24, R56.reuse, R72, R24 ;  /* 0x000000483818723c */ /* 0x040ff00000041818 */
[-C--:B------:R-:W-:Y:S07]  /*10460*/  HMMA.16816.F32.BF16 R28, R56, R74.reuse, R28 ;  /* 0x0000004a381c723c */ /* 0x080fee000004181c */
[----:B------:R-:W-:Y:S01]  /*10470*/  FADD.FTZ R57, R223, R94 ;  /* 0x0000005edf397221 */ /* 0x000fe20000010000 */
[----:B------:R-:W-:Y:S04]  /*10480*/  HMMA.16816.F32.BF16 R40, R44, R74, R40 ;  /* 0x0000004a2c28723c */ /* 0x000fe80000041828 */
[----:B------:R-:W-:Y:S01]  /*10490*/  FADD.FTZ R56, R222, R93 ;  /* 0x0000005dde387221 */ /* 0x000fe20000010000 */
[----:B------:R-:W-:Y:S02]  /*104a0*/  MOV R93, R96 ;  /* 0x00000060005d7202 */ /* 0x000fe40000000f00 */
[----:B------:R-:W-:Y:S01]  /*104b0*/  FADD.FTZ R44, R227, R57 ;  /* 0x00000039e32c7221 */ /* 0x000fe20000010000 */
[-C--:B------:R-:W-:Y:S01]  /*104c0*/  HMMA.16816.F32.BF16 R100, R148, R112.reuse, R4 ;  /* 0x000000709464723c */ /* 0x080fe20000041804 */
[----:B------:R-:W1:Y:S04]  /*104d0*/  LDSM.16.MT88.4 R4, [R192+0x2000] ;  /* 0x00200000c004783b */ /* 0x000e680000004200 */
[----:B------:R-:W-:Y:S03]  /*104e0*/  FADD.FTZ R45, R226, R56 ;  /* 0x00000038e22d7221 */ /* 0x000fe60000010000 */
        /* <DEDUP_REMOVED lines=61> */
[----:B------:R-:W-:Y:S02]  /*108c0*/  FADD.FTZ R0, R60, R0 ;  /* 0x000000003c007221 */ /* 0x000fe40000010000 */
[----:B------:R-:W-:Y:S02]  /*108d0*/  FADD.FTZ R3, R156, R3 ;  /* 0x000000039c037221 */ /* 0x000fe40000010000 */
[----:B------:R-:W-:Y:S01]  /*108e0*/  FADD.FTZ R238, R163, R5 ;  /* 0x00000005a3ee7221 */ /* 0x000fe20000010000 */
[----:B------:R1:W-:Y:S01]  /*108f0*/  STL [R1], R0 ;  /* 0x0000000001007387 */ /* 0x0003e20000100800 */
[----:B------:R-:W-:Y:S02]  /*10900*/  FADD.FTZ R240, R161, R4 ;  /* 0x00000004a1f07221 */ /* 0x000fe40000010000 */
[----:B------:R-:W-:Y:S01]  /*10910*/  FADD.FTZ R251, R76, R3 ;  /* 0x000000034cfb7221 */ /* 0x000fe20000010000 */
[----:B-1----:R-:W-:Y:S01]  /*10920*/  MOV R0, R97 ;  /* 0x0000006100007202 */ /* 0x002fe20000000f00 */
[----:B------:R-:W-:-:S05]  /*10930*/  @P0 BRA `(.L_x_705) ;  /* 0xffffccf000000947 */ /* 0x000fca000383ffff */
.L_x_694:
[----:B------:R-:W2:Y:S02]  /*10940*/  LDL R2, [R1+0x4] ;  /* 0x0000040001027983 */ /* 0x000ea40000100800 */
[----:B--2---:R-:W-:-:S13]  /*10950*/  ISETP.GE.AND P0, PT, R206, R2, PT ;  /* 0x00000002ce00720c */ /* 0x004fda0003f06270 */
[----:B------:R-:W-:Y:S05]  /*10960*/  @!P0 BRA `(.L_x_706) ;  /* 0x0000504000008947 */ /* 0x000fea0003800000 */
[----:B------:R-:W-:Y:S01]  /*10970*/  IMAD.MOV.U32 R94, RZ, RZ, R96 ;  /* 0x000000ffff5e7224 */ /* 0x000fe200078e0060 */
[----:B------:R-:W-:Y:S01]  /*10980*/  MOV R99, R61 ;  /* 0x0000003d00637202 */ /* 0x000fe20000000f00 */
[----:B------:R-:W-:Y:S01]  /*10990*/  IMAD.MOV.U32 R93, RZ, RZ, R97 ;  /* 0x000000ffff5d7224 */ /* 0x000fe200078e0061 */
[----:B------:R-:W-:Y:S02]  /*109a0*/  MOV R98, R95 ;  /* 0x0000005f00627202 */ /* 0x000fe40000000f00 */
.L_x_734:
[----:B------:R-:W2:Y:S01]  /*109b0*/  LDL.64 R6, [R1+0x28] ;  /* 0x0000280001067983 */ /* 0x000ea20000100a00 */
[----:B------:R-:W-:Y:S04]  /*109c0*/  DEPBAR.LE SB0, 0x0 ;  /* 0x000080000000791a */ /* 0x000fe80000000000 */
[----:B------:R-:W3:Y:S01]  /*109d0*/  LDL R5, [R1+0x34] ;  /* 0x0000340001057983 */ /* 0x000ee20000100800 */
[----:B------:R-:W-:Y:S01]  /*109e0*/  WARPSYNC 0xffffffff ;  /* 0xffffffff00007948 */ /* 0x000fe20003800000 */
[----:B------:R-:W-:Y:S01]  /*109f0*/  SHF.R.S32.HI R0, RZ, 0x1f, R224 ;  /* 0x0000001fff007819 */ /* 0x000fe200000114e0 */
[----:B------:R-:W-:Y:S01]  /*10a00*/  IMAD.WIDE.U32 R2, R224, c[0x0][0x208], RZ ;  /* 0x00008200e0027a25 */ /* 0x000fe200078e00ff */
[----:B------:R-:W-:Y:S01]  /*10a10*/  BAR.SYNC.DEFER_BLOCKING 0x0 ;  /* 0x0000000000007b1d */ /* 0x000fe20000010000 */
[----:B------:R-:W-:Y:S02]  /*10a20*/  SHF.R.S32.HI R4, RZ, 0x1f, R205 ;  /* 0x0000001fff047819 */ /* 0x000fe400000114cd */
[----:B------:R-:W-:Y:S02]  /*10a30*/  IMAD R0, R0, c[0x0][0x208], RZ ;  /* 0x0000820000007a24 */ /* 0x000fe400078e02ff */
[C---:B------:R-:W-:Y:S01]  /*10a40*/  SHF.L.U64.HI R68, R205.reuse, 0x1, R4 ;  /* 0x00000001cd447819 */ /* 0x040fe20000010204 */
[----:B------:R-:W-:Y:S02]  /*10a50*/  IMAD.SHL.U32 R58, R205, 0x2, RZ ;  /* 0x00000002cd3a7824 */ /* 0x000fe400078e00ff */
[----:B------:R-:W-:Y:S04]  /*10a60*/  IMAD R0, R224, c[0x0][0x20c], R0 ;  /* 0x00008300e0007a24 */ /* 0x000fe800078e0200 */
[----:B------:R-:W-:Y:S01]  /*10a70*/  IMAD.IADD R3, R3, 0x1, R0 ;  /* 0x0000000103037824 */ /* 0x000fe200078e0200 */
[----:B------:R-:W-:Y:S03]  /*10a80*/  SHF.R.S32.HI R0, RZ, 0x1f, R211 ;  /* 0x0000001fff007819 */ /* 0x000fe600000114d3 */
[C---:B------:R-:W-:Y:S04]  /*10a90*/  IMAD.WIDE.U32 R2, R211.reuse, c[0x0][0x218], R2 ;  /* 0x00008600d3027a25 */ /* 0x040fe800078e0002 */
[----:B------:R-:W-:Y:S01]  /*10aa0*/  IMAD R0, R0, c[0x0][0x218], RZ ;  /* 0x0000860000007a24 */ /* 0x000fe200078e02ff */
[----:B------:R1:W4:Y:S03]  /*10ab0*/  LDSM.16.M88.4 R80, [R195] ;  /* 0x00000000c350783b */ /* 0x0003260000000200 */
[----:B------:R-:W-:Y:S01]  /*10ac0*/  IMAD R0, R211, c[0x0][0x21c], R0 ;  /* 0x00008700d3007a24 */ /* 0x000fe200078e0200 */
        /* <DEDUP_REMOVED lines=19> */
.L_x_845:
[-C--:B------:R-:W-:Y:S01]  /*10c00*/  HMMA.16816.F32.BF16 R4, R80, R16.reuse, RZ ;  /* 0x000000105004723c */ /* 0x080fe200000418ff */
[----:B------:R-:W3:Y:S01]  /*10c10*/  LDL R92, [R1+0x4] ;  /* 0x00000400015c7983 */ /* 0x000ee20000100800 */
[----:B------:R-:W-:Y:S01]  /*10c20*/  BSSY B0, `(.L_x_708) ;  /* 0x00000c3000007945 */ /* 0x000fe20003800000 */
[----:B------:R-:W-:Y:S02]  /*10c30*/  ISETP.GE.AND P2, PT, R205, c[0x0][0x1d4], PT ;  /* 0x00007500cd007a0c */ /* 0x000fe40003f46270 */
[----:B------:R-:W4:Y:S03]  /*10c40*/  SHFL.IDX PT, R2, R0, RZ, 0x181f ;  /* 0x00181fff00027589 */ /* 0x000f2600000e0000 */
[C---:B------:R-:W-:Y:S05]  /*10c50*/  HMMA.16816.F32.BF16 R8, R76.reuse, R16, RZ ;  /* 0x000000104c08723c */ /* 0x040fea00000418ff */
[----:B------:R-:W5:Y:S03]  /*10c60*/  SHFL.IDX PT, R3, R0, 0x1, 0x181f ;  /* 0x00381f0000037f89 */ /* 0x000f6600000e0000 */
[-C--:B------:R-:W-:Y:S05]  /*10c70*/  HMMA.16816.F32.BF16 R12, R76, R18.reuse, RZ ;  /* 0x000000124c0c723c */ /* 0x080fea00000418ff */
[----:B------:R-:W1:Y:S03]  /*10c80*/  SHFL.IDX PT, R55, R52, 0x1, 0x181f ;  /* 0x00381f0034377f89 */ /* 0x000e6600000e0000 */
[C---:B------:R-:W-:Y:S05]  /*10c90*/  HMMA.16816.F32.BF16 R16, R80.reuse, R18, RZ ;  /* 0x000000125010723c */ /* 0x040fea00000418ff */
[----:B------:R-:W2:Y:S03]  /*10ca0*/  SHFL.IDX PT, R53, R0, 0x2, 0x181f ;  /* 0x00581f0000357f89 */ /* 0x000ea600000e0000 */
[-C--:B------:R-:W-:Y:S05]  /*10cb0*/  HMMA.16816.F32.BF16 R20, R80, R32.reuse, RZ ;  /* 0x000000205014723c */ /* 0x080fea00000418ff */
[----:B------:R-:W-:Y:S03]  /*10cc0*/  SHFL.IDX PT, R56, R52, 0x2, 0x181f ;  /* 0x00581f0034387f89 */ /* 0x000fe600000e0000 */
[C---:B------:R-:W-:Y:S05]  /*10cd0*/  HMMA.16816.F32.BF16 R24, R76.reuse, R32, RZ ;  /* 0x000000204c18723c */ /* 0x040fea00000418ff */
[----:B------:R-:W1:Y:S03]  /*10ce0*/  SHFL.IDX PT, R54, R0, 0x3, 0x181f ;  /* 0x00781f0000367f89 */ /* 0x000e6600000e0000 */
[-C--:B------:R-:W-:Y:S05]  /*10cf0*/  HMMA.16816.F32.BF16 R28, R76, R34.reuse, RZ ;  /* 0x000000224c1c723c */ /* 0x080fea00000418ff */
[----:B------:R-:W-:Y:S03]  /*10d00*/  SHFL.IDX PT, R69, R52, 0x3, 0x181f ;  /* 0x00781f0034457f89 */ /* 0x000fe600000e0000 */
[C---:B------:R-:W-:Y:S05]  /*10d10*/  HMMA.16816.F32.BF16 R32, R80.reuse, R34, RZ ;  /* 0x000000225020723c */ /* 0x040fea00000418ff */
[----:B------:R1:W-:Y:S03]  /*10d20*/  SHFL.IDX PT, R73, R52, 0x4, 0x181f ;  /* 0x00981f0034497f89 */ /* 0x0003e600000e0000 */
[-C--:B------:R-:W-:Y:S05]  /*10d30*/  HMMA.16816.F32.BF16 R36, R80, R48.reuse, RZ ;  /* 0x000000305024723c */ /* 0x080fea00000418ff */
[----:B------:R-:W1:Y:S03]  /*10d40*/  SHFL.IDX PT, R0, R0, 0x4, 0x181f ;  /* 0x00981f0000007f89 */ /* 0x000e6600000e0000 */
[C---:B------:R-:W-:Y:S08]  /*10d50*/  HMMA.16816.F32.BF16 R40, R76.reuse, R48, RZ ;  /* 0x000000304c28723c */ /* 0x040ff000000418ff */
[-C--:B------:R-:W-:Y:S08]  /*10d60*/  HMMA.16816.F32.BF16 R44, R76, R50.reuse, RZ ;  /* 0x000000324c2c723c */ /* 0x080ff000000418ff */
[C---:B------:R-:W-:Y:S04]  /*10d70*/  HMMA.16816.F32.BF16 R48, R80.reuse, R50, RZ ;  /* 0x000000325030723c */ /* 0x040fe800000418ff */
[-C--:B----4-:R-:W-:Y:S02]  /*10d80*/  IADD3 R2, P0, R2, R58.reuse, RZ ;  /* 0x0000003a02027210 */ /* 0x090fe40007f1e0ff */
[-C--:B-----5:R-:W-:Y:S03]  /*10d90*/  IADD3 R62, P1, R3, R58.reuse, RZ ;  /* 0x0000003a033e7210 */ /* 0x0a0fe60007f3e0ff */
[--C-:B--2---:R-:W-:Y:S03]  /*10da0*/  IMAD.X R3, R57, 0x1, R68.reuse, P0 ;  /* 0x0000000139037824 */ /* 0x104fe600000e0644 */
[--C-:B-1----:R-:W-:Y:S01]  /*10db0*/  IMAD.X R63, R55, 0x1, R68.reuse, P1 ;  /* 0x00000001373f7824 */ /* 0x102fe200008e0644 */
[-C--:B------:R-:W-:Y:S01]  /*10dc0*/  IADD3 R60, P0, R53, R58.reuse, RZ ;  /* 0x0000003a353c7210 */ /* 0x080fe20007f1e0ff */
[----:B------:R1:W-:Y:S01]  /*10dd0*/  LDGSTS.E.BYPASS.LTC128B.128 [R207+0x100], [R2.64], !P2 ;  /* 0x0010000002cf7fae */ /* 0x0003e2000d101d46 */
[-C--:B------:R-:W-:Y:S02]  /*10de0*/  IADD3 R70, P1, R54, R58.reuse, RZ ;  /* 0x0000003a36467210 */ /* 0x080fe40007f3e0ff */
[-C--:B------:R-:W-:Y:S01]  /*10df0*/  HMMA.16816.F32.BF16 R52, R80, R64.reuse, RZ ;  /* 0x000000405034723c */ /* 0x080fe200000418ff */
[--C-:B------:R-:W-:Y:S01]  /*10e00*/  IMAD.X R61, R56, 0x1, R68.reuse, P0 ;  /* 0x00000001383d7824 */ /* 0x100fe200000e0644 */
[----:B------:R-:W-:Y:S01]  /*10e10*/  IADD3 R72, P0, R0, R58, RZ ;  /* 0x0000003a00487210 */ /* 0x000fe20007f1e0ff */
[--C-:B------:R-:W-:Y:S02]  /*10e20*/  IMAD.X R71, R69, 0x1, R68.reuse, P1 ;  /* 0x0000000145477824 */ /* 0x100fe400008e0644 */
[----:B------:R2:W-:Y:S02]  /*10e30*/  LDGSTS.E.BYPASS.LTC128B.128 [R207+0x900], [R62.64], !P2 ;  /* 0x009000003ecf7fae */ /* 0x0005e4000d101d46 */
[----:B------:R-:W-:Y:S01]  /*10e40*/  IMAD.X R73, R73, 0x1, R68, P0 ;  /* 0x0000000149497824 */ /* 0x000fe200000e0644 */
[C---:B------:R-:W-:Y:S05]  /*10e50*/  HMMA.16816.F32.BF16 R56, R76.reuse, R64, RZ ;  /* 0x000000404c38723c */ /* 0x040fea00000418ff */
[----:B------:R2:W-:Y:S08]  /*10e60*/  LDGSTS.E.BYPASS.LTC128B.128 [R207+0x1100], [R60.64], !P2 ;  /* 0x011000003ccf7fae */ /* 0x0005f0000d101d46 */
[----:B------:R4:W-:Y:S08]  /*10e70*/  LDGSTS.E.BYPASS.LTC128B.128 [R207+0x1900], [R70.64], !P2 ;  /* 0x0190000046cf7fae */ /* 0x0009f0000d101d46 */
[----:B------:R5:W-:Y:S08]  /*10e80*/  LDGSTS.E.BYPASS.LTC128B.128 [R207+0x2100], [R72.64], !P2 ;  /* 0x0210000048cf7fae */ /* 0x000bf0000d101d46 */
[----:B------:R-:W0:Y:S01]  /*10e90*/  LDGDEPBAR ;  /* 0x00000000000079af */ /* 0x000e220000000000 */
[-C--:B--2---:R-:W-:Y:S08]  /*10ea0*/  HMMA.16816.F32.BF16 R60, R76, R66.reuse, RZ ;  /* 0x000000424c3c723c */ /* 0x084ff000000418ff */
[C---:B------:R-:W-:Y:S08]  /*10eb0*/  HMMA.16816.F32.BF16 R64, R80.reuse, R66, RZ ;  /* 0x000000425040723c */ /* 0x040ff000000418ff */
[-C--:B----4-:R-:W-:Y:S08]  /*10ec0*/  HMMA.16816.F32.BF16 R68, R80, R156.reuse, RZ ;  /* 0x0000009c5044723c */ /* 0x090ff000000418ff */
[C---:B-----5:R-:W-:Y:S08]  /*10ed0*/  HMMA.16816.F32.BF16 R72, R76.reuse, R156, RZ ;  /* 0x0000009c4c48723c */ /* 0x060ff000000418ff */
        /* <DEDUP_REMOVED lines=17> */
[----:B------:R-:W5:Y:S07]  /*10ff0*/  LDSM.16.M88.4 R176, [R194+0x800] ;  /* 0x00080000c2b0783b */ /* 0x000f6e0000000200 */
[-C--:B------:R-:W-:Y:S08]  /*11000*/  HMMA.16816.F32.BF16 R52, R160, R180.reuse, R52 ;  /* 0x000000b4a034723c */ /* 0x080ff00000041834 */
[C---:B------:R-:W-:Y:S04]  /*11010*/  HMMA.16816.F32.BF16 R56, R168.reuse, R180, R56 ;  /* 0x000000b4a838723c */ /* 0x040fe80000041838 */
[----:B---3--:R-:W-:Y:S04]  /*11020*/  ISETP.GT.AND P0, PT, R206, R92, PT ;  /* 0x0000005cce00720c */ /* 0x008fe80003f04270 */
        /* <DEDUP_REMOVED lines=8> */
[----:B------:R-:W1:Y:S07]  /*110b0*/  LDSM.16.M88.4 R160, [R194+0x1800] ;  /* 0x00180000c2a0783b */ /* 0x000e6e0000000200 */
[-C--:B--2---:R-:W-:Y:S08]  /*110c0*/  HMMA.16816.F32.BF16 R4, R156, R164.reuse, R4 ;  /* 0x000000a49c04723c */ /* 0x084ff00000041804 */
[C---:B----4-:R-:W-:Y:S08]  /*110d0*/  HMMA.16816.F32.BF16 R8, R172.reuse, R164, R8 ;  /* 0x000000a4ac08723c */ /* 0x050ff00000041808 */
[-C--:B------:R-:W-:Y:S08]  /*110e0*/  HMMA.16816.F32.BF16 R12, R172, R166.reuse, R12 ;  /* 0x000000a6ac0c723c */ /* 0x080ff0000004180c */
[C---:B------:R-:W-:Y:S01]  /*110f0*/  HMMA.16816.F32.BF16 R16, R156.reuse, R166, R16 ;  /* 0x000000a69c10723c */ /* 0x040fe20000041810 */
[----:B------:R-:W2:Y:S07]  /*11100*/  LDSM.16.M88.4 R164, [R194+0x2000] ;  /* 0x00200000c2a4783b */ /* 0x000eae0000000200 */
[-C--:B-----5:R-:W-:Y:S08]  /*11110*/  HMMA.16816.F32.BF16 R20, R156, R176.reuse, R20 ;  /* 0x000000b09c14723c */ /* 0x0a0ff00000041814 */
        /* <DEDUP_REMOVED lines=8> */
[----:B------:R-:W3:Y:S07]  /*111a0*/  LDSM.16.M88.4 R168, [R197] ;  /* 0x00000000c5a8783b */ /* 0x000eee0000000200 */
[-C--:B-1----:R-:W-:Y:S08]  /*111b0*/  HMMA.16816.F32.BF16 R52, R156, R160.reuse, R52 ;  /* 0x000000a09c34723c */ /* 0x082ff00000041834 */
[C---:B------:R-:W-:Y:S08]  /*111c0*/  HMMA.16816.F32.BF16 R56, R172.reuse, R160, R56 ;  /* 0x000000a0ac38723c */ /* 0x040ff00000041838 */
[-C--:B------:R-:W-:Y:S08]  /*111d0*/  HMMA.16816.F32.BF16 R60, R172, R162.reuse, R60 ;  /* 0x000000a2ac3c723c */ /* 0x080ff0000004183c */
[C---:B------:R-:W-:Y:S01]  /*111e0*/  HMMA.16816.F32.BF16 R64, R156.reuse, R162, R64 ;  /* 0x000000a29c40723c */ /* 0x040fe20000041840 */
[----:B------:R-:W1:Y:S07]  /*111f0*/  LDSM.16.M88.4 R160, [R191+0x800] ;  /* 0x00080000bfa0783b */ /* 0x000e6e0000000200 */
[-C--:B--2---:R-:W-:Y:S08]  /*11200*/  HMMA.16816.F32.BF16 R68, R156, R164.reuse, R68 ;  /* 0x000000a49c44723c */ /* 0x084ff00000041844 */
[C---:B------:R-:W-:Y:S08]  /*11210*/  HMMA.16816.F32.BF16 R72, R172.reuse, R164, R72 ;  /* 0x000000a4ac48723c */ /* 0x040ff00000041848 */
[-C--:B------:R-:W-:Y:S01]  /*11220*/  HMMA.16816.F32.BF16 R76, R172, R166.reuse, R76 ;  /* 0x000000a6ac4c723c */ /* 0x080fe2000004184c */
[----:B------:R-:W-:Y:S07]  /*11230*/  LDSM.16.M88.4 R172, [R191+0x2000] ;  /* 0x00200000bfac783b */ /* 0x000fee0000000200 */
[----:B------:R-:W-:Y:S01]  /*11240*/  HMMA.16816.F32.BF16 R80, R156, R166, R80 ;  /* 0x000000a69c50723c */ /* 0x000fe20000041850 */
[----:B------:R-:W2:Y:S07]  /*11250*/  LDSM.16.M88.4 R156, [R191+0x1000] ;  /* 0x00100000bf9c783b */ /* 0x000eae0000000200 */
[-C--:B---3--:R-:W-:Y:S01]  /*11260*/  HMMA.16816.F32.BF16 R4, R168, R176.reuse, R4 ;  /* 0x000000b0a804723c */ /* 0x088fe20000041804 */
[----:B------:R-:W3:Y:S01]  /*11270*/  LDSM.16.M88.4 R164, [R191+0x1800] ;  /* 0x00180000bfa4783b */ /* 0x000ee20000000200 */
        /* <DEDUP_REMOVED lines=25> */
[----:B------:R-:W-:Y:S02]  /*11410*/  IMAD.MOV.U32 R211, RZ, RZ, RZ ;  /* 0x000000ffffd37224 */ /* 0x000fe400078e00ff */
[----:B------:R-:W-:Y:S01]  /*11420*/  IMAD.SHL.U32 R163, R205, 0x2, RZ ;  /* 0x00000002cda37824 */ /* 0x000fe200078e00ff */
[----:B------:R-:W-:Y:S01]  /*11430*/  ISETP.NE.AND P2, PT, R212, 0x1, PT ;  /* 0x00000001d400780c */ /* 0x000fe20003f45270 */
[----:B------:R-:W3:Y:S04]  /*11440*/  LDL R95, [R1+0x8] ;  /* 0x00000800015f7983 */ /* 0x000ee80000100800 */
[----:B------:R-:W4:Y:S04]  /*11450*/  LDL.64 R96, [R1+0x20] ;  /* 0x0000200001607983 */ /* 0x000f280000100a00 */
[----:B------:R-:W5:Y:S04]  /*11460*/  LDL R92, [R1+0x30] ;  /* 0x00003000015c7983 */ /* 0x000f680000100800 */
[----:B------:R-:W4:Y:S04]  /*11470*/  LDL.64 R208, [R1+0x18] ;  /* 0x0000180001d07983 */ /* 0x000f280000100a00 */
[----:B------:R-:W4:Y:S01]  /*11480*/  LDL R156, [R1+0x14] ;  /* 0x00001400019c7983 */ /* 0x000f220000100800 */
[----:B---3--:R-:W-:Y:S01]  /*11490*/  ISETP.GT.AND P1, PT, R95, 0x4f, PT ;  /* 0x0000004f5f00780c */ /* 0x008fe20003f24270 */
[----:B--2---:R-:W-:Y:S05]  /*114a0*/  IMAD R2, R206, 0x50, R210 ;  /* 0x00000050ce027824 */ /* 0x004fea00078e02d2 */
[----:B------:R-:W-:Y:S02]  /*114b0*/  IADD3 R2, R2, -0x50, R95 ;  /* 0xffffffb002027810 */ /* 0x000fe40007ffe05f */
[----:B------:R-:W-:Y:S03]  /*114c0*/  SHF.R.S32.HI R95, RZ, 0x1f, R205 ;  /* 0x0000001fff5f7819 */ /* 0x000fe600000114cd */
[----:B------:R-:W-:Y:S01]  /*114d0*/  @P2 IMAD.HI.U32 R3, R2, c[0x0][0x2bc], RZ ;  /* 0x0000af0002032a27 */ /* 0x000fe200078e00ff */
[----:B------:R-:W-:Y:S03]  /*114e0*/  SHF.L.U64.HI R95, R205, 0x1, R95 ;  /* 0x00000001cd5f7819 */ /* 0x000fe6000001025f */
[----:B------:R-:W-:Y:S01]  /*114f0*/  IMAD.MOV.U32 R0, RZ, RZ, R2 ;  /* 0x000000ffff007224 */ /* 0x000fe200078e0002 */
[----:B------:R-:W-:Y:S04]  /*11500*/  @P2 SHF.R.U32.HI R0, RZ, c[0x0][0x2c0], R3 ;  /* 0x0000b000ff002a19 */ /* 0x000fe80000011603 */
        /* <DEDUP_REMOVED lines=22> */
.L_x_846:
        /* <DEDUP_REMOVED lines=23> */
.L_x_847:
[----:B------:R-:W-:Y:S02]  /*117e0*/  ISETP.GE.AND P1, PT, R205, c[0x0][0x1d4], PT ;  /* 0x00007500cd007a0c */ /* 0x000fe40003f26270 */
[----:B--2---:R-:W-:Y:S05]  /*117f0*/  IADD3 R2, P0, R0, R163, RZ ;  /* 0x000000a300027210 */ /* 0x004fea0007f1e0ff */
[----:B-1----:R-:W-:Y:S06]  /*11800*/  IMAD.X R3, R92, 0x1, R95, P0 ;  /* 0x000000015c037824 */ /* 0x002fec00000e065f */
[----:B------:R-:W-:Y:S01]  /*11810*/  @!PT LDS RZ, [RZ] ;  /* 0x00000000fffff984 */ /* 0x000fe20000000800 */
[----:B------:R-:W-:Y:S01]  /*11820*/  @!PT LDS RZ, [RZ] ;  /* 0x00000000fffff984 */ /* 0x000fe20000000800 */
[----:B------:R-:W-:Y:S01]  /*11830*/  @!PT LDS RZ, [RZ] ;  /* 0x00000000fffff984 */ /* 0x000fe20000000800 */
[----:B------:R1:W-:Y:S02]  /*11840*/  LDGSTS.E.BYPASS.LTC128B.128 [R207+0x4900], [R2.64], !P1 ;  /* 0x0490000002cf7fae */ /* 0x0003e4000c901d46 */
.L_x_709:
[----:B------:R-:W-:Y:S05]  /*11850*/  BSYNC B0 ;  /* 0x0000000000007941 */ /* 0x000fea0003800000 */
.L_x_708:
[----:B-1----:R-:W2:Y:S01]  /*11860*/  LDL R3, [R1+0x38] ;  /* 0x0000380001037983 */ /* 0x002ea20000100800 */
[----:B------:R-:W-:Y:S01]  /*11870*/  IMAD.MOV.U32 R0, RZ, RZ, c[0x0][0x2c4] ;  /* 0x0000b100ff007624 */ /* 0x000fe200078e00ff */
[----:B------:R-:W-:Y:S01]  /*11880*/  ULDC UR4, c[0x0][0x324] ;  /* 0x0000c90000047ab9 */ /* 0x000fe20000000800 */
[----:B------:R-:W-:Y:S01]  /*11890*/  IMAD R92, R206, -0x50, RZ ;  /* 0xffffffb0ce5c7824 */ /* 0x000fe200078e02ff */
[----:B------:R-:W2:Y:S01]  /*118a0*/  LDL R2, [R1+0x3c] ;  /* 0x00003c0001027983 */ /* 0x000ea20000100800 */
[----:B------:R-:W-:Y:S01]  /*118b0*/  ULOP3.LUT UR4, URZ, UR4, URZ, 0x33, !UPT ;  /* 0x000000043f047292 */ /* 0x000fe2000f8e333f */
[----:B------:R-:W-:Y:S02]  /*118c0*/  ISETP.NE.AND P0, PT, R0, 0x1, PT ;  /* 0x000000010000780c */ /* 0x000fe40003f05270 */
[----:B------:R-:W-:Y:S01]  /*118d0*/  IADD3 R0, -R248, 0x1, R92 ;  /* 0x00000001f8007810 */ /* 0x000fe20007ffe15c */
[----:B------:R-:W0:Y:S03]  /*118e0*/  LDGDEPBAR ;  /* 0x00000000000079af */ /* 0x000e260000000000 */
[----:B------:R-:W-:Y:S04]  /*118f0*/  IADD3 R0, -R236, R0, R237 ;  /* 0x00000000ec007210 */ /* 0x000fe80007ffe1ed */
[C---:B------:R-:W-:Y:S02]  /*11900*/  IADD3 R159, R0.reuse, UR4, RZ ;  /* 0x00000004009f7c10 */ /* 0x040fe4000fffe0ff */
[----:B------:R-:W-:Y:S01]  /*11910*/  IADD3 R158, R0, c[0x0][0x328], RZ ;  /* 0x0000ca00009e7a10 */ /* 0x000fe20007ffe0ff */
[----:B--2---:R-:W-:Y:S04]  /*11920*/  IMAD.IADD R157, R2, 0x1, R3 ;  /* 0x00000001029d7824 */ /* 0x004fe800078e0203 */
[----:B------:R-:W-:Y:S05]  /*11930*/  @P0 IMAD.HI.U32 R2, R157, c[0x0][0x2c8], RZ ;  /* 0x0000b2009d020a27 */ /* 0x000fea00078e00ff */
[----:B------:R-:W-:Y:S01]  /*11940*/  @P0 SHF.R.U32.HI R157, RZ, c[0x0][0x2cc], R2 ;  /* 0x0000b300ff9d0a19 */ /* 0x000fe20000011602 */
[----:B------:R-:W-:-:S05]  /*11950*/  BRA.DIV ~URZ, `(.L_x_712) ;  /* 0x0000c1927f007947 */ /* 0x000fca000b800000 */
[----:B------:R1:W2:Y:S02]  /*11960*/  SHFL.IDX PT, R2, R157, RZ, 0x1c1f ;  /* 0x001c1fff9d027589 */ /* 0x0002a400000e0000 */
.L_x_848:
[----:B--2---:R-:W-:Y:S01]  /*11970*/  IADD3 R97, R158, R2, RZ ;  /* 0x000000029e617210 */ /* 0x004fe20007ffe0ff */
        /* <DEDUP_REMOVED lines=18> */
.L_x_715:
[----:B------:R-:W-:Y:S04]  /*11aa0*/  MOV R3, c[0x0][0x32c] ;  /* 0x0000cb0000037a02 */ /* 0x000fe80000000f00 */
[----:B------:R-:W-:Y:S11]  /*11ab0*/  ISETP.NE.AND P0, PT, R3, 0x1, PT ;  /* 0x000000010300780c */ /* 0x000ff60003f05270 */
[----:B------:R-:W-:Y:S02]  /*11ac0*/  @!UPT UIADD3 URZ, URZ, URZ, URZ ;  /* 0x0000003f3f3ff290 */ /* 0x000fe4000fffe03f */
[----:B------:R-:W-:Y:S05]  /*11ad0*/  @P0 IMAD.HI.U32 R3, R2, c[0x0][0x330], RZ ;  /* 0x0000cc0002030a27 */ /* 0x000fea00078e00ff */
[----:B------:R-:W-:Y:S02]  /*11ae0*/  @P0 SHF.R.U32.HI R2, RZ, c[0x0][0x334], R3 ;  /* 0x0000cd00ff020a19 */ /* 0x000fe40000011603 */
.L_x_716:
[----:B------:R-:W-:Y:S05]  /*11af0*/  BSYNC B0 ;  /* 0x0000000000007941 */ /* 0x000fea0003800000 */
.L_x_714:
[----:B------:R-:W-:Y:S04]  /*11b00*/  IMAD.IADD R3, R92, 0x1, -R248 ;  /* 0x000000015c037824 */ /* 0x000fe800078e0af8 */
[----:B------:R-:W-:Y:S05]  /*11b10*/  IMAD R2, R2, c[0x0][0x32c], R3 ;  /* 0x0000cb0002027a24 */ /* 0x000fea00078e0203 */
[----:B------:R-:W-:Y:S02]  /*11b20*/  IADD3 R3, R2, c[0x0][0x32c], RZ ;  /* 0x0000cb0002037a10 */ /* 0x000fe40007ffe0ff */
[----:B------:R-:W-:Y:S02]  /*11b30*/  IMNMX R0, R0, R2, !PT ;  /* 0x0000000200007217 */ /* 0x000fe40007800200 */
[----:B------:R-:W-:Y:S02]  /*11b40*/  IMNMX R97, R97, R3, PT ;  /* 0x0000000361617217 */ /* 0x000fe40003800200 */
.L_x_713:
[----:B------:R-:W-:-:S05]  /*11b50*/  BRA.DIV ~URZ, `(.L_x_717) ;  /* 0x0000c0027f007947 */ /* 0x000fca000b800000 */
[----:B------:R2:W3:Y:S02]  /*11b60*/  SHFL.IDX PT, R2, R157, 0x1, 0x1c1f ;  /* 0x003c1f009d027f89 */ /* 0x0004e400000e0000 */
.L_x_849:
        /* <DEDUP_REMOVED lines=19> */
.L_x_720:
[----:B------:R-:W-:Y:S04]  /*11ca0*/  MOV R3, c[0x0][0x32c] ;  /* 0x0000cb0000037a02 */ /* 0x000fe80000000f00 */
[----:B------:R-:W-:Y:S11]  /*11cb0*/  ISETP.NE.AND P0, PT, R3, 0x1, PT ;  /* 0x000000010300780c */ /* 0x000ff60003f05270 */
[----:B------:R-:W-:Y:S02]  /*11cc0*/  @!UPT UIADD3 URZ, URZ, URZ, URZ ;  /* 0x0000003f3f3ff290 */ /* 0x000fe4000fffe03f */
[----:B------:R-:W-:Y:S05]  /*11cd0*/  @P0 IMAD.HI.U32 R3, R2, c[0x0][0x330], RZ ;  /* 0x0000cc0002030a27 */ /* 0x000fea00078e00ff */
[----:B------:R-:W-:Y:S02]  /*11ce0*/  @P0 SHF.R.U32.HI R2, RZ, c[0x0][0x334], R3 ;  /* 0x0000cd00ff020a19 */ /* 0x000fe40000011603 */
.L_x_721:
[----:B------:R-:W-:Y:S05]  /*11cf0*/  BSYNC B0 ;  /* 0x0000000000007941 */ /* 0x000fea0003800000 */
.L_x_719:
[----:B------:R-:W-:Y:S04]  /*11d00*/  IMAD.IADD R3, R92, 0x1, -R248 ;  /* 0x000000015c037824 */ /* 0x000fe800078e0af8 */
[----:B------:R-:W-:Y:S05]  /*11d10*/  IMAD R2, R2, c[0x0][0x32c], R3 ;  /* 0x0000cb0002027a24 */ /* 0x000fea00078e0203 */
[----:B------:R-:W-:Y:S02]  /*11d20*/  IADD3 R3, R2, c[0x0][0x32c], RZ ;  /* 0x0000cb0002037a10 */ /* 0x000fe40007ffe0ff */
[----:B------:R-:W-:Y:S02]  /*11d30*/  IMNMX R95, R95, R2, !PT ;  /* 0x000000025f5f7217 */ /* 0x000fe40007800200 */
[----:B------:R-:W-:Y:S02]  /*11d40*/  IMNMX R96, R96, R3, PT ;  /* 0x0000000360607217 */ /* 0x000fe40003800200 */
.L_x_718:
[----:B------:R-:W-:-:S05]  /*11d50*/  BRA.DIV ~URZ, `(.L_x_722) ;  /* 0x0000be727f007947 */ /* 0x000fca000b800000 */
[----:B------:R3:W4:Y:S02]  /*11d60*/  SHFL.IDX PT, R156, R157, 0x2, 0x1c1f ;  /* 0x005c1f009d9c7f89 */ /* 0x00072400000e0000 */
.L_x_850:
        /* <DEDUP_REMOVED lines=19> */
.L_x_725:
[----:B------:R-:W-:Y:S04]  /*11ea0*/  MOV R160, c[0x0][0x32c] ;  /* 0x0000cb0000a07a02 */ /* 0x000fe80000000f00 */
[----:B------:R-:W-:Y:S11]  /*11eb0*/  ISETP.NE.AND P0, PT, R160, 0x1, PT ;  /* 0x00000001a000780c */ /* 0x000ff60003f05270 */
[----:B------:R-:W-:Y:S02]  /*11ec0*/  @!UPT UIADD3 URZ, URZ, URZ, URZ ;  /* 0x0000003f3f3ff290 */ /* 0x000fe4000fffe03f */
[----:B------:R-:W-:Y:S05]  /*11ed0*/  @P0 IMAD.HI.U32 R160, R156, c[0x0][0x330], RZ ;  /* 0x0000cc009ca00a27 */ /* 0x000fea00078e00ff */
[----:B------:R-:W-:Y:S02]  /*11ee0*/  @P0 SHF.R.U32.HI R156, RZ, c[0x0][0x334], R160 ;  /* 0x0000cd00ff9c0a19 */ /* 0x000fe400000116a0 */
.L_x_726:
[----:B------:R-:W-:Y:S05]  /*11ef0*/  BSYNC B0 ;  /* 0x0000000000007941 */ /* 0x000fea0003800000 */
.L_x_724:
[----:B------:R-:W-:Y:S04]  /*11f00*/  IMAD.IADD R160, R92, 0x1, -R248 ;  /* 0x000000015ca07824 */ /* 0x000fe800078e0af8 */
[----:B------:R-:W-:Y:S05]  /*11f10*/  IMAD R156, R156, c[0x0][0x32c], R160 ;  /* 0x0000cb009c9c7a24 */ /* 0x000fea00078e02a0 */
[----:B------:R-:W-:Y:S02]  /*11f20*/  IADD3 R160, R156, c[0x0][0x32c], RZ ;  /* 0x0000cb009ca07a10 */ /* 0x000fe40007ffe0ff */
[----:B------:R-:W-:Y:S02]  /*11f30*/  IMNMX R2, R2, R156, !PT ;  /* 0x0000009c02027217 */ /* 0x000fe40007800200 */
[----:B------:R-:W-:Y:S02]  /*11f40*/  IMNMX R3, R3, R160, PT ;  /* 0x000000a003037217 */ /* 0x000fe40003800200 */
.L_x_723:
        /* <DEDUP_REMOVED lines=246> */
.L_x_851:
        /* <DEDUP_REMOVED lines=19> */
.L_x_730:
[----:B------:R-:W-:Y:S04]  /*12fe0*/  MOV R4, c[0x0][0x32c] ;  /* 0x0000cb0000047a02 */ /* 0x000fe80000000f00 */
[----:B------:R-:W-:Y:S11]  /*12ff0*/  ISETP.NE.AND P0, PT, R4, 0x1, PT ;  /* 0x000000010400780c */ /* 0x000ff60003f05270 */
[----:B------:R-:W-:Y:S02]  /*13000*/  @!UPT UIADD3 URZ, URZ, URZ, URZ ;  /* 0x0000003f3f3ff290 */ /* 0x000fe4000fffe03f */
[----:B------:R-:W-:Y:S05]  /*13010*/  @P0 IMAD.HI.U32 R4, R3, c[0x0][0x330], RZ ;  /* 0x0000cc0003040a27 */ /* 0x000fea00078e00ff */
[----:B------:R-:W-:Y:S02]  /*13020*/  @P0 SHF.R.U32.HI R3, RZ, c[0x0][0x334], R4 ;  /* 0x0000cd00ff030a19 */ /* 0x000fe40000011604 */
.L_x_731:
[----:B------:R-:W-:Y:S05]  /*13030*/  BSYNC B0 ;  /* 0x0000000000007941 */ /* 0x000fea0003800000 */
.L_x_729:
[----:B------:R-:W-:Y:S04]  /*13040*/  IMAD.IADD R4, R92, 0x1, -R248 ;  /* 0x000000015c047824 */ /* 0x000fe800078e0af8 */
[----:B------:R-:W-:Y:S05]  /*13050*/  IMAD R3, R3, c[0x0][0x32c], R4 ;  /* 0x0000cb0003037a24 */ /* 0x000fea00078e0204 */
[----:B------:R-:W-:Y:S02]  /*13060*/  IADD3 R4, R3, c[0x0][0x32c], RZ ;  /* 0x0000cb0003047a10 */ /* 0x000fe40007ffe0ff */
[----:B------:R-:W-:Y:S02]  /*13070*/  IMNMX R0, R0, R3, !PT ;  /* 0x0000000300007217 */ /* 0x000fe40007800200 */
[----:B------:R-:W-:Y:S02]  /*13080*/  IMNMX R2, R2, R4, PT ;  /* 0x0000000402027217 */ /* 0x000fe40003800200 */
.L_x_728:
        /* <DEDUP_REMOVED lines=98> */
[----:B------:R-:W-:Y:S04]  /*136b0*/  ISETP.LT.OR P0, PT, R2, 0x41, P0 ;  /* 0x000000410200780c */ /* 0x000fe80000701670 */
        /* <DEDUP_REMOVED lines=57> */
.L_x_852:
        /* <DEDUP_REMOVED lines=15> */
.L_x_853:
[C---:B------:R-:W-:Y:S01]  /*13b40*/  FMUL.FTZ R0, R97.reuse, c[0x0][0x2d0] ;  /* 0x0000b40061007a20 */ /* 0x040fe20000410000 */
[----:B------:R-:W-:Y:S01]  /*13b50*/  FSETP.NEU.FTZ.AND P0, PT, R97, -INF , PT ;  /* 0xff8000006100780b */ /* 0x000fe20003f1d000 */
[----:B------:R-:W-:Y:S01]  /*13b60*/  WARPSYNC 0xffffffff ;  /* 0xffffffff00007948 */ /* 0x000fe20003800000 */
[----:B------:R-:W-:Y:S01]  /*13b70*/  FSETP.NEU.FTZ.AND P1, PT, R96, -INF , PT ;  /* 0xff8000006000780b */ /* 0x000fe20003f3d000 */
[----:B------:R-:W-:Y:S01]  /*13b80*/  LDSM.16.MT88.4 R28, [R193] ;  /* 0x00000000c11c783b */ /* 0x000fe20000004200 */
[----:B------:R-:W-:Y:S02]  /*13b90*/  FSEL R32, R0, RZ, P0 ;  /* 0x000000ff00207208 */ /* 0x000fe40000000000 */
[----:B----4-:R-:W-:Y:S03]  /*13ba0*/  FMNMX.FTZ R61, R3, R92, !PT ;  /* 0x0000005c033d7209 */ /* 0x010fe60007810000 */
[--C-:B------:R-:W-:Y:S02]  /*13bb0*/  FFMA.FTZ R0, R17, c[0x0][0x2d0], -R32.reuse ;  /* 0x0000b40011007a23 */ /* 0x100fe40000010820 */
[----:B------:R-:W-:Y:S01]  /*13bc0*/  LDSM.16.MT88.4 R44, [R190] ;  /* 0x00000000be2c783b */ /* 0x000fe20000004200 */
[--C-:B------:R-:W-:Y:S01]  /*13bd0*/  FFMA.FTZ R2, R21, c[0x0][0x2d0], -R32.reuse ;  /* 0x0000b40015027a23 */ /* 0x100fe20000010820 */
[----:B------:R1:W-:Y:S01]  /*13be0*/  MUFU.EX2 R225, R0 ;  /* 0x0000000000e17308 */ /* 0x0003e20000000800 */
[--C-:B------:R-:W-:Y:S02]  /*13bf0*/  FFMA.FTZ R81, R165, c[0x0][0x2d0], -R32.reuse ;  /* 0x0000b400a5517a23 */ /* 0x100fe40000010820 */
[--C-:B------:R-:W-:Y:S02]  /*13c00*/  FFMA.FTZ R82, R164, c[0x0][0x2d0], -R32.reuse ;  /* 0x0000b400a4527a23 */ /* 0x100fe40000010820 */
[--C-:B------:R-:W-:Y:S02]  /*13c10*/  FFMA.FTZ R40, R168, c[0x0][0x2d0], -R32.reuse ;  /* 0x0000b400a8287a23 */ /* 0x100fe40000010820 */
[----:B------:R-:W-:Y:S03]  /*13c20*/  FFMA.FTZ R50, R167, c[0x0][0x2d0], -R32 ;  /* 0x0000b400a7327a23 */ /* 0x000fe60000010820 */
[----:B------:R2:W3:Y:S01]  /*13c30*/  MUFU.EX2 R229, R2 ;  /* 0x0000000200e57308 */ /* 0x0004e20000000800 */
[----:B-1----:R-:W-:Y:S05]  /*13c40*/  FMUL.FTZ R0, R96, c[0x0][0x2d0] ;  /* 0x0000b40060007a20 */ /* 0x002fea0000410000 */
[----:B------:R-:W-:Y:S05]  /*13c50*/  FSEL R48, R0, RZ, P1 ;  /* 0x000000ff00307208 */ /* 0x000fea0000800000 */
[--C-:B------:R-:W-:Y:S02]  /*13c60*/  FFMA.FTZ R0, R18, c[0x0][0x2d0], -R48.reuse ;  /* 0x0000b40012007a23 */ /* 0x100fe40000010830 */
[----:B------:R-:W-:Y:S02]  /*13c70*/  FFMA.FTZ R80, R216, c[0x0][0x2d0], -R48 ;  /* 0x0000b400d8507a23 */ /* 0x000fe40000010830 */
[----:B------:R1:W-:Y:S01]  /*13c80*/  MUFU.EX2 R223, R0 ;  /* 0x0000000000df7308 */ /* 0x0003e20000000800 */
[----:B--2---:R-:W-:Y:S02]  /*13c90*/  FFMA.FTZ R2, R161, c[0x0][0x2d0], -R32 ;  /* 0x0000b400a1027a23 */ /* 0x004fe40000010820 */
[--C-:B------:R-:W-:Y:S02]  /*13ca0*/  FFMA.FTZ R24, R169, c[0x0][0x2d0], -R48.reuse ;  /* 0x0000b400a9187a23 */ /* 0x100fe40000010830 */
[--C-:B------:R-:W-:Y:S02]  /*13cb0*/  FFMA.FTZ R62, R217, c[0x0][0x2d0], -R48.reuse ;  /* 0x0000b400d93e7a23 */ /* 0x100fe40000010830 */
[--C-:B------:R-:W-:Y:S03]  /*13cc0*/  FFMA.FTZ R4, R162, c[0x0][0x2d0], -R48.reuse ;  /* 0x0000b400a2047a23 */ /* 0x100fe60000010830 */
[----:B------:R2:W-:Y:S10]  /*13cd0*/  MUFU.EX2 R232, R2 ;  /* 0x0000000200e87308 */ /* 0x0005f40000000800 */
[----:B------:R4:W-:Y:S01]  /*13ce0*/  MUFU.EX2 R247, R4 ;  /* 0x0000000400f77308 */ /* 0x0009e20000000800 */
[----:B-1----:R-:W-:Y:S09]  /*13cf0*/  FFMA.FTZ R0, R22, c[0x0][0x2d0], -R48 ;  /* 0x0000b40016007a23 */ /* 0x002ff20000010830 */
[----:B------:R1:W5:Y:S01]  /*13d00*/  MUFU.EX2 R228, R0 ;  /* 0x0000000000e47308 */ /* 0x0003620000000800 */
[----:B--2---:R-:W-:Y:S09]  /*13d10*/  FMUL.FTZ R2, R95, c[0x0][0x2d0] ;  /* 0x0000b4005f027a20 */ /* 0x004ff20000410000 */
[----:B------:R-:W-:Y:S01]  /*13d20*/  MUFU.EX2 R246, R24 ;  /* 0x0000001800f67308 */ /* 0x000fe20000000800 */
[----:B----4-:R-:W-:Y:S09]  /*13d30*/  FMUL.FTZ R4, R61, c[0x0][0x2d0] ;  /* 0x0000b4003d047a20 */ /* 0x010ff20000410000 */
[----:B------:R-:W-:Y:S01]  /*13d40*/  MUFU.EX2 R216, R40 ;  /* 0x0000002800d87308 */ /* 0x000fe20000000800 */
[--C-:B-1----:R-:W-:Y:S02]  /*13d50*/  FFMA.FTZ R0, R160, c[0x0][0x2d0], -R32.reuse ;  /* 0x0000b400a0007a23 */ /* 0x102fe40000010820 */
[----:B------:R-:W-:Y:S07]  /*13d60*/  FFMA.FTZ R160, R33, c[0x0][0x2d0], -R32 ;  /* 0x0000b40021a07a23 */ /* 0x000fee0000010820 */
[----:B------:R1:W2:Y:S02]  /*13d70*/  MUFU.EX2 R249, R0 ;  /* 0x0000000000f97308 */ /* 0x0002a40000000800 */
[----:B-1----:R-:W-:Y:S01]  /*13d80*/  FFMA.FTZ R0, R156, c[0x0][0x2d0], -R48 ;  /* 0x0000b4009c007a23 */ /* 0x002fe20000010830 */
[----:B---3--:R-:W-:Y:S01]  /*13d90*/  F2FP.BF16.PACK_AB R64, R229, R225 ;  /* 0x000000e1e540723e */ /* 0x008fe200000010ff */
[----:B------:R-:W-:Y:S01]  /*13da0*/  FFMA.FTZ R156, R39, c[0x0][0x2d0], -R32 ;  /* 0x0000b400279c7a23 */ /* 0x000fe20000010820 */
[----:B-----5:R-:W-:Y:S05]  /*13db0*/  F2FP.BF16.PACK_AB R65, R228, R223 ;  /* 0x000000dfe441723e */ /* 0x020fea00000010ff */
[----:B------:R1:W3:Y:S01]  /*13dc0*/  MUFU.EX2 R230, R0 ;  /* 0x0000000000e67308 */ /* 0x0002e20000000800 */
[----:B--2---:R-:W-:Y:S02]  /*13dd0*/  F2FP.BF16.PACK_AB R66, R249, R232 ;  /* 0x000000e8f942723e */ /* 0x004fe400000010ff */
[----:B-1----:R-:W-:Y:S02]  /*13de0*/  FSEL R0, R97, RZ, P0 ;  /* 0x000000ff61007208 */ /* 0x002fe40000000000 */
[----:B------:R-:W-:Y:S02]  /*13df0*/  FSETP.NEU.FTZ.AND P0, PT, R95, -INF , PT ;  /* 0xff8000005f00780b */ /* 0x000fe40003f1d000 */
[----:B---3--:R-:W-:Y:S01]  /*13e00*/  F2FP.BF16.PACK_AB R67, R247, R230 ;  /* 0x000000e6f743723e */ /* 0x008fe200000010ff */
[----:B------:R-:W-:Y:S01]  /*13e10*/  FADD.FTZ R0, -R0, R93 ;  /* 0x0000005d00007221 */ /* 0x000fe20000010100 */
[----:B------:R-:W-:Y:S03]  /*13e20*/  FSEL R49, R2, RZ, P0 ;  /* 0x000000ff02317208 */ /* 0x000fe60000000000 */
[----:B------:R-:W-:Y:S02]  /*13e30*/  FMUL.FTZ R0, R0, c[0x0][0x2d0] ;  /* 0x0000b40000007a20 */ /* 0x000fe40000410000 */
[--C-:B------:R-:W-:Y:S02]  /*13e40*/  FFMA.FTZ R2, R12, c[0x0][0x2d0], -R49.reuse ;  /* 0x0000b4000c027a23 */ /* 0x100fe40000010831 */
[----:B------:R-:W1:Y:S01]  /*13e50*/  MUFU.EX2 R60, R0 ;  /* 0x00000000003c7308 */ /* 0x000e620000000800 */
[--C-:B------:R-:W-:Y:S02]  /*13e60*/  FFMA.FTZ R63, R213, c[0x0][0x2d0], -R49.reuse ;  /* 0x0000b400d53f7a23 */ /* 0x100fe40000010831 */
[--C-:B------:R-:W-:Y:S02]  /*13e70*/  FFMA.FTZ R92, R212, c[0x0][0x2d0], -R49.reuse ;  /* 0x0000b400d45c7a23 */ /* 0x100fe40000010831 */
[--C-:B------:R-:W-:Y:S05]  /*13e80*/  FFMA.FTZ R93, R185, c[0x0][0x2d0], -R49.reuse ;  /* 0x0000b400b95d7a23 */ /* 0x100fea0000010831 */
[----:B------:R2:W-:Y:S01]  /*13e90*/  MUFU.EX2 R226, R2 ;  /* 0x0000000200e27308 */ /* 0x0005e20000000800 */
[C---:B-1----:R-:W-:Y:S02]  /*13ea0*/  FMUL.FTZ R5, R60.reuse, R101 ;  /* 0x000000653c057220 */ /* 0x042fe40000410000 */
[C---:B------:R-:W-:Y:S02]  /*13eb0*/  FMUL.FTZ R17, R60.reuse, R113 ;  /* 0x000000713c117220 */ /* 0x040fe40000410000 */
[C---:B------:R-:W-:Y:S02]  /*13ec0*/  FMUL.FTZ R84, R60.reuse, R84 ;  /* 0x000000543c547220 */ /* 0x040fe40000410000 */
[C---:B------:R-:W-:Y:S02]  /*13ed0*/  FMUL.FTZ R85, R60.reuse, R85 ;  /* 0x000000553c557220 */ /* 0x040fe40000410000 */
[----:B------:R-:W-:Y:S02]  /*13ee0*/  FMUL.FTZ R24, R60, R120 ;  /* 0x000000783c187220 */ /* 0x000fe40000410000 */
[--C-:B--2---:R-:W-:Y:S02]  /*13ef0*/  FFMA.FTZ R2, R20, c[0x0][0x2d0], -R49.reuse ;  /* 0x0000b40014027a23 */ /* 0x104fe40000010831 */
[----:B------:R-:W1:Y:S01]  /*13f00*/  LDSM.16.MT88.4 R20, [R189] ;  /* 0x00000000bd14783b */ /* 0x000e620000004200 */
[--C-:B------:R-:W-:Y:S01]  /*13f10*/  FFMA.FTZ R113, R221, c[0x0][0x2d0], -R48.reuse ;  /* 0x0000b400dd717a23 */ /* 0x100fe20000010830 */
[----:B------:R2:W3:Y:S01]  /*13f20*/  MUFU.EX2 R227, R2 ;  /* 0x0000000200e37308 */ /* 0x0004e20000000800 */
[----:B------:R-:W-:Y:S02]  /*13f30*/  FMUL.FTZ R25, R60, R121 ;  /* 0x000000793c197220 */ /* 0x000fe40000410000 */
[----:B------:R-:W-:Y:S02]  /*13f40*/  FFMA.FTZ R121, R70, c[0x0][0x2d0], -R48 ;  /* 0x0000b40046797a23 */ /* 0x000fe40000010830 */
[----:B------:R-:W-:Y:S02]  /*13f50*/  FMUL.FTZ R40, R60, R136 ;  /* 0x000000883c287220 */ /* 0x000fe40000410000 */
[--C-:B------:R-:W-:Y:S02]  /*13f60*/  FFMA.FTZ R101, R210, c[0x0][0x2d0], -R49.reuse ;  /* 0x0000b400d2657a23 */ /* 0x100fe40000010831 */
[--C-:B--2---:R-:W-:Y:S01]  /*13f70*/  FFMA.FTZ R2, R19, c[0x0][0x2d0], -R49.reuse ;  /* 0x0000b40013027a23 */ /* 0x104fe20000010831 */
[----:B---3--:R-:W-:Y:S03]  /*13f80*/  F2FP.BF16.PACK_AB R56, R227, R226 ;  /* 0x000000e2e338723e */ /* 0x008fe600000010ff */
[----:B------:R2:W-:Y:S02]  /*13f90*/  MUFU.EX2 R242, R2 ;  /* 0x0000000200f27308 */ /* 0x0005e40000000800 */
[--C-:B--2---:R-:W-:Y:S02]  /*13fa0*/  FFMA.FTZ R2, R16, c[0x0][0x2d0], -R49.reuse ;  /* 0x0000b40010027a23 */ /* 0x104fe40000010831 */
[----:B------:R-:W-:Y:S06]  /*13fb0*/  FMUL.FTZ R16, R60, R112 ;  /* 0x000000703c107220 */ /* 0x000fec0000410000 */
[----:B------:R2:W3:Y:S01]  /*13fc0*/  MUFU.EX2 R244, R2 ;  /* 0x0000000200f47308 */ /* 0x0004e20000000800 */
[----:B------:R-:W-:Y:S01]  /*13fd0*/  FFMA.FTZ R112, R55, c[0x0][0x2d0], -R32 ;  /* 0x0000b40037707a23 */ /* 0x000fe20000010820 */
[----:B--2---:R-:W-:Y:S02]  /*13fe0*/  FSEL R2, R96, RZ, P1 ;  /* 0x000000ff60027208 */ /* 0x004fe40000800000 */
[----:B---3--:R-:W-:Y:S03]  /*13ff0*/  F2FP.BF16.PACK_AB R58, R244, R242 ;  /* 0x000000f2f43a723e */ /* 0x008fe600000010ff */
[----:B------:R-:W-:Y:S01]  /*14000*/  FADD.FTZ R0, -R2, R94 ;  /* 0x0000005e02007221 */ /* 0x000fe20000010100 */
[----:B------:R-:W-:Y:S01]  /*14010*/  FSEL R2, R95, RZ, P0 ;  /* 0x000000ff5f027208 */ /* 0x000fe20000000000 */
[--C-:B------:R-:W-:Y:S01]  /*14020*/  FFMA.FTZ R94, R186, c[0x0][0x2d0], -R49.reuse ;  /* 0x0000b400ba5e7a23 */ /* 0x100fe20000010831 */
[----:B------:R-:W-:Y:S01]  /*14030*/  FSETP.NEU.FTZ.AND P0, PT, R61, -INF , PT ;  /* 0xff8000003d00780b */ /* 0x000fe20003f1d000 */
[----:B------:R-:W-:Y:S03]  /*14040*/  FMUL.FTZ R0, R0, c[0x0][0x2d0] ;  /* 0x0000b40000007a20 */ /* 0x000fe60000410000 */
[----:B------:R-:W-:Y:S01]  /*14050*/  FSEL R52, R4, RZ, P0 ;  /* 0x000000ff04347208 */ /* 0x000fe20000000000 */
[----:B------:R2:W3:Y:S04]  /*14060*/  MUFU.EX2 R3, R0 ;  /* 0x0000000000037308 */ /* 0x0004e80000000800 */
[--C-:B------:R-:W-:Y:S02]  /*14070*/  FFMA.FTZ R4, R13, c[0x0][0x2d0], -R52.reuse ;  /* 0x0000b4000d047a23 */ /* 0x100fe40000010834 */
[----:B------:R-:W-:Y:S04]  /*14080*/  FFMA.FTZ R120, R174, c[0x0][0x2d0], -R52 ;  /* 0x0000b400ae787a23 */ /* 0x000fe80000010834 */
[----:B------:R4:W-:Y:S01]  /*14090*/  MUFU.EX2 R162, R4 ;  /* 0x0000000400a27308 */ /* 0x0009e20000000800 */
[----:B--2---:R-:W-:Y:S02]  /*140a0*/  FADD.FTZ R0, -R2, R98 ;  /* 0x0000006202007221 */ /* 0x004fe40000010100 */
[C---:B---3--:R-:W-:Y:S02]  /*140b0*/  FMUL.FTZ R6, R3.reuse, R102 ;  /* 0x0000006603067220 */ /* 0x048fe40000410000 */
[----:B------:R-:W-:Y:S02]  /*140c0*/  FMUL.FTZ R0, R0, c[0x0][0x2d0] ;  /* 0x0000b40000007a20 */ /* 0x000fe40000410000 */
[C---:B------:R-:W-:Y:S03]  /*140d0*/  FMUL.FTZ R43, R3.reuse, R139 ;  /* 0x0000008b032b7220 */ /* 0x040fe60000410000 */
[----:B------:R2:W3:Y:S01]  /*140e0*/  MUFU.EX2 R2, R0 ;  /* 0x0000000000027308 */ /* 0x0004e20000000800 */
[----:B------:R-:W-:Y:S02]  /*140f0*/  FMUL.FTZ R7, R3, R103 ;  /* 0x0000006703077220 */ /* 0x000fe40000410000 */
[----:B----4-:R-:W-:Y:S02]  /*14100*/  FFMA.FTZ R4, R15, c[0x0][0x2d0], -R52 ;  /* 0x0000b4000f047a23 */ /* 0x010fe40000010834 */
[----:B------:R-:W-:Y:S02]  /*14110*/  FFMA.FTZ R103, R222, c[0x0][0x2d0], -R48 ;  /* 0x0000b400de677a23 */ /* 0x000fe40000010830 */
[----:B------:R-:W-:Y:S02]  /*14120*/  FFMA.FTZ R102, R83, c[0x0][0x2d0], -R52 ;  /* 0x0000b40053667a23 */ /* 0x000fe40000010834 */
[C---:B------:R-:W-:Y:S01]  /*14130*/  FMUL.FTZ R18, R3.reuse, R114 ;  /* 0x0000007203127220 */ /* 0x040fe20000410000 */
[----:B------:R4:W-:Y:S01]  /*14140*/  MUFU.EX2 R241, R4 ;  /* 0x0000000400f17308 */ /* 0x0009e20000000800 */
[C---:B------:R-:W-:Y:S02]  /*14150*/  FMUL.FTZ R19, R3.reuse, R115 ;  /* 0x0000007303137220 */ /* 0x040fe40000410000 */
[C---:B------:R-:W-:Y:S02]  /*14160*/  FMUL.FTZ R86, R3.reuse, R86 ;  /* 0x0000005603567220 */ /* 0x040fe40000410000 */
[----:B------:R-:W-:Y:S02]  /*14170*/  FMUL.FTZ R87, R3, R87 ;  /* 0x0000005703577220 */ /* 0x000fe40000410000 */
[--C-:B------:R-:W-:Y:S02]  /*14180*/  FFMA.FTZ R115, R51, c[0x0][0x2d0], -R32.reuse ;  /* 0x0000b40033737a23 */ /* 0x100fe40000010820 */
[--C-:B------:R-:W-:Y:S01]  /*14190*/  FFMA.FTZ R114, R38, c[0x0][0x2d0], -R32.reuse ;  /* 0x0000b40026727a23 */ /* 0x100fe20000010820 */
[----:B------:R-:W-:Y:S01]  /*141a0*/  MUFU.EX2 R174, R103 ;  /* 0x0000006700ae7308 */ /* 0x000fe20000000800 */
[----:B------:R-:W-:Y:S02]  /*141b0*/  FMUL.FTZ R27, R3, R123 ;  /* 0x0000007b031b7220 */ /* 0x000fe40000410000 */
[----:B------:R-:W-:Y:S02]  /*141c0*/  FFMA.FTZ R123, R37, c[0x0][0x2d0], -R32 ;  /* 0x0000b400257b7a23 */ /* 0x000fe40000010820 */
[--C-:B--2---:R-:W-:Y:S02]  /*141d0*/  FFMA.FTZ R0, R10, c[0x0][0x2d0], -R52.reuse ;  /* 0x0000b4000a007a23 */ /* 0x104fe40000010834 */
[C---:B---3--:R-:W-:Y:S02]  /*141e0*/  FMUL.FTZ R8, R2.reuse, R104 ;  /* 0x0000006802087220 */ /* 0x048fe40000410000 */
[--C-:B------:R-:W-:Y:S01]  /*141f0*/  FFMA.FTZ R104, R77, c[0x0][0x2d0], -R52.reuse ;  /* 0x0000b4004d687a23 */ /* 0x100fe20000010834 */
[----:B------:R2:W3:Y:S01]  /*14200*/  MUFU.EX2 R161, R0 ;  /* 0x0000000000a17308 */ /* 0x0004e20000000800 */
[C---:B------:R-:W-:Y:S02]  /*14210*/  FMUL.FTZ R9, R2.reuse, R105 ;  /* 0x0000006902097220 */ /* 0x040fe40000410000 */
[----:B------:R-:W-:Y:S02]  /*14220*/  FMUL.FTZ R12, R2, R108 ;  /* 0x0000006c020c7220 */ /* 0x000fe40000410000 */
[----:B----4-:R-:W-:Y:S02]  /*14230*/  FMUL.FTZ R4, R60, R100 ;  /* 0x000000643c047220 */ /* 0x010fe40000410000 */
[--C-:B------:R-:W-:Y:S02]  /*14240*/  FFMA.FTZ R100, R209, c[0x0][0x2d0], -R49.reuse ;  /* 0x0000b400d1647a23 */ /* 0x100fe40000010831 */
[--C-:B------:R-:W-:Y:S01]  /*14250*/  FFMA.FTZ R108, R76, c[0x0][0x2d0], -R52.reuse ;  /* 0x0000b4004c6c7a23 */ /* 0x100fe20000010834 */
[----:B------:R-:W-:Y:S01]  /*14260*/  MUFU.EX2 R169, R115 ;  /* 0x0000007300a97308 */ /* 0x000fe20000000800 */
[----:B------:R-:W-:Y:S01]  /*14270*/  LDSM.16.MT88.4 R76, [R193+0x800] ;  /* 0x00080000c14c783b */ /* 0x000fe20000004200 */
[-C--:B-1----:R-:W-:Y:S05]  /*14280*/  HMMA.16816.F32.BF16 R4, R64, R20.reuse, R4 ;  /* 0x000000144004723c */ /* 0x082fea0000041804 */
[C---:B------:R-:W-:Y:S02]  /*14290*/  FMUL.FTZ R13, R2.reuse, R109 ;  /* 0x0000006d020d7220 */ /* 0x040fe40000410000 */
[C---:B------:R-:W-:Y:S01]  /*142a0*/  FMUL.FTZ R88, R2.reuse, R88 ;  /* 0x0000005802587220 */ /* 0x040fe20000410000 */
[----:B------:R-:W-:Y:S01]  /*142b0*/  MUFU.EX2 R164, R100 ;  /* 0x0000006400a47308 */ /* 0x000fe20000000800 */
[----:B------:R-:W-:Y:S03]  /*142c0*/  FMUL.FTZ R89, R2, R89 ;  /* 0x0000005902597220 */ /* 0x000fe60000410000 */
[----:B--2---:R-:W-:Y:S01]  /*142d0*/  FFMA.FTZ R0, R11, c[0x0][0x2d0], -R52 ;  /* 0x0000b4000b007a23 */ /* 0x004fe20000010834 */
[----:B---3--:R-:W-:Y:S01]  /*142e0*/  F2FP.BF16.PACK_AB R57, R162, R161 ;  /* 0x000000a1a239723e */ /* 0x008fe200000010ff */
[----:B------:R-:W-:Y:S02]  /*142f0*/  FMUL.FTZ R26, R3, R122 ;  /* 0x0000007a031a7220 */ /* 0x000fe40000410000 */
[C---:B------:R-:W-:Y:S02]  /*14300*/  FMUL.FTZ R33, R2.reuse, R129 ;  /* 0x0000008102217220 */ /* 0x040fe40000410000 */
[----:B------:R1:W2:Y:S01]  /*14310*/  MUFU.EX2 R235, R0 ;  /* 0x0000000000eb7308 */ /* 0x0002a20000000800 */
[----:B------:R-:W-:Y:S02]  /*14320*/  FMUL.FTZ R37, R2, R133 ;  /* 0x0000008502257220 */ /* 0x000fe40000410000 */
[----:B------:R-:W-:Y:S02]  /*14330*/  FFMA.FTZ R105, R215, c[0x0][0x2d0], -R48 ;  /* 0x0000b400d7697a23 */ /* 0x000fe40000010830 */
[--C-:B------:R-:W-:Y:S02]  /*14340*/  FFMA.FTZ R122, R184, c[0x0][0x2d0], -R49.reuse ;  /* 0x0000b400b87a7a23 */ /* 0x100fe40000010831 */
[----:B------:R-:W-:Y:S02]  /*14350*/  FFMA.FTZ R98, R187, c[0x0][0x2d0], -R49 ;  /* 0x0000b400bb627a23 */ /* 0x000fe40000010831 */
[--C-:B------:R-:W-:Y:S01]  /*14360*/  FFMA.FTZ R109, R73, c[0x0][0x2d0], -R52.reuse ;  /* 0x0000b400496d7a23 */ /* 0x100fe20000010834 */
[----:B------:R-:W-:Y:S01]  /*14370*/  MUFU.EX2 R215, R50 ;  /* 0x0000003200d77308 */ /* 0x000fe20000000800 */
[----:B------:R-:W-:Y:S09]  /*14380*/  FFMA.FTZ R129, R75, c[0x0][0x2d0], -R52 ;  /* 0x0000b4004b817a23 */ /* 0x000ff20000010834 */
[----:B------:R-:W-:Y:S01]  /*14390*/  MUFU.EX2 R167, R98 ;  /* 0x0000006200a77308 */ /* 0x000fe20000000800 */
[----:B-1----:R-:W-:Y:S02]  /*143a0*/  FSEL R0, R61, RZ, P0 ;  /* 0x000000ff3d007208 */ /* 0x002fe40000000000 */
[----:B--2---:R-:W-:Y:S03]  /*143b0*/  F2FP.BF16.PACK_AB R59, R241, R235 ;  /* 0x000000ebf13b723e */ /* 0x004fe600000010ff */
[----:B------:R-:W-:Y:S04]  /*143c0*/  FADD.FTZ R0, -R0, R99 ;  /* 0x0000006300007221 */ /* 0x000fe80000010100 */
[----:B------:R-:W-:Y:S01]  /*143d0*/  MUFU.EX2 R98, R122 ;  /* 0x0000007a00627308 */ /* 0x000fe20000000800 */
[--C-:B------:R-:W-:Y:S02]  /*143e0*/  FFMA.FTZ R99, R208, c[0x0][0x2d0], -R49.reuse ;  /* 0x0000b400d0637a23 */ /* 0x100fe40000010831 */
[----:B------:R-:W-:Y:S07]  /*143f0*/  FMUL.FTZ R0, R0, c[0x0][0x2d0] ;  /* 0x0000b40000007a20 */ /* 0x000fee0000410000 */
[----:B------:R-:W1:Y:S10]  /*14400*/  MUFU.EX2 R0, R0 ;  /* 0x0000000000007308 */ /* 0x000e740000000800 */
[----:B------:R-:W-:Y:S01]  /*14410*/  MUFU.EX2 R133, R63 ;  /* 0x0000003f00857308 */ /* 0x000fe20000000800 */
[C---:B-1----:R-:W-:Y:S02]  /*14420*/  FMUL.FTZ R10, R0.reuse, R106 ;  /* 0x0000006a000a7220 */ /* 0x042fe40000410000 */
[C---:B------:R-:W-:Y:S02]  /*14430*/  FMUL.FTZ R11, R0.reuse, R107 ;  /* 0x0000006b000b7220 */ /* 0x040fe40000410000 */
[C---:B------:R-:W-:Y:S05]  /*14440*/  FMUL.FTZ R50, R0.reuse, R146 ;  /* 0x0000009200327220 */ /* 0x040fea0000410000 */
[----:B------:R-:W-:Y:S01]  /*14450*/  MUFU.EX2 R146, R101 ;  /* 0x0000006500927308 */ /* 0x000fe20000000800 */
[C---:B------:R-:W-:Y:S01]  /*14460*/  FMUL.FTZ R14, R0.reuse, R110 ;  /* 0x0000006e000e7220 */ /* 0x040fe20000410000 */
[C---:B------:R-:W-:Y:S04]  /*14470*/  HMMA.16816.F32.BF16 R8, R56.reuse, R20, R8 ;  /* 0x000000143808723c */ /* 0x040fe80000041808 */
[----:B------:R-:W-:Y:S02]  /*14480*/  FMUL.FTZ R15, R0, R111 ;  /* 0x0000006f000f7220 */ /* 0x000fe40000410000 */
[--C-:B------:R-:W-:Y:S02]  /*14490*/  FFMA.FTZ R111, R54, c[0x0][0x2d0], -R32.reuse ;  /* 0x0000b400366f7a23 */ /* 0x100fe40000010820 */
[----:B------:R-:W-:Y:S02]  /*144a0*/  FFMA.FTZ R20, R163, c[0x0][0x2d0], -R32 ;  /* 0x0000b400a3147a23 */ /* 0x000fe40000010820 */
[----:B------:R-:W2:Y:S01]  /*144b0*/  LDL.LU R163, [R1] ;  /* 0x0000000001a37983 */ /* 0x000ea20000300800 */
[-C--:B------:R-:W-:Y:S01]  /*144c0*/  HMMA.16816.F32.BF16 R12, R56, R22.reuse, R12 ;  /* 0x00000016380c723c */ /* 0x080fe2000004180c */
[----:B------:R1:W-:Y:S02]  /*144d0*/  MUFU.EX2 R233, R20 ;  /* 0x0000001400e97308 */ /* 0x0003e40000000800 */
[----:B------:R-:W-:Y:S02]  /*144e0*/  FMUL.FTZ R21, R2, R117 ;  /* 0x0000007502157220 */ /* 0x000fe40000410000 */
[----:B------:R-:W-:Y:S02]  /*144f0*/  FFMA.FTZ R117, R72, c[0x0][0x2d0], -R52 ;  /* 0x0000b40048757a23 */ /* 0x000fe40000010834 */
[----:B------:R-:W-:Y:S01]  /*14500*/  FFMA.FTZ R110, R53, c[0x0][0x2d0], -R32 ;  /* 0x0000b400356e7a23 */ /* 0x000fe20000010820 */
[C---:B------:R-:W-:Y:S04]  /*14510*/  HMMA.16816.F32.BF16 R16, R64.reuse, R22, R16 ;  /* 0x000000164010723c */ /* 0x040fe80000041810 */
[--C-:B------:R-:W-:Y:S02]  /*14520*/  FFMA.FTZ R53, R158, c[0x0][0x2d0], -R52.reuse ;  /* 0x0000b4009e357a23 */ /* 0x100fe40000010834 */
[----:B------:R-:W-:Y:S01]  /*14530*/  MUFU.EX2 R158, R121 ;  /* 0x00000079009e7308 */ /* 0x000fe20000000800 */
[C---:B------:R-:W-:Y:S01]  /*14540*/  FMUL.FTZ R90, R0.reuse, R90 ;  /* 0x0000005a005a7220 */ /* 0x040fe20000410000 */
[-C--:B------:R-:W-:Y:S04]  /*14550*/  HMMA.16816.F32.BF16 R84, R64, R28.reuse, R84 ;  /* 0x0000001c4054723c */ /* 0x080fe80000041854 */
[C---:B------:R-:W-:Y:S02]  /*14560*/  FMUL.FTZ R91, R0.reuse, R91 ;  /* 0x0000005b005b7220 */ /* 0x040fe40000410000 */
[----:B------:R-:W-:Y:S02]  /*14570*/  FMUL.FTZ R22, R0, R118 ;  /* 0x0000007600167220 */ /* 0x000fe40000410000 */
[----:B------:R-:W-:Y:S02]  /*14580*/  FFMA.FTZ R118, R175, c[0x0][0x2d0], -R52 ;  /* 0x0000b400af767a23 */ /* 0x000fe40000010834 */
[----:B------:R-:W-:Y:S01]  /*14590*/  MUFU.EX2 R175, R112 ;  /* 0x0000007000af7308 */ /* 0x000fe20000000800 */
[C---:B------:R-:W-:Y:S04]  /*145a0*/  HMMA.16816.F32.BF16 R88, R56.reuse, R28, R88 ;  /* 0x0000001c3858723c */ /* 0x040fe80000041858 */
[--C-:B-1----:R-:W-:Y:S02]  /*145b0*/  FFMA.FTZ R20, R166, c[0x0][0x2d0], -R32.reuse ;  /* 0x0000b400a6147a23 */ /* 0x102fe40000010820 */
[----:B------:R-:W-:Y:S02]  /*145c0*/  FMUL.FTZ R23, R0, R119 ;  /* 0x0000007700177220 */ /* 0x000fe40000410000 */
[--C-:B------:R-:W-:Y:S01]  /*145d0*/  FFMA.FTZ R28, R172, c[0x0][0x2d0], -R32.reuse ;  /* 0x0000b400ac1c7a23 */ /* 0x100fe20000010820 */
[----:B------:R1:W-:Y:S03]  /*145e0*/  MUFU.EX2 R252, R20 ;  /* 0x0000001400fc7308 */ /* 0x0003e60000000800 */
[----:B------:R-:W-:Y:S02]  /*145f0*/  FFMA.FTZ R29, R171, c[0x0][0x2d0], -R32 ;  /* 0x0000b400ab1d7a23 */ /* 0x000fe40000010820 */
[--C-:B------:R-:W-:Y:S02]  /*14600*/  FFMA.FTZ R32, R34, c[0x0][0x2d0], -R49.reuse ;  /* 0x0000b40022207a23 */ /* 0x100fe40000010831 */
[----:B------:R-:W-:Y:S02]  /*14610*/  FMUL.FTZ R34, R0, R130 ;  /* 0x0000008200227220 */ /* 0x000fe40000410000 */
[--C-:B------:R-:W-:Y:S01]  /*14620*/  FFMA.FTZ R107, R214, c[0x0][0x2d0], -R48.reuse ;  /* 0x0000b400d66b7a23 */ /* 0x100fe20000010830 */
[----:B------:R3:W-:Y:S01]  /*14630*/  MUFU.EX2 R245, R28 ;  /* 0x0000001c00f57308 */ /* 0x0007e20000000800 */
[C---:B------:R-:W-:Y:S02]  /*14640*/  FMUL.FTZ R38, R0.reuse, R134 ;  /* 0x0000008600267220 */ /* 0x040fe40000410000 */
[----:B------:R-:W-:Y:S02]  /*14650*/  FMUL.FTZ R39, R0, R135 ;  /* 0x0000008700277220 */ /* 0x000fe40000410000 */
[----:B------:R-:W-:Y:S02]  /*14660*/  FFMA.FTZ R106, R218, c[0x0][0x2d0], -R48 ;  /* 0x0000b400da6a7a23 */ /* 0x000fe40000010830 */
[--C-:B------:R-:W-:Y:S02]  /*14670*/  FFMA.FTZ R54, R157, c[0x0][0x2d0], -R52.reuse ;  /* 0x0000b4009d367a23 */ /* 0x100fe40000010834 */
[--C-:B------:R-:W-:Y:S01]  /*14680*/  FFMA.FTZ R130, R181, c[0x0][0x2d0], -R49.reuse ;  /* 0x0000b400b5827a23 */ /* 0x100fe20000010831 */
[----:B------:R4:W5:Y:S01]  /*14690*/  MUFU.EX2 R41, R29 ;  /* 0x0000001d00297308 */ /* 0x0009620000000800 */
[----:B------:R-:W-:Y:S02]  /*146a0*/  FMUL.FTZ R51, R0, R147 ;  /* 0x0000009300337220 */ /* 0x000fe40000410000 */
[----:B------:R-:W-:Y:S02]  /*146b0*/  FFMA.FTZ R119, R178, c[0x0][0x2d0], -R52 ;  /* 0x0000b400b2777a23 */ /* 0x000fe40000010834 */
[--C-:B-1----:R-:W-:Y:S02]  /*146c0*/  FFMA.FTZ R20, R170, c[0x0][0x2d0], -R48.reuse ;  /* 0x0000b400aa147a23 */ /* 0x102fe40000010830 */
[----:B------:R-:W-:Y:S03]  /*146d0*/  FMUL.FTZ R55, R0, R155 ;  /* 0x0000009b00377220 */ /* 0x000fe60000410000 */
[----:B------:R1:W-:Y:S01]  /*146e0*/  MUFU.EX2 R231, R20 ;  /* 0x0000001400e77308 */ /* 0x0003e20000000800 */
[----:B---3--:R-:W-:Y:S09]  /*146f0*/  FFMA.FTZ R28, R180, c[0x0][0x2d0], -R48 ;  /* 0x0000b400b41c7a23 */ /* 0x008ff20000010830 */
[----:B------:R3:W-:Y:S01]  /*14700*/  MUFU.EX2 R243, R28 ;  /* 0x0000001c00f37308 */ /* 0x0007e20000000800 */
[C---:B----4-:R-:W-:Y:S01]  /*14710*/  FMUL.FTZ R29, R60.reuse, R125 ;  /* 0x0000007d3c1d7220 */ /* 0x050fe20000410000 */
[----:B-----5:R-:W-:Y:S01]  /*14720*/  MOV R217, R41 ;  /* 0x0000002900d97202 */ /* 0x020fe20000000f00 */
[----:B------:R-:W-:Y:S02]  /*14730*/  FMUL.FTZ R41, R60, R137 ;  /* 0x000000893c297220 */ /* 0x000fe40000410000 */
[----:B------:R-:W-:Y:S05]  /*14740*/  FFMA.FTZ R125, R177, c[0x0][0x2d0], -R52 ;  /* 0x0000b400b17d7a23 */ /* 0x000fea0000010834 */
[----:B------:R4:W-:Y:S01]  /*14750*/  MUFU.EX2 R250, R32 ;  /* 0x0000002000fa7308 */ /* 0x0009e20000000800 */
[C---:B-1----:R-:W-:Y:S02]  /*14760*/  FMUL.FTZ R20, R2.reuse, R116 ;  /* 0x0000007402147220 */ /* 0x042fe40000410000 */
[--C-:B------:R-:W-:Y:S07]  /*14770*/  FFMA.FTZ R116, R71, c[0x0][0x2d0], -R48.reuse ;  /* 0x0000b40047747a23 */ /* 0x100fee0000010830 */
[----:B------:R-:W-:Y:S01]  /*14780*/  MUFU.EX2 R181, R81 ;  /* 0x0000005100b57308 */ /* 0x000fe20000000800 */
[-C--:B------:R-:W-:Y:S03]  /*14790*/  HMMA.16816.F32.BF16 R20, R56, R30.reuse, R20 ;  /* 0x0000001e3814723c */ /* 0x080fe60000041814 */
[----:B---3--:R-:W-:Y:S05]  /*147a0*/  FFMA.FTZ R28, R179, c[0x0][0x2d0], -R48 ;  /* 0x0000b400b31c7a23 */ /* 0x008fea0000010830 */
[C---:B------:R-:W-:Y:S01]  /*147b0*/  HMMA.16816.F32.BF16 R24, R64.reuse, R30, R24 ;  /* 0x0000001e4018723c */ /* 0x040fe20000041818 */
[----:B------:R1:W3:Y:S03]  /*147c0*/  MUFU.EX2 R42, R28 ;  /* 0x0000001c002a7308 */ /* 0x0002e60000000800 */
[----:B----4-:R-:W-:Y:S03]  /*147d0*/  FMUL.FTZ R32, R2, R128 ;  /* 0x0000008002207220 */ /* 0x010fe60000410000 */
[C---:B------:R-:W-:Y:S02]  /*147e0*/  FMUL.FTZ R30, R3.reuse, R126 ;  /* 0x0000007e031e7220 */ /* 0x040fe40000410000 */
[----:B------:R-:W-:Y:S02]  /*147f0*/  FMUL.FTZ R31, R3, R127 ;  /* 0x0000007f031f7220 */ /* 0x000fe40000410000 */
[----:B------:R4:W-:Y:S01]  /*14800*/  MUFU.EX2 R180, R54 ;  /* 0x0000003600b47308 */ /* 0x0009e20000000800 */
[--C-:B------:R-:W-:Y:S02]  /*14810*/  FFMA.FTZ R128, R182, c[0x0][0x2d0], -R49.reuse ;  /* 0x0000b400b6807a23 */ /* 0x100fe40000010831 */
[--C-:B------:R-:W-:Y:S02]  /*14820*/  FFMA.FTZ R126, R183, c[0x0][0x2d0], -R49.reuse ;  /* 0x0000b400b77e7a23 */ /* 0x100fe40000010831 */
[--C-:B------:R-:W-:Y:S05]  /*14830*/  FFMA.FTZ R127, R176, c[0x0][0x2d0], -R52.reuse ;  /* 0x0000b400b07f7a23 */ /* 0x100fea0000010834 */
[----:B------:R5:W-:Y:S01]  /*14840*/  MUFU.EX2 R182, R53 ;  /* 0x0000003500b67308 */ /* 0x000be20000000800 */
[--C-:B-1----:R-:W-:Y:S02]  /*14850*/  FFMA.FTZ R28, R36, c[0x0][0x2d0], -R49.reuse ;  /* 0x0000b400241c7a23 */ /* 0x102fe40000010831 */
[--C-:B------:R-:W-:Y:S07]  /*14860*/  FFMA.FTZ R36, R68, c[0x0][0x2d0], -R49.reuse ;  /* 0x0000b40044247a23 */ /* 0x100fee0000010831 */
[----:B------:R1:W-:Y:S01]  /*14870*/  MUFU.EX2 R234, R28 ;  /* 0x0000001c00ea7308 */ /* 0x0003e20000000800 */
[----:B----4-:R-:W-:Y:S09]  /*14880*/  FMUL.FTZ R54, R0, R154 ;  /* 0x0000009a00367220 */ /* 0x010ff20000410000 */
[----:B------:R-:W-:Y:S01]  /*14890*/  MUFU.EX2 R183, R82 ;  /* 0x0000005200b77308 */ /* 0x000fe20000000800 */
[----:B-----5:R-:W-:Y:S09]  /*148a0*/  FMUL.FTZ R53, R2, R153 ;  /* 0x0000009902357220 */ /* 0x020ff20000410000 */
[----:B------:R4:W-:Y:S01]  /*148b0*/  MUFU.EX2 R178, R80 ;  /* 0x0000005000b27308 */ /* 0x0009e20000000800 */
[----:B-1----:R-:W-:Y:S02]  /*148c0*/  FFMA.FTZ R28, R35, c[0x0][0x2d0], -R49 ;  /* 0x0000b400231c7a23 */ /* 0x002fe40000010831 */
[----:B------:R-:W-:Y:S02]  /*148d0*/  FMUL.FTZ R35, R0, R131 ;  /* 0x0000008300237220 */ /* 0x000fe40000410000 */
[----:B------:R-:W-:Y:S05]  /*148e0*/  FMUL.FTZ R49, R2, R145 ;  /* 0x0000009102317220 */ /* 0x000fea0000410000 */
[----:B------:R1:W5:Y:S01]  /*148f0*/  MUFU.EX2 R239, R28 ;  /* 0x0000001c00ef7308 */ /* 0x0003620000000800 */
[----:B------:R-:W-:Y:S02]  /*14900*/  FFMA.FTZ R131, R74, c[0x0][0x2d0], -R52 ;  /* 0x0000b4004a837a23 */ /* 0x000fe40000010834 */
[----:B------:R-:W-:Y:S07]  /*14910*/  LDSM.16.MT88.4 R72, [R189+0x800] ;  /* 0x00080000bd48783b */ /* 0x000fee0000004200 */
[----:B------:R-:W-:Y:S01]  /*14920*/  MUFU.EX2 R179, R62 ;  /* 0x0000003e00b37308 */ /* 0x000fe20000000800 */
[----:B----4-:R-:W-:Y:S09]  /*14930*/  LDSM.16.MT88.4 R80, [R190+0x800] ;  /* 0x00080000be50783b */ /* 0x010ff20000004200 */
[----:B------:R-:W-:Y:S01]  /*14940*/  MUFU.EX2 R171, R114 ;  /* 0x0000007200ab7308 */ /* 0x000fe20000000800 */
[----:B-1----:R-:W-:Y:S02]  /*14950*/  FMUL.FTZ R28, R60, R124 ;  /* 0x0000007c3c1c7220 */ /* 0x002fe40000410000 */
[--C-:B------:R-:W-:Y:S02]  /*14960*/  FFMA.FTZ R124, R69, c[0x0][0x2d0], -R48.reuse ;  /* 0x0000b400457c7a23 */ /* 0x100fe40000010830 */
[----:B------:R-:W1:Y:S05]  /*14970*/  LDSM.16.MT88.4 R68, [R192] ;  /* 0x00000000c044783b */ /* 0x000e6a0000004200 */
[----:B------:R-:W-:Y:S01]  /*14980*/  MUFU.EX2 R166, R156 ;  /* 0x0000009c00a67308 */ /* 0x000fe20000000800 */
[-C--:B------:R-:W-:Y:S08]  /*14990*/  HMMA.16816.F32.BF16 R28, R64, R44.reuse, R28 ;  /* 0x0000002c401c723c */ /* 0x080ff0000004181c */
[C---:B------:R-:W-:Y:S01]  /*149a0*/  HMMA.16816.F32.BF16 R32, R56.reuse, R44, R32 ;  /* 0x0000002c3820723c */ /* 0x040fe20000041820 */
[----:B------:R-:W-:Y:S06]  /*149b0*/  MUFU.EX2 R156, R120 ;  /* 0x00000078009c7308 */ /* 0x000fec0000000800 */
[--C-:B------:R-:W-:Y:S01]  /*149c0*/  FFMA.FTZ R44, R219, c[0x0][0x2d0], -R48.reuse ;  /* 0x0000b400db2c7a23 */ /* 0x100fe20000010830 */
[----:B---3--:R-:W-:Y:S01]  /*149d0*/  MOV R219, R42 ;  /* 0x0000002a00db7202 */ /* 0x008fe20000000f00 */
[----:B------:R-:W-:Y:S02]  /*149e0*/  FFMA.FTZ R45, R220, c[0x0][0x2d0], -R48 ;  /* 0x0000b400dc2d7a23 */ /* 0x000fe40000010830 */
[----:B------:R3:W-:Y:S01]  /*149f0*/  MUFU.EX2 R186, R44 ;  /* 0x0000002c00ba7308 */ /* 0x0007e20000000800 */
[--C-:B------:R-:W-:Y:S02]  /*14a00*/  FFMA.FTZ R48, R159, c[0x0][0x2d0], -R52.reuse ;  /* 0x0000b4009f307a23 */ /* 0x100fe40000010834 */
[----:B------:R-:W-:Y:S02]  /*14a10*/  FMUL.FTZ R42, R3, R138 ;  /* 0x0000008a032a7220 */ /* 0x000fe40000410000 */
[----:B------:R-:W-:Y:S05]  /*14a20*/  LDSM.16.MT88.4 R136, [R190+0x2000] ;  /* 0x00200000be88783b */ /* 0x000fea0000004200 */
[----:B------:R4:W-:Y:S10]  /*14a30*/  MUFU.EX2 R220, R36 ;  /* 0x0000002400dc7308 */ /* 0x0009f40000000800 */
[----:B------:R1:W-:Y:S01]  /*14a40*/  MUFU.EX2 R214, R45 ;  /* 0x0000002d00d67308 */ /* 0x0003e20000000800 */
[----:B---3--:R-:W-:Y:S02]  /*14a50*/  FFMA.FTZ R44, R173, c[0x0][0x2d0], -R52 ;  /* 0x0000b400ad2c7a23 */ /* 0x008fe40000010834 */
[C---:B------:R-:W-:Y:S07]  /*14a60*/  FMUL.FTZ R52, R2.reuse, R152 ;  /* 0x0000009802347220 */ /* 0x040fee0000410000 */
[----:B------:R3:W-:Y:S01]  /*14a70*/  MUFU.EX2 R134, R44 ;  /* 0x0000002c00867308 */ /* 0x0007e20000000800 */
[----:B----4-:R-:W-:Y:S09]  /*14a80*/  FMUL.FTZ R36, R2, R132 ;  /* 0x0000008402247220 */ /* 0x010ff20000410000 */
[----:B------:R4:W2:Y:S01]  /*14a90*/  MUFU.EX2 R135, R48 ;  /* 0x0000003000877308 */ /* 0x0008a20000000800 */
[-C--:B------:R-:W-:Y:S03]  /*14aa0*/  HMMA.16816.F32.BF16 R36, R56, R46.reuse, R36 ;  /* 0x0000002e3824723c */ /* 0x080fe60000041824 */
[C---:B-1----:R-:W-:Y:S05]  /*14ab0*/  FMUL.FTZ R45, R60.reuse, R141 ;  /* 0x0000008d3c2d7220 */ /* 0x042fea0000410000 */
[C---:B------:R-:W-:Y:S01]  /*14ac0*/  HMMA.16816.F32.BF16 R40, R64.reuse, R46, R40 ;  /* 0x0000002e4028723c */ /* 0x040fe20000041828 */
[----:B------:R1:W-:Y:S03]  /*14ad0*/  MUFU.EX2 R132, R102 ;  /* 0x0000006600847308 */ /* 0x0003e60000000800 */
[----:B---3--:R-:W-:Y:S03]  /*14ae0*/  FMUL.FTZ R44, R60, R140 ;  /* 0x0000008c3c2c7220 */ /* 0x008fe60000410000 */
[C---:B------:R-:W-:Y:S02]  /*14af0*/  FMUL.FTZ R46, R3.reuse, R142 ;  /* 0x0000008e032e7220 */ /* 0x040fe40000410000 */
[----:B------:R-:W-:Y:S02]  /*14b00*/  FMUL.FTZ R47, R3, R143 ;  /* 0x0000008f032f7220 */ /* 0x000fe40000410000 */
[----:B------:R-:W-:Y:S01]  /*14b10*/  MUFU.EX2 R141, R108 ;  /* 0x0000006c008d7308 */ /* 0x000fe20000000800 */
[C---:B----4-:R-:W-:Y:S04]  /*14b20*/  FMUL.FTZ R48, R2.reuse, R144 ;  /* 0x0000009002307220 */ /* 0x050fe80000410000 */
[-C--:B------:R-:W-:Y:S03]  /*14b30*/  HMMA.16816.F32.BF16 R44, R64, R68.reuse, R44 ;  /* 0x00000044402c723c */ /* 0x080fe6000004182c */
[----:B------:R-:W-:Y:S02]  /*14b40*/  FFMA.FTZ R2, R2, R251, R226 ;  /* 0x000000fb02027223 */ /* 0x000fe400000100e2 */
[----:B------:R-:W-:Y:S02]  /*14b50*/  MUFU.EX2 R140, R109 ;  /* 0x0000006d008c7308 */ /* 0x000fe40000000800 */
[----:B------:R-:W-:Y:S01]  /*14b60*/  FADD.FTZ R2, R227, R2 ;  /* 0x00000002e3027221 */ /* 0x000fe20000010000 */
[C---:B------:R-:W-:Y:S01]  /*14b70*/  HMMA.16816.F32.BF16 R48, R56.reuse, R68, R48 ;  /* 0x000000443830723c */ /* 0x040fe20000041830 */
[----:B-1----:R-:W-:Y:S03]  /*14b80*/  LDSM.16.MT88.4 R100, [R190+0x1000] ;  /* 0x00100000be64783b */ /* 0x002fe60000004200 */
[----:B------:R-:W-:Y:S03]  /*14b90*/  FADD.FTZ R2, R242, R2 ;  /* 0x00000002f2027221 */ /* 0x000fe60000010000 */
[----:B-----5:R-:W-:Y:S01]  /*14ba0*/  F2FP.BF16.PACK_AB R68, R239, R234 ;  /* 0x000000eaef44723e */ /* 0x020fe200000010ff */
[-C--:B------:R-:W-:Y:S01]  /*14bb0*/  HMMA.16816.F32.BF16 R52, R56, R70.reuse, R52 ;  /* 0x000000463834723c */ /* 0x080fe20000041834 */
[----:B------:R1:W-:Y:S03]  /*14bc0*/  MUFU.EX2 R143, R92 ;  /* 0x0000005c008f7308 */ /* 0x0003e60000000800 */
[----:B--2---:R-:W-:Y:S01]  /*14bd0*/  F2FP.BF16.PACK_AB R69, R135, R134 ;  /* 0x000000868745723e */ /* 0x004fe200000010ff */
[----:B------:R-:W-:Y:S02]  /*14be0*/  FFMA.FTZ R0, R0, R163, R161 ;  /* 0x000000a300007223 */ /* 0x000fe400000100a1 */
[C---:B------:R-:W-:Y:S02]  /*14bf0*/  FMUL.FTZ R56, R60.reuse, R148 ;  /* 0x000000943c387220 */ /* 0x040fe40000410000 */
[----:B------:R-:W-:Y:S02]  /*14c00*/  FMUL.FTZ R57, R60, R149 ;  /* 0x000000953c397220 */ /* 0x000fe40000410000 */
[----:B------:R-:W-:Y:S01]  /*14c10*/  MUFU.EX2 R142, R104 ;  /* 0x00000068008e7308 */ /* 0x000fe20000000800 */
[C---:B------:R-:W-:Y:S02]  /*14c20*/  FMUL.FTZ R58, R3.reuse, R150 ;  /* 0x00000096033a7220 */ /* 0x040fe40000410000 */
[----:B------:R-:W-:Y:S02]  /*14c30*/  FMUL.FTZ R59, R3, R151 ;  /* 0x00000097033b7220 */ /* 0x000fe40000410000 */
[----:B------:R-:W-:Y:S02]  /*14c40*/  FADD.FTZ R0, R162, R0 ;  /* 0x00000000a2007221 */ /* 0x000fe40000010000 */
[----:B------:R-:W-:Y:S02]  /*14c50*/  FFMA.FTZ R60, R60, R238, R225 ;  /* 0x000000ee3c3c7223 */ /* 0x000fe400000100e1 */
[----:B------:R-:W-:Y:S01]  /*14c60*/  FADD.FTZ R0, R235, R0 ;  /* 0x00000000eb007221 */ /* 0x000fe20000010000 */
[----:B------:R-:W-:Y:S01]  /*14c70*/  HMMA.16816.F32.BF16 R56, R64, R70, R56 ;  /* 0x000000464038723c */ /* 0x000fe20000041838 */
[----:B------:R2:W-:Y:S03]  /*14c80*/  MUFU.EX2 R163, R113 ;  /* 0x0000007100a37308 */ /* 0x0005e60000000800 */
[----:B------:R-:W-:Y:S02]  /*14c90*/  FADD.FTZ R63, R241, R0 ;  /* 0x00000000f13f7221 */ /* 0x000fe40000010000 */
[----:B-1----:R-:W-:Y:S01]  /*14ca0*/  FADD.FTZ R92, R244, R2 ;  /* 0x00000002f45c7221 */ /* 0x002fe20000010000 */
[----:B------:R-:W-:Y:S01]  /*14cb0*/  F2FP.BF16.PACK_AB R64, R252, R233 ;  /* 0x000000e9fc40723e */ /* 0x000fe200000010ff */
[----:B------:R-:W-:Y:S01]  /*14cc0*/  FADD.FTZ R60, R229, R60 ;  /* 0x0000003ce53c7221 */ /* 0x000fe20000010000 */
[----:B------:R-:W-:Y:S02]  /*14cd0*/  F2FP.BF16.PACK_AB R65, R246, R231 ;  /* 0x000000e7f641723e */ /* 0x000fe400000010ff */
[----:B------:R1:W-:Y:S01]  /*14ce0*/  MUFU.EX2 R161, R123 ;  /* 0x0000007b00a17308 */ /* 0x0003e20000000800 */
[----:B------:R-:W-:Y:S01]  /*14cf0*/  F2FP.BF16.PACK_AB R66, R217, R245 ;  /* 0x000000f5d942723e */ /* 0x000fe200000010ff */
[----:B------:R-:W-:Y:S01]  /*14d00*/  FADD.FTZ R0, R234, R92 ;  /* 0x0000005cea007221 */ /* 0x000fe20000010000 */
[----:B------:R-:W-:Y:S01]  /*14d10*/  F2FP.BF16.PACK_AB R67, R219, R243 ;  /* 0x000000f3db43723e */ /* 0x000fe200000010ff */
[----:B------:R-:W-:Y:S01]  /*14d20*/  FADD.FTZ R60, R232, R60 ;  /* 0x0000003ce83c7221 */ /* 0x000fe20000010000 */
[----:B------:R-:W-:Y:S01]  /*14d30*/  F2FP.BF16.PACK_AB R70, R220, R250 ;  /* 0x000000fadc46723e */ /* 0x000fe200000010ff */
[----:B------:R-:W-:Y:S01]  /*14d40*/  FFMA.FTZ R3, R3, R240, R223 ;  /* 0x000000f003037223 */ /* 0x000fe200000100df */
[----:B------:R-:W-:Y:S01]  /*14d50*/  F2FP.BF16.PACK_AB R71, R180, R182 ;  /* 0x000000b6b447723e */ /* 0x000fe200000010ff */
[----:B------:R-:W-:Y:S02]  /*14d60*/  FADD.FTZ R60, R249, R60 ;  /* 0x0000003cf93c7221 */ /* 0x000fe40000010000 */
[-C--:B------:R-:W-:Y:S01]  /*14d70*/  HMMA.16816.F32.BF16 R4, R64, R72.reuse, R4 ;  /* 0x000000484004723c */ /* 0x080fe20000041804 */
[----:B------:R-:W-:Y:S02]  /*14d80*/  MUFU.EX2 R176, R111 ;  /* 0x0000006f00b07308 */ /* 0x000fe40000000800 */
[----:B------:R-:W-:Y:S01]  /*14d90*/  FADD.FTZ R62, R233, R60 ;  /* 0x0000003ce93e7221 */ /* 0x000fe20000010000 */
[----:B--2---:R-:W-:Y:S01]  /*14da0*/  LDSM.16.MT88.4 R112, [R189+0x2000] ;  /* 0x00200000bd70783b */ /* 0x004fe20000004200 */
[----:B------:R-:W-:Y:S02]  /*14db0*/  FADD.FTZ R60, R134, R63 ;  /* 0x0000003f863c7221 */ /* 0x000fe40000010000 */
[----:B------:R-:W-:Y:S01]  /*14dc0*/  FADD.FTZ R3, R228, R3 ;  /* 0x00000003e4037221 */ /* 0x000fe20000010000 */
[C---:B------:R-:W-:Y:S03]  /*14dd0*/  HMMA.16816.F32.BF16 R8, R68.reuse, R72, R8 ;  /* 0x000000484408723c */ /* 0x040fe60000041808 */
[----:B------:R-:W2:Y:S01]  /*14de0*/  MUFU.EX2 R177, R110 ;  /* 0x0000006e00b17308 */ /* 0x000ea20000000800 */
[----:B------:R-:W-:Y:S01]  /*14df0*/  FADD.FTZ R3, R230, R3 ;  /* 0x00000003e6037221 */ /* 0x000fe20000010000 */
[----:B-1----:R-:W-:Y:S03]  /*14e00*/  LDSM.16.MT88.4 R120, [R193+0x2000] ;  /* 0x00200000c178783b */ /* 0x002fe60000004200 */
[-C--:B------:R-:W-:Y:S04]  /*14e10*/  HMMA.16816.F32.BF16 R12, R68, R74.reuse, R12 ;  /* 0x0000004a440c723c */ /* 0x080fe8000004180c */
[----:B------:R-:W-:Y:S01]  /*14e20*/  FADD.FTZ R3, R247, R3 ;  /* 0x00000003f7037221 */ /* 0x000fe20000010000 */
[----:B------:R-:W-:Y:S03]  /*14e30*/  MUFU.EX2 R165, R107 ;  /* 0x0000006b00a57308 */ /* 0x000fe60000000800 */
[C---:B------:R-:W-:Y:S01]  /*14e40*/  HMMA.16816.F32.BF16 R16, R64.reuse, R74, R16 ;  /* 0x0000004a4010723c */ /* 0x040fe20000041810 */
[----:B------:R-:W1:Y:S03]  /*14e50*/  LDSM.16.MT88.4 R72, [R192+0x800] ;  /* 0x00080000c048783b */ /* 0x000e660000004200 */
[----:B------:R-:W-:Y:S02]  /*14e60*/  FADD.FTZ R2, R231, R3 ;  /* 0x00000003e7027221 */ /* 0x000fe40000010000 */
[----:B------:R-:W-:Y:S01]  /*14e70*/  FADD.FTZ R3, R252, R62 ;  /* 0x0000003efc037221 */ /* 0x000fe20000010000 */
[----:B------:R-:W-:Y:S01]  /*14e80*/  MUFU.EX2 R168, R106 ;  /* 0x0000006a00a87308 */ /* 0x000fe20000000800 */
[-C--:B------:R-:W-:Y:S04]  /*14e90*/  HMMA.16816.F32.BF16 R84, R64, R76.reuse, R84 ;  /* 0x0000004c4054723c */ /* 0x080fe80000041854 */
[----:B--2---:R-:W-:Y:S01]  /*14ea0*/  F2FP.BF16.PACK_AB R148, R177, R176 ;  /* 0x000000b0b194723e */ /* 0x004fe200000010ff */
[----:B------:R-:W-:Y:S02]  /*14eb0*/  FADD.FTZ R62, R239, R0 ;  /* 0x00000000ef3e7221 */ /* 0x000fe40000010000 */
[----:B------:R-:W-:Y:S01]  /*14ec0*/  FADD.FTZ R0, R135, R60 ;  /* 0x0000003c87007221 */ /* 0x000fe20000010000 */
[C---:B------:R-:W-:Y:S01]  /*14ed0*/  HMMA.16816.F32.BF16 R88, R68.reuse, R76, R88 ;  /* 0x0000004c4458723c */ /* 0x040fe20000041858 */
[----:B------:R-:W-:Y:S03]  /*14ee0*/  MUFU.EX2 R173, R105 ;  /* 0x0000006900ad7308 */ /* 0x000fe60000000800 */
[----:B------:R-:W-:Y:S02]  /*14ef0*/  FADD.FTZ R0, R182, R0 ;  /* 0x00000000b6007221 */ /* 0x000fe40000010000 */
[----:B------:R-:W-:Y:S02]  /*14f00*/  FADD.FTZ R3, R245, R3 ;  /* 0x00000003f5037221 */ /* 0x000fe40000010000 */
[-C--:B------:R-:W-:Y:S03]  /*14f10*/  HMMA.16816.F32.BF16 R20, R68, R78.reuse, R20 ;  /* 0x0000004e4414723c */ /* 0x080fe60000041814 */
[----:B------:R-:W-:Y:S01]  /*14f20*/  MUFU.EX2 R147, R99 ;  /* 0x0000006300937308 */ /* 0x000fe20000000800 */
[----:B------:R-:W-:Y:S02]  /*14f30*/  FADD.FTZ R0, R180, R0 ;  /* 0x00000000b4007221 */ /* 0x000fe40000010000 */
[----:B------:R-:W-:Y:S02]  /*14f40*/  FADD.FTZ R2, R246, R2 ;  /* 0x00000002f6027221 */ /* 0x000fe40000010000 */
[C---:B------:R-:W-:Y:S01]  /*14f50*/  HMMA.16816.F32.BF16 R24, R64.reuse, R78, R24 ;  /* 0x0000004e4018723c */ /* 0x040fe20000041818 */
[----:B------:R-:W2:Y:S03]  /*14f60*/  LDSM.16.MT88.4 R76, [R189+0x1000] ;  /* 0x00100000bd4c783b */ /* 0x000ea60000004200 */
[----:B------:R-:W-:Y:S01]  /*14f70*/  FADD.FTZ R60, R243, R2 ;  /* 0x00000002f33c7221 */ /* 0x000fe20000010000 */
[----:B------:R-:W-:Y:S01]  /*14f80*/  MUFU.EX2 R170, R94 ;  /* 0x0000005e00aa7308 */ /* 0x000fe20000000800 */
[----:B------:R-:W-:Y:S02]  /*14f90*/  FADD.FTZ R2, R250, R62 ;  /* 0x0000003efa027221 */ /* 0x000fe40000010000 */
[-C--:B------:R-:W-:Y:S04]  /*14fa0*/  HMMA.16816.F32.BF16 R28, R64, R80.reuse, R28 ;  /* 0x00000050401c723c */ /* 0x080fe8000004181c */
[----:B------:R-:W-:Y:S03]  /*14fb0*/  FADD.FTZ R2, R220, R2 ;  /* 0x00000002dc027221 */ /* 0x000fe60000010000 */
[----:B------:R-:W3:Y:S01]  /*14fc0*/  MUFU.EX2 R94, R126 ;  /* 0x0000007e005e7308 */ /* 0x000ee20000000800 */
[C---:B------:R-:W-:Y:S08]  /*14fd0*/  HMMA.16816.F32.BF16 R32, R68.reuse, R80, R32 ;  /* 0x000000504420723c */ /* 0x040ff00000041820 */
[-C--:B------:R-:W-:Y:S01]  /*14fe0*/  HMMA.16816.F32.BF16 R36, R68, R82.reuse, R36 ;  /* 0x000000524424723c */ /* 0x080fe20000041824 */
[----:B------:R-:W-:Y:S07]  /*14ff0*/  MUFU.EX2 R172, R93 ;  /* 0x0000005d00ac7308 */ /* 0x000fee0000000800 */
[C---:B------:R-:W-:Y:S01]  /*15000*/  HMMA.16816.F32.BF16 R40, R64.reuse, R82, R40 ;  /* 0x000000524028723c */ /* 0x040fe20000041828 */
[----:B------:R-:W4:Y:S02]  /*15010*/  LDSM.16.MT88.4 R80, [R193+0x1000] ;  /* 0x00100000c150783b */ /* 0x000f240000004200 */
[----:B------:R-:W-:Y:S01]  /*15020*/  MUFU.EX2 R93, R128 ;  /* 0x00000080005d7308 */ /* 0x000fe20000000800 */
[----:B---3--:R-:W-:Y:S04]  /*15030*/  F2FP.BF16.PACK_AB R152, R94, R98 ;  /* 0x000000625e98723e */ /* 0x008fe800000010ff */
[-C--:B-1----:R-:W-:Y:S05]  /*15040*/  HMMA.16816.F32.BF16 R44, R64, R72.reuse, R44 ;  /* 0x00000048402c723c */ /* 0x082fea000004182c */
[----:B------:R-:W-:Y:S03]  /*15050*/  MUFU.EX2 R145, R117 ;  /* 0x0000007500917308 */ /* 0x000fe60000000800 */
[C---:B------:R-:W-:Y:S07]  /*15060*/  HMMA.16816.F32.BF16 R48, R68.reuse, R72, R48 ;  /* 0x000000484430723c */ /* 0x040fee0000041830 */
[----:B------:R-:W-:Y:S01]  /*15070*/  MUFU.EX2 R144, R118 ;  /* 0x0000007600907308 */ /* 0x000fe20000000800 */
[-C--:B------:R-:W-:Y:S07]  /*15080*/  HMMA.16816.F32.BF16 R52, R68, R74.reuse, R52 ;  /* 0x0000004a4434723c */ /* 0x080fee0000041834 */
[----:B------:R-:W-:Y:S01]  /*15090*/  F2FP.BF16.PACK_AB R68, R143, R133 ;  /* 0x000000858f44723e */ /* 0x000fe200000010ff */
[----:B------:R-:W-:Y:S01]  /*150a0*/  HMMA.16816.F32.BF16 R56, R64, R74, R56 ;  /* 0x0000004a4038723c */ /* 0x000fe20000041838 */
[----:B------:R-:W1:Y:S01]  /*150b0*/  LDSM.16.MT88.4 R72, [R192+0x1000] ;  /* 0x00100000c048783b */ /* 0x000e620000004200 */
[----:B------:R-:W-:Y:S02]  /*150c0*/  MUFU.EX2 R99, R119 ;  /* 0x0000007700637308 */ /* 0x000fe40000000800 */
[----:B------:R-:W-:Y:S02]  /*150d0*/  F2FP.BF16.PACK_AB R70, R164, R146 ;  /* 0x00000092a446723e */ /* 0x000fe400000010ff */
[----:B------:R-:W-:Y:S02]  /*150e0*/  F2FP.BF16.PACK_AB R69, R142, R132 ;  /* 0x000000848e45723e */ /* 0x000fe400000010ff */
[----:B------:R-:W-:Y:S04]  /*150f0*/  F2FP.BF16.PACK_AB R64, R215, R216 ;  /* 0x000000d8d740723e */ /* 0x000fe800000010ff */
[----:B------:R-:W-:Y:S01]  /*15100*/  F2FP.BF16.PACK_AB R65, R186, R214 ;  /* 0x000000d6ba41723e */ /* 0x000fe200000010ff */
[----:B------:R-:W3:Y:S01]  /*15110*/  MUFU.EX2 R162, R116 ;  /* 0x0000007400a27308 */ /* 0x000ee20000000800 */
[----:B------:R-:W-:Y:S02]  /*15120*/  F2FP.BF16.PACK_AB R66, R183, R181 ;  /* 0x000000b5b742723e */ /* 0x000fe400000010ff */
[----:B------:R-:W-:Y:S02]  /*15130*/  F2FP.BF16.PACK_AB R67, R178, R179 ;  /* 0x000000b3b243723e */ /* 0x000fe400000010ff */
[----:B------:R-:W-:Y:S05]  /*15140*/  F2FP.BF16.PACK_AB R71, R140, R141 ;  /* 0x0000008d8c47723e */ /* 0x000fea00000010ff */
[-C--:B--2---:R-:W-:Y:S01]  /*15150*/  HMMA.16816.F32.BF16 R4, R64, R76.reuse, R4 ;  /* 0x0000004c4004723c */ /* 0x084fe20000041804 */
[----:B------:R-:W2:Y:S07]  /*15160*/  MUFU.EX2 R159, R160 ;  /* 0x000000a0009f7308 */ /* 0x000eae0000000800 */
[C---:B------:R-:W-:Y:S03]  /*15170*/  HMMA.16816.F32.BF16 R8, R68.reuse, R76, R8 ;  /* 0x0000004c4408723c */ /* 0x040fe60000041808 */
[----:B------:R-:W5:Y:S01]  /*15180*/  MUFU.EX2 R157, R124 ;  /* 0x0000007c009d7308 */ /* 0x000f620000000800 */
[----:B---3--:R-:W-:Y:S04]  /*15190*/  F2FP.BF16.PACK_AB R149, R162, R163 ;  /* 0x000000a3a295723e */ /* 0x008fe800000010ff */
[-C--:B------:R-:W-:Y:S08]  /*151a0*/  HMMA.16816.F32.BF16 R12, R68, R78.reuse, R12 ;  /* 0x0000004e440c723c */ /* 0x080ff0000004180c */
[C---:B------:R-:W-:Y:S01]  /*151b0*/  HMMA.16816.F32.BF16 R16, R64.reuse, R78, R16 ;  /* 0x0000004e4010723c */ /* 0x040fe20000041810 */
[----:B------:R-:W3:Y:S03]  /*151c0*/  LDSM.16.MT88.4 R76, [R189+0x1800] ;  /* 0x00180000bd4c783b */ /* 0x000ee60000004200 */
[----:B--2---:R-:W-:Y:S04]  /*151d0*/  F2FP.BF16.PACK_AB R150, R159, R161 ;  /* 0x000000a19f96723e */ /* 0x004fe800000010ff */
[-C--:B----4-:R-:W-:Y:S04]  /*151e0*/  HMMA.16816.F32.BF16 R84, R64, R80.reuse, R84 ;  /* 0x000000504054723c */ /* 0x090fe80000041854 */
[----:B-----5:R-:W-:Y:S04]  /*151f0*/  F2FP.BF16.PACK_AB R151, R157, R158 ;  /* 0x0000009e9d97723e */ /* 0x020fe800000010ff */
[C---:B------:R-:W-:Y:S08]  /*15200*/  HMMA.16816.F32.BF16 R88, R68.reuse, R80, R88 ;  /* 0x000000504458723c */ /* 0x040ff00000041858 */
[-C--:B------:R-:W-:Y:S08]  /*15210*/  HMMA.16816.F32.BF16 R20, R68, R82.reuse, R20 ;  /* 0x000000524414723c */ /* 0x080ff00000041814 */
[C---:B------:R-:W-:Y:S01]  /*15220*/  HMMA.16816.F32.BF16 R24, R64.reuse, R82, R24 ;  /* 0x000000524018723c */ /* 0x040fe20000041818 */
[----:B------:R-:W2:Y:S07]  /*15230*/  LDSM.16.MT88.4 R80, [R193+0x1800] ;  /* 0x00180000c150783b */ /* 0x000eae0000004200 */
[-C--:B------:R-:W-:Y:S08]  /*15240*/  HMMA.16816.F32.BF16 R28, R64, R100.reuse, R28 ;  /* 0x00000064401c723c */ /* 0x080ff0000004181c */
[C---:B------:R-:W-:Y:S08]  /*15250*/  HMMA.16816.F32.BF16 R32, R68.reuse, R100, R32 ;  /* 0x000000644420723c */ /* 0x040ff00000041820 */
[-C--:B------:R-:W-:Y:S08]  /*15260*/  HMMA.16816.F32.BF16 R36, R68, R102.reuse, R36 ;  /* 0x000000664424723c */ /* 0x080ff00000041824 */
[C---:B------:R-:W-:Y:S01]  /*15270*/  HMMA.16816.F32.BF16 R40, R64.reuse, R102, R40 ;  /* 0x000000664028723c */ /* 0x040fe20000041828 */
[----:B------:R-:W4:Y:S07]  /*15280*/  LDSM.16.MT88.4 R100, [R190+0x1800] ;  /* 0x00180000be64783b */ /* 0x000f2e0000004200 */
[-C--:B-1----:R-:W-:Y:S08]  /*15290*/  HMMA.16816.F32.BF16 R44, R64, R72.reuse, R44 ;  /* 0x00000048402c723c */ /* 0x082ff0000004182c */
[C---:B------:R-:W-:Y:S08]  /*152a0*/  HMMA.16816.F32.BF16 R48, R68.reuse, R72, R48 ;  /* 0x000000484430723c */ /* 0x040ff00000041830 */
[-C--:B------:R-:W-:Y:S07]  /*152b0*/  HMMA.16816.F32.BF16 R52, R68, R74.reuse, R52 ;  /* 0x0000004a4434723c */ /* 0x080fee0000041834 */
[----:B------:R-:W-:Y:S01]  /*152c0*/  F2FP.BF16.PACK_AB R68, R167, R147 ;  /* 0x00000093a744723e */ /* 0x000fe200000010ff */
[----:B------:R-:W-:Y:S01]  /*152d0*/  HMMA.16816.F32.BF16 R56, R64, R74, R56 ;  /* 0x0000004a4038723c */ /* 0x000fe20000041838 */
[----:B------:R-:W1:Y:S03]  /*152e0*/  LDSM.16.MT88.4 R72, [R192+0x1800] ;  /* 0x00180000c048783b */ /* 0x000e660000004200 */
[----:B------:R-:W-:Y:S02]  /*152f0*/  F2FP.BF16.PACK_AB R70, R172, R170 ;  /* 0x000000aaac46723e */ /* 0x000fe400000010ff */
[----:B------:R-:W-:Y:S02]  /*15300*/  F2FP.BF16.PACK_AB R69, R144, R145 ;  /* 0x000000919045723e */ /* 0x000fe400000010ff */
[----:B------:R-:W-:Y:S04]  /*15310*/  F2FP.BF16.PACK_AB R64, R169, R166 ;  /* 0x000000a6a940723e */ /* 0x000fe800000010ff */
[----:B------:R-:W-:Y:S02]  /*15320*/  F2FP.BF16.PACK_AB R65, R168, R165 ;  /* 0x000000a5a841723e */ /* 0x000fe400000010ff */
[----:B------:R-:W-:Y:S02]  /*15330*/  F2FP.BF16.PACK_AB R66, R175, R171 ;  /* 0x000000abaf42723e */ /* 0x000fe400000010ff */
[----:B------:R-:W-:Y:S02]  /*15340*/  F2FP.BF16.PACK_AB R67, R174, R173 ;  /* 0x000000adae43723e */ /* 0x000fe400000010ff */
[----:B------:R-:W-:Y:S05]  /*15350*/  F2FP.BF16.PACK_AB R71, R99, R156 ;  /* 0x0000009c6347723e */ /* 0x000fea00000010ff */
[-C--:B---3--:R-:W-:Y:S08]  /*15360*/  HMMA.16816.F32.BF16 R4, R64, R76.reuse, R4 ;  /* 0x0000004c4004723c */ /* 0x088ff00000041804 */
[C---:B------:R-:W-:Y:S01]  /*15370*/  HMMA.16816.F32.BF16 R8, R68.reuse, R76, R8 ;  /* 0x0000004c4408723c */ /* 0x040fe20000041808 */
[----:B------:R-:W-:Y:S07]  /*15380*/  MUFU.EX2 R77, R127 ;  /* 0x0000007f004d7308 */ /* 0x000fee0000000800 */
[-C--:B------:R-:W-:Y:S03]  /*15390*/  HMMA.16816.F32.BF16 R12, R68, R78.reuse, R12 ;  /* 0x0000004e440c723c */ /* 0x080fe6000004180c */
[----:B------:R-:W-:Y:S05]  /*153a0*/  MUFU.EX2 R76, R129 ;  /* 0x00000081004c7308 */ /* 0x000fea0000000800 */
[C---:B------:R-:W-:Y:S05]  /*153b0*/  HMMA.16816.F32.BF16 R16, R64.reuse, R78, R16 ;  /* 0x0000004e4010723c */ /* 0x040fea0000041810 */
[----:B------:R-:W3:Y:S03]  /*153c0*/  MUFU.EX2 R79, R130 ;  /* 0x00000082004f7308 */ /* 0x000ee60000000800 */
[-C--:B--2---:R-:W-:Y:S07]  /*153d0*/  HMMA.16816.F32.BF16 R84, R64, R80.reuse, R84 ;  /* 0x000000504054723c */ /* 0x084fee0000041854 */
[----:B------:R-:W2:Y:S01]  /*153e0*/  MUFU.EX2 R78, R125 ;  /* 0x0000007d004e7308 */ /* 0x000ea20000000800 */
[C---:B------:R-:W-:Y:S08]  /*153f0*/  HMMA.16816.F32.BF16 R88, R68.reuse, R80, R88 ;  /* 0x000000504458723c */ /* 0x040ff00000041858 */
[-C--:B------:R-:W-:Y:S04]  /*15400*/  HMMA.16816.F32.BF16 R20, R68, R82.reuse, R20 ;  /* 0x000000524414723c */ /* 0x080fe80000041814 */
[----:B---3--:R-:W-:Y:S04]  /*15410*/  F2FP.BF16.PACK_AB R154, R79, R93 ;  /* 0x0000005d4f9a723e */ /* 0x008fe800000010ff */
[C---:B------:R-:W-:Y:S04]  /*15420*/  HMMA.16816.F32.BF16 R24, R64.reuse, R82, R24 ;  /* 0x000000524018723c */ /* 0x040fe80000041818 */
[----:B--2---:R-:W-:Y:S04]  /*15430*/  F2FP.BF16.PACK_AB R153, R77, R78 ;  /* 0x0000004e4d99723e */ /* 0x004fe800000010ff */
[-C--:B----4-:R-:W-:Y:S08]  /*15440*/  HMMA.16816.F32.BF16 R28, R64, R100.reuse, R28 ;  /* 0x00000064401c723c */ /* 0x090ff0000004181c */
[C---:B------:R-:W-:Y:S08]  /*15450*/  HMMA.16816.F32.BF16 R32, R68.reuse, R100, R32 ;  /* 0x000000644420723c */ /* 0x040ff00000041820 */
[-C--:B------:R-:W-:Y:S08]  /*15460*/  HMMA.16816.F32.BF16 R36, R68, R102.reuse, R36 ;  /* 0x000000664424723c */ /* 0x080ff00000041824 */
[C---:B------:R-:W-:Y:S08]  /*15470*/  HMMA.16816.F32.BF16 R40, R64.reuse, R102, R40 ;  /* 0x000000664028723c */ /* 0x040ff00000041828 */
[-C--:B-1----:R-:W-:Y:S08]  /*15480*/  HMMA.16816.F32.BF16 R44, R64, R72.reuse, R44 ;  /* 0x00000048402c723c */ /* 0x082ff0000004182c */
[C---:B------:R-:W-:Y:S01]  /*15490*/  HMMA.16816.F32.BF16 R48, R68.reuse, R72, R48 ;  /* 0x000000484430723c */ /* 0x040fe20000041830 */
[----:B------:R-:W1:Y:S07]  /*154a0*/  MUFU.EX2 R72, R131 ;  /* 0x0000008300487308 */ /* 0x000e6e0000000800 */
[-C--:B------:R-:W-:Y:S08]  /*154b0*/  HMMA.16816.F32.BF16 R52, R68, R74.reuse, R52 ;  /* 0x0000004a4434723c */ /* 0x080ff00000041834 */
[----:B------:R-:W-:Y:S08]  /*154c0*/  HMMA.16816.F32.BF16 R56, R64, R74, R56 ;  /* 0x0000004a4038723c */ /* 0x000ff00000041838 */
[-C--:B------:R-:W-:Y:S01]  /*154d0*/  HMMA.16816.F32.BF16 R100, R148, R112.reuse, R4 ;  /* 0x000000709464723c */ /* 0x080fe20000041804 */
[----:B------:R-:W2:Y:S04]  /*154e0*/  LDSM.16.MT88.4 R4, [R192+0x2000] ;  /* 0x00200000c004783b */ /* 0x000ea80000004200 */
[----:B-1----:R-:W-:Y:S07]  /*154f0*/  F2FP.BF16.PACK_AB R155, R72, R76 ;  /* 0x0000004c489b723e */ /* 0x002fee00000010ff */
[C---:B------:R-:W-:Y:S07]  /*15500*/  HMMA.16816.F32.BF16 R104, R152.reuse, R112, R8 ;  /* 0x000000709868723c */ /* 0x040fee0000041808 */
[----:B------:R-:W-:Y:S01]  /*15510*/  FADD.FTZ R9, R133, R2 ;  /* 0x0000000285097221 */ /* 0x000fe20000010000 */
[-C--:B------:R-:W-:Y:S01]  /*15520*/  HMMA.16816.F32.BF16 R108, R152, R114.reuse, R12 ;  /* 0x00000072986c723c */ /* 0x080fe2000004180c */
[----:B------:R-:W3:Y:S03]  /*15530*/  LDL R12, [R1+0x4] ;  /* 0x00000400010c7983 */ /* 0x000ee60000100800 */
        /* <DEDUP_REMOVED lines=45> */
[----:B------:R-:W-:Y:S01]  /*15810*/  FADD.FTZ R4, R99, R0 ;  /* 0x0000000063047221 */ /* 0x000fe20000010000 */
[----:B------:R-:W-:Y:S01]  /*15820*/  MOV R99, R61 ;  /* 0x0000003d00637202 */ /* 0x000fe20000000f00 */
[----:B------:R-:W-:Y:S02]  /*15830*/  FADD.FTZ R2, R163, R8 ;  /* 0x00000008a3027221 */ /* 0x000fe40000010000 */
[----:B------:R-:W-:Y:S01]  /*15840*/  FADD.FTZ R0, R98, R5 ;  /* 0x0000000562007221 */ /* 0x000fe20000010000 */
[----:B------:R-:W-:Y:S04]  /*15850*/  HMMA.16816.F32.BF16 R148, R148, R6, R56 ;  /* 0x000000069494723c */ /* 0x000fe80000041838 */
[----:B------:R-:W-:Y:S01]  /*15860*/  FADD.FTZ R4, R78, R4 ;  /* 0x000000044e047221 */ /* 0x000fe20000010000 */
[----:B------:R-:W-:Y:S01]  /*15870*/  MOV R98, R95 ;  /* 0x0000005f00627202 */ /* 0x000fe20000000f00 */
[----:B------:R-:W-:Y:S02]  /*15880*/  FADD.FTZ R5, R162, R2 ;  /* 0x00000002a2057221 */ /* 0x000fe40000010000 */
[----:B------:R-:W-:Y:S01]  /*15890*/  FADD.FTZ R2, R94, R0 ;  /* 0x000000005e027221 */ /* 0x000fe20000010000 */
[----:B------:R-:W-:Y:S03]  /*158a0*/  MOV R94, R96 ;  /* 0x00000060005e7202 */ /* 0x000fe60000000f00 */
[----:B------:R-:W-:Y:S02]  /*158b0*/  FADD.FTZ R0, R77, R4 ;  /* 0x000000044d007221 */ /* 0x000fe40000010000 */
[----:B------:R-:W-:Y:S01]  /*158c0*/  FADD.FTZ R4, R93, R2 ;  /* 0x000000025d047221 */ /* 0x000fe20000010000 */
[----:B------:R-:W-:Y:S01]  /*158d0*/  MOV R93, R97 ;  /* 0x00000061005d7202 */ /* 0x000fe20000000f00 */
[----:B------:R-:W-:Y:S01]  /*158e0*/  FADD.FTZ R2, R76, R0 ;  /* 0x000000004c027221 */ /* 0x000fe20000010000 */
[----:B------:R-:W-:Y:S01]  /*158f0*/  IADD3 R0, R206, -0x1, RZ ;  /* 0xffffffffce007810 */ /* 0x000fe20007ffe0ff */
[----:B------:R-:W-:Y:S02]  /*15900*/  FADD.FTZ R3, R177, R3 ;  /* 0x00000003b1037221 */ /* 0x000fe40000010000 */
[----:B------:R-:W-:Y:S02]  /*15910*/  FADD.FTZ R2, R72, R2 ;  /* 0x0000000248027221 */ /* 0x000fe40000010000 */
[----:B------:R-:W-:Y:S02]  /*15920*/  FADD.FTZ R3, R161, R3 ;  /* 0x00000003a1037221 */ /* 0x000fe40000010000 */
[----:B------:R-:W-:Y:S01]  /*15930*/  FADD.FTZ R5, R158, R5 ;  /* 0x000000059e057221 */ /* 0x000fe20000010000 */
[----:B------:R1:W-:Y:S01]  /*15940*/  STL [R1], R2 ;  /* 0x0000000201007387 */ /* 0x0003e20000100800 */
[----:B------:R-:W-:Y:S02]  /*15950*/  FADD.FTZ R238, R159, R3 ;  /* 0x000000039fee7221 */ /* 0x000fe40000010000 */
[----:B------:R-:W-:Y:S02]  /*15960*/  FADD.FTZ R240, R157, R5 ;  /* 0x000000059df07221 */ /* 0x000fe40000010000 */
[----:B------:R-:W-:Y:S01]  /*15970*/  FADD.FTZ R251, R79, R4 ;  /* 0x000000044ffb7221 */ /* 0x000fe20000010000 */
[----:B---3--:R-:W-:Y:S02]  /*15980*/  ISETP.GT.AND P0, PT, R206, R12, PT ;  /* 0x0000000cce00720c */ /* 0x008fe40003f04270 */
[----:B------:R-:W-:Y:S11]  /*15990*/  MOV R206, R0 ;  /* 0x0000000000ce7202 */ /* 0x000ff60000000f00 */
[----:B-1----:R-:W-:-:S05]  /*159a0*/  @P0 BRA `(.L_x_734) ;  /* 0xffffb00000000947 */ /* 0x002fca000383ffff */
.L_x_706:
[----:B------:R-:W-:Y:S05]  /*159b0*/  BRA.DIV ~URZ, `(.L_x_735) ;  /* 0x000085527f007947 */ /* 0x000fea000b800000 */
[----:B------:R1:W2:Y:S02]  /*159c0*/  SHFL.BFLY PT, R0, R238, 0x2, 0x1f ;  /* 0x0c401f00ee007f89 */ /* 0x0002a400000e0000 */
.L_x_854:
[----:B--2---:R-:W-:Y:S01]  /*159d0*/  FADD.FTZ R4, R0, R238 ;  /* 0x000000ee00047221 */ /* 0x004fe20000010000 */
[----:B------:R-:W-:Y:S05]  /*159e0*/  BRA.DIV ~URZ, `(.L_x_736) ;  /* 0x000085827f007947 */ /* 0x000fea000b800000 */
[----:B------:R-:W2:Y:S04]  /*159f0*/  LDL.LU R9, [R1] ;  /* 0x0000000001097983 */ /* 0x000ea80000300800 */
[----:B------:R-:W3:Y:S04]  /*15a00*/  SHFL.BFLY PT, R0, R240, 0x2, 0x1f ;  /* 0x0c401f00f0007f89 */ /* 0x000ee800000e0000 */
[----:B------:R-:W4:Y:S04]  /*15a10*/  SHFL.BFLY PT, R2, R251, 0x2, 0x1f ;  /* 0x0c401f00fb027f89 */ /* 0x000f2800000e0000 */
[----:B------:R-:W5:Y:S01]  /*15a20*/  SHFL.BFLY PT, R3, R4, 0x1, 0x1f ;  /* 0x0c201f0004037f89 */ /* 0x000f6200000e0000 */
[----:B---3--:R-:W-:-:S02]  /*15a30*/  FADD.FTZ R0, R0, R240 ;  /* 0x000000f000007221 */ /* 0x008fc40000010000 */
[----:B----4-:R-:W-:-:S03]  /*15a40*/  FADD.FTZ R2, R2, R251 ;  /* 0x000000fb02027221 */ /* 0x010fc60000010000 */
[----:B------:R-:W3:Y:S01]  /*15a50*/  SHFL.BFLY PT, R5, R0, 0x1, 0x1f ;  /* 0x0c201f0000057f89 */ /* 0x000ee200000e0000 */
[----:B-----5:R-:W-:-:S03]  /*15a60*/  FADD.FTZ R4, R4, R3 ;  /* 0x0000000304047221 */ /* 0x020fc60000010000 */
[----:B------:R-:W4:Y:S01]  /*15a70*/  SHFL.BFLY PT, R6, R2, 0x1, 0x1f ;  /* 0x0c201f0002067f89 */ /* 0x000f2200000e0000 */
[----:B---3--:R-:W-:Y:S02]  /*15a80*/  FADD.FTZ R5, R0, R5 ;  /* 0x0000000500057221 */ /* 0x008fe40000010000 */
[----:B----4-:R-:W-:Y:S01]  /*15a90*/  FADD.FTZ R6, R2, R6 ;  /* 0x0000000602067221 */ /* 0x010fe20000010000 */
[----:B--2---:R-:W2:Y:S02]  /*15aa0*/  SHFL.BFLY PT, R7, R9, 0x2, 0x1f ;  /* 0x0c401f0009077f89 */ /* 0x004ea400000e0000 */
[----:B--2---:R-:W-:-:S05]  /*15ab0*/  FADD.FTZ R7, R7, R9 ;  /* 0x0000000907077221 */ /* 0x004fca0000010000 */
[----:B------:R2:W3:Y:S02]  /*15ac0*/  SHFL.BFLY PT, R8, R7, 0x1, 0x1f ;  /* 0x0c201f0007087f89 */ /* 0x0004e400000e0000 */
.L_x_855:
[----:B------:R-:W-:Y:S01]  /*15ad0*/  FSETP.NE.FTZ.AND P3, PT, R4, RZ, PT ;  /* 0x000000ff0400720b */ /* 0x000fe20003f75000 */
[----:B------:R-:W-:Y:S01]  /*15ae0*/  CS2R R2, SRZ ;  /* 0x0000000000027805 */ /* 0x000fe2000001ff00 */
[----:B------:R-:W-:Y:S02]  /*15af0*/  MOV R0, RZ ;  /* 0x000000ff00007202 */ /* 0x000fe40000000f00 */
[----:B------:R-:W-:Y:S02]  /*15b00*/  FSETP.NE.FTZ.AND P2, PT, R5, RZ, PT ;  /* 0x000000ff0500720b */ /* 0x000fe40003f55000 */
[----:B------:R-:W-:Y:S02]  /*15b10*/  FSETP.NE.FTZ.AND P1, PT, R6, RZ, PT ;  /* 0x000000ff0600720b */ /* 0x000fe40003f35000 */
[----:B------:R-:W-:Y:S02]  /*15b20*/  MOV R25, 0xff800000 ;  /* 0xff80000000197802 */ /* 0x000fe40000000f00 */
[----:B------:R-:W-:-:S02]  /*15b30*/  MOV R23, 0xff800000 ;  /* 0xff80000000177802 */ /* 0x000fc40000000f00 */
[----:B------:R-:W-:Y:S01]  /*15b40*/  MOV R24, 0xff800000 ;  /* 0xff80000000187802 */ /* 0x000fe20000000f00 */
[----:B------:R-:W4:Y:S01]  /*15b50*/  @P3 MUFU.RCP R0, R4 ;  /* 0x0000000400003308 */ /* 0x000f220000001000 */
[----:B------:R-:W-:-:S05]  /*15b60*/  MOV R22, 0xff800000 ;  /* 0xff80000000167802 */ /* 0x000fca0000000f00 */
[----:B------:R-:W-:Y:S02]  /*15b70*/  @P1 MOV R10, 0x3f317218 ;  /* 0x3f317218000a1802 */ /* 0x000fe40000000f00 */
[----:B------:R5:W-:Y:S01]  /*15b80*/  @P3 MUFU.LG2 R9, R4 ;  /* 0x0000000400093308 */ /* 0x000be20000000c00 */
[----:B----4-:R-:W-:-:S07]  /*15b90*/  FMUL.FTZ R66, R0, R100 ;  /* 0x0000006400427220 */ /* 0x010fce0000410000 */
[----:B------:R-:W-:Y:S01]  /*15ba0*/  @P2 MUFU.RCP R3, R5 ;  /* 0x0000000500032308 */ /* 0x000fe20000001000 */
[C---:B------:R-:W-:Y:S02]  /*15bb0*/  FMUL.FTZ R67, R0.reuse, R101 ;  /* 0x0000006500437220 */ /* 0x040fe40000410000 */
[C---:B------:R-:W-:Y:S02]  /*15bc0*/  FMUL.FTZ R68, R0.reuse, R112 ;  /* 0x0000007000447220 */ /* 0x040fe40000410000 */
[----:B------:R-:W-:Y:S02]  /*15bd0*/  FMUL.FTZ R69, R0, R113 ;  /* 0x0000007100457220 */ /* 0x000fe40000410000 */
[----:B---3-5:R-:W-:Y:S01]  /*15be0*/  FADD.FTZ R4, R8, R7 ;  /* 0x0000000708047221 */ /* 0x028fe20000010000 */
[----:B------:R-:W-:Y:S01]  /*15bf0*/  @P1 MUFU.RCP R2, R6 ;  /* 0x0000000600021308 */ /* 0x000fe20000001000 */
[C---:B------:R-:W-:Y:S02]  /*15c00*/  FMUL.FTZ R70, R0.reuse, R84 ;  /* 0x0000005400467220 */ /* 0x040fe40000410000 */
[----:B------:R-:W-:Y:S01]  /*15c10*/  FMUL.FTZ R71, R0, R85 ;  /* 0x0000005500477220 */ /* 0x000fe20000410000 */
[----:B------:R-:W-:Y:S01]  /*15c20*/  FSETP.NE.FTZ.AND P0, PT, R4, RZ, PT ;  /* 0x000000ff0400720b */ /* 0x000fe20003f15000 */
[----:B------:R-:W-:-:S02]  /*15c30*/  FMUL.FTZ R72, R0, R120 ;  /* 0x0000007800487220 */ /* 0x000fc40000410000 */
[C---:B------:R-:W-:Y:S01]  /*15c40*/  FMUL.FTZ R73, R0.reuse, R121 ;  /* 0x0000007900497220 */ /* 0x040fe20000410000 */
[----:B--2---:R2:W3:Y:S01]  /*15c50*/  @P2 MUFU.LG2 R7, R5 ;  /* 0x0000000500072308 */ /* 0x0044e20000000c00 */
        /* <DEDUP_REMOVED lines=8> */
[----:B--2---:R-:W-:Y:S01]  /*15ce0*/  @P2 MOV R5, 0x3f317218 ;  /* 0x3f31721800052802 */ /* 0x004fe20000000f00 */
[----:B------:R-:W2:Y:S01]  /*15cf0*/  @P1 MUFU.LG2 R0, R6 ;  /* 0x0000000600001308 */ /* 0x000ea20000000c00 */
[----:B---3--:R-:W-:Y:S02]  /*15d00*/  @P2 FMUL.FTZ R8, R7, 0.69314718246459960938 ;  /* 0x3f31721807082820 */ /* 0x008fe40000410000 */
[C---:B------:R-:W-:Y:S02]  /*15d10*/  FMUL.FTZ R82, R3.reuse, R86 ;  /* 0x0000005603527220 */ /* 0x040fe40000410000 */
[----:B------:R-:W-:-:S02]  /*15d20*/  FMUL.FTZ R83, R3, R87 ;  /* 0x0000005703537220 */ /* 0x000fc40000410000 */
[C---:B------:R-:W-:Y:S02]  /*15d30*/  FMUL.FTZ R78, R3.reuse, R102 ;  /* 0x00000066034e7220 */ /* 0x040fe40000410000 */
[C---:B------:R-:W-:Y:S02]  /*15d40*/  FMUL.FTZ R79, R3.reuse, R103 ;  /* 0x00000067034f7220 */ /* 0x040fe40000410000 */
[C---:B------:R-:W-:Y:S02]  /*15d50*/  FMUL.FTZ R80, R3.reuse, R114 ;  /* 0x0000007203507220 */ /* 0x040fe40000410000 */
[C---:B------:R-:W-:Y:S02]  /*15d60*/  FMUL.FTZ R81, R3.reuse, R115 ;  /* 0x0000007303517220 */ /* 0x040fe40000410000 */
[C---:B------:R-:W-:Y:S02]  /*15d70*/  FMUL.FTZ R84, R3.reuse, R122 ;  /* 0x0000007a03547220 */ /* 0x040fe40000410000 */
[----:B--2---:R-:W-:Y:S01]  /*15d80*/  @P1 FMUL.FTZ R7, R0, 0.69314718246459960938 ;  /* 0x3f31721800071820 */ /* 0x004fe20000410000 */
[----:B------:R-:W-:Y:S01]  /*15d90*/  MOV R0, RZ ;  /* 0x000000ff00007202 */ /* 0x000fe20000000f00 */
[----:B------:R-:W-:-:S02]  /*15da0*/  FMUL.FTZ R85, R3, R123 ;  /* 0x0000007b03557220 */ /* 0x000fc40000410000 */
[C---:B------:R-:W-:Y:S02]  /*15db0*/  FMUL.FTZ R98, R3.reuse, R126 ;  /* 0x0000007e03627220 */ /* 0x040fe40000410000 */
[C---:B------:R-:W-:Y:S01]  /*15dc0*/  FMUL.FTZ R99, R3.reuse, R127 ;  /* 0x0000007f03637220 */ /* 0x040fe20000410000 */
[----:B------:R-:W2:Y:S01]  /*15dd0*/  @P0 MUFU.RCP R0, R4 ;  /* 0x0000000400000308 */ /* 0x000ea20000001000 */
        /* <DEDUP_REMOVED lines=23> */
[----:B------:R3:W4:Y:S01]  /*15f50*/  @P0 MUFU.LG2 R2, R4 ;  /* 0x0000000400020308 */ /* 0x0007220000000c00 */
[----:B------:R-:W-:Y:S02]  /*15f60*/  @P3 FMUL.FTZ R6, R3, c[0x0][0x2d0] ;  /* 0x0000b40003063a20 */ /* 0x000fe40000410000 */
[----:B------:R-:W-:Y:S02]  /*15f70*/  @P1 FMUL.FTZ R3, R10, c[0x0][0x2d0] ;  /* 0x0000b4000a031a20 */ /* 0x000fe40000410000 */
[----:B------:R-:W-:Y:S02]  /*15f80*/  @P3 FMUL.FTZ R9, R9, 0.69314718246459960938 ;  /* 0x3f31721809093820 */ /* 0x000fe40000410000 */
[----:B------:R-:W-:Y:S01]  /*15f90*/  @P1 FFMA.FTZ R25, R3, R95, R7 ;  /* 0x0000005f03191223 */ /* 0x000fe20000010007 */
[----:B------:R-:W-:Y:S01]  /*15fa0*/  @P0 MOV R3, 0x3f317218 ;  /* 0x3f31721800030802 */ /* 0x000fe20000000f00 */
[----:B------:R-:W-:Y:S02]  /*15fb0*/  @P2 FMUL.FTZ R5, R5, c[0x0][0x2d0] ;  /* 0x0000b40005052a20 */ /* 0x000fe40000410000 */
[----:B--2---:R-:W-:-:S02]  /*15fc0*/  FMUL.FTZ R30, R0, R106 ;  /* 0x0000006a001e7220 */ /* 0x004fc40000410000 */
[----:B------:R-:W-:Y:S02]  /*15fd0*/  @P0 FMUL.FTZ R3, R3, c[0x0][0x2d0] ;  /* 0x0000b40003030a20 */ /* 0x000fe40000410000 */
[----:B------:R-:W-:Y:S01]  /*15fe0*/  FMUL.FTZ R31, R0, R107 ;  /* 0x0000006b001f7220 */ /* 0x000fe20000410000 */
[----:B---3--:R-:W-:Y:S01]  /*15ff0*/  MOV R4, 0x1 ;  /* 0x0000000100047802 */ /* 0x008fe20000000f00 */
[----:B----4-:R-:W-:Y:S02]  /*16000*/  @P0 FMUL.FTZ R2, R2, 0.69314718246459960938 ;  /* 0x3f31721802020820 */ /* 0x010fe40000410000 */
        /* <DEDUP_REMOVED lines=18> */
.L_x_601:
[----:B---3--:R3:W5:Y:S04]  /*16130*/  LDL R6, [R1+0x40] ;  /* 0x0000400001067983 */ /* 0x0087680000100800 */
[----:B------:R-:W4:Y:S01]  /*16140*/  S2R R2, SR_TID.X ;  /* 0x0000000000027919 */ /* 0x000f220000002100 */
[----:B------:R-:W-:Y:S01]  /*16150*/  BSSY B0, `(.L_x_737) ;  /* 0x0000011000007945 */ /* 0x000fe20003800000 */
[----:B----4-:R-:W-:-:S13]  /*16160*/  LOP3.LUT P0, RZ, R2, 0x7f, RZ, 0xc0, !PT ;  /* 0x0000007f02ff7812 */ /* 0x010fda000780c0ff */
[----:B------:R-:W-:Y:S05]  /*16170*/  @P0 BRA `(.L_x_738) ;  /* 0x000000e000000947 */ /* 0x000fea0003800000 */
[----:B---3--:R-:W3:Y:S01]  /*16180*/  S2R R4, SR_LANEID ;  /* 0x0000000000047919 */ /* 0x008ee20000000000 */
[----:B------:R-:W-:Y:S01]  /*16190*/  VOTEU.ANY UR4, UPT, PT ;  /* 0x0000000000047886 */ /* 0x000fe200038e0100 */
[----:B--2---:R-:W-:Y:S01]  /*161a0*/  IMAD.MOV.U32 R5, RZ, RZ, c[0x0][0x564] ;  /* 0x00015900ff057624 */ /* 0x004fe200078e00ff */
[----:B------:R-:W3:Y:S08]  /*161b0*/  FLO.U32 R3, UR4 ;  /* 0x0000000400037d00 */ /* 0x000ef000080e0000 */
[----:B------:R-:W2:Y:S01]  /*161c0*/  POPC R2, UR4 ;  /* 0x0000000400027d09 */ /* 0x000ea20008000000 */
[----:B---3--:R-:W-:Y:S01]  /*161d0*/  ISETP.EQ.U32.AND P0, PT, R3, R4, PT ;  /* 0x000000040300720c */ /* 0x008fe20003f02070 */
[----:B------:R-:W-:-:S12]  /*161e0*/  IMAD.MOV.U32 R4, RZ, RZ, c[0x0][0x560] ;  /* 0x00015800ff047624 */ /* 0x000fd800078e00ff */
[----:B--2---:R2:W3:Y:S04]  /*161f0*/  @P0 ATOMG.E.ADD.STRONG.GPU PT, R2, [R4.64], R2 ;  /* 0x00000002040209a8 */ /* 0x0044e800081ee1c6 */
[----:B--2---:R-:W2:Y:S04]  /*16200*/  S2R R4, SR_LTMASK ;  /* 0x0000000000047919 */ /* 0x004ea80000003900 */
[----:B---3--:R2:W3:Y:S02]  /*16210*/  SHFL.IDX PT, R3, R2, R3, 0x1f ;  /* 0x00001f0302037589 */ /* 0x0084e400000e0000 */
[----:B--2---:R-:W-:-:S06]  /*16220*/  LOP3.LUT R2, R4, UR4, RZ, 0xc0, !PT ;  /* 0x0000000404027c12 */ /* 0x004fcc000f8ec0ff */
[----:B------:R-:W3:Y:S02]  /*16230*/  POPC R2, R2 ;  /* 0x0000000200027309 */ /* 0x000ee40000000000 */
[----:B---3-5:R-:W-:-:S05]  /*16240*/  IADD3 R6, R3, c[0x0][0xc], R2 ;  /* 0x0000030003067a10 */ /* 0x028fca0007ffe002 */
[----:B------:R2:W-:Y:S02]  /*16250*/  STL [R1+0x40], R6 ;  /* 0x0000400601007387 */ /* 0x0005e40000100800 */
.L_x_738:
[----:B---3--:R-:W-:Y:S05]  /*16260*/  BSYNC B0 ;  /* 0x0000000000007941 */ /* 0x008fea0003800000 */
.L_x_737:
[----:B------:R-:W-:Y:S01]  /*16270*/  PRMT R0, R0, 0x9910, RZ ;  /* 0x0000991000007816 */ /* 0x000fe200000000ff */
[----:B------:R-:W-:Y:S01]  /*16280*/  BSSY B1, `(.L_x_739) ;  /* 0x0000313000017945 */ /* 0x000fe20003800000 */
[----:B-----5:R-:W-:Y:S02]  /*16290*/  IMAD.MOV.U32 R60, RZ, RZ, R6 ;  /* 0x000000ffff3c7224 */ /* 0x020fe400078e0006 */
[----:B------:R-:W-:-:S13]  /*162a0*/  ISETP.NE.AND P0, PT, R0, RZ, PT ;  /* 0x000000ff0000720c */ /* 0x000fda0003f05270 */
[----:B------:R-:W-:Y:S05]  /*162b0*/  @!P0 BRA `(.L_x_740) ;  /* 0x000024a000008947 */ /* 0x000fea0003800000 */
[----:B------:R-:W3:Y:S04]  /*162c0*/  LDL R7, [R1+0x54] ;  /* 0x0000540001077983 */ /* 0x000ee80000100800 */
[----:B--2---:R-:W2:Y:S04]  /*162d0*/  LDL R6, [R1+0x64] ;  /* 0x0000640001067983 */ /* 0x004ea80000100800 */
        /* <DEDUP_REMOVED lines=11> */
[----:B---3--:R3:W-:Y:S04]  /*16390*/  STS [R7], R0 ;  /* 0x0000000007007388 */ /* 0x0087e80000000800 */
[----:B------:R1:W-:Y:S04]  /*163a0*/  STS [R7+0x400], R3 ;  /* 0x0004000307007388 */ /* 0x0003e80000000800 */
[----:B--2---:R2:W-:Y:S01]  /*163b0*/  STS [R6], R2 ;  /* 0x0000000206007388 */ /* 0x0045e20000000800 */
[----:B---3--:R-:W-:-:S02]  /*163c0*/  F2FP.BF16.PACK_AB R0, R81, R80 ;  /* 0x000000505100723e */ /* 0x008fc400000010ff */
[----:B-1----:R-:W-:-:S03]  /*163d0*/  F2FP.BF16.PACK_AB R3, R49, R48 ;  /* 0x000000303103723e */ /* 0x002fc600000010ff */
[----:B------:R1:W-:Y:S01]  /*163e0*/  STS [R6+0x400], R0 ;  /* 0x0004000006007388 */ /* 0x0003e20000000800 */
[----:B--2---:R-:W-:-:S03]  /*163f0*/  F2FP.BF16.PACK_AB R2, R31, R30 ;  /* 0x0000001e1f02723e */ /* 0x004fc600000010ff */
[----:B------:R2:W-:Y:S04]  /*16400*/  STS [R7+0x2000], R3 ;  /* 0x0020000307007388 */ /* 0x0005e80000000800 */
[----:B------:R3:W-:Y:S01]  /*16410*/  STS [R7+0x2400], R2 ;  /* 0x0024000207007388 */ /* 0x0007e20000000800 */
[----:B-1----:R-:W-:Y:S02]  /*16420*/  F2FP.BF16.PACK_AB R0, R35, R34 ;  /* 0x000000222300723e */ /* 0x002fe400000010ff */
[----:B--2---:R-:W-:-:S03]  /*16430*/  F2FP.BF16.PACK_AB R3, R71, R70 ;  /* 0x000000464703723e */ /* 0x004fc600000010ff */
[----:B------:R1:W-:Y:S04]  /*16440*/  STS [R6+0x2000], R0 ;  /* 0x0020000006007388 */ /* 0x0003e80000000800 */
[----:B---3--:R-:W2:Y:S01]  /*16450*/  LDL R7, [R1+0x60] ;  /* 0x0000600001077983 */ /* 0x008ea20000100800 */
[----:B------:R-:W-:-:S03]  /*16460*/  F2FP.BF16.PACK_AB R2, R83, R82 ;  /* 0x000000525302723e */ /* 0x000fc600000010ff */
[----:B------:R3:W-:Y:S04]  /*16470*/  STS [R6+0x2400], R4 ;  /* 0x0024000406007388 */ /* 0x0007e80000000800 */
[----:B----4-:R4:W-:Y:S04]  /*16480*/  STS [R9], R3 ;  /* 0x0000000309007388 */ /* 0x0109e80000000800 */
[----:B------:R4:W-:Y:S01]  /*16490*/  STS [R9+0x400], R2 ;  /* 0x0004000209007388 */ /* 0x0009e20000000800 */
[----:B-1----:R-:W-:-:S05]  /*164a0*/  F2FP.BF16.PACK_AB R0, R73, R72 ;  /* 0x000000484900723e */ /* 0x002fca00000010ff */
[----:B------:R1:W-:Y:S01]  /*164b0*/  STS [R5], R0 ;  /* 0x0000000005007388 */ /* 0x0003e20000000800 */
[----:B---3--:R-:W-:-:S03]  /*164c0*/  F2FP.BF16.PACK_AB R4, R39, R38 ;  /* 0x000000262704723e */ /* 0x008fc600000010ff */
[----:B------:R-:W3:Y:S01]  /*164d0*/  LDL R6, [R1+0x5c] ;  /* 0x00005c0001067983 */ /* 0x000ee20000100800 */
[----:B----4-:R-:W-:Y:S02]  /*164e0*/  F2FP.BF16.PACK_AB R3, R85, R84 ;  /* 0x000000545503723e */ /* 0x010fe400000010ff */
[----:B------:R-:W-:-:S03]  /*164f0*/  F2FP.BF16.PACK_AB R2, R43, R42 ;  /* 0x0000002a2b02723e */ /* 0x000fc600000010ff */
[----:B------:R4:W-:Y:S04]  /*16500*/  STS [R5+0x400], R3 ;  /* 0x0004000305007388 */ /* 0x0009e80000000800 */
[----:B------:R-:W-:Y:S01]  /*16510*/  STS [R9+0x2000], R4 ;  /* 0x0020000409007388 */ /* 0x000fe20000000800 */
[----:B-1----:R-:W-:-:S05]  /*16520*/  F2FP.BF16.PACK_AB R0, R41, R40 ;  /* 0x000000282900723e */ /* 0x002fca00000010ff */
[----:B------:R1:W-:Y:S01]  /*16530*/  STS [R9+0x2400], R0 ;  /* 0x0024000009007388 */ /* 0x0003e20000000800 */
[----:B----4-:R-:W-:-:S03]  /*16540*/  F2FP.BF16.PACK_AB R3, R57, R56 ;  /* 0x000000383903723e */ /* 0x010fc600000010ff */
[----:B-1----:R-:W4:Y:S01]  /*16550*/  LDL R9, [R1+0x74] ;  /* 0x0000740001097983 */ /* 0x002f220000100800 */
[----:B------:R-:W-:-:S03]  /*16560*/  F2FP.BF16.PACK_AB R0, R65, R64 ;  /* 0x000000404100723e */ /* 0x000fc600000010ff */
[----:B------:R1:W-:Y:S04]  /*16570*/  STS [R5+0x2000], R2 ;  /* 0x0020000205007388 */ /* 0x0003e80000000800 */
[----:B------:R1:W-:Y:S04]  /*16580*/  STS [R5+0x2400], R3 ;  /* 0x0024000305007388 */ /* 0x0003e80000000800 */
[----:B------:R1:W-:Y:S01]  /*16590*/  STS [R8], R0 ;  /* 0x0000000008007388 */ /* 0x0003e20000000800 */
[----:B------:R-:W-:Y:S02]  /*165a0*/  F2FP.BF16.PACK_AB R4, R53, R52 ;  /* 0x000000343504723e */ /* 0x000fe400000010ff */
[----:B-1----:R-:W-:-:S02]  /*165b0*/  F2FP.BF16.PACK_AB R2, R99, R98 ;  /* 0x000000626302723e */ /* 0x002fc400000010ff */
[----:B------:R-:W-:-:S03]  /*165c0*/  F2FP.BF16.PACK_AB R3, R93, R92 ;  /* 0x0000005c5d03723e */ /* 0x000fc600000010ff */
[----:B------:R1:W-:Y:S01]  /*165d0*/  STS [R8+0x400], R2 ;  /* 0x0004000208007388 */ /* 0x0003e20000000800 */
[----:B------:R-:W-:Y:S02]  /*165e0*/  F2FP.BF16.PACK_AB R0, R87, R86 ;  /* 0x000000565700723e */ /* 0x000fe400000010ff */
[----:B------:R-:W-:Y:S02]  /*165f0*/  F2FP.BF16.PACK_AB R5, R51, R50 ;  /* 0x000000323305723e */ /* 0x000fe400000010ff */
[----:B-1----:R-:W-:Y:S02]  /*16600*/  F2FP.BF16.PACK_AB R2, R55, R54 ;  /* 0x000000363702723e */ /* 0x002fe400000010ff */
[----:B------:R-:W-:Y:S02]  /*16610*/  ISETP.NE.U32.AND P0, PT, RZ, c[0x0][0x508], PT ;  /* 0x00014200ff007a0c */ /* 0x000fe40003f05070 */
[----:B------:R-:W-:Y:S02]  /*16620*/  ISETP.NE.U32.AND P2, PT, RZ, c[0x0][0x500], PT ;  /* 0x00014000ff007a0c */ /* 0x000fe40003f45070 */
[----:B------:R-:W-:-:S02]  /*16630*/  ISETP.NE.AND.EX P1, PT, RZ, c[0x0][0x50c], PT, P0 ;  /* 0x00014300ff007a0c */ /* 0x000fc40003f25300 */
[----:B------:R-:W-:Y:S01]  /*16640*/  ISETP.NE.AND.EX P2, PT, RZ, c[0x0][0x504], PT, P2 ;  /* 0x00014100ff007a0c */ /* 0x000fe20003f45320 */
[----:B------:R-:W-:Y:S01]  /*16650*/  IMAD.MOV.U32 R11, RZ, RZ, c[0x0][0x388] ;  /* 0x0000e200ff0b7624 */ /* 0x000fe200078e00ff */
[----:B--2---:R1:W-:Y:S04]  /*16660*/  STS [R7], R3 ;  /* 0x0000000307007388 */ /* 0x0043e80000000800 */
[----:B------:R2:W-:Y:S04]  /*16670*/  STS [R7+0x400], R0 ;  /* 0x0004000007007388 */ /* 0x0005e80000000800 */
[----:B------:R3:W-:Y:S04]  /*16680*/  STS [R8+0x2000], R2 ;  /* 0x0020000208007388 */ /* 0x0007e80000000800 */
[----:B------:R3:W-:Y:S04]  /*16690*/  STS [R8+0x2400], R4 ;  /* 0x0024000408007388 */ /* 0x0007e80000000800 */
[----:B------:R-:W-:Y:S01]  /*166a0*/  STS [R7+0x2000], R5 ;  /* 0x0020000507007388 */ /* 0x000fe20000000800 */
[----:B-1----:R-:W-:-:S02]  /*166b0*/  F2FP.BF16.PACK_AB R3, R47, R46 ;  /* 0x0000002e2f03723e */ /* 0x002fc400000010ff */
[----:B--2---:R-:W-:Y:S02]  /*166c0*/  F2FP.BF16.PACK_AB R0, R77, R76 ;  /* 0x0000004c4d00723e */ /* 0x004fe400000010ff */
[----:B---3--:R-:W-:Y:S01]  /*166d0*/  F2FP.BF16.PACK_AB R2, R75, R74 ;  /* 0x0000004a4b02723e */ /* 0x008fe200000010ff */
[----:B------:R-:W-:Y:S04]  /*166e0*/  STS [R7+0x2400], R3 ;  /* 0x0024000307007388 */ /* 0x000fe80000000800 */
[----:B------:R1:W-:Y:S04]  /*166f0*/  STS [R6], R2 ;  /* 0x0000000206007388 */ /* 0x0003e80000000800 */
[----:B------:R2:W-:Y:S01]  /*16700*/  STS [R6+0x400], R0 ;  /* 0x0004000006007388 */ /* 0x0005e20000000800 */
[----:B------:R-:W-:-:S03]  /*16710*/  F2FP.BF16.PACK_AB R4, R45, R44 ;  /* 0x0000002c2d04723e */ /* 0x000fc600000010ff */
[----:B------:R-:W3:Y:S01]  /*16720*/  LDL.LU R8, [R1+0x44] ;  /* 0x0000440001087983 */ /* 0x000ee20000300800 */
[----:B-1----:R-:W-:Y:S02]  /*16730*/  F2FP.BF16.PACK_AB R2, R59, R58 ;  /* 0x0000003a3b02723e */ /* 0x002fe400000010ff */
[----:B--2---:R-:W-:-:S03]  /*16740*/  F2FP.BF16.PACK_AB R0, R63, R62 ;  /* 0x0000003e3f00723e */ /* 0x004fc600000010ff */
[----:B------:R1:W-:Y:S01]  /*16750*/  STS [R12], R2 ;  /* 0x000000020c007388 */ /* 0x0003e20000000800 */
[----:B------:R-:W-:-:S03]  /*16760*/  F2FP.BF16.PACK_AB R3, R33, R32 ;  /* 0x000000202103723e */ /* 0x000fc600000010ff */
[----:B----4-:R2:W-:Y:S04]  /*16770*/  STS [R9+0x400], R0 ;  /* 0x0004000009007388 */ /* 0x0105e80000000800 */
[----:B------:R4:W-:Y:S04]  /*16780*/  STS [R6+0x2000], R4 ;  /* 0x0020000406007388 */ /* 0x0009e80000000800 */
[----:B------:R4:W-:Y:S01]  /*16790*/  STS [R6+0x2400], R3 ;  /* 0x0024000306007388 */ /* 0x0009e20000000800 */
[----:B-1----:R-:W-:-:S05]  /*167a0*/  F2FP.BF16.PACK_AB R2, R29, R28 ;  /* 0x0000001c1d02723e */ /* 0x002fca00000010ff */
[----:B------:R-:W-:Y:S01]  /*167b0*/  STS [R12+0x2000], R2 ;  /* 0x002000020c007388 */ /* 0x000fe20000000800 */
[----:B--2---:R-:W-:-:S05]  /*167c0*/  F2FP.BF16.PACK_AB R0, R27, R26 ;  /* 0x0000001a1b00723e */ /* 0x004fca00000010ff */
[----:B------:R1:W-:Y:S01]  /*167d0*/  STS [R9+0x2400], R0 ;  /* 0x0024000009007388 */ /* 0x0003e20000000800 */
[----:B----4-:R-:W-:Y:S02]  /*167e0*/  IMAD.MOV.U32 R4, RZ, RZ, 0x4 ;  /* 0x00000004ff047424 */ /* 0x010fe400078e00ff */
[----:B------:R-:W-:Y:S02]  /*167f0*/  IMAD.MOV.U32 R3, RZ, RZ, RZ ;  /* 0x000000ffff037224 */ /* 0x000fe400078e00ff */
[CC--:B------:R-:W-:Y:S01]  /*16800*/  @P1 IMAD.WIDE R6, R10.reuse, R4.reuse, c[0x0][0x508] ;  /* 0x000142000a061625 */ /* 0x0c0fe200078e0204 */
[----:B------:R-:W-:Y:S03]  /*16810*/  BAR.SYNC.DEFER_BLOCKING 0x1, 0x80 ;  /* 0x0042000000007b1d */ /* 0x000fe60000010000 */
[----:B------:R-:W-:-:S03]  /*16820*/  IMAD.WIDE R4, R10, R4, c[0x0][0x500] ;  /* 0x000140000a047625 */ /* 0x000fc600078e0204 */
[----:B------:R2:W5:Y:S04]  /*16830*/  @P1 LDG.E R11, [R6.64] ;  /* 0x00000006060b1981 */ /* 0x000568000c1e1900 */
[----:B------:R2:W5:Y:S01]  /*16840*/  @P2 LDG.E R3, [R4.64] ;  /* 0x0000000604032981 */ /* 0x000562000c1e1900 */
[----:B---3--:R-:W-:-:S04]  /*16850*/  ISETP.NE.AND P0, PT, R8, RZ, PT ;  /* 0x000000ff0800720c */ /* 0x008fc80003f05270 */
[----:B-1----:R-:W-:Y:S01]  /*16860*/  SEL R0, R8, c[0x0][0x3d4], P0 ;  /* 0x0000f50008007a07 */ /* 0x002fe20000000000 */
[----:B------:R-:W-:Y:S05]  /*16870*/  @P1 BRA `(.L_x_741) ;  /* 0x0000004000001947 */ /* 0x000fea0003800000 */
[----:B--2---:R-:W-:Y:S05]  /*16880*/  @!P2 BRA `(.L_x_741) ;  /* 0x000000300000a947 */ /* 0x004fea0003800000 */
[----:B-----5:R1:W2:Y:S04]  /*16890*/  LDG.E R11, [R4.64] ;  /* 0x00000006040b7981 */ /* 0x0202a8000c1e1900 */
[----:B-1----:R-:W2:Y:S02]  /*168a0*/  LDG.E R4, [R4.64+0x4] ;  /* 0x0000040604047981 */ /* 0x002ea4000c1e1900 */
[----:B--2---:R-:W-:Y:S02]  /*168b0*/  IADD3 R11, -R11, R4, RZ ;  /* 0x000000040b0b7210 */ /* 0x004fe40007ffe1ff */
.L_x_741:
[----:B--2---:R-:W2:Y:S04]  /*168c0*/  LDL R5, [R1+0x3c] ;  /* 0x00003c0001057983 */ /* 0x004ea80000100800 */
[----:B------:R-:W3:Y:S04]  /*168d0*/  LDL.LU R4, [R1+0x48] ;  /* 0x0000480001047983 */ /* 0x000ee80000300800 */
[----:B------:R-:W2:Y:S04]  /*168e0*/  LDL R88, [R1+0x38] ;  /* 0x0000380001587983 */ /* 0x000ea80000100800 */
[----:B------:R-:W4:Y:S04]  /*168f0*/  LDL R16, [R1+0x50] ;  /* 0x0000500001107983 */ /* 0x000f280000100800 */
[----:B------:R-:W4:Y:S01]  /*16900*/  LDL R61, [R1+0x7c] ;  /* 0x00007c00013d7983 */ /* 0x000f220000100800 */
[----:B------:R-:W-:Y:S01]  /*16910*/  IMAD.MOV.U32 R12, RZ, RZ, 0x368 ;  /* 0x00000368ff0c7424 */ /* 0x000fe200078e00ff */
[----:B------:R-:W-:-:S04]  /*16920*/  ISETP.GT.AND P2, PT, R0, 0x1, PT ;  /* 0x000000010000780c */ /* 0x000fc80003f44270 */
[----:B------:R-:W-:-:S04]  /*16930*/  SEL R12, R12, 0x328, P2 ;  /* 0x000003280c0c7807 */ /* 0x000fc80001000000 */
[----:B------:R-:W1:Y:S08]  /*16940*/  LDC.64 R8, c[0x0][R12+0x170] ;  /* 0x00005c000c087b82 */ /* 0x000e700000000a00 */
[----:B------:R1:W2:Y:S08]  /*16950*/  LDC.64 R14, c[0x0][R12+0x168] ;  /* 0x00005a000c0e7b82 */ /* 0x0002b00000000a00 */
[----:B------:R1:W2:Y:S08]  /*16960*/  LDC.64 R18, c[0x0][R12+0x178] ;  /* 0x00005e000c127b82 */ /* 0x0002b00000000a00 */
[----:B------:R1:W2:Y:S01]  /*16970*/  LDC.64 R20, c[0x0][R12+0x160] ;  /* 0x000058000c147b82 */ /* 0x0002a20000000a00 */
[----:B------:R-:W-:Y:S01]  /*16980*/  IMAD.MOV.U32 R0, RZ, RZ, c[0x0][0x4e8] ;  /* 0x00013a00ff007624 */ /* 0x000fe200078e00ff */
[----:B------:R-:W-:-:S04]  /*16990*/  ISETP.NE.U32.AND P0, PT, RZ, c[0x0][0x500], PT ;  /* 0x00014000ff007a0c */ /* 0x000fc80003f05070 */
[----:B------:R-:W-:Y:S02]  /*169a0*/  ISETP.NE.AND P5, PT, R0, 0x1, PT ;  /* 0x000000010000780c */ /* 0x000fe40003fa5270 */
[----:B------:R-:W-:Y:S02]  /*169b0*/  ISETP.NE.AND.EX P0, PT, RZ, c[0x0][0x504], PT, P0 ;  /* 0x00014100ff007a0c */ /* 0x000fe40003f05300 */
[----:B------:R-:W-:Y:S02]  /*169c0*/  SHF.R.S32.HI R0, RZ, 0x1f, R10 ;  /* 0x0000001fff007819 */ /* 0x000fe4000001140a */
[----:B------:R-:W-:Y:S02]  /*169d0*/  SEL R2, R10, RZ, !P0 ;  /* 0x000000ff0a027207 */ /* 0x000fe40004000000 */
[----:B------:R-:W-:Y:S01]  /*169e0*/  SEL R6, R0, RZ, !P0 ;  /* 0x000000ff00067207 */ /* 0x000fe20004000000 */
[----:B------:R-:W1:Y:S02]  /*169f0*/  S2R R89, SR_TID.X ;  /* 0x0000000000597919 */ /* 0x000e640000002100 */
[----:B-1----:R-:W-:-:S04]  /*16a00*/  IMAD R0, R9, R2, RZ ;  /* 0x0000000209007224 */ /* 0x002fc800078e02ff */
[C---:B------:R-:W-:Y:S02]  /*16a10*/  IMAD R12, R8.reuse, R6, R0 ;  /* 0x00000006080c7224 */ /* 0x040fe400078e0200 */
[----:B------:R-:W-:Y:S01]  /*16a20*/  IMAD.WIDE.U32 R6, R8, R2, RZ ;  /* 0x0000000208067225 */ /* 0x000fe200078e00ff */
[----:B------:R-:W-:-:S04]  /*16a30*/  SHF.R.S32.HI R17, RZ, 0x1f, R89 ;  /* 0x0000001fff117819 */ /* 0x000fc80000011459 */
[----:B------:R-:W-:-:S04]  /*16a40*/  LEA.HI R17, R17, R89, RZ, 0x5 ;  /* 0x0000005911117211 */ /* 0x000fc800078f28ff */
[----:B------:R-:W-:-:S05]  /*16a50*/  LOP3.LUT R17, R17, 0xffffffe0, RZ, 0xc0, !PT ;  /* 0xffffffe011117812 */ /* 0x000fca00078ec0ff */
[----:B------:R-:W-:Y:S01]  /*16a60*/  IMAD.IADD R17, R89, 0x1, -R17 ;  /* 0x0000000159117824 */ /* 0x000fe200078e0a11 */
[----:B------:R-:W-:-:S04]  /*16a70*/  LOP3.LUT R204, R204, 0xfffffffd, RZ, 0xc0, !PT ;  /* 0xfffffffdcccc7812 */ /* 0x000fc800078ec0ff */
[----:B------:R-:W-:Y:S02]  /*16a80*/  LOP3.LUT R204, R204, 0xfffffffe, RZ, 0xc0, !PT ;  /* 0xfffffffecccc7812 */ /* 0x000fe400078ec0ff */
[----:B---3--:R-:W-:Y:S01]  /*16a90*/  LOP3.LUT R4, R4, 0xffff, RZ, 0xc0, !PT ;  /* 0x0000ffff04047812 */ /* 0x008fe200078ec0ff */
[----:B--2---:R-:W-:-:S04]  /*16aa0*/  IMAD.IADD R5, R5, 0x1, R88 ;  /* 0x0000000105057824 */ /* 0x004fc800078e0258 */
[----:B------:R-:W-:-:S04]  /*16ab0*/  @P5 IMAD.HI.U32 R10, R5, c[0x0][0x4ec], RZ ;  /* 0x00013b00050a5a27 */ /* 0x000fc800078e00ff */
[----:B------:R-:W-:-:S04]  /*16ac0*/  IMAD.WIDE.U32 R8, R14, R4, RZ ;  /* 0x000000040e087225 */ /* 0x000fc800078e00ff */
[----:B------:R-:W-:Y:S01]  /*16ad0*/  IMAD.MOV.U32 R0, RZ, RZ, R5 ;  /* 0x000000ffff007224 */ /* 0x000fe200078e0005 */
[----:B------:R-:W-:Y:S01]  /*16ae0*/  @P5 SHF.R.U32.HI R0, RZ, c[0x0][0x4f0], R10 ;  /* 0x00013c00ff005a19 */ /* 0x000fe2000001160a */
[----:B------:R-:W-:Y:S01]  /*16af0*/  IMAD R13, R15, R4, RZ ;  /* 0x000000040f0d7224 */ /* 0x000fe200078e02ff */
[----:B----4-:R-:W-:Y:S01]  /*16b00*/  SEL R10, R16, RZ, P2 ;  /* 0x000000ff100a7207 */ /* 0x010fe20001000000 */
[----:B------:R-:W-:Y:S01]  /*16b10*/  IMAD.IADD R14, R7, 0x1, R12 ;  /* 0x00000001070e7824 */ /* 0x000fe200078e020c */
[----:B-----5:R-:W-:Y:S01]  /*16b20*/  IADD3 R15, P1, P0, R6, R8, R3 ;  /* 0x00000008060f7210 */ /* 0x020fe2000783e003 */
        /* <DEDUP_REMOVED lines=30> */
[----:B------:R-:W4:Y:S04]  /*16d10*/  SHFL.IDX PT, R10, R7, 0x2, 0x1c1f ;  /* 0x005c1f00070a7f89 */ /* 0x000f2800000e0000 */
[----:B------:R1:W1:Y:S01]  /*16d20*/  SHFL.IDX PT, R8, R7, 0x3, 0x1c1f ;  /* 0x007c1f0007087f89 */ /* 0x00026200000e0000 */
[----:B---3--:R-:W-:-:S05]  /*16d30*/  IMAD.IADD R6, R61, 0x1, R88 ;  /* 0x000000013d067824 */ /* 0x008fca00078e0258 */
[C---:B------:R-:W-:Y:S02]  /*16d40*/  IADD3 R18, R6.reuse, 0x8, RZ ;  /* 0x0000000806127810 */ /* 0x040fe40007ffe0ff */
[CC--:B------:R-:W-:Y:S02]  /*16d50*/  ISETP.GE.OR P4, PT, R6.reuse, R0.reuse, P0 ;  /* 0x000000000600720c */ /* 0x0c0fe40000786670 */
[----:B------:R-:W-:Y:S02]  /*16d60*/  IADD3 R17, R6, 0x40, RZ ;  /* 0x0000004006117810 */ /* 0x000fe40007ffe0ff */
[-C--:B------:R-:W-:Y:S02]  /*16d70*/  ISETP.GE.OR P3, PT, R18, R0.reuse, P0 ;  /* 0x000000001200720c */ /* 0x080fe40000766670 */
[----:B------:R-:W-:Y:S02]  /*16d80*/  ISETP.GE.OR P1, PT, R17, R0, P0 ;  /* 0x000000001100720c */ /* 0x000fe40000726670 */
[----:B-1----:R-:W-:-:S05]  /*16d90*/  IADD3 R7, R6, 0x48, RZ ;  /* 0x0000004806077810 */ /* 0x002fca0007ffe0ff */
[----:B------:R1:W-:Y:S04]  /*16da0*/  @!P4 ST.E [R14.64], R23 ;  /* 0x000000170e00c985 */ /* 0x0003e8000c101906 */
[----:B--2---:R1:W-:Y:S01]  /*16db0*/  @!P3 ST.E [R12.64], R24 ;  /* 0x000000180c00b985 */ /* 0x0043e2000c101906 */
[-C--:B------:R-:W-:Y:S02]  /*16dc0*/  ISETP.GE.AND P3, PT, R17, R0.reuse, PT ;  /* 0x000000001100720c */ /* 0x080fe40003f66270 */
[CC--:B------:R-:W-:Y:S01]  /*16dd0*/  ISETP.GE.OR P0, PT, R7.reuse, R0.reuse, P0 ;  /* 0x000000000700720c */ /* 0x0c0fe20000706670 */
[----:B----4-:R1:W-:Y:S01]  /*16de0*/  @!P1 ST.E [R10.64], R25 ;  /* 0x000000190a009985 */ /* 0x0103e2000c101906 */
[-C--:B------:R-:W-:Y:S02]  /*16df0*/  ISETP.GE.AND P1, PT, R7, R0.reuse, PT ;  /* 0x000000000700720c */ /* 0x080fe40003f26270 */
[----:B------:R-:W-:-:S07]  /*16e00*/  ISETP.GE.AND P6, PT, R18, R0, PT ;  /* 0x000000001200720c */ /* 0x000fce0003fc6270 */
[----:B------:R-:W-:Y:S02]  /*16e10*/  @P3 LOP3.LUT R204, R204, 0x1, RZ, 0xfc, !PT ;  /* 0x00000001cccc3812 */ /* 0x000fe400078efcff */
[----:B------:R1:W-:Y:S01]  /*16e20*/  @!P0 ST.E [R8.64], R22 ;  /* 0x0000001608008985 */ /* 0x0003e2000c101906 */
[----:B------:R-:W-:Y:S02]  /*16e30*/  ISETP.GE.AND P0, PT, R6, R0, PT ;  /* 0x000000000600720c */ /* 0x000fe40003f06270 */
[----:B------:R-:W-:Y:S01]  /*16e40*/  @P1 LOP3.LUT R204, R204, 0x2, RZ, 0xfc, !PT ;  /* 0x00000002cccc1812 */ /* 0x000fe200078efcff */
[----:B------:R-:W-:Y:S05]  /*16e50*/  @P2 BRA `(.L_x_742) ;  /* 0x000007b000002947 */ /* 0x000fea0003800000 */
[----:B------:R-:W2:Y:S01]  /*16e60*/  LDL R61, [R1+0x8] ;  /* 0x00000800013d7983 */ /* 0x000ea20000100800 */
[----:B------:R-:W-:Y:S01]  /*16e70*/  IMAD R16, R16, c[0x0][0x3a0], RZ ;  /* 0x0000e80010107a24 */ /* 0x000fe200078e02ff */
[----:B-1----:R-:W-:Y:S01]  /*16e80*/  SHF.R.S32.HI R9, RZ, 0x1f, R2 ;  /* 0x0000001fff097819 */ /* 0x002fe20000011402 */
[----:B------:R-:W-:Y:S01]  /*16e90*/  IMAD.WIDE.U32 R6, R3, c[0x0][0x3a0], RZ ;  /* 0x0000e80003067a25 */ /* 0x000fe200078e00ff */
[----:B------:R1:W3:Y:S01]  /*16ea0*/  LDS.128 R12, [R207+0x80] ;  /* 0x00008000cf0c7984 */ /* 0x0002e20000000c00 */
[----:B------:R-:W-:-:S02]  /*16eb0*/  ISETP.GE.AND P2, PT, R205, c[0x0][0x3c8], PT ;  /* 0x0000f200cd007a0c */ /* 0x000fc40003f46270 */
        /* <DEDUP_REMOVED lines=9> */
[----:B------:R-:W-:Y:S01]  /*16f50*/  MOV R4, R6 ;  /* 0x0000000600047202 */ /* 0x000fe20000000f00 */
[----:B------:R-:W-:-:S02]  /*16f60*/  IMAD R7, R2, c[0x0][0x3f4], R9 ;  /* 0x0000fd0002077a24 */ /* 0x000fc400078e0209 */
[----:B------:R1:W1:Y:S02]  /*16f70*/  LDS.128 R32, [R207+0x2880] ;  /* 0x00288000cf207984 */ /* 0x0002640000000c00 */
[----:B------:R-:W-:Y:S02]  /*16f80*/  IMAD.WIDE.U32 R4, R2, c[0x0][0x3f0], R4 ;  /* 0x0000fc0002047a25 */ /* 0x000fe400078e0004 */
[----:B------:R1:W1:Y:S03]  /*16f90*/  LDS.128 R36, [R207+0x3080] ;  /* 0x00308000cf247984 */ /* 0x0002660000000c00 */
[----:B------:R-:W-:Y:S01]  /*16fa0*/  IADD3 R5, R5, R7, RZ ;  /* 0x0000000705057210 */ /* 0x000fe20007ffe0ff */
[----:B------:R1:W1:Y:S01]  /*16fb0*/  LDS.128 R40, [R207+0x3880] ;  /* 0x00388000cf287984 */ /* 0x0002620000000c00 */
[----:B--2---:R-:W-:-:S04]  /*16fc0*/  IADD3 R8, R61, R88, RZ ;  /* 0x000000583d087210 */ /* 0x004fc80007ffe0ff */
        /* <DEDUP_REMOVED lines=18> */
[----:B-1-34-:R1:W2:Y:S02]  /*170f0*/  SHFL.IDX PT, R7, R5, RZ, 0x181f ;  /* 0x00181fff05077589 */ /* 0x01a2a400000e0000 */
.L_x_856:
[----:B------:R-:W-:Y:S05]  /*17100*/  BRA.DIV ~URZ, `(.L_x_744) ;  /* 0x000071227f007947 */ /* 0x000fea000b800000 */
[----:B------:R3:W4:Y:S02]  /*17110*/  SHFL.IDX PT, R2, R6, RZ, 0x181f ;  /* 0x00181fff06027589 */ /* 0x00072400000e0000 */
.L_x_857:
[----:B------:R-:W5:Y:S04]  /*17120*/  LDL.LU R4, [R1+0x38] ;  /* 0x0000380001047983 */ /* 0x000f680000300800 */
[----:B------:R-:W1:Y:S02]  /*17130*/  S2R R8, SR_TID.X ;  /* 0x0000000000087919 */ /* 0x000e640000002100 */
[----:B-1----:R-:W-:-:S04]  /*17140*/  SHF.R.S32.HI R3, RZ, 0x1f, R8 ;  /* 0x0000001fff037819 */ /* 0x002fc80000011408 */
[----:B------:R-:W-:-:S04]  /*17150*/  LEA.HI R3, R3, R8, RZ, 0x3 ;  /* 0x0000000803037211 */ /* 0x000fc800078f18ff */
[----:B------:R-:W-:Y:S02]  /*17160*/  SHF.R.S32.HI R3, RZ, 0x3, R3 ;  /* 0x00000003ff037819 */ /* 0x000fe40000011403 */
[----:B------:R-:W-:-:S03]  /*17170*/  SHF.R.S32.HI R8, RZ, 0x1f, R205 ;  /* 0x0000001fff087819 */ /* 0x000fc600000114cd */
[----:B-----5:R-:W-:-:S05]  /*17180*/  IMAD.IADD R4, R3, 0x1, R4 ;  /* 0x0000000103047824 */ /* 0x020fca00078e0204 */
[----:B------:R-:W-:-:S13]  /*17190*/  ISETP.GE.OR P0, PT, R4, R0, P2 ;  /* 0x000000000400720c */ /* 0x000fda0001706670 */
[----:B----4-:R-:W-:-:S04]  /*171a0*/  @!P0 LEA R2, P1, R205, R2, 0x1 ;  /* 0x00000002cd028211 */ /* 0x010fc800078208ff */
[----:B--2---:R-:W-:-:S05]  /*171b0*/  @!P0 LEA.HI.X R3, R205, R7, R8, 0x1, P1 ;  /* 0x00000007cd038211 */ /* 0x004fca00008f0c08 */
[----:B------:R1:W-:Y:S01]  /*171c0*/  @!P0 ST.E.128 [R2.64], R12 ;  /* 0x0000000c02008985 */ /* 0x0003e2000c101d06 */
[----:B------:R-:W-:Y:S05]  /*171d0*/  BRA.DIV ~URZ, `(.L_x_745) ;  /* 0x000070c27f007947 */ /* 0x000fea000b800000 */
[----:B------:R2:W4:Y:S04]  /*171e0*/  SHFL.IDX PT, R7, R5, 0x1, 0x181f ;  /* 0x00381f0005077f89 */ /* 0x00052800000e0000 */
[----:B-1----:R2:W1:Y:S02]  /*171f0*/  SHFL.IDX PT, R2, R6, 0x1, 0x181f ;  /* 0x00381f0006027f89 */ /* 0x00246400000e0000 */
.L_x_858:
[----:B------:R-:W-:Y:S02]  /*17200*/  IADD3 R3, R4, 0x10, RZ ;  /* 0x0000001004037810 */ /* 0x000fe40007ffe0ff */
[----:B------:R-:W-:Y:S02]  /*17210*/  SHF.R.S32.HI R8, RZ, 0x1f, R205 ;  /* 0x0000001fff087819 */ /* 0x000fe400000114cd */
[----:B------:R-:W-:-:S13]  /*17220*/  ISETP.GE.OR P0, PT, R3, R0, P2 ;  /* 0x000000000300720c */ /* 0x000fda0001706670 */
[----:B-1----:R-:W-:-:S04]  /*17230*/  @!P0 LEA R2, P1, R205, R2, 0x1 ;  /* 0x00000002cd028211 */ /* 0x002fc800078208ff */
[----:B----4-:R-:W-:-:S05]  /*17240*/  @!P0 LEA.HI.X R3, R205, R7, R8, 0x1, P1 ;  /* 0x00000007cd038211 */ /* 0x010fca00008f0c08 */
[----:B------:R1:W-:Y:S01]  /*17250*/  @!P0 ST.E.128 [R2.64], R16 ;  /* 0x0000001002008985 */ /* 0x0003e2000c101d06 */
[----:B------:R-:W-:Y:S05]  /*17260*/  BRA.DIV ~URZ, `(.L_x_746) ;  /* 0x000071027f007947 */ /* 0x000fea000b800000 */
[----:B------:R4:W1:Y:S02]  /*17270*/  SHFL.IDX PT, R7, R5, 0x2, 0x181f ;  /* 0x00581f0005077f89 */ /* 0x00086400000e0000 */
.L_x_859:
[----:B------:R-:W-:Y:S05]  /*17280*/  BRA.DIV ~URZ, `(.L_x_747) ;  /* 0x000071527f007947 */ /* 0x000fea000b800000 */
[----:B-1----:R1:W2:Y:S02]  /*17290*/  SHFL.IDX PT, R2, R6, 0x2, 0x181f ;  /* 0x00581f0006027f89 */ /* 0x0022a400000e0000 */
.L_x_860:
        /* <DEDUP_REMOVED lines=9> */
.L_x_861:
        /* <DEDUP_REMOVED lines=8> */
.L_x_862:
[----:B------:R-:W-:Y:S05]  /*173b0*/  BRA.DIV ~URZ, `(.L_x_750) ;  /* 0x000071d27f007947 */ /* 0x000fea000b800000 */
[----:B--2---:R2:W1:Y:S02]  /*173c0*/  SHFL.IDX PT, R2, R6, 0x4, 0x181f ;  /* 0x00981f0006027f89 */ /* 0x00446400000e0000 */
.L_x_863:
        /* <DEDUP_REMOVED lines=9> */
.L_x_864:
        /* <DEDUP_REMOVED lines=8> */
.L_x_865:
[----:B------:R-:W-:Y:S05]  /*174e0*/  BRA.DIV ~URZ, `(.L_x_753) ;  /* 0x000072527f007947 */ /* 0x000fea000b800000 */
[----:B--2---:R2:W3:Y:S02]  /*174f0*/  SHFL.IDX PT, R2, R6, 0x6, 0x181f ;  /* 0x00d81f0006027f89 */ /* 0x0044e400000e0000 */
.L_x_866:
[----:B------:R-:W-:Y:S02]  /*17500*/  IADD3 R3, R4, 0x60, RZ ;  /* 0x0000006004037810 */ /* 0x000fe40007ffe0ff */
[----:B------:R-:W-:Y:S02]  /*17510*/  SHF.R.S32.HI R8, RZ, 0x1f, R205 ;  /* 0x0000001fff087819 */ /* 0x000fe400000114cd */
[----:B------:R-:W-:-:S13]  /*17520*/  ISETP.GE.OR P0, PT, R3, R0, P2 ;  /* 0x000000000300720c */ /* 0x000fda0001706670 */
[----:B---3--:R-:W-:-:S04]  /*17530*/  @!P0 LEA R2, P1, R205, R2, 0x1 ;  /* 0x00000002cd028211 */ /* 0x008fc800078208ff */
[----:B-1----:R-:W-:-:S05]  /*17540*/  @!P0 LEA.HI.X R3, R205, R7, R8, 0x1, P1 ;  /* 0x00000007cd038211 */ /* 0x002fca00008f0c08 */
[----:B------:R1:W-:Y:S01]  /*17550*/  @!P0 ST.E.128 [R2.64], R36 ;  /* 0x0000002402008985 */ /* 0x0003e2000c101d06 */
[----:B------:R-:W-:Y:S05]  /*17560*/  BRA.DIV ~URZ, `(.L_x_754) ;  /* 0x000072427f007947 */ /* 0x000fea000b800000 */
[----:B----4-:R-:W3:Y:S04]  /*17570*/  SHFL.IDX PT, R5, R5, 0x7, 0x181f ;  /* 0x00f81f0005057f89 */ /* 0x010ee800000e0000 */
[----:B-1----:R1:W4:Y:S02]  /*17580*/  SHFL.IDX PT, R3, R6, 0x7, 0x181f ;  /* 0x00f81f0006037f89 */ /* 0x00232400000e0000 */
.L_x_867:
[----:B------:R-:W-:-:S04]  /*17590*/  IADD3 R2, R4, 0x70, RZ ;  /* 0x0000007004027810 */ /* 0x000fc80007ffe0ff */
[----:B------:R-:W-:-:S13]  /*175a0*/  ISETP.GE.OR P0, PT, R2, R0, P2 ;  /* 0x000000000200720c */ /* 0x000fda0001706670 */
[----:B------:R-:W-:Y:S05]  /*175b0*/  @P0 BRA `(.L_x_755) ;  /* 0x00001df000000947 */ /* 0x000fea0003800000 */
[----:B-12---:R-:W-:Y:S02]  /*175c0*/  SHF.R.S32.HI R6, RZ, 0x1f, R205 ;  /* 0x0000001fff067819 */ /* 0x006fe400000114cd */
[----:B----4-:R-:W-:-:S04]  /*175d0*/  LEA R2, P0, R205, R3, 0x1 ;  /* 0x00000003cd027211 */ /* 0x010fc800078008ff */
[----:B---3--:R-:W-:-:S05]  /*175e0*/  LEA.HI.X R3, R205, R5, R6, 0x1, P0 ;  /* 0x00000005cd037211 */ /* 0x008fca00000f0c06 */
[----:B------:R1:W-:Y:S01]  /*175f0*/  ST.E.128 [R2.64], R40 ;  /* 0x0000002802007985 */ /* 0x0003e2000c101d06 */
[----:B------:R-:W-:Y:S05]  /*17600*/  BRA `(.L_x_755) ;  /* 0x00001da000007947 */ /* 0x000fea0003800000 */
.L_x_742:
        /* <DEDUP_REMOVED lines=33> */
.L_x_868:
[----:B------:R-:W-:Y:S05]  /*17820*/  BRA.DIV ~URZ, `(.L_x_757) ;  /* 0x000070c27f007947 */ /* 0x000fea000b800000 */
[----:B------:R3:W4:Y:S02]  /*17830*/  SHFL.IDX PT, R0, R12, RZ, 0x1c1f ;  /* 0x001c1fff0c007589 */ /* 0x00072400000e0000 */
.L_x_869:
[----:B------:R-:W-:Y:S01]  /*17840*/  BSSY B0, `(.L_x_758) ;  /* 0x0000038000007945 */ /* 0x000fe20003800000 */
[----:B------:R-:W-:Y:S05]  /*17850*/  @P0 BRA `(.L_x_759) ;  /* 0x0000036000000947 */ /* 0x000fea0003800000 */
[C---:B------:R-:W-:Y:S02]  /*17860*/  ISETP.GE.AND P1, PT, R248.reuse, c[0x0][0x3c8], PT ;  /* 0x0000f200f8007a0c */ /* 0x040fe40003f26270 */
[C---:B------:R-:W-:Y:S02]  /*17870*/  IADD3 R10, R248.reuse, 0x8, RZ ;  /* 0x00000008f80a7810 */ /* 0x040fe40007ffe0ff */
[----:B------:R-:W-:Y:S02]  /*17880*/  IADD3 R11, R248, 0x10, RZ ;  /* 0x00000010f80b7810 */ /* 0x000fe40007ffe0ff */
[----:B------:R-:W-:Y:S02]  /*17890*/  ISETP.GE.AND P2, PT, R10, c[0x0][0x3c8], PT ;  /* 0x0000f2000a007a0c */ /* 0x000fe40003f46270 */
[----:B------:R-:W-:-:S02]  /*178a0*/  SHF.R.S32.HI R6, RZ, 0x1f, R248 ;  /* 0x0000001fff067819 */ /* 0x000fc400000114f8 */
[----:B------:R-:W-:Y:S02]  /*178b0*/  ISETP.GE.AND P3, PT, R11, c[0x0][0x3c8], PT ;  /* 0x0000f2000b007a0c */ /* 0x000fe40003f66270 */
[C---:B------:R-:W-:Y:S02]  /*178c0*/  IADD3 R13, R248.reuse, 0x8, RZ ;  /* 0x00000008f80d7810 */ /* 0x040fe40007ffe0ff */
[C---:B----4-:R-:W-:Y:S02]  /*178d0*/  @!P1 LEA R2, P0, R248.reuse, R0, 0x2 ;  /* 0x00000000f8029211 */ /* 0x050fe400078010ff */
[C---:B------:R-:W-:Y:S02]  /*178e0*/  IADD3 R9, R248.reuse, 0x18, RZ ;  /* 0x00000018f8097810 */ /* 0x040fe40007ffe0ff */
[----:B--2---:R-:W-:Y:S02]  /*178f0*/  @!P1 LEA.HI.X R3, R248, R4, R6, 0x2, P0 ;  /* 0x00000004f8039211 */ /* 0x004fe400000f1406 */
[----:B------:R-:W-:-:S02]  /*17900*/  @!P2 LEA R6, P0, R10, R0, 0x2 ;  /* 0x000000000a06a211 */ /* 0x000fc400078010ff */
[----:B------:R-:W-:Y:S01]  /*17910*/  SHF.R.S32.HI R13, RZ, 0x1f, R13 ;  /* 0x0000001fff0d7819 */ /* 0x000fe2000001140d */
[----:B------:R2:W-:Y:S01]  /*17920*/  @!P1 ST.E.64 [R2.64], R66 ;  /* 0x0000004202009985 */ /* 0x0005e2000c101b06 */
[----:B------:R-:W-:Y:S02]  /*17930*/  ISETP.GE.AND P1, PT, R9, c[0x0][0x3c8], PT ;  /* 0x0000f20009007a0c */ /* 0x000fe40003f26270 */
[----:B------:R-:W-:Y:S02]  /*17940*/  @!P2 LEA.HI.X R7, R10, R4, R13, 0x2, P0 ;  /* 0x000000040a07a211 */ /* 0x000fe400000f140d */
[C---:B------:R-:W-:Y:S02]  /*17950*/  IADD3 R13, R248.reuse, 0x10, RZ ;  /* 0x00000010f80d7810 */ /* 0x040fe40007ffe0ff */
[----:B------:R-:W-:Y:S01]  /*17960*/  IADD3 R8, R248, 0x20, RZ ;  /* 0x00000020f8087810 */ /* 0x000fe20007ffe0ff */
[----:B------:R4:W-:Y:S01]  /*17970*/  @!P2 ST.E.64 [R6.64], R68 ;  /* 0x000000440600a985 */ /* 0x0009e2000c101b06 */
[----:B------:R-:W-:-:S02]  /*17980*/  SHF.R.S32.HI R13, RZ, 0x1f, R13 ;  /* 0x0000001fff0d7819 */ /* 0x000fc4000001140d */
[----:B------:R-:W-:Y:S02]  /*17990*/  ISETP.GE.AND P2, PT, R8, c[0x0][0x3c8], PT ;  /* 0x0000f20008007a0c */ /* 0x000fe40003f46270 */
[C---:B------:R-:W-:Y:S02]  /*179a0*/  IADD3 R10, R248.reuse, 0x18, RZ ;  /* 0x00000018f80a7810 */ /* 0x040fe40007ffe0ff */
[----:B------:R-:W-:Y:S02]  /*179b0*/  IADD3 R14, R248, 0x28, RZ ;  /* 0x00000028f80e7810 */ /* 0x000fe40007ffe0ff */
[----:B------:R-:W-:Y:S02]  /*179c0*/  SHF.R.S32.HI R10, RZ, 0x1f, R10 ;  /* 0x0000001fff0a7819 */ /* 0x000fe4000001140a */
[----:B------:R-:W-:Y:S02]  /*179d0*/  SHF.R.S32.HI R14, RZ, 0x1f, R14 ;  /* 0x0000001fff0e7819 */ /* 0x000fe4000001140e */
[----:B--2---:R-:W-:-:S04]  /*179e0*/  @!P3 LEA R2, P0, R11, R0, 0x2 ;  /* 0x000000000b02b211 */ /* 0x004fc800078010ff */
[----:B------:R-:W-:Y:S02]  /*179f0*/  @!P3 LEA.HI.X R3, R11, R4, R13, 0x2, P0 ;  /* 0x000000040b03b211 */ /* 0x000fe400000f140d */
[C---:B------:R-:W-:Y:S02]  /*17a00*/  IADD3 R11, R248.reuse, 0x28, RZ ;  /* 0x00000028f80b7810 */ /* 0x040fe40007ffe0ff */
[----:B----4-:R-:W-:Y:S01]  /*17a10*/  @!P1 LEA R6, P0, R9, R0, 0x2 ;  /* 0x0000000009069211 */ /* 0x010fe200078010ff */
[----:B------:R2:W-:Y:S01]  /*17a20*/  @!P3 ST.E.64 [R2.64], R70 ;  /* 0x000000460200b985 */ /* 0x0005e2000c101b06 */
[----:B------:R-:W-:Y:S02]  /*17a30*/  ISETP.GE.AND P4, PT, R11, c[0x0][0x3c8], PT ;  /* 0x0000f2000b007a0c */ /* 0x000fe40003f86270 */
[----:B------:R-:W-:Y:S02]  /*17a40*/  @!P1 LEA.HI.X R7, R9, R4, R10, 0x2, P0 ;  /* 0x0000000409079211 */ /* 0x000fe400000f140a */
[----:B------:R-:W-:-:S02]  /*17a50*/  IADD3 R9, R248, 0x20, RZ ;  /* 0x00000020f8097810 */ /* 0x000fc40007ffe0ff */
[C---:B------:R-:W-:Y:S01]  /*17a60*/  IADD3 R13, R248.reuse, 0x30, RZ ;  /* 0x00000030f80d7810 */ /* 0x040fe20007ffe0ff */
[----:B------:R4:W-:Y:S01]  /*17a70*/  @!P1 ST.E.64 [R6.64], R72 ;  /* 0x0000004806009985 */ /* 0x0009e2000c101b06 */
[----:B------:R-:W-:Y:S02]  /*17a80*/  SHF.R.S32.HI R9, RZ, 0x1f, R9 ;  /* 0x0000001fff097819 */ /* 0x000fe40000011409 */
[----:B------:R-:W-:Y:S02]  /*17a90*/  ISETP.GE.AND P3, PT, R13, c[0x0][0x3c8], PT ;  /* 0x0000f2000d007a0c */ /* 0x000fe40003f66270 */
[----:B------:R-:W-:-:S04]  /*17aa0*/  IADD3 R10, R248, 0x38, RZ ;  /* 0x00000038f80a7810 */ /* 0x000fc80007ffe0ff */
[----:B------:R-:W-:Y:S02]  /*17ab0*/  ISETP.GE.AND P1, PT, R10, c[0x0][0x3c8], PT ;  /* 0x0000f2000a007a0c */ /* 0x000fe40003f26270 */
[----:B--2---:R-:W-:-:S04]  /*17ac0*/  @!P2 LEA R2, P0, R8, R0, 0x2 ;  /* 0x000000000802a211 */ /* 0x004fc800078010ff */
[----:B------:R-:W-:Y:S02]  /*17ad0*/  @!P2 LEA.HI.X R3, R8, R4, R9, 0x2, P0 ;  /* 0x000000040803a211 */ /* 0x000fe400000f1409 */
[----:B------:R-:W-:-:S03]  /*17ae0*/  @!P4 LEA R8, P0, R11, R0, 0x2 ;  /* 0x000000000b08c211 */ /* 0x000fc600078010ff */
[----:B------:R2:W-:Y:S01]  /*17af0*/  @!P2 ST.E.64 [R2.64], R64 ;  /* 0x000000400200a985 */ /* 0x0005e2000c101b06 */
[----:B------:R-:W-:Y:S02]  /*17b00*/  @!P4 LEA.HI.X R9, R11, R4, R14, 0x2, P0 ;  /* 0x000000040b09c211 */ /* 0x000fe400000f140e */
[C---:B------:R-:W-:Y:S02]  /*17b10*/  IADD3 R14, R248.reuse, 0x30, RZ ;  /* 0x00000030f80e7810 */ /* 0x040fe40007ffe0ff */
[C---:B----4-:R-:W-:Y:S01]  /*17b20*/  @!P3 LEA R6, P0, R13.reuse, R0, 0x2 ;  /* 0x000000000d06b211 */ /* 0x050fe200078010ff */
[----:B------:R4:W-:Y:S01]  /*17b30*/  @!P4 ST.E.64 [R8.64], R92 ;  /* 0x0000005c0800c985 */ /* 0x0009e2000c101b06 */
[----:B------:R-:W-:Y:S02]  /*17b40*/  SHF.R.S32.HI R14, RZ, 0x1f, R14 ;  /* 0x0000001fff0e7819 */ /* 0x000fe4000001140e */
[----:B------:R-:W-:Y:S02]  /*17b50*/  IADD3 R11, R248, 0x38, RZ ;  /* 0x00000038f80b7810 */ /* 0x000fe40007ffe0ff */
[----:B------:R-:W-:-:S02]  /*17b60*/  @!P3 LEA.HI.X R7, R13, R4, R14, 0x2, P0 ;  /* 0x000000040d07b211 */ /* 0x000fc400000f140e */
[----:B------:R-:W-:-:S03]  /*17b70*/  SHF.R.S32.HI R11, RZ, 0x1f, R11 ;  /* 0x0000001fff0b7819 */ /* 0x000fc6000001140b */
[----:B------:R4:W-:Y:S01]  /*17b80*/  @!P3 ST.E.64 [R6.64], R74 ;  /* 0x0000004a0600b985 */ /* 0x0009e2000c101b06 */
[----:B--2---:R-:W-:-:S04]  /*17b90*/  @!P1 LEA R2, P0, R10, R0, 0x2 ;  /* 0x000000000a029211 */ /* 0x004fc800078010ff */
[----:B------:R-:W-:-:S05]  /*17ba0*/  @!P1 LEA.HI.X R3, R10, R4, R11, 0x2, P0 ;  /* 0x000000040a039211 */ /* 0x000fca00000f140b */
[----:B------:R4:W-:Y:S04]  /*17bb0*/  @!P1 ST.E.64 [R2.64], R58 ;  /* 0x0000003a02009985 */ /* 0x0009e8000c101b06 */
.L_x_759:
[----:B------:R-:W-:Y:S05]  /*17bc0*/  BSYNC B0 ;  /* 0x0000000000007941 */ /* 0x000fea0003800000 */
.L_x_758:
[----:B------:R-:W-:Y:S05]  /*17bd0*/  BRA.DIV ~URZ, `(.L_x_760) ;  /* 0x00006d827f007947 */ /* 0x000fea000b800000 */
[----:B--2---:R2:W1:Y:S04]  /*17be0*/  SHFL.IDX PT, R4, R5, 0x1, 0x1c1f ;  /* 0x003c1f0005047f89 */ /* 0x00446800000e0000 */
[----:B----4-:R2:W4:Y:S02]  /*17bf0*/  SHFL.IDX PT, R0, R12, 0x1, 0x1c1f ;  /* 0x003c1f000c007f89 */ /* 0x01052400000e0000 */
.L_x_870:
[----:B------:R-:W-:Y:S01]  /*17c00*/  BSSY B0, `(.L_x_761) ;  /* 0x0000038000007945 */ /* 0x000fe20003800000 */
[----:B------:R-:W-:Y:S05]  /*17c10*/  @P6 BRA `(.L_x_762) ;  /* 0x0000036000006947 */ /* 0x000fea0003800000 */
[C---:B------:R-:W-:Y:S02]  /*17c20*/  ISETP.GE.AND P1, PT, R248.reuse, c[0x0][0x3c8], PT ;  /* 0x0000f200f8007a0c */ /* 0x040fe40003f26270 */
[C---:B------:R-:W-:Y:S02]  /*17c30*/  IADD3 R6, R248.reuse, 0x8, RZ ;  /* 0x00000008f8067810 */ /* 0x040fe40007ffe0ff */
[----:B------:R-:W-:Y:S02]  /*17c40*/  IADD3 R13, R248, 0x10, RZ ;  /* 0x00000010f80d7810 */ /* 0x000fe40007ffe0ff */
[----:B------:R-:W-:-:S02]  /*17c50*/  ISETP.GE.AND P0, PT, R6, c[0x0][0x3c8], PT ;  /* 0x0000f20006007a0c */ /* 0x000fc40003f06270 */
[C---:B------:R-:W-:Y:S02]  /*17c60*/  IADD3 R10, R248.reuse, 0x18, RZ ;  /* 0x00000018f80a7810 */ /* 0x040fe40007ffe0ff */
[----:B------:R-:W-:Y:S02]  /*17c70*/  ISETP.GE.AND P2, PT, R13, c[0x0][0x3c8], PT ;  /* 0x0000f2000d007a0c */ /* 0x000fe40003f46270 */
[----:B------:R-:W-:Y:S02]  /*17c80*/  SHF.R.S32.HI R8, RZ, 0x1f, R248 ;  /* 0x0000001fff087819 */ /* 0x000fe400000114f8 */
[C---:B----4-:R-:W-:Y:S02]  /*17c90*/  @!P1 LEA R2, P3, R248.reuse, R0, 0x2 ;  /* 0x00000000f8029211 */ /* 0x050fe400078610ff */
[----:B------:R-:W-:Y:S02]  /*17ca0*/  IADD3 R7, R248, 0x8, RZ ;  /* 0x00000008f8077810 */ /* 0x000fe40007ffe0ff */
[----:B------:R-:W-:-:S02]  /*17cb0*/  ISETP.GE.AND P4, PT, R10, c[0x0][0x3c8], PT ;  /* 0x0000f2000a007a0c */ /* 0x000fc40003f86270 */
[C---:B------:R-:W-:Y:S02]  /*17cc0*/  IADD3 R17, R248.reuse, 0x20, RZ ;  /* 0x00000020f8117810 */ /* 0x040fe40007ffe0ff */
[----:B-1----:R-:W-:Y:S02]  /*17cd0*/  @!P1 LEA.HI.X R3, R248, R4, R8, 0x2, P3 ;  /* 0x00000004f8039211 */ /* 0x002fe400018f1408 */
[----:B------:R-:W-:Y:S02]  /*17ce0*/  SHF.R.S32.HI R7, RZ, 0x1f, R7 ;  /* 0x0000001fff077819 */ /* 0x000fe40000011407 */
[----:B------:R-:W-:Y:S01]  /*17cf0*/  @!P0 LEA R8, P3, R6, R0, 0x2 ;  /* 0x0000000006088211 */ /* 0x000fe200078610ff */
[----:B------:R1:W-:Y:S01]  /*17d00*/  @!P1 ST.E.64 [R2.64], R78 ;  /* 0x0000004e02009985 */ /* 0x0003e2000c101b06 */
[----:B------:R-:W-:Y:S02]  /*17d10*/  ISETP.GE.AND P5, PT, R17, c[0x0][0x3c8], PT ;  /* 0x0000f20011007a0c */ /* 0x000fe40003fa6270 */
[----:B------:R-:W-:-:S02]  /*17d20*/  IADD3 R15, R248, 0x10, RZ ;  /* 0x00000010f80f7810 */ /* 0x000fc40007ffe0ff */
[----:B------:R-:W-:Y:S02]  /*17d30*/  IADD3 R14, R248, 0x28, RZ ;  /* 0x00000028f80e7810 */ /* 0x000fe40007ffe0ff */
[----:B------:R-:W-:Y:S02]  /*17d40*/  @!P0 LEA.HI.X R9, R6, R4, R7, 0x2, P3 ;  /* 0x0000000406098211 */ /* 0x000fe400018f1407 */
[----:B------:R-:W-:Y:S02]  /*17d50*/  @!P2 LEA R6, P1, R13, R0, 0x2 ;  /* 0x000000000d06a211 */ /* 0x000fe400078210ff */
[----:B------:R-:W-:Y:S01]  /*17d60*/  SHF.R.S32.HI R15, RZ, 0x1f, R15 ;  /* 0x0000001fff0f7819 */ /* 0x000fe2000001140f */
[----:B------:R4:W-:Y:S01]  /*17d70*/  @!P0 ST.E.64 [R8.64], R80 ;  /* 0x0000005008008985 */ /* 0x0009e2000c101b06 */
[----:B------:R-:W-:Y:S02]  /*17d80*/  IADD3 R11, R248, 0x18, RZ ;  /* 0x00000018f80b7810 */ /* 0x000fe40007ffe0ff */
[----:B------:R-:W-:-:S02]  /*17d90*/  ISETP.GE.AND P3, PT, R14, c[0x0][0x3c8], PT ;  /* 0x0000f2000e007a0c */ /* 0x000fc40003f66270 */
[----:B------:R-:W-:Y:S02]  /*17da0*/  SHF.R.S32.HI R11, RZ, 0x1f, R11 ;  /* 0x0000001fff0b7819 */ /* 0x000fe4000001140b */
[----:B------:R-:W-:Y:S02]  /*17db0*/  @!P2 LEA.HI.X R7, R13, R4, R15, 0x2, P1 ;  /* 0x000000040d07a211 */ /* 0x000fe400008f140f */
[C---:B------:R-:W-:Y:S02]  /*17dc0*/  IADD3 R18, R248.reuse, 0x20, RZ ;  /* 0x00000020f8127810 */ /* 0x040fe40007ffe0ff */
[----:B------:R-:W-:Y:S01]  /*17dd0*/  IADD3 R15, R248, 0x30, RZ ;  /* 0x00000030f80f7810 */ /* 0x000fe20007ffe0ff */
[----:B------:R5:W-:Y:S01]  /*17de0*/  @!P2 ST.E.64 [R6.64], R82 ;  /* 0x000000520600a985 */ /* 0x000be2000c101b06 */
[----:B------:R-:W-:Y:S02]  /*17df0*/  SHF.R.S32.HI R18, RZ, 0x1f, R18 ;  /* 0x0000001fff127819 */ /* 0x000fe40000011412 */
[----:B------:R-:W-:-:S02]  /*17e00*/  ISETP.GE.AND P2, PT, R15, c[0x0][0x3c8], PT ;  /* 0x0000f2000f007a0c */ /* 0x000fc40003f46270 */
[----:B-1----:R-:W-:Y:S02]  /*17e10*/  @!P4 LEA R2, P0, R10, R0, 0x2 ;  /* 0x000000000a02c211 */ /* 0x002fe400078010ff */
[----:B------:R-:W-:Y:S02]  /*17e20*/  IADD3 R16, R248, 0x28, RZ ;  /* 0x00000028f8107810 */ /* 0x000fe40007ffe0ff */
[----:B------:R-:W-:Y:S02]  /*17e30*/  @!P4 LEA.HI.X R3, R10, R4, R11, 0x2, P0 ;  /* 0x000000040a03c211 */ /* 0x000fe400000f140b */
[C---:B------:R-:W-:Y:S02]  /*17e40*/  @!P5 LEA R10, P0, R17.reuse, R0, 0x2 ;  /* 0x00000000110ad211 */ /* 0x040fe400078010ff */
[----:B------:R-:W-:Y:S01]  /*17e50*/  IADD3 R13, R248, 0x38, RZ ;  /* 0x00000038f80d7810 */ /* 0x000fe20007ffe0ff */
[----:B------:R1:W-:Y:S01]  /*17e60*/  @!P4 ST.E.64 [R2.64], R84 ;  /* 0x000000540200c985 */ /* 0x0003e2000c101b06 */
[----:B------:R-:W-:-:S02]  /*17e70*/  @!P5 LEA.HI.X R11, R17, R4, R18, 0x2, P0 ;  /* 0x00000004110bd211 */ /* 0x000fc400000f1412 */
[----:B------:R-:W-:Y:S02]  /*17e80*/  SHF.R.S32.HI R16, RZ, 0x1f, R16 ;  /* 0x0000001fff107819 */ /* 0x000fe40000011410 */
[C---:B----4-:R-:W-:Y:S01]  /*17e90*/  @!P3 LEA R8, P0, R14.reuse, R0, 0x2 ;  /* 0x000000000e08b211 */ /* 0x050fe200078010ff */
[----:B------:R4:W-:Y:S01]  /*17ea0*/  @!P5 ST.E.64 [R10.64], R98 ;  /* 0x000000620a00d985 */ /* 0x0009e2000c101b06 */
[----:B------:R-:W-:Y:S02]  /*17eb0*/  ISETP.GE.AND P1, PT, R13, c[0x0][0x3c8], PT ;  /* 0x0000f2000d007a0c */ /* 0x000fe40003f26270 */
[----:B------:R-:W-:Y:S02]  /*17ec0*/  @!P3 LEA.HI.X R9, R14, R4, R16, 0x2, P0 ;  /* 0x000000040e09b211 */ /* 0x000fe400000f1410 */
[C---:B------:R-:W-:Y:S02]  /*17ed0*/  IADD3 R16, R248.reuse, 0x30, RZ ;  /* 0x00000030f8107810 */ /* 0x040fe40007ffe0ff */
[----:B------:R-:W-:Y:S01]  /*17ee0*/  IADD3 R14, R248, 0x38, RZ ;  /* 0x00000038f80e7810 */ /* 0x000fe20007ffe0ff */
[----:B------:R4:W-:Y:S01]  /*17ef0*/  @!P3 ST.E.64 [R8.64], R86 ;  /* 0x000000560800b985 */ /* 0x0009e2000c101b06 */
[----:B------:R-:W-:-:S02]  /*17f00*/  SHF.R.S32.HI R16, RZ, 0x1f, R16 ;  /* 0x0000001fff107819 */ /* 0x000fc40000011410 */
[C---:B-----5:R-:W-:Y:S02]  /*17f10*/  @!P2 LEA R6, P0, R15.reuse, R0, 0x2 ;  /* 0x000000000f06a211 */ /* 0x060fe400078010ff */
[----:B------:R-:W-:Y:S02]  /*17f20*/  SHF.R.S32.HI R14, RZ, 0x1f, R14 ;  /* 0x0000001fff0e7819 */ /* 0x000fe4000001140e */
[----:B------:R-:W-:-:S05]  /*17f30*/  @!P2 LEA.HI.X R7, R15, R4, R16, 0x2, P0 ;  /* 0x000000040f07a211 */ /* 0x000fca00000f1410 */
[----:B------:R4:W-:Y:S01]  /*17f40*/  @!P2 ST.E.64 [R6.64], R76 ;  /* 0x0000004c0600a985 */ /* 0x0009e2000c101b06 */
[----:B-1----:R-:W-:-:S04]  /*17f50*/  @!P1 LEA R2, P0, R13, R0, 0x2 ;  /* 0x000000000d029211 */ /* 0x002fc800078010ff */
[----:B------:R-:W-:-:S05]  /*17f60*/  @!P1 LEA.HI.X R3, R13, R4, R14, 0x2, P0 ;  /* 0x000000040d039211 */ /* 0x000fca00000f140e */
[----:B------:R4:W-:Y:S04]  /*17f70*/  @!P1 ST.E.64 [R2.64], R62 ;  /* 0x0000003e02009985 */ /* 0x0009e8000c101b06 */
.L_x_762:
[----:B------:R-:W-:Y:S05]  /*17f80*/  BSYNC B0 ;  /* 0x0000000000007941 */ /* 0x000fea0003800000 */
.L_x_761:
[----:B------:R-:W-:Y:S05]  /*17f90*/  BRA.DIV ~URZ, `(.L_x_763) ;  /* 0x00006a927f007947 */ /* 0x000fea000b800000 */
[----:B-1----:R1:W2:Y:S02]  /*17fa0*/  SHFL.IDX PT, R4, R5, 0x2, 0x1c1f ;  /* 0x005c1f0005047f89 */ /* 0x0022a400000e0000 */
.L_x_871:
[----:B------:R-:W-:Y:S05]  /*17fb0*/  BRA.DIV ~URZ, `(.L_x_764) ;  /* 0x00006ae27f007947 */ /* 0x000fea000b800000 */
[----:B----4-:R4:W1:Y:S02]  /*17fc0*/  SHFL.IDX PT, R0, R12, 0x2, 0x1c1f ;  /* 0x005c1f000c007f89 */ /* 0x01086400000e0000 */
.L_x_872:
[----:B------:R-:W-:Y:S01]  /*17fd0*/  LOP3.LUT P0, RZ, R204, 0x1, RZ, 0xc0, !PT ;  /* 0x00000001ccff7812 */ /* 0x000fe2000780c0ff */
[----:B------:R-:W-:-:S12]  /*17fe0*/  BSSY B0, `(.L_x_765) ;  /* 0x0000038000007945 */ /* 0x000fd80003800000 */
[----:B------:R-:W-:Y:S05]  /*17ff0*/  @P0 BRA `(.L_x_766) ;  /* 0x0000036000000947 */ /* 0x000fea0003800000 */
[C---:B------:R-:W-:Y:S02]  /*18000*/  IADD3 R13, R248.reuse, 0x8, RZ ;  /* 0x00000008f80d7810 */ /* 0x040fe40007ffe0ff */
[C---:B------:R-:W-:Y:S02]  /*18010*/  ISETP.GE.AND P1, PT, R248.reuse, c[0x0][0x3c8], PT ;  /* 0x0000f200f8007a0c */ /* 0x040fe40003f26270 */
[----:B------:R-:W-:Y:S02]  /*18020*/  ISETP.GE.AND P0, PT, R13, c[0x0][0x3c8], PT ;  /* 0x0000f2000d007a0c */ /* 0x000fe40003f06270 */
[C---:B------:R-:W-:Y:S02]  /*18030*/  IADD3 R11, R248.reuse, 0x10, RZ ;  /* 0x00000010f80b7810 */ /* 0x040fe40007ffe0ff */
[----:B------:R-:W-:Y:S02]  /*18040*/  IADD3 R15, R248, 0x8, RZ ;  /* 0x00000008f80f7810 */ /* 0x000fe40007ffe0ff */
[----:B------:R-:W-:-:S02]  /*18050*/  ISETP.GE.AND P4, PT, R11, c[0x0][0x3c8], PT ;  /* 0x0000f2000b007a0c */ /* 0x000fc40003f86270 */
[----:B------:R-:W-:Y:S02]  /*18060*/  SHF.R.S32.HI R15, RZ, 0x1f, R15 ;  /* 0x0000001fff0f7819 */ /* 0x000fe4000001140f */
[C---:B------:R-:W-:Y:S02]  /*18070*/  IADD3 R10, R248.reuse, 0x18, RZ ;  /* 0x00000018f80a7810 */ /* 0x040fe40007ffe0ff */
[-C--:B-1----:R-:W-:Y:S02]  /*18080*/  @!P1 LEA R6, P2, R248, R0.reuse, 0x2 ;  /* 0x00000000f8069211 */ /* 0x082fe400078410ff */
[C---:B------:R-:W-:Y:S02]  /*18090*/  @!P0 LEA R2, P3, R13.reuse, R0, 0x2 ;  /* 0x000000000d028211 */ /* 0x040fe400078610ff */
[----:B------:R-:W-:Y:S02]  /*180a0*/  SHF.R.S32.HI R8, RZ, 0x1f, R248 ;  /* 0x0000001fff087819 */ /* 0x000fe400000114f8 */
[----:B--2---:R-:W-:-:S02]  /*180b0*/  @!P0 LEA.HI.X R3, R13, R4, R15, 0x2, P3 ;  /* 0x000000040d038211 */ /* 0x004fc400018f140f */
[----:B------:R-:W-:Y:S02]  /*180c0*/  ISETP.GE.AND P5, PT, R10, c[0x0][0x3c8], PT ;  /* 0x0000f2000a007a0c */ /* 0x000fe40003fa6270 */
[C---:B------:R-:W-:Y:S02]  /*180d0*/  IADD3 R13, R248.reuse, 0x10, RZ ;  /* 0x00000010f80d7810 */ /* 0x040fe40007ffe0ff */
[C---:B------:R-:W-:Y:S02]  /*180e0*/  IADD3 R14, R248.reuse, 0x20, RZ ;  /* 0x00000020f80e7810 */ /* 0x040fe40007ffe0ff */
[----:B------:R-:W-:Y:S02]  /*180f0*/  @!P1 LEA.HI.X R7, R248, R4, R8, 0x2, P2 ;  /* 0x00000004f8079211 */ /* 0x000fe400010f1408 */
[----:B------:R-:W-:Y:S02]  /*18100*/  @!P4 LEA R8, P2, R11, R0, 0x2 ;  /* 0x000000000b08c211 */ /* 0x000fe400078410ff */
[----:B------:R-:W-:Y:S01]  /*18110*/  SHF.R.S32.HI R13, RZ, 0x1f, R13 ;  /* 0x0000001fff0d7819 */ /* 0x000fe2000001140d */
[----:B------:R-:W-:Y:S01]  /*18120*/  @!P1 ST.E.64 [R6.64], R48 ;  /* 0x0000003006009985 */ /* 0x000fe2000c101b06 */
[----:B------:R-:W-:-:S02]  /*18130*/  ISETP.GE.AND P3, PT, R14, c[0x0][0x3c8], PT ;  /* 0x0000f2000e007a0c */ /* 0x000fc40003f66270 */
[C---:B------:R-:W-:Y:S01]  /*18140*/  IADD3 R17, R248.reuse, 0x28, RZ ;  /* 0x00000028f8117810 */ /* 0x040fe20007ffe0ff */
[----:B------:R1:W-:Y:S01]  /*18150*/  @!P0 ST.E.64 [R2.64], R34 ;  /* 0x0000002202008985 */ /* 0x0003e2000c101b06 */
[----:B------:R-:W-:Y:S02]  /*18160*/  @!P4 LEA.HI.X R9, R11, R4, R13, 0x2, P2 ;  /* 0x000000040b09c211 */ /* 0x000fe400010f140d */
[C---:B------:R-:W-:Y:S02]  /*18170*/  IADD3 R11, R248.reuse, 0x18, RZ ;  /* 0x00000018f80b7810 */ /* 0x040fe40007ffe0ff */
[C---:B------:R-:W-:Y:S01]  /*18180*/  IADD3 R15, R248.reuse, 0x30, RZ ;  /* 0x00000030f80f7810 */ /* 0x040fe20007ffe0ff */
[----:B------:R2:W-:Y:S01]  /*18190*/  @!P4 ST.E.64 [R8.64], R38 ;  /* 0x000000260800c985 */ /* 0x0005e2000c101b06 */
[----:B------:R-:W-:Y:S02]  /*181a0*/  ISETP.GE.AND P2, PT, R17, c[0x0][0x3c8], PT ;  /* 0x0000f20011007a0c */ /* 0x000fe40003f46270 */
[----:B------:R-:W-:-:S02]  /*181b0*/  IADD3 R13, R248, 0x38, RZ ;  /* 0x00000038f80d7810 */ /* 0x000fc40007ffe0ff */
[----:B------:R-:W-:Y:S02]  /*181c0*/  SHF.R.S32.HI R11, RZ, 0x1f, R11 ;  /* 0x0000001fff0b7819 */ /* 0x000fe4000001140b */
[----:B------:R-:W-:Y:S02]  /*181d0*/  ISETP.GE.AND P1, PT, R15, c[0x0][0x3c8], PT ;  /* 0x0000f2000f007a0c */ /* 0x000fe40003f26270 */
[C---:B------:R-:W-:Y:S02]  /*181e0*/  IADD3 R16, R248.reuse, 0x20, RZ ;  /* 0x00000020f8107810 */ /* 0x040fe40007ffe0ff */
[----:B------:R-:W-:Y:S02]  /*181f0*/  ISETP.GE.AND P0, PT, R13, c[0x0][0x3c8], PT ;  /* 0x0000f2000d007a0c */ /* 0x000fe40003f06270 */
[----:B------:R-:W-:Y:S02]  /*18200*/  SHF.R.S32.HI R16, RZ, 0x1f, R16 ;  /* 0x0000001fff107819 */ /* 0x000fe40000011410 */
[----:B------:R-:W-:-:S04]  /*18210*/  IADD3 R18, R248, 0x28, RZ ;  /* 0x00000028f8127810 */ /* 0x000fc80007ffe0ff */
[----:B------:R-:W-:Y:S02]  /*18220*/  SHF.R.S32.HI R18, RZ, 0x1f, R18 ;  /* 0x0000001fff127819 */ /* 0x000fe40000011412 */
[----:B-1----:R-:W-:-:S04]  /*18230*/  @!P5 LEA R2, P6, R10, R0, 0x2 ;  /* 0x000000000a02d211 */ /* 0x002fc800078c10ff */
[----:B------:R-:W-:Y:S02]  /*18240*/  @!P5 LEA.HI.X R3, R10, R4, R11, 0x2, P6 ;  /* 0x000000040a03d211 */ /* 0x000fe400030f140b */
[CC--:B------:R-:W-:Y:S02]  /*18250*/  @!P3 LEA R10, P6, R14.reuse, R0.reuse, 0x2 ;  /* 0x000000000e0ab211 */ /* 0x0c0fe400078c10ff */
[----:B--2---:R-:W-:Y:S01]  /*18260*/  @!P2 LEA R8, P4, R17, R0, 0x2 ;  /* 0x000000001108a211 */ /* 0x004fe200078810ff */
[----:B------:R1:W-:Y:S01]  /*18270*/  @!P5 ST.E.64 [R2.64], R42 ;  /* 0x0000002a0200d985 */ /* 0x0003e2000c101b06 */
[----:B------:R-:W-:Y:S02]  /*18280*/  @!P3 LEA.HI.X R11, R14, R4, R16, 0x2, P6 ;  /* 0x000000040e0bb211 */ /* 0x000fe400030f1410 */
[C---:B------:R-:W-:Y:S02]  /*18290*/  IADD3 R16, R248.reuse, 0x30, RZ ;  /* 0x00000030f8107810 */ /* 0x040fe40007ffe0ff */
[----:B------:R-:W-:Y:S01]  /*182a0*/  IADD3 R14, R248, 0x38, RZ ;  /* 0x00000038f80e7810 */ /* 0x000fe20007ffe0ff */
[----:B------:R2:W-:Y:S01]  /*182b0*/  @!P3 ST.E.64 [R10.64], R54 ;  /* 0x000000360a00b985 */ /* 0x0005e2000c101b06 */
[----:B------:R-:W-:-:S02]  /*182c0*/  @!P1 LEA R6, P5, R15, R0, 0x2 ;  /* 0x000000000f069211 */ /* 0x000fc400078a10ff */
[----:B------:R-:W-:Y:S02]  /*182d0*/  SHF.R.S32.HI R16, RZ, 0x1f, R16 ;  /* 0x0000001fff107819 */ /* 0x000fe40000011410 */
[-C--:B------:R-:W-:Y:S02]  /*182e0*/  @!P2 LEA.HI.X R9, R17, R4.reuse, R18, 0x2, P4 ;  /* 0x000000041109a211 */ /* 0x080fe400020f1412 */
[----:B------:R-:W-:Y:S02]  /*182f0*/  SHF.R.S32.HI R14, RZ, 0x1f, R14 ;  /* 0x0000001fff0e7819 */ /* 0x000fe4000001140e */
[----:B------:R-:W-:Y:S01]  /*18300*/  @!P1 LEA.HI.X R7, R15, R4, R16, 0x2, P5 ;  /* 0x000000040f079211 */ /* 0x000fe200028f1410 */
[----:B------:R2:W-:Y:S04]  /*18310*/  @!P2 ST.E.64 [R8.64], R50 ;  /* 0x000000320800a985 */ /* 0x0005e8000c101b06 */
[----:B------:R2:W-:Y:S01]  /*18320*/  @!P1 ST.E.64 [R6.64], R44 ;  /* 0x0000002c06009985 */ /* 0x0005e2000c101b06 */
[----:B-1----:R-:W-:-:S04]  /*18330*/  @!P0 LEA R2, P4, R13, R0, 0x2 ;  /* 0x000000000d028211 */ /* 0x002fc800078810ff */
[----:B------:R-:W-:-:S05]  /*18340*/  @!P0 LEA.HI.X R3, R13, R4, R14, 0x2, P4 ;  /* 0x000000040d038211 */ /* 0x000fca00020f140e */
[----:B------:R2:W-:Y:S04]  /*18350*/  @!P0 ST.E.64 [R2.64], R28 ;  /* 0x0000001c02008985 */ /* 0x0005e8000c101b06 */
.L_x_766:
[----:B------:R-:W-:Y:S05]  /*18360*/  BSYNC B0 ;  /* 0x0000000000007941 */ /* 0x000fea0003800000 */
.L_x_765:
[----:B------:R-:W-:Y:S05]  /*18370*/  BRA.DIV ~URZ, `(.L_x_767) ;  /* 0x000067927f007947 */ /* 0x000fea000b800000 */
[----:B--2---:R2:W3:Y:S04]  /*18380*/  SHFL.IDX PT, R4, R5, 0x3, 0x1c1f ;  /* 0x007c1f0005047f89 */ /* 0x0044e800000e0000 */
[----:B-1----:R2:W1:Y:S02]  /*18390*/  SHFL.IDX PT, R0, R12, 0x3, 0x1c1f ;  /* 0x007c1f000c007f89 */ /* 0x00246400000e0000 */
.L_x_873:
[----:B------:R-:W-:-:S13]  /*183a0*/  LOP3.LUT P0, RZ, R204, 0x2, RZ, 0xc0, !PT ;  /* 0x00000002ccff7812 */ /* 0x000fda000780c0ff */
[----:B------:R-:W-:Y:S05]  /*183b0*/  @P0 BRA `(.L_x_755) ;  /* 0x00000ff000000947 */ /* 0x000fea0003800000 */
[C---:B------:R-:W-:Y:S02]  /*183c0*/  ISETP.GE.AND P0, PT, R248.reuse, c[0x0][0x3c8], PT ;  /* 0x0000f200f8007a0c */ /* 0x040fe40003f06270 */
[----:B------:R-:W-:Y:S02]  /*183d0*/  IADD3 R10, R248, 0x8, RZ ;  /* 0x00000008f80a7810 */ /* 0x000fe40007ffe0ff */
[----:B--2---:R-:W-:Y:S02]  /*183e0*/  SHF.R.S32.HI R5, RZ, 0x1f, R248 ;  /* 0x0000001fff057819 */ /* 0x004fe400000114f8 */
[----:B------:R-:W-:Y:S02]  /*183f0*/  ISETP.GE.AND P5, PT, R10, c[0x0][0x3c8], PT ;  /* 0x0000f2000a007a0c */ /* 0x000fe40003fa6270 */
[C---:B---34-:R-:W-:Y:S02]  /*18400*/  IADD3 R12, R248.reuse, 0x18, RZ ;  /* 0x00000018f80c7810 */ /* 0x058fe40007ffe0ff */
[----:B------:R-:W-:-:S02]  /*18410*/  IADD3 R8, R248, 0x10, RZ ;  /* 0x00000010f8087810 */ /* 0x000fc40007ffe0ff */
[C---:B------:R-:W-:Y:S02]  /*18420*/  IADD3 R11, R248.reuse, 0x8, RZ ;  /* 0x00000008f80b7810 */ /* 0x040fe40007ffe0ff */
[----:B-1----:R-:W-:Y:S02]  /*18430*/  @!P0 LEA R2, P1, R248, R0, 0x2 ;  /* 0x00000000f8028211 */ /* 0x002fe400078210ff */
[----:B------:R-:W-:Y:S02]  /*18440*/  ISETP.GE.AND P3, PT, R12, c[0x0][0x3c8], PT ;  /* 0x0000f2000c007a0c */ /* 0x000fe40003f66270 */
[----:B------:R-:W-:Y:S02]  /*18450*/  @!P0 LEA.HI.X R3, R248, R4, R5, 0x2, P1 ;  /* 0x00000004f8038211 */ /* 0x000fe400008f1405 */
[----:B------:R-:W-:Y:S02]  /*18460*/  ISETP.GE.AND P4, PT, R8, c[0x0][0x3c8], PT ;  /* 0x0000f20008007a0c */ /* 0x000fe40003f86270 */
[----:B------:R-:W-:Y:S01]  /*18470*/  SHF.R.S32.HI R11, RZ, 0x1f, R11 ;  /* 0x0000001fff0b7819 */ /* 0x000fe2000001140b */
[----:B------:R1:W-:Y:S01]  /*18480*/  @!P0 ST.E.64 [R2.64], R30 ;  /* 0x0000001e02008985 */ /* 0x0003e2000c101b06 */
[----:B------:R-:W-:-:S02]  /*18490*/  @!P5 LEA R6, P0, R10, R0, 0x2 ;  /* 0x000000000a06d211 */ /* 0x000fc400078010ff */
[----:B------:R-:W-:Y:S02]  /*184a0*/  IADD3 R9, R248, 0x10, RZ ;  /* 0x00000010f8097810 */ /* 0x000fe40007ffe0ff */
[----:B------:R-:W-:Y:S02]  /*184b0*/  @!P5 LEA.HI.X R7, R10, R4, R11, 0x2, P0 ;  /* 0x000000040a07d211 */ /* 0x000fe400000f140b */
[----:B------:R-:W-:Y:S02]  /*184c0*/  SHF.R.S32.HI R9, RZ, 0x1f, R9 ;  /* 0x0000001fff097819 */ /* 0x000fe40000011409 */
[----:B------:R-:W-:Y:S01]  /*184d0*/  IADD3 R15, R248, 0x20, RZ ;  /* 0x00000020f80f7810 */ /* 0x000fe20007ffe0ff */
[----:B------:R-:W-:Y:S01]  /*184e0*/  @!P5 ST.E.64 [R6.64], R36 ;  /* 0x000000240600d985 */ /* 0x000fe2000c101b06 */
[----:B------:R-:W-:Y:S02]  /*184f0*/  @!P3 LEA R10, P5, R12, R0, 0x2 ;  /* 0x000000000c0ab211 */ /* 0x000fe400078a10ff */
[----:B------:R-:W-:-:S02]  /*18500*/  IADD3 R13, R248, 0x28, RZ ;  /* 0x00000028f80d7810 */ /* 0x000fc40007ffe0ff */
[C---:B------:R-:W-:Y:S02]  /*18510*/  IADD3 R5, R248.reuse, 0x30, RZ ;  /* 0x00000030f8057810 */ /* 0x040fe40007ffe0ff */
[----:B------:R-:W-:Y:S02]  /*18520*/  ISETP.GE.AND P2, PT, R15, c[0x0][0x3c8], PT ;  /* 0x0000f2000f007a0c */ /* 0x000fe40003f46270 */
[----:B------:R-:W-:Y:S02]  /*18530*/  ISETP.GE.AND P1, PT, R13, c[0x0][0x3c8], PT ;  /* 0x0000f2000d007a0c */ /* 0x000fe40003f26270 */
[----:B------:R-:W-:Y:S02]  /*18540*/  IADD3 R14, R248, 0x18, RZ ;  /* 0x00000018f80e7810 */ /* 0x000fe40007ffe0ff */
[----:B------:R-:W-:Y:S02]  /*18550*/  ISETP.GE.AND P0, PT, R5, c[0x0][0x3c8], PT ;  /* 0x0000f20005007a0c */ /* 0x000fe40003f06270 */
[----:B------:R-:W-:-:S02]  /*18560*/  SHF.R.S32.HI R14, RZ, 0x1f, R14 ;  /* 0x0000001fff0e7819 */ /* 0x000fc4000001140e */
[----:B------:R-:W-:Y:S02]  /*18570*/  IADD3 R16, R248, 0x20, RZ ;  /* 0x00000020f8107810 */ /* 0x000fe40007ffe0ff */
[C---:B-1----:R-:W-:Y:S02]  /*18580*/  @!P4 LEA R2, P6, R8.reuse, R0, 0x2 ;  /* 0x000000000802c211 */ /* 0x042fe400078c10ff */
[----:B------:R-:W-:Y:S02]  /*18590*/  SHF.R.S32.HI R16, RZ, 0x1f, R16 ;  /* 0x0000001fff107819 */ /* 0x000fe40000011410 */
[----:B------:R-:W-:Y:S02]  /*185a0*/  @!P4 LEA.HI.X R3, R8, R4, R9, 0x2, P6 ;  /* 0x000000040803c211 */ /* 0x000fe400030f1409 */
[----:B------:R-:W-:-:S03]  /*185b0*/  @!P2 LEA R8, P6, R15, R0, 0x2 ;  /* 0x000000000f08a211 */ /* 0x000fc600078c10ff */
[----:B------:R1:W-:Y:S01]  /*185c0*/  @!P4 ST.E.64 [R2.64], R40 ;  /* 0x000000280200c985 */ /* 0x0003e2000c101b06 */
[----:B------:R-:W-:Y:S02]  /*185d0*/  @!P2 LEA.HI.X R9, R15, R4, R16, 0x2, P6 ;  /* 0x000000040f09a211 */ /* 0x000fe400030f1410 */
[----:B-1----:R-:W-:Y:S02]  /*185e0*/  P2R R2, PR, RZ, 0x20 ;  /* 0x00000020ff027803 */ /* 0x002fe40000000000 */
[----:B------:R-:W-:Y:S02]  /*185f0*/  @!P1 LEA R6, P5, R13, R0, 0x2 ;  /* 0x000000000d069211 */ /* 0x000fe400078a10ff */
[----:B------:R-:W-:-:S04]  /*18600*/  ISETP.NE.AND P4, PT, R2, RZ, PT ;  /* 0x000000ff0200720c */ /* 0x000fc80003f85270 */
[----:B------:R-:W-:Y:S02]  /*18610*/  @!P3 LEA.HI.X R11, R12, R4, R14, 0x2, P4 ;  /* 0x000000040c0bb211 */ /* 0x000fe400020f140e */
[C---:B------:R-:W-:Y:S02]  /*18620*/  IADD3 R14, R248.reuse, 0x28, RZ ;  /* 0x00000028f80e7810 */ /* 0x040fe40007ffe0ff */
[----:B------:R-:W-:Y:S01]  /*18630*/  IADD3 R12, R248, 0x30, RZ ;  /* 0x00000030f80c7810 */ /* 0x000fe20007ffe0ff */
[----:B------:R1:W-:Y:S01]  /*18640*/  @!P3 ST.E.64 [R10.64], R56 ;  /* 0x000000380a00b985 */ /* 0x0003e2000c101b06 */
[----:B------:R-:W-:Y:S02]  /*18650*/  SHF.R.S32.HI R14, RZ, 0x1f, R14 ;  /* 0x0000001fff0e7819 */ /* 0x000fe4000001140e */
[----:B------:R-:W-:Y:S01]  /*18660*/  SHF.R.S32.HI R12, RZ, 0x1f, R12 ;  /* 0x0000001fff0c7819 */ /* 0x000fe2000001140c */
[----:B------:R1:W-:Y:S01]  /*18670*/  @!P2 ST.E.64 [R8.64], R52 ;  /* 0x000000340800a985 */ /* 0x0003e2000c101b06 */
[----:B------:R-:W-:-:S02]  /*18680*/  @!P0 LEA R2, P4, R5, R0, 0x2 ;  /* 0x0000000005028211 */ /* 0x000fc400078810ff */
[-C--:B------:R-:W-:Y:S02]  /*18690*/  @!P1 LEA.HI.X R7, R13, R4.reuse, R14, 0x2, P5 ;  /* 0x000000040d079211 */ /* 0x080fe400028f140e */
[----:B------:R-:W-:Y:S02]  /*186a0*/  @!P0 LEA.HI.X R3, R5, R4, R12, 0x2, P4 ;  /* 0x0000000405038211 */ /* 0x000fe400020f140c */
[----:B------:R-:W-:Y:S01]  /*186b0*/  IADD3 R5, R248, 0x38, RZ ;  /* 0x00000038f8057810 */ /* 0x000fe20007ffe0ff */
[----:B------:R1:W-:Y:S04]  /*186c0*/  @!P1 ST.E.64 [R6.64], R46 ;  /* 0x0000002e06009985 */ /* 0x0003e8000c101b06 */
[----:B------:R1:W-:Y:S01]  /*186d0*/  @!P0 ST.E.64 [R2.64], R32 ;  /* 0x0000002002008985 */ /* 0x0003e2000c101b06 */
[----:B------:R-:W-:-:S13]  /*186e0*/  ISETP.GE.AND P0, PT, R5, c[0x0][0x3c8], PT ;  /* 0x0000f20005007a0c */ /* 0x000fda0003f06270 */
[----:B------:R-:W-:Y:S05]  /*186f0*/  @P0 BRA `(.L_x_755) ;  /* 0x00000cb000000947 */ /* 0x000fea0003800000 */
[----:B------:R-:W-:Y:S02]  /*18700*/  IADD3 R12, R248, 0x38, RZ ;  /* 0x00000038f80c7810 */ /* 0x000fe40007ffe0ff */
[----:B-1----:R-:W-:Y:S02]  /*18710*/  LEA R2, P0, R5, R0, 0x2 ;  /* 0x0000000005027211 */ /* 0x002fe400078010ff */
[----:B------:R-:W-:-:S04]  /*18720*/  SHF.R.S32.HI R12, RZ, 0x1f, R12 ;  /* 0x0000001fff0c7819 */ /* 0x000fc8000001140c */
[----:B------:R-:W-:-:S05]  /*18730*/  LEA.HI.X R3, R5, R4, R12, 0x2, P0 ;  /* 0x0000000405037211 */ /* 0x000fca00000f140c */
[----:B------:R1:W-:Y:S01]  /*18740*/  ST.E.64 [R2.64], R26 ;  /* 0x0000001a02007985 */ /* 0x0003e2000c101b06 */
[----:B------:R-:W-:Y:S05]  /*18750*/  BRA `(.L_x_755) ;  /* 0x00000c5000007947 */ /* 0x000fea0003800000 */
.L_x_740:
[----:B------:R-:W3:Y:S04]  /*18760*/  LDL.LU R7, [R1+0x44] ;  /* 0x0000440001077983 */ /* 0x000ee80000300800 */
[----:B--2---:R-:W2:Y:S01]  /*18770*/  LDL R6, [R1+0x4c] ;  /* 0x00004c0001067983 */ /* 0x004ea20000100800 */
[----:B------:R-:W-:Y:S01]  /*18780*/  ISETP.NE.U32.AND P0, PT, RZ, c[0x0][0x508], PT ;  /* 0x00014200ff007a0c */ /* 0x000fe20003f05070 */
[----:B------:R-:W-:Y:S01]  /*18790*/  IMAD.MOV.U32 R4, RZ, RZ, 0x4 ;  /* 0x00000004ff047424 */ /* 0x000fe200078e00ff */
[----:B------:R-:W-:Y:S01]  /*187a0*/  ISETP.NE.U32.AND P2, PT, RZ, c[0x0][0x500], PT ;  /* 0x00014000ff007a0c */ /* 0x000fe20003f45070 */
[----:B------:R-:W-:Y:S01]  /*187b0*/  IMAD.MOV.U32 R18, RZ, RZ, c[0x0][0x388] ;  /* 0x0000e200ff127624 */ /* 0x000fe200078e00ff */
[----:B------:R-:W-:Y:S01]  /*187c0*/  ISETP.NE.AND.EX P0, PT, RZ, c[0x0][0x50c], PT, P0 ;  /* 0x00014300ff007a0c */ /* 0x000fe20003f05300 */
[----:B------:R-:W-:Y:S01]  /*187d0*/  IMAD.MOV.U32 R0, RZ, RZ, RZ ;  /* 0x000000ffff007224 */ /* 0x000fe200078e00ff */
[----:B------:R-:W-:Y:S01]  /*187e0*/  ISETP.NE.AND.EX P2, PT, RZ, c[0x0][0x504], PT, P2 ;  /* 0x00014100ff007a0c */ /* 0x000fe20003f45320 */
[----:B--2---:R-:W-:-:S10]  /*187f0*/  IMAD.WIDE R2, R6, R4, c[0x0][0x500] ;  /* 0x0001400006027625 */ /* 0x004fd400078e0204 */
[----:B------:R-:W-:Y:S02]  /*18800*/  @P0 IMAD.WIDE R4, R6, R4, c[0x0][0x508] ;  /* 0x0001420006040625 */ /* 0x000fe400078e0204 */
[----:B------:R2:W5:Y:S04]  /*18810*/  @P2 LDG.E R0, [R2.64] ;  /* 0x0000000602002981 */ /* 0x000568000c1e1900 */
[----:B------:R2:W5:Y:S01]  /*18820*/  @P0 LDG.E R18, [R4.64] ;  /* 0x0000000604120981 */ /* 0x000562000c1e1900 */
[----:B---3--:R-:W-:-:S04]  /*18830*/  ISETP.NE.AND P1, PT, R7, RZ, PT ;  /* 0x000000ff0700720c */ /* 0x008fc80003f25270 */
[----:B------:R-:W-:Y:S01]  /*18840*/  SEL R20, R7, c[0x0][0x3d4], P1 ;  /* 0x0000f50007147a07 */ /* 0x000fe20000800000 */
[----:B------:R-:W-:Y:S05]  /*18850*/  @P0 BRA `(.L_x_768) ;  /* 0x0000004000000947 */ /* 0x000fea0003800000 */
[----:B------:R-:W-:Y:S05]  /*18860*/  @!P2 BRA `(.L_x_768) ;  /* 0x000000300000a947 */ /* 0x000fea0003800000 */
[----:B--2---:R2:W3:Y:S04]  /*18870*/  LDG.E R4, [R2.64] ;  /* 0x0000000602047981 */ /* 0x0044e8000c1e1900 */
[----:B--2---:R-:W3:Y:S02]  /*18880*/  LDG.E R2, [R2.64+0x4] ;  /* 0x0000040602027981 */ /* 0x004ee4000c1e1900 */
[----:B---3-5:R-:W-:Y:S02]  /*18890*/  IADD3 R18, -R4, R2, RZ ;  /* 0x0000000204127210 */ /* 0x028fe40007ffe1ff */
.L_x_768:
[----:B--2---:R-:W2:Y:S01]  /*188a0*/  LDL.LU R3, [R1+0x48] ;  /* 0x0000480001037983 */ /* 0x004ea20000300800 */
[----:B------:R-:W-:Y:S01]  /*188b0*/  SHF.R.S32.HI R2, RZ, 0x1f, R6 ;  /* 0x0000001fff027819 */ /* 0x000fe20000011406 */
[----:B------:R-:W-:Y:S01]  /*188c0*/  BSSY B0, `(.L_x_769) ;  /* 0x0000039000007945 */ /* 0x000fe20003800000 */
[----:B-----5:R-:W-:Y:S01]  /*188d0*/  SHF.R.S32.HI R19, RZ, 0x1f, R0 ;  /* 0x0000001fff137819 */ /* 0x020fe20000011400 */
[----:B------:R-:W3:Y:S01]  /*188e0*/  S2R R4, SR_TID.X ;  /* 0x0000000000047919 */ /* 0x000ee20000002100 */
[----:B------:R-:W-:-:S02]  /*188f0*/  SEL R11, R6, RZ, !P2 ;  /* 0x000000ff060b7207 */ /* 0x000fc40005000000 */
[----:B------:R-:W-:Y:S02]  /*18900*/  SEL R21, R2, RZ, !P2 ;  /* 0x000000ff02157207 */ /* 0x000fe40005000000 */
[----:B---3--:R-:W-:Y:S02]  /*18910*/  ISETP.GT.AND P0, PT, R4, 0x7f, PT ;  /* 0x0000007f0400780c */ /* 0x008fe40003f04270 */
[----:B--2---:R-:W-:-:S11]  /*18920*/  LOP3.LUT R10, R3, 0xffff, RZ, 0xc0, !PT ;  /* 0x0000ffff030a7812 */ /* 0x004fd600078ec0ff */
[----:B------:R-:W-:Y:S05]  /*18930*/  @P0 BRA `(.L_x_770) ;  /* 0x0000031000000947 */ /* 0x000fea0003800000 */
[----:B------:R-:W2:Y:S01]  /*18940*/  LDL R3, [R1+0x38] ;  /* 0x0000380001037983 */ /* 0x000ea20000100800 */
[----:B------:R-:W-:Y:S01]  /*18950*/  IMAD R2, R18, c[0x0][0x4e8], RZ ;  /* 0x00013a0012027a24 */ /* 0x000fe200078e02ff */
[----:B--2---:R-:W-:-:S04]  /*18960*/  IADD3 R14, R3, R4, RZ ;  /* 0x00000004030e7210 */ /* 0x004fc80007ffe0ff */
[----:B------:R-:W-:-:S13]  /*18970*/  ISETP.GE.AND P0, PT, R14, R2, PT ;  /* 0x000000020e00720c */ /* 0x000fda0003f06270 */
[----:B------:R-:W-:Y:S05]  /*18980*/  @P0 BRA `(.L_x_770) ;  /* 0x000002c000000947 */ /* 0x000fea0003800000 */
[----:B------:R-:W2:Y:S01]  /*18990*/  LDL.LU R22, [R1+0x50] ;  /* 0x0000500001167983 */ /* 0x000ea20000300800 */
[----:B------:R-:W-:Y:S01]  /*189a0*/  IMAD.MOV.U32 R2, RZ, RZ, 0x368 ;  /* 0x00000368ff027424 */ /* 0x000fe200078e00ff */
[----:B------:R-:W-:-:S04]  /*189b0*/  ISETP.GT.AND P2, PT, R20, 0x1, PT ;  /* 0x000000011400780c */ /* 0x000fc80003f44270 */
[----:B------:R-:W-:-:S04]  /*189c0*/  SEL R2, R2, 0x328, P2 ;  /* 0x0000032802027807 */ /* 0x000fc80001000000 */
[----:B------:R3:W4:Y:S08]  /*189d0*/  LDC.64 R8, c[0x0][R2+0x170] ;  /* 0x00005c0002087b82 */ /* 0x0007300000000a00 */
[----:B------:R3:W5:Y:S08]  /*189e0*/  LDC.64 R6, c[0x0][R2+0x168] ;  /* 0x00005a0002067b82 */ /* 0x0007700000000a00 */
[----:B------:R3:W1:Y:S08]  /*189f0*/  LDC.64 R16, c[0x0][R2+0x178] ;  /* 0x00005e0002107b82 */ /* 0x0006700000000a00 */
[----:B------:R3:W1:Y:S02]  /*18a00*/  LDC.64 R12, c[0x0][R2+0x160] ;  /* 0x00005800020c7b82 */ /* 0x0006640000000a00 */
[----:B---3--:R-:W-:-:S02]  /*18a10*/  IMAD.MOV.U32 R2, RZ, RZ, c[0x0][0x4e8] ;  /* 0x00013a00ff027624 */ /* 0x008fc400078e00ff */
[-C--:B----4-:R-:W-:Y:S02]  /*18a20*/  IMAD R3, R9, R11.reuse, RZ ;  /* 0x0000000b09037224 */ /* 0x090fe400078e02ff */
[----:B------:R-:W-:Y:S01]  /*18a30*/  IMAD.WIDE.U32 R4, R8, R11, RZ ;  /* 0x0000000b08047225 */ /* 0x000fe200078e00ff */
[----:B------:R-:W-:Y:S02]  /*18a40*/  ISETP.NE.AND P0, PT, R2, 0x1, PT ;  /* 0x000000010200780c */ /* 0x000fe40003f05270 */
[----:B------:R-:W-:Y:S01]  /*18a50*/  MOV R2, R14 ;  /* 0x0000000e00027202 */ /* 0x000fe20000000f00 */
[----:B------:R-:W-:Y:S02]  /*18a60*/  IMAD R8, R8, R21, R3 ;  /* 0x0000001508087224 */ /* 0x000fe400078e0203 */
[-C--:B-----5:R-:W-:Y:S02]  /*18a70*/  IMAD R9, R7, R10.reuse, RZ ;  /* 0x0000000a07097224 */ /* 0x0a0fe400078e02ff */
[----:B------:R-:W-:-:S04]  /*18a80*/  IMAD.WIDE.U32 R6, R6, R10, RZ ;  /* 0x0000000a06067225 */ /* 0x000fc800078e00ff */
[----:B------:R-:W-:Y:S01]  /*18a90*/  IMAD.IADD R9, R7, 0x1, R9 ;  /* 0x0000000107097824 */ /* 0x000fe200078e0209 */
[----:B------:R-:W-:Y:S01]  /*18aa0*/  IADD3 R7, R5, R8, RZ ;  /* 0x0000000805077210 */ /* 0x000fe20007ffe0ff */
[----:B-1----:R-:W-:-:S05]  /*18ab0*/  @P0 IMAD.HI.U32 R15, R14, c[0x0][0x4ec], RZ ;  /* 0x00013b000e0f0a27 */ /* 0x002fca00078e00ff */
[----:B------:R-:W-:Y:S02]  /*18ac0*/  @P0 SHF.R.U32.HI R2, RZ, c[0x0][0x4f0], R15 ;  /* 0x00013c00ff020a19 */ /* 0x000fe4000001160f */
[----:B------:R-:W-:-:S03]  /*18ad0*/  IADD3 R15, P1, P0, R4, R6, R0 ;  /* 0x00000006040f7210 */ /* 0x000fc6000783e000 */
[----:B------:R-:W-:Y:S01]  /*18ae0*/  IMAD.MOV R6, RZ, RZ, -R2 ;  /* 0x000000ffff067224 */ /* 0x000fe200078e0a02 */
[----:B------:R-:W-:Y:S02]  /*18af0*/  IADD3.X R9, R7, R9, R19, P1, P0 ;  /* 0x0000000907097210 */ /* 0x000fe40000fe0413 */
[----:B--2---:R-:W-:-:S05]  /*18b00*/  SEL R3, R22, RZ, P2 ;  /* 0x000000ff16037207 */ /* 0x004fca0001000000 */
[-C--:B------:R-:W-:Y:S02]  /*18b10*/  IMAD R8, R17, R3.reuse, RZ ;  /* 0x0000000311087224 */ /* 0x080fe400078e02ff */
        /* <DEDUP_REMOVED lines=19> */
.L_x_770:
[----:B------:R-:W-:Y:S05]  /*18c50*/  BSYNC B0 ;  /* 0x0000000000007941 */ /* 0x000fea0003800000 */
.L_x_769:
[----:B------:R-:W-:-:S13]  /*18c60*/  ISETP.GT.AND P0, PT, R20, 0x1, PT ;  /* 0x000000011400780c */ /* 0x000fda0003f04270 */
[----:B------:R-:W-:Y:S05]  /*18c70*/  @P0 BRA `(.L_x_755) ;  /* 0x0000073000000947 */ /* 0x000fea0003800000 */
[----:B------:R-:W2:Y:S04]  /*18c80*/  LDL R6, [R1+0x38] ;  /* 0x0000380001067983 */ /* 0x000ea80000100800 */
[----:B-1----:R-:W2:Y:S01]  /*18c90*/  LDL R5, [R1+0x8] ;  /* 0x0000080001057983 */ /* 0x002ea20000100800 */
[----:B------:R-:W-:Y:S01]  /*18ca0*/  MOV R2, c[0x0][0x4e8] ;  /* 0x00013a0000027a02 */ /* 0x000fe20000000f00 */
[----:B------:R-:W-:Y:S01]  /*18cb0*/  IMAD R4, R19, c[0x0][0x3a0], RZ ;  /* 0x0000e80013047a24 */ /* 0x000fe200078e02ff */
[----:B------:R-:W-:Y:S02]  /*18cc0*/  ISETP.GE.AND P2, PT, R205, c[0x0][0x3c8], PT ;  /* 0x0000f200cd007a0c */ /* 0x000fe40003f46270 */
[----:B------:R-:W-:Y:S01]  /*18cd0*/  ISETP.NE.AND P0, PT, R2, 0x1, PT ;  /* 0x000000010200780c */ /* 0x000fe20003f05270 */
[----:B------:R-:W-:-:S04]  /*18ce0*/  IMAD.WIDE.U32 R2, R0, c[0x0][0x3a0], RZ ;  /* 0x0000e80000027a25 */ /* 0x000fc800078e00ff */
[----:B------:R-:W-:-:S05]  /*18cf0*/  IMAD R0, R0, c[0x0][0x3a4], R4 ;  /* 0x0000e90000007a24 */ /* 0x000fca00078e0204 */
[----:B------:R-:W-:-:S05]  /*18d00*/  IADD3 R3, R3, R0, RZ ;  /* 0x0000000003037210 */ /* 0x000fca0007ffe0ff */
[----:B------:R-:W-:-:S04]  /*18d10*/  IMAD.WIDE.U32 R2, R10, c[0x0][0x3e8], R2 ;  /* 0x0000fa000a027a25 */ /* 0x000fc800078e0002 */
[----:B------:R-:W-:-:S04]  /*18d20*/  IMAD R3, R10, c[0x0][0x3ec], R3 ;  /* 0x0000fb000a037a24 */ /* 0x000fc800078e0203 */
[----:B------:R-:W-:Y:S01]  /*18d30*/  IMAD.WIDE.U32 R2, R11, c[0x0][0x3f0], R2 ;  /* 0x0000fc000b027a25 */ /* 0x000fe200078e0002 */
[----:B--2---:R-:W-:-:S03]  /*18d40*/  IADD3 R4, R5, R6, RZ ;  /* 0x0000000605047210 */ /* 0x004fc60007ffe0ff */
[----:B------:R-:W-:Y:S01]  /*18d50*/  IMAD R5, R21, c[0x0][0x3f0], RZ ;  /* 0x0000fc0015057a24 */ /* 0x000fe200078e02ff */
[----:B------:R-:W-:Y:S01]  /*18d60*/  MOV R0, R4 ;  /* 0x0000000400007202 */ /* 0x000fe20000000f00 */
[----:B------:R-:W-:-:S04]  /*18d70*/  @P0 IMAD.HI.U32 R6, R4, c[0x0][0x4ec], RZ ;  /* 0x00013b0004060a27 */ /* 0x000fc800078e00ff */
[----:B------:R-:W-:Y:S01]  /*18d80*/  IMAD R7, R11, c[0x0][0x3f4], R5 ;  /* 0x0000fd000b077a24 */ /* 0x000fe200078e0205 */
[----:B------:R-:W-:-:S04]  /*18d90*/  @P0 SHF.R.U32.HI R0, RZ, c[0x0][0x4f0], R6 ;  /* 0x00013c00ff000a19 */ /* 0x000fc80000011606 */
[----:B------:R-:W-:Y:S02]  /*18da0*/  SHF.R.S32.HI R6, RZ, 0x1f, R0 ;  /* 0x0000001fff067819 */ /* 0x000fe40000011400 */
[----:B------:R-:W-:Y:S02]  /*18db0*/  IADD3 R5, -R0, RZ, RZ ;  /* 0x000000ff00057210 */ /* 0x000fe40007ffe1ff */
        /* <DEDUP_REMOVED lines=15> */
.L_x_874:
[----:B------:R-:W-:Y:S05]  /*18eb0*/  BRA.DIV ~URZ, `(.L_x_772) ;  /* 0x00005d927f007947 */ /* 0x000fea000b800000 */
[----:B------:R3:W4:Y:S02]  /*18ec0*/  SHFL.IDX PT, R2, R6, RZ, 0x181f ;  /* 0x00181fff06027589 */ /* 0x00072400000e0000 */
.L_x_875:
[----:B------:R-:W5:Y:S04]  /*18ed0*/  LDL.LU R3, [R1+0x38] ;  /* 0x0000380001037983 */ /* 0x000f680000300800 */
[----:B------:R-:W1:Y:S02]  /*18ee0*/  S2R R4, SR_TID.X ;  /* 0x0000000000047919 */ /* 0x000e640000002100 */
[----:B-1----:R-:W-:-:S04]  /*18ef0*/  SHF.R.S32.HI R0, RZ, 0x1f, R4 ;  /* 0x0000001fff007819 */ /* 0x002fc80000011404 */
[----:B------:R-:W-:-:S04]  /*18f00*/  LEA.HI R0, R0, R4, RZ, 0x3 ;  /* 0x0000000400007211 */ /* 0x000fc800078f18ff */
[----:B------:R-:W-:Y:S01]  /*18f10*/  SHF.R.S32.HI R0, RZ, 0x3, R0 ;  /* 0x00000003ff007819 */ /* 0x000fe20000011400 */
[----:B------:R-:W-:Y:S01]  /*18f20*/  IMAD R4, R18, c[0x0][0x4e8], RZ ;  /* 0x00013a0012047a24 */ /* 0x000fe200078e02ff */
[----:B------:R-:W-:-:S03]  /*18f30*/  SHF.R.S32.HI R8, RZ, 0x1f, R205 ;  /* 0x0000001fff087819 */ /* 0x000fc600000114cd */
[----:B-----5:R-:W-:-:S05]  /*18f40*/  IMAD.IADD R0, R0, 0x1, R3 ;  /* 0x0000000100007824 */ /* 0x020fca00078e0203 */
[----:B------:R-:W-:-:S13]  /*18f50*/  ISETP.GE.OR P0, PT, R0, R4, P2 ;  /* 0x000000040000720c */ /* 0x000fda0001706670 */
[----:B----4-:R-:W-:-:S04]  /*18f60*/  @!P0 LEA R2, P1, R205, R2, 0x1 ;  /* 0x00000002cd028211 */ /* 0x010fc800078208ff */
[----:B--2---:R-:W-:-:S05]  /*18f70*/  @!P0 LEA.HI.X R3, R205, R7, R8, 0x1, P1 ;  /* 0x00000007cd038211 */ /* 0x004fca00008f0c08 */
[----:B------:R1:W-:Y:S01]  /*18f80*/  @!P0 ST.E.128 [R2.64], RZ ;  /* 0x000000ff02008985 */ /* 0x0003e2000c101d06 */
[----:B------:R-:W-:Y:S05]  /*18f90*/  BRA.DIV ~URZ, `(.L_x_773) ;  /* 0x00005d227f007947 */ /* 0x000fea000b800000 */
[----:B------:R2:W4:Y:S04]  /*18fa0*/  SHFL.IDX PT, R7, R5, 0x1, 0x181f ;  /* 0x00381f0005077f89 */ /* 0x00052800000e0000 */
[----:B-1----:R2:W1:Y:S02]  /*18fb0*/  SHFL.IDX PT, R2, R6, 0x1, 0x181f ;  /* 0x00381f0006027f89 */ /* 0x00246400000e0000 */
.L_x_876:
[----:B------:R-:W-:Y:S02]  /*18fc0*/  IADD3 R3, R0, 0x10, RZ ;  /* 0x0000001000037810 */ /* 0x000fe40007ffe0ff */
[----:B------:R-:W-:Y:S02]  /*18fd0*/  SHF.R.S32.HI R8, RZ, 0x1f, R205 ;  /* 0x0000001fff087819 */ /* 0x000fe400000114cd */
[----:B------:R-:W-:-:S13]  /*18fe0*/  ISETP.GE.OR P0, PT, R3, R4, P2 ;  /* 0x000000040300720c */ /* 0x000fda0001706670 */
[----:B-1----:R-:W-:-:S04]  /*18ff0*/  @!P0 LEA R2, P1, R205, R2, 0x1 ;  /* 0x00000002cd028211 */ /* 0x002fc800078208ff */
[----:B----4-:R-:W-:-:S05]  /*19000*/  @!P0 LEA.HI.X R3, R205, R7, R8, 0x1, P1 ;  /* 0x00000007cd038211 */ /* 0x010fca00008f0c08 */
[----:B------:R1:W-:Y:S01]  /*19010*/  @!P0 ST.E.128 [R2.64], RZ ;  /* 0x000000ff02008985 */ /* 0x0003e2000c101d06 */
[----:B------:R-:W-:Y:S05]  /*19020*/  BRA.DIV ~URZ, `(.L_x_774) ;  /* 0x00005d627f007947 */ /* 0x000fea000b800000 */
[----:B------:R4:W1:Y:S02]  /*19030*/  SHFL.IDX PT, R7, R5, 0x2, 0x181f ;  /* 0x00581f0005077f89 */ /* 0x00086400000e0000 */
.L_x_877:
[----:B------:R-:W-:Y:S05]  /*19040*/  BRA.DIV ~URZ, `(.L_x_775) ;  /* 0x00005db27f007947 */ /* 0x000fea000b800000 */
[----:B-1----:R1:W2:Y:S02]  /*19050*/  SHFL.IDX PT, R2, R6, 0x2, 0x181f ;  /* 0x00581f0006027f89 */ /* 0x0022a400000e0000 */
.L_x_878:
        /* <DEDUP_REMOVED lines=9> */
.L_x_879:
        /* <DEDUP_REMOVED lines=8> */
.L_x_880:
[----:B------:R-:W-:Y:S05]  /*19170*/  BRA.DIV ~URZ, `(.L_x_778) ;  /* 0x00005e327f007947 */ /* 0x000fea000b800000 */
[----:B--2---:R2:W1:Y:S02]  /*19180*/  SHFL.IDX PT, R2, R6, 0x4, 0x181f ;  /* 0x00981f0006027f89 */ /* 0x00446400000e0000 */
.L_x_881:
        /* <DEDUP_REMOVED lines=9> */
.L_x_882:
        /* <DEDUP_REMOVED lines=8> */
.L_x_883:
[----:B------:R-:W-:Y:S05]  /*192a0*/  BRA.DIV ~URZ, `(.L_x_781) ;  /* 0x00005eb27f007947 */ /* 0x000fea000b800000 */
[----:B--2---:R2:W3:Y:S02]  /*192b0*/  SHFL.IDX PT, R2, R6, 0x6, 0x181f ;  /* 0x00d81f0006027f89 */ /* 0x0044e400000e0000 */
.L_x_884:
        /* <DEDUP_REMOVED lines=9> */
.L_x_885:
[----:B------:R-:W-:Y:S02]  /*19350*/  IADD3 R0, R0, 0x70, RZ ;  /* 0x0000007000007810 */ /* 0x000fe40007ffe0ff */
[----:B-12---:R-:W-:Y:S02]  /*19360*/  SHF.R.S32.HI R6, RZ, 0x1f, R205 ;  /* 0x0000001fff067819 */ /* 0x006fe400000114cd */
[----:B------:R-:W-:-:S13]  /*19370*/  ISETP.GE.OR P0, PT, R0, R4, P2 ;  /* 0x000000040000720c */ /* 0x000fda0001706670 */
[----:B----4-:R-:W-:-:S04]  /*19380*/  @!P0 LEA R2, P1, R205, R2, 0x1 ;  /* 0x00000002cd028211 */ /* 0x010fc800078208ff */
[----:B---3--:R-:W-:-:S05]  /*19390*/  @!P0 LEA.HI.X R3, R205, R5, R6, 0x1, P1 ;  /* 0x00000005cd038211 */ /* 0x008fca00008f0c06 */
[----:B------:R1:W-:Y:S04]  /*193a0*/  @!P0 ST.E.128 [R2.64], RZ ;  /* 0x000000ff02008985 */ /* 0x0003e8000c101d06 */
.L_x_755:
[----:B------:R-:W-:Y:S05]  /*193b0*/  BSYNC B1 ;  /* 0x0000000000017941 */ /* 0x000fea0003800000 */
.L_x_739:
        /* <DEDUP_REMOVED lines=11> */
[----:B--2-4-:R-:W-:-:S04]  /*19470*/  LOP3.LUT R12, R0, 0x1f, RZ, 0xc0, !PT ;  /* 0x0000001f000c7812 */ /* 0x014fc800078ec0ff */
[----:B------:R-:W-:Y:S01]  /*19480*/  ISETP.NE.AND P6, PT, R12, 0x1f, PT ;  /* 0x0000001f0c00780c */ /* 0x000fe20003fc5270 */
[----:B------:R-:W-:Y:S10]  /*19490*/  BRA.DIV ~URZ, `(.L_x_784) ;  /* 0x00005e027f007947 */ /* 0x000ff4000b800000 */
[----:B------:R1:W2:Y:S02]  /*194a0*/  SHFL.IDX PT, R9, R60, RZ, 0x1f ;  /* 0x00001fff3c097589 */ /* 0x0002a400000e0000 */
.L_x_886:
[----:B------:R-:W-:Y:S05]  /*194b0*/  BRA.DIV ~URZ, `(.L_x_785) ;  /* 0x00005e527f007947 */ /* 0x000fea000b800000 */
[----:B------:R3:W4:Y:S02]  /*194c0*/  SHFL.IDX PT, R8, R60, 0x1, 0x1f ;  /* 0x00201f003c087f89 */ /* 0x00072400000e0000 */
.L_x_887:
        /* <DEDUP_REMOVED lines=19> */
.L_x_888:
        /* <DEDUP_REMOVED lines=16> */
.L_x_889:
[----:B---3--:R-:W-:Y:S01]  /*19700*/  IMAD R0, R0, c[0x0][0x538], RZ ;  /* 0x00014e0000007a24 */ /* 0x008fe200078e02ff */
[----:B------:R-:W-:Y:S04]  /*19710*/  BSSY B1, `(.L_x_788) ;  /* 0x00000ce000017945 */ /* 0x000fe80003800000 */
[----:B----4-:R-:W-:-:S04]  /*19720*/  IADD3 R8, R0, R8, RZ ;  /* 0x0000000800087210 */ /* 0x010fc80007ffe0ff */
[----:B--2---:R-:W-:-:S13]  /*19730*/  ISETP.GT.AND P0, PT, R8, R9, PT ;  /* 0x000000090800720c */ /* 0x004fda0003f04270 */
[----:B------:R-:W-:Y:S05]  /*19740*/  @P0 BRA `(.L_x_789) ;  /* 0x0000025000000947 */ /* 0x000fea0003800000 */
.L_x_793:
        /* <DEDUP_REMOVED lines=17> */
.L_x_890:
        /* <DEDUP_REMOVED lines=16> */
.L_x_891:
[----:B--2---:R-:W-:-:S05]  /*19960*/  IMAD R0, R0, c[0x0][0x538], RZ ;  /* 0x00014e0000007a24 */ /* 0x004fca00078e02ff */
[----:B------:R-:W-:-:S04]  /*19970*/  IADD3 R8, R0, R8, RZ ;  /* 0x0000000800087210 */ /* 0x000fc80007ffe0ff */
[----:B------:R-:W-:-:S13]  /*19980*/  ISETP.GT.AND P0, PT, R8, R9, PT ;  /* 0x000000090800720c */ /* 0x000fda0003f04270 */
[----:B-1----:R-:W-:Y:S05]  /*19990*/  @!P0 BRA `(.L_x_793) ;  /* 0xfffffdb000008947 */ /* 0x002fea000383ffff */
.L_x_789:
[----:B------:R-:W-:-:S05]  /*199a0*/  IADD3 R5, -R0, R8, RZ ;  /* 0x0000000800057210 */ /* 0x000fca0007ffe1ff */
[----:B------:R-:W-:-:S05]  /*199b0*/  IMAD R0, R4, c[0x0][0x538], R5 ;  /* 0x00014e0004007a24 */ /* 0x000fca00078e0205 */
[----:B------:R-:W-:Y:S01]  /*199c0*/  ISETP.GT.AND P0, PT, R0, R9, PT ;  /* 0x000000090000720c */ /* 0x000fe20003f04270 */
[----:B------:R-:W-:-:S12]  /*199d0*/  BRA.DIV ~URZ, `(.L_x_794) ;  /* 0x00005d927f007947 */ /* 0x000fd8000b800000 */
[----:B------:R-:W-:-:S03]  /*199e0*/  VOTE.ANY R10, PT, !P0 ;  /* 0x00000000000a7806 */ /* 0x000fc600040e0100 */
.L_x_892:
[----:B------:R-:W2:Y:S01]  /*199f0*/  LDL.LU R2, [R1+0x4c] ;  /* 0x00004c0001027983 */ /* 0x000ea20000300800 */
[----:B------:R-:W2:Y:S02]  /*19a00*/  POPC R0, R10 ;  /* 0x0000000a00007309 */ /* 0x000ea40000000000 */
[----:B--2---:R-:W-:-:S05]  /*19a10*/  IADD3 R2, R0, R2, RZ ;  /* 0x0000000200027210 */ /* 0x004fca0007ffe0ff */
[----:B------:R2:W-:Y:S01]  /*19a20*/  STL [R1+0x4c], R2 ;  /* 0x00004c0201007387 */ /* 0x0005e20000100800 */
[----:B------:R-:W-:Y:S05]  /*19a30*/  BRA.DIV ~URZ, `(.L_x_795) ;  /* 0x00005d827f007947 */ /* 0x000fea000b800000 */
[----:B------:R3:W4:Y:S04]  /*19a40*/  SHFL.IDX PT, R8, R6, R0, 0x1f ;  /* 0x00001f0006087589 */ /* 0x00072800000e0000 */
[----:B------:R3:W1:Y:S02]  /*19a50*/  SHFL.IDX PT, R7, R7, R0, 0x1f ;  /* 0x00001f0007077589 */ /* 0x00066400000e0000 */
.L_x_893:
[----:B------:R-:W-:Y:S01]  /*19a60*/  ISETP.NE.AND P0, PT, R10, RZ, PT ;  /* 0x000000ff0a00720c */ /* 0x000fe20003f05270 */
[----:B------:R-:W-:-:S12]  /*19a70*/  BSSY B0, `(.L_x_796) ;  /* 0x0000005000007945 */ /* 0x000fd80003800000 */
[----:B------:R-:W-:Y:S05]  /*19a80*/  @!P0 BRA `(.L_x_797) ;  /* 0x0000003000008947 */ /* 0x000fea0003800000 */
[----:B---3--:R-:W-:Y:S01]  /*19a90*/  IADD3 R0, R0, -0x1, RZ ;  /* 0xffffffff00007810 */ /* 0x008fe20007ffe0ff */
[----:B------:R-:W-:Y:S05]  /*19aa0*/  BRA.DIV ~URZ, `(.L_x_798) ;  /* 0x00005de27f007947 */ /* 0x000fea000b800000 */
[----:B------:R3:W2:Y:S02]  /*19ab0*/  SHFL.IDX PT, R11, R4, R0, 0x1f ;  /* 0x00001f00040b7589 */ /* 0x0006a400000e0000 */
.L_x_797:
[----:B------:R-:W-:Y:S05]  /*19ac0*/  BSYNC B0 ;  /* 0x0000000000007941 */ /* 0x000fea0003800000 */
.L_x_796:
[----:B--23--:R-:W-:Y:S01]  /*19ad0*/  IMAD R0, R11, c[0x0][0x538], R5 ;  /* 0x00014e000b007a24 */ /* 0x00cfe200078e0205 */
[----:B-1----:R-:W-:Y:S01]  /*19ae0*/  ISETP.NE.AND P0, PT, R7, 0x1, PT ;  /* 0x000000010700780c */ /* 0x002fe20003f05270 */
[----:B------:R-:W-:Y:S03]  /*19af0*/  BSSY B0, `(.L_x_799) ;  /* 0x0000086000007945 */ /* 0x000fe60003800000 */
[----:B------:R1:W-:Y:S01]  /*19b00*/  STL [R1+0x40], R0 ;  /* 0x0000400001007387 */ /* 0x0003e20000100800 */
[----:B------:R-:W-:-:S08]  /*19b10*/  IADD3 R9, -R0, R9, RZ ;  /* 0x0000000900097210 */ /* 0x000fd00007ffe1ff */
[----:B------:R-:W-:Y:S05]  /*19b20*/  @!P0 BRA `(.L_x_800) ;  /* 0x000003e000008947 */ /* 0x000fea0003800000 */
[-C--:B----4-:R-:W-:Y:S02]  /*19b30*/  IABS R2, R8.reuse ;  /* 0x0000000800027213 */ /* 0x090fe40000000000 */
[----:B------:R-:W-:Y:S02]  /*19b40*/  IABS R10, R8 ;  /* 0x00000008000a7213 */ /* 0x000fe40000000000 */
[----:B-1----:R-:W1:Y:S08]  /*19b50*/  I2F.RP R0, R2 ;  /* 0x0000000200007306 */ /* 0x002e700000209400 */
[----:B-1----:R-:W1:Y:S02]  /*19b60*/  MUFU.RCP R0, R0 ;  /* 0x0000000000007308 */ /* 0x002e640000001000 */
[----:B-1----:R-:W-:-:S06]  /*19b70*/  IADD3 R0, R0, 0xffffffe, RZ ;  /* 0x0ffffffe00007810 */ /* 0x002fcc0007ffe0ff */
[----:B------:R-:W1:Y:S02]  /*19b80*/  F2I.FTZ.U32.TRUNC.NTZ R5, R0 ;  /* 0x0000000000057305 */ /* 0x000e64000021f000 */
[----:B-1----:R-:W-:Y:S01]  /*19b90*/  IMAD.MOV R3, RZ, RZ, -R5 ;  /* 0x000000ffff037224 */ /* 0x002fe200078e0a05 */
[----:B------:R-:W-:-:S03]  /*19ba0*/  IABS R0, R7 ;  /* 0x0000000700007213 */ /* 0x000fc60000000000 */
[----:B------:R-:W-:Y:S01]  /*19bb0*/  IMAD.MOV.U32 R4, RZ, RZ, R3 ;  /* 0x000000ffff047224 */ /* 0x000fe200078e0003 */
[----:B------:R-:W-:Y:S01]  /*19bc0*/  IABS R3, R9 ;  /* 0x0000000900037213 */ /* 0x000fe20000000000 */
[----:B------:R-:W-:Y:S02]  /*19bd0*/  IMAD.MOV.U32 R6, RZ, RZ, R0 ;  /* 0x000000ffff067224 */ /* 0x000fe400078e0000 */
[----:B------:R-:W-:Y:S02]  /*19be0*/  IMAD R0, R4, R2, RZ ;  /* 0x0000000204007224 */ /* 0x000fe400078e02ff */
[----:B------:R-:W-:Y:S01]  /*19bf0*/  IMAD.MOV.U32 R4, RZ, RZ, RZ ;  /* 0x000000ffff047224 */ /* 0x000fe200078e00ff */
[----:B------:R-:W1:Y:S03]  /*19c00*/  I2F.RP R11, R6 ;  /* 0x00000006000b7306 */ /* 0x000e660000209400 */
[----:B------:R-:W-:-:S04]  /*19c10*/  IMAD.HI.U32 R5, R5, R0, R4 ;  /* 0x0000000005057227 */ /* 0x000fc800078e0004 */
[----:B------:R-:W-:-:S05]  /*19c20*/  IMAD.MOV R0, RZ, RZ, -R10 ;  /* 0x000000ffff007224 */ /* 0x000fca00078e0a0a */
[----:B------:R-:W-:Y:S01]  /*19c30*/  MOV R4, R0 ;  /* 0x0000000000047202 */ /* 0x000fe20000000f00 */
[----:B------:R-:W-:-:S04]  /*19c40*/  IMAD.HI.U32 R0, R5, R3, RZ ;  /* 0x0000000305007227 */ /* 0x000fc800078e00ff */
[----:B------:R-:W-:Y:S02]  /*19c50*/  IMAD R3, R0, R4, R3 ;  /* 0x0000000400037224 */ /* 0x000fe400078e0203 */
[----:B-1----:R-:W1:Y:S03]  /*19c60*/  MUFU.RCP R4, R11 ;  /* 0x0000000b00047308 */ /* 0x002e660000001000 */
[----:B------:R-:W-:-:S13]  /*19c70*/  ISETP.GT.U32.AND P0, PT, R2, R3, PT ;  /* 0x000000030200720c */ /* 0x000fda0003f04070 */
[----:B------:R-:W-:Y:S01]  /*19c80*/  @!P0 IMAD.IADD R3, R3, 0x1, -R2 ;  /* 0x0000000103038824 */ /* 0x000fe200078e0a02 */
[----:B-1----:R-:W-:Y:S02]  /*19c90*/  IADD3 R4, R4, 0xffffffe, RZ ;  /* 0x0ffffffe04047810 */ /* 0x002fe40007ffe0ff */
[----:B------:R-:W-:Y:S02]  /*19ca0*/  @!P0 IADD3 R0, R0, 0x1, RZ ;  /* 0x0000000100008810 */ /* 0x000fe40007ffe0ff */
[----:B------:R-:W-:Y:S02]  /*19cb0*/  ISETP.GE.U32.AND P2, PT, R3, R2, PT ;  /* 0x000000020300720c */ /* 0x000fe40003f46070 */
[----:B------:R-:W1:Y:S01]  /*19cc0*/  F2I.FTZ.U32.TRUNC.NTZ R3, R4 ;  /* 0x0000000400037305 */ /* 0x000e62000021f000 */
[----:B------:R-:W-:Y:S02]  /*19cd0*/  LOP3.LUT R2, R9, R8, RZ, 0x3c, !PT ;  /* 0x0000000809027212 */ /* 0x000fe400078e3cff */
[----:B------:R-:W-:-:S02]  /*19ce0*/  ISETP.NE.AND P0, PT, R8, RZ, PT ;  /* 0x000000ff0800720c */ /* 0x000fc40003f05270 */
[----:B------:R-:W-:-:S06]  /*19cf0*/  ISETP.GE.AND P1, PT, R2, RZ, PT ;  /* 0x000000ff0200720c */ /* 0x000fcc0003f26270 */
[----:B------:R-:W-:Y:S01]  /*19d00*/  @P2 IADD3 R0, R0, 0x1, RZ ;  /* 0x0000000100002810 */ /* 0x000fe20007ffe0ff */
[----:B-1----:R-:W-:-:S06]  /*19d10*/  IMAD.MOV R2, RZ, RZ, -R3 ;  /* 0x000000ffff027224 */ /* 0x002fcc00078e0a03 */
[----:B------:R-:W-:Y:S01]  /*19d20*/  @!P1 IMAD.MOV R0, RZ, RZ, -R0 ;  /* 0x000000ffff009224 */ /* 0x000fe200078e0a00 */
[----:B------:R-:W-:Y:S02]  /*19d30*/  @!P0 LOP3.LUT R0, RZ, R8, RZ, 0x33, !PT ;  /* 0x00000008ff008212 */ /* 0x000fe400078e33ff */
[----:B------:R-:W-:Y:S02]  /*19d40*/  MOV R4, R2 ;  /* 0x0000000200047202 */ /* 0x000fe40000000f00 */
[----:B------:R-:W-:Y:S02]  /*19d50*/  IABS R2, R7 ;  /* 0x0000000700027213 */ /* 0x000fe40000000000 */
[----:B------:R-:W-:Y:S01]  /*19d60*/  IABS R10, R0 ;  /* 0x00000000000a7213 */ /* 0x000fe20000000000 */
[----:B------:R-:W-:Y:S02]  /*19d70*/  IMAD R4, R4, R6, RZ ;  /* 0x0000000604047224 */ /* 0x000fe400078e02ff */
[----:B------:R-:W-:-:S02]  /*19d80*/  IMAD.MOV R5, RZ, RZ, -R2 ;  /* 0x000000ffff057224 */ /* 0x000fc400078e0a02 */
[----:B------:R-:W-:-:S04]  /*19d90*/  IMAD.MOV.U32 R2, RZ, RZ, RZ ;  /* 0x000000ffff027224 */ /* 0x000fc800078e00ff */
[----:B------:R-:W-:Y:S01]  /*19da0*/  IMAD.HI.U32 R2, R3, R4, R2 ;  /* 0x0000000403027227 */ /* 0x000fe200078e0002 */
[----:B------:R-:W-:-:S03]  /*19db0*/  MOV R4, R5 ;  /* 0x0000000500047202 */ /* 0x000fc60000000f00 */
[----:B------:R-:W-:-:S04]  /*19dc0*/  IMAD.MOV.U32 R3, RZ, RZ, R10 ;  /* 0x000000ffff037224 */ /* 0x000fc800078e000a */
[----:B------:R-:W-:-:S04]  /*19dd0*/  IMAD.HI.U32 R2, R2, R3, RZ ;  /* 0x0000000302027227 */ /* 0x000fc800078e00ff */
[----:B------:R-:W-:Y:S01]  /*19de0*/  IMAD R3, R2, R4, R3 ;  /* 0x0000000402037224 */ /* 0x000fe200078e0203 */
[----:B------:R-:W-:-:S04]  /*19df0*/  IADD3 R4, -R0, RZ, RZ ;  /* 0x000000ff00047210 */ /* 0x000fc80007ffe1ff */
        /* <DEDUP_REMOVED lines=9> */
[----:B------:R-:W-:-:S05]  /*19e90*/  @!P0 LOP3.LUT R2, RZ, R7, RZ, 0x33, !PT ;  /* 0x00000007ff028212 */ /* 0x000fca00078e33ff */
[----:B------:R-:W-:-:S04]  /*19ea0*/  IMAD.MOV R3, RZ, RZ, -R2 ;  /* 0x000000ffff037224 */ /* 0x000fc800078e0a02 */
[C---:B------:R-:W-:Y:S02]  /*19eb0*/  IMAD R3, R7.reuse, R3, R0 ;  /* 0x0000000307037224 */ /* 0x040fe400078e0200 */
[----:B------:R-:W-:Y:S02]  /*19ec0*/  IMAD R0, R7, 0x1000000, R2 ;  /* 0x0100000007007824 */ /* 0x000fe400078e0202 */
[----:B------:R-:W-:Y:S02]  /*19ed0*/  IMAD R2, R8, R4, R9 ;  /* 0x0000000408027224 */ /* 0x000fe400078e0209 */
[----:B------:R-:W-:-:S05]  /*19ee0*/  IMAD R0, R3, 0x10000, R0 ;  /* 0x0001000003007824 */ /* 0x000fca00078e0200 */
[----:B------:R1:W-:Y:S01]  /*19ef0*/  STL [R1+0x48], R0 ;  /* 0x0000480001007387 */ /* 0x0003e20000100800 */
[----:B------:R-:W-:Y:S05]  /*19f00*/  BRA `(.L_x_801) ;  /* 0x0000044000007947 */ /* 0x000fea0003800000 */
.L_x_800:
[----:B-1----:R-:W2:Y:S01]  /*19f10*/  LDL R0, [R1+0x4c] ;  /* 0x00004c0001007983 */ /* 0x002ea20000100800 */
[----:B------:R-:W-:-:S04]  /*19f20*/  IMAD.MOV.U32 R2, RZ, RZ, 0x4 ;  /* 0x00000004ff027424 */ /* 0x000fc800078e00ff */
[----:B--2---:R-:W-:-:S05]  /*19f30*/  IMAD.WIDE R2, R0, R2, c[0x0][0x590] ;  /* 0x0001640000027625 */ /* 0x004fca00078e0202 */
[----:B------:R-:W2:Y:S02]  /*19f40*/  LDG.E R4, [R2.64] ;  /* 0x0000000602047981 */ /* 0x000ea4000c1e1900 */
[----:B--2-4-:R-:W-:-:S05]  /*19f50*/  IMAD R10, R4, R8, RZ ;  /* 0x00000008040a7224 */ /* 0x014fca00078e02ff */
[-C--:B------:R-:W-:Y:S02]  /*19f60*/  IABS R0, R10.reuse ;  /* 0x0000000a00007213 */ /* 0x080fe40000000000 */
        /* <DEDUP_REMOVED lines=27> */
[----:B------:R-:W-:Y:S02]  /*1a120*/  IMAD R11, R4, R2, RZ ;  /* 0x00000002040b7224 */ /* 0x000fe400078e02ff */
[----:B------:R-:W-:-:S03]  /*1a130*/  IMAD.MOV R2, RZ, RZ, -R2 ;  /* 0x000000ffff027224 */ /* 0x000fc600078e0a02 */
[----:B------:R-:W-:Y:S01]  /*1a140*/  IADD3 R0, -R11, c[0x0][0x538], RZ ;  /* 0x00014e000b007a10 */ /* 0x000fe20007ffe1ff */
[----:B------:R-:W-:-:S03]  /*1a150*/  IMAD R6, R10, R2, R9 ;  /* 0x000000020a067224 */ /* 0x000fc600078e0209 */
[----:B------:R-:W-:Y:S02]  /*1a160*/  IMNMX R0, R4, R0, PT ;  /* 0x0000000004007217 */ /* 0x000fe40003800200 */
[----:B------:R-:W-:Y:S02]  /*1a170*/  IABS R2, R6 ;  /* 0x0000000600027213 */ /* 0x000fe40000000000 */
[-C--:B------:R-:W-:Y:S02]  /*1a180*/  IABS R3, R0.reuse ;  /* 0x0000000000037213 */ /* 0x080fe40000000000 */
[----:B------:R-:W-:Y:S02]  /*1a190*/  IABS R10, R0 ;  /* 0x00000000000a7213 */ /* 0x000fe40000000000 */
[----:B------:R-:W1:Y:S01]  /*1a1a0*/  I2F.RP R4, R3 ;  /* 0x0000000300047306 */ /* 0x000e620000209400 */
[----:B------:R-:W-:Y:S02]  /*1a1b0*/  MOV R7, R2 ;  /* 0x0000000200077202 */ /* 0x000fe40000000f00 */
[----:B------:R-:W-:-:S05]  /*1a1c0*/  IMAD.MOV R2, RZ, RZ, -R10 ;  /* 0x000000ffff027224 */ /* 0x000fca00078e0a0a */
[----:B-1----:R-:W1:Y:S02]  /*1a1d0*/  MUFU.RCP R4, R4 ;  /* 0x0000000400047308 */ /* 0x002e640000001000 */
[----:B-1----:R-:W-:-:S06]  /*1a1e0*/  IADD3 R4, R4, 0xffffffe, RZ ;  /* 0x0ffffffe04047810 */ /* 0x002fcc0007ffe0ff */
[----:B------:R-:W1:Y:S02]  /*1a1f0*/  F2I.FTZ.U32.TRUNC.NTZ R5, R4 ;  /* 0x0000000400057305 */ /* 0x000e64000021f000 */
[----:B-1----:R-:W-:-:S04]  /*1a200*/  IMAD.MOV R4, RZ, RZ, -R5 ;  /* 0x000000ffff047224 */ /* 0x002fc800078e0a05 */
[----:B------:R-:W-:Y:S02]  /*1a210*/  IMAD R9, R4, R3, RZ ;  /* 0x0000000304097224 */ /* 0x000fe400078e02ff */
[----:B------:R-:W-:-:S04]  /*1a220*/  IMAD.MOV.U32 R4, RZ, RZ, RZ ;  /* 0x000000ffff047224 */ /* 0x000fc800078e00ff */
[----:B------:R-:W-:-:S04]  /*1a230*/  IMAD.HI.U32 R5, R5, R9, R4 ;  /* 0x0000000905057227 */ /* 0x000fc800078e0004 */
[----:B------:R-:W-:Y:S02]  /*1a240*/  IMAD.MOV.U32 R4, RZ, RZ, R2 ;  /* 0x000000ffff047224 */ /* 0x000fe400078e0002 */
[----:B------:R-:W-:-:S04]  /*1a250*/  IMAD.HI.U32 R2, R5, R7, RZ ;  /* 0x0000000705027227 */ /* 0x000fc800078e00ff */
[----:B------:R-:W-:-:S05]  /*1a260*/  IMAD R4, R2, R4, R7 ;  /* 0x0000000402047224 */ /* 0x000fca00078e0207 */
[----:B------:R-:W-:-:S13]  /*1a270*/  ISETP.GT.U32.AND P0, PT, R3, R4, PT ;  /* 0x000000040300720c */ /* 0x000fda0003f04070 */
[-C--:B------:R-:W-:Y:S02]  /*1a280*/  @!P0 IADD3 R4, R4, -R3.reuse, RZ ;  /* 0x8000000304048210 */ /* 0x080fe40007ffe0ff */
[----:B------:R-:W-:Y:S02]  /*1a290*/  @!P0 IADD3 R2, R2, 0x1, RZ ;  /* 0x0000000102028810 */ /* 0x000fe40007ffe0ff */
[----:B------:R-:W-:Y:S02]  /*1a2a0*/  ISETP.GE.U32.AND P2, PT, R4, R3, PT ;  /* 0x000000030400720c */ /* 0x000fe40003f46070 */
[----:B------:R-:W-:Y:S02]  /*1a2b0*/  LOP3.LUT R3, R6, R0, RZ, 0x3c, !PT ;  /* 0x0000000006037212 */ /* 0x000fe400078e3cff */
[----:B------:R-:W-:Y:S02]  /*1a2c0*/  ISETP.NE.AND P0, PT, R0, RZ, PT ;  /* 0x000000ff0000720c */ /* 0x000fe40003f05270 */
[----:B------:R-:W-:Y:S01]  /*1a2d0*/  ISETP.GE.AND P1, PT, R3, RZ, PT ;  /* 0x000000ff0300720c */ /* 0x000fe20003f26270 */
[----:B------:R-:W-:Y:S01]  /*1a2e0*/  IMAD.MOV R3, RZ, RZ, -R0 ;  /* 0x000000ffff037224 */ /* 0x000fe200078e0a00 */
[----:B------:R-:W-:-:S05]  /*1a2f0*/  IADD3 R6, R11, 0x1000000, R6 ;  /* 0x010000000b067810 */ /* 0x000fca0007ffe006 */
[----:B------:R-:W-:-:S06]  /*1a300*/  @P2 IADD3 R2, R2, 0x1, RZ ;  /* 0x0000000102022810 */ /* 0x000fcc0007ffe0ff */
[----:B------:R-:W-:Y:S01]  /*1a310*/  @!P1 IMAD.MOV R2, RZ, RZ, -R2 ;  /* 0x000000ffff029224 */ /* 0x000fe200078e0a02 */
[----:B------:R-:W-:-:S05]  /*1a320*/  @!P0 LOP3.LUT R2, RZ, R0, RZ, 0x33, !PT ;  /* 0x00000000ff028212 */ /* 0x000fca00078e33ff */
[----:B------:R-:W-:-:S05]  /*1a330*/  IMAD R0, R2, R3, R6 ;  /* 0x0000000302007224 */ /* 0x000fca00078e0206 */
[----:B------:R1:W-:Y:S02]  /*1a340*/  STL [R1+0x48], R0 ;  /* 0x0000480001007387 */ /* 0x0003e40000100800 */
.L_x_801:
[----:B------:R-:W-:Y:S05]  /*1a350*/  BSYNC B0 ;  /* 0x0000000000007941 */ /* 0x000fea0003800000 */
.L_x_799:
[----:B------:R-:W-:-:S04]  /*1a360*/  LOP3.LUT R2, RZ, R2, RZ, 0x33, !PT ;  /* 0x00000002ff027212 */ /* 0x000fc800078e33ff */
[----:B-1----:R-:W-:-:S05]  /*1a370*/  IADD3 R0, R2, R8, RZ ;  /* 0x0000000802007210 */ /* 0x002fca0007ffe0ff */
[----:B------:R1:W-:Y:S01]  /*1a380*/  STL [R1+0x44], R0 ;  /* 0x0000440001007387 */ /* 0x0003e20000100800 */
[----:B------:R-:W-:Y:S05]  /*1a390*/  BRA `(.L_x_802) ;  /* 0x0000005000007947 */ /* 0x000fea0003800000 */
.L_x_790:
[----:B------:R-:W-:Y:S01]  /*1a3a0*/  MOV R0, c[0x0][0x53c] ;  /* 0x00014f0000007a02 */ /* 0x000fe20000000f00 */
[----:B------:R2:W-:Y:S04]  /*1a3b0*/  STL [R1+0x40], R9 ;  /* 0x0000400901007387 */ /* 0x0005e80000100800 */
[----:B------:R2:W-:Y:S04]  /*1a3c0*/  STL [R1+0x44], RZ ;  /* 0x000044ff01007387 */ /* 0x0005e80000100800 */
[----:B------:R2:W-:Y:S04]  /*1a3d0*/  STL [R1+0x48], RZ ;  /* 0x000048ff01007387 */ /* 0x0005e80000100800 */
[----:B------:R2:W-:Y:S02]  /*1a3e0*/  STL [R1+0x4c], R0 ;  /* 0x00004c0001007387 */ /* 0x0005e40000100800 */
.L_x_802:
[----:B------:R-:W-:Y:S05]  /*1a3f0*/  BSYNC B1 ;  /* 0x0000000000017941 */ /* 0x000fea0003800000 */
.L_x_788:
[----:B-1----:R-:W3:Y:S04]  /*1a400*/  LDL R4, [R1+0x40] ;  /* 0x0000400001047983 */ /* 0x002ee80000100800 */
        /* <DEDUP_REMOVED lines=8> */
.L_x_783:
[----:B--2---:R-:W2:Y:S02]  /*1a490*/  LDL R0, [R1+0x4c] ;  /* 0x00004c0001007983 */ /* 0x004ea40000100800 */
[----:B--2---:R-:W-:-:S13]  /*1a4a0*/  ISETP.GE.AND P0, PT, R0, c[0x0][0x53c], PT ;  /* 0x00014f0000007a0c */ /* 0x004fda0003f06270 */
[----:B-1--4-:R-:W-:Y:S01]  /*1a4b0*/  @P0 CALL.REL.NOINC `(.L_x_803) ;  /* 0x0000001000000944 */ /* 0x012fe20003c00000 */
[----:B------:R-:W-:Y:S05]  /*1a4c0*/  BRA `(.L_x_804) ;  /* 0xfffe75a000007947 */ /* 0x000fea000383ffff */
.L_x_803:
[----:B------:R-:W-:Y:S05]  /*1a4d0*/  EXIT ;  /* 0x000000000000794d */ /* 0x000fea0003800000 */
.L_x_576:
[----:B------:R-:W-:Y:S01]  /*1a4e0*/  IMAD.MOV.U32 R0, RZ, RZ, R5 ;  /* 0x000000ffff007224 */ /* 0x000fe200078e0005 */
[----:B------:R-:W-:Y:S02]  /*1a4f0*/  MOV R2, 0x1 ;  /* 0x0000000100027802 */ /* 0x000fe40000000f00 */
[----:B------:R-:W-:Y:S02]  /*1a500*/  MOV R3, 0x1a520 ;  /* 0x0001a52000037802 */ /* 0x000fe40000000f00 */
[----:B------:R-:W-:Y:S05]  /*1a510*/  CALL.REL.NOINC `($__internal_10_$__cuda_sm70_shflsync_up_p) ;  /* 0x000054a000007944 */ /* 0x000fea0003c00000 */
[----:B------:R-:W-:Y:S01]  /*1a520*/  MOV R0, R4 ;  /* 0x0000000400007202 */ /* 0x000fe20000000f00 */
[----:B------:R-:W-:Y:S05]  /*1a530*/  BRA `(.L_x_805) ;  /* 0xfffe5f2000007947 */ /* 0x000fea000383ffff */
.L_x_577:
[----:B------:R-:W-:Y:S01]  /*1a540*/  IMAD.MOV.U32 R0, RZ, RZ, R5 ;  /* 0x000000ffff007224 */ /* 0x000fe200078e0005 */
[----:B------:R-:W-:Y:S02]  /*1a550*/  MOV R2, 0x2 ;  /* 0x0000000200027802 */ /* 0x000fe40000000f00 */
[----:B------:R-:W-:Y:S02]  /*1a560*/  MOV R3, 0x1a580 ;  /* 0x0001a58000037802 */ /* 0x000fe40000000f00 */
[----:B------:R-:W-:Y:S05]  /*1a570*/  CALL.REL.NOINC `($__internal_10_$__cuda_sm70_shflsync_up_p) ;  /* 0x0000544000007944 */ /* 0x000fea0003c00000 */
[----:B------:R-:W-:Y:S01]  /*1a580*/  SEL R0, R4, RZ, P4 ;  /* 0x000000ff04007207 */ /* 0x000fe20002000000 */
[----:B------:R-:W-:Y:S01]  /*1a590*/  IMAD.MOV.U32 R2, RZ, RZ, 0x4 ;  /* 0x00000004ff027424 */ /* 0x000fe200078e00ff */
[----:B------:R-:W-:-:S03]  /*1a5a0*/  MOV R3, 0x1a5d0 ;  /* 0x0001a5d000037802 */ /* 0x000fc60000000f00 */
[----:B------:R-:W-:Y:S02]  /*1a5b0*/  IMAD.IADD R0, R5, 0x1, R0 ;  /* 0x0000000105007824 */ /* 0x000fe400078e0200 */
        /* <DEDUP_REMOVED lines=13> */
[----:B------:R-:W-:Y:S02]  /*1a690*/  MOV R225, 0x1f ;  /* 0x0000001f00e17802 */ /* 0x000fe40000000f00 */
[----:B------:R-:W-:Y:S01]  /*1a6a0*/  MOV R3, 0x1a6e0 ;  /* 0x0001a6e000037802 */ /* 0x000fe20000000f00 */
[----:B------:R-:W-:-:S04]  /*1a6b0*/  IMAD.IADD R4, R0, 0x1, R4 ;  /* 0x0000000100047824 */ /* 0x000fc800078e0204 */
[----:B------:R-:W-:Y:S02]  /*1a6c0*/  IMAD.MOV.U32 R223, RZ, RZ, R4 ;  /* 0x000000ffffdf7224 */ /* 0x000fe400078e0004 */
[----:B------:R-:W-:Y:S05]  /*1a6d0*/  CALL.REL.NOINC `($__internal_9_$__cuda_sm70_shflsync_idx_p) ;  /* 0x0000528000007944 */ /* 0x000fea0003c00000 */
[----:B------:R-:W-:Y:S01]  /*1a6e0*/  MOV R0, R226 ;  /* 0x000000e200007202 */ /* 0x000fe20000000f00 */
[----:B------:R-:W-:Y:S05]  /*1a6f0*/  BRA `(.L_x_806) ;  /* 0xfffe5e6000007947 */ /* 0x000fea000383ffff */
.L_x_579:
[----:B------:R-:W-:Y:S02]  /*1a700*/  SEL R0, RZ, 0x1, P0 ;  /* 0x00000001ff007807 */ /* 0x000fe40000000000 */
[----:B------:R-:W-:Y:S02]  /*1a710*/  MOV R2, 0x1a730 ;  /* 0x0001a73000027802 */ /* 0x000fe40000000f00 */
[----:B------:R-:W-:Y:S05]  /*1a720*/  CALL.REL.NOINC `($__internal_11_$__cuda_sm70_votesync_ballot) ;  /* 0x0000530000007944 */ /* 0x000fea0003c00000 */
[----:B------:R-:W-:Y:S01]  /*1a730*/  MOV R7, R0 ;  /* 0x0000000000077202 */ /* 0x000fe20000000f00 */
[----:B------:R-:W-:Y:S05]  /*1a740*/  BRA `(.L_x_807) ;  /* 0xfffe5ea000007947 */ /* 0x000fea000383ffff */
.L_x_580:
[----:B------:R-:W-:Y:S01]  /*1a750*/  IMAD.MOV.U32 R223, RZ, RZ, R9 ;  /* 0x000000ffffdf7224 */ /* 0x000fe200078e0009 */
[----:B-1----:R-:W-:Y:S01]  /*1a760*/  MOV R2, R0 ;  /* 0x0000000000027202 */ /* 0x002fe20000000f00 */
[----:B------:R-:W-:Y:S01]  /*1a770*/  IMAD.MOV.U32 R225, RZ, RZ, 0x1f ;  /* 0x0000001fffe17424 */ /* 0x000fe200078e00ff */
[----:B------:R-:W-:Y:S02]  /*1a780*/  MOV R3, 0x1a7a0 ;  /* 0x0001a7a000037802 */ /* 0x000fe40000000f00 */
[----:B------:R-:W-:Y:S05]  /*1a790*/  CALL.REL.NOINC `($__internal_9_$__cuda_sm70_shflsync_idx_p) ;  /* 0x000051c000007944 */ /* 0x000fea0003c00000 */
[----:B------:R-:W-:Y:S01]  /*1a7a0*/  IMAD.MOV.U32 R12, RZ, RZ, R226 ;  /* 0x000000ffff0c7224 */ /* 0x000fe200078e00e2 */
[----:B------:R-:W-:Y:S01]  /*1a7b0*/  MOV R223, R8 ;  /* 0x0000000800df7202 */ /* 0x000fe20000000f00 */
[----:B------:R-:W-:Y:S01]  /*1a7c0*/  IMAD.MOV.U32 R5, RZ, RZ, RZ ;  /* 0x000000ffff057224 */ /* 0x000fe200078e00ff */
[----:B------:R-:W-:Y:S01]  /*1a7d0*/  MOV R2, R0 ;  /* 0x0000000000027202 */ /* 0x000fe20000000f00 */
[----:B------:R-:W-:Y:S01]  /*1a7e0*/  IMAD.MOV.U32 R225, RZ, RZ, 0x1f ;  /* 0x0000001fffe17424 */ /* 0x000fe200078e00ff */
[----:B------:R-:W-:-:S02]  /*1a7f0*/  MOV R3, 0x1a810 ;  /* 0x0001a81000037802 */ /* 0x000fc40000000f00 */
[----:B------:R-:W-:Y:S05]  /*1a800*/  CALL.REL.NOINC `($__internal_9_$__cuda_sm70_shflsync_idx_p) ;  /* 0x0000515000007944 */ /* 0x000fea0003c00000 */
[----:B------:R-:W-:Y:S01]  /*1a810*/  MOV R9, R226 ;  /* 0x000000e200097202 */ /* 0x000fe20000000f00 */
[----:B------:R-:W-:Y:S05]  /*1a820*/  BRA `(.L_x_808) ;  /* 0xfffe5e3000007947 */ /* 0x000fea000383ffff */
.L_x_583:
[----:B------:R-:W-:Y:S01]  /*1a830*/  IMAD.MOV.U32 R223, RZ, RZ, R4 ;  /* 0x000000ffffdf7224 */ /* 0x000fe200078e0004 */
[----:B-1----:R-:W-:Y:S01]  /*1a840*/  MOV R2, R0 ;  /* 0x0000000000027202 */ /* 0x002fe20000000f00 */
[----:B------:R-:W-:Y:S01]  /*1a850*/  IMAD.MOV.U32 R225, RZ, RZ, 0x1f ;  /* 0x0000001fffe17424 */ /* 0x000fe200078e00ff */
[----:B------:R-:W-:-:S02]  /*1a860*/  MOV R3, 0x1a880 ;  /* 0x0001a88000037802 */ /* 0x000fc40000000f00 */
[----:B---34-:R-:W-:Y:S05]  /*1a870*/  CALL.REL.NOINC `($__internal_9_$__cuda_sm70_shflsync_idx_p) ;  /* 0x000050e000007944 */ /* 0x018fea0003c00000 */
[----:B------:R-:W-:Y:S01]  /*1a880*/  MOV R5, R226 ;  /* 0x000000e200057202 */ /* 0x000fe20000000f00 */
[----:B------:R-:W-:Y:S05]  /*1a890*/  BRA `(.L_x_582) ;  /* 0xfffe5e2000007947 */ /* 0x000fea000383ffff */
.L_x_602:
[----:B------:R-:W-:Y:S01]  /*1a8a0*/  IMAD.MOV.U32 R223, RZ, RZ, R5 ;  /* 0x000000ffffdf7224 */ /* 0x000fe200078e0005 */
[----:B------:R-:W-:Y:S01]  /*1a8b0*/  MOV R2, RZ ;  /* 0x000000ff00027202 */ /* 0x000fe20000000f00 */
[----:B------:R-:W-:Y:S01]  /*1a8c0*/  IMAD.MOV.U32 R225, RZ, RZ, 0x181f ;  /* 0x0000181fffe17424 */ /* 0x000fe200078e00ff */
[----:B------:R-:W-:-:S02]  /*1a8d0*/  MOV R3, 0x1a8f0 ;  /* 0x0001a8f000037802 */ /* 0x000fc40000000f00 */
[----:B-1---5:R-:W-:Y:S05]  /*1a8e0*/  CALL.REL.NOINC `($__internal_9_$__cuda_sm70_shflsync_idx_p) ;  /* 0x0000507000007944 */ /* 0x022fea0003c00000 */
[----:B------:R-:W-:Y:S01]  /*1a8f0*/  MOV R7, R226 ;  /* 0x000000e200077202 */ /* 0x000fe20000000f00 */
[----:B------:R-:W-:Y:S05]  /*1a900*/  BRA `(.L_x_809) ;  /* 0xfffe804000007947 */ /* 0x000fea000383ffff */
.L_x_603:
[----:B------:R-:W-:Y:S01]  /*1a910*/  IMAD.MOV.U32 R223, RZ, RZ, R6 ;  /* 0x000000ffffdf7224 */ /* 0x000fe200078e0006 */
[----:B------:R-:W-:Y:S01]  /*1a920*/  MOV R2, RZ ;  /* 0x000000ff00027202 */ /* 0x000fe20000000f00 */
[----:B------:R-:W-:Y:S01]  /*1a930*/  IMAD.MOV.U32 R225, RZ, RZ, 0x181f ;  /* 0x0000181fffe17424 */ /* 0x000fe200078e00ff */
[----:B------:R-:W-:-:S02]  /*1a940*/  MOV R3, 0x1a960 ;  /* 0x0001a96000037802 */ /* 0x000fc40000000f00 */
[----:B-123-5:R-:W-:Y:S05]  /*1a950*/  CALL.REL.NOINC `($__internal_9_$__cuda_sm70_shflsync_idx_p) ;  /* 0x0000500000007944 */ /* 0x02efea0003c00000 */
[----:B------:R-:W-:Y:S01]  /*1a960*/  MOV R2, R226 ;  /* 0x000000e200027202 */ /* 0x000fe20000000f00 */
[----:B------:R-:W-:Y:S05]  /*1a970*/  BRA `(.L_x_810) ;  /* 0xfffe7ff000007947 */ /* 0x000fea000383ffff */
.L_x_606:
[----:B------:R-:W-:Y:S01]  /*1a980*/  IMAD.MOV.U32 R223, RZ, RZ, R5 ;  /* 0x000000ffffdf7224 */ /* 0x000fe200078e0005 */
[----:B-1----:R-:W-:Y:S01]  /*1a990*/  MOV R2, 0x1 ;  /* 0x0000000100027802 */ /* 0x002fe20000000f00 */
[----:B------:R-:W-:Y:S01]  /*1a9a0*/  IMAD.MOV.U32 R225, RZ, RZ, 0x181f ;  /* 0x0000181fffe17424 */ /* 0x000fe200078e00ff */
[----:B------:R-:W-:-:S02]  /*1a9b0*/  MOV R3, 0x1a9d0 ;  /* 0x0001a9d000037802 */ /* 0x000fc40000000f00 */
[----:B---3-5:R-:W-:Y:S05]  /*1a9c0*/  CALL.REL.NOINC `($__internal_9_$__cuda_sm70_shflsync_idx_p) ;  /* 0x00004f9000007944 */ /* 0x028fea0003c00000 */
[----:B------:R-:W-:Y:S01]  /*1a9d0*/  IMAD.MOV.U32 R7, RZ, RZ, R226 ;  /* 0x000000ffff077224 */ /* 0x000fe200078e00e2 */
[----:B------:R-:W-:Y:S01]  /*1a9e0*/  MOV R2, 0x1 ;  /* 0x0000000100027802 */ /* 0x000fe20000000f00 */
[----:B------:R-:W-:Y:S01]  /*1a9f0*/  IMAD.MOV.U32 R223, RZ, RZ, R6 ;  /* 0x000000ffffdf7224 */ /* 0x000fe200078e0006 */
[----:B------:R-:W-:-:S02]  /*1aa00*/  MOV R225, 0x181f ;  /* 0x0000181f00e17802 */ /* 0x000fc40000000f00 */
[----:B------:R-:W-:Y:S02]  /*1aa10*/  MOV R3, 0x1aa30 ;  /* 0x0001aa3000037802 */ /* 0x000fe40000000f00 */
[----:B------:R-:W-:Y:S05]  /*1aa20*/  CALL.REL.NOINC `($__internal_9_$__cuda_sm70_shflsync_idx_p) ;  /* 0x00004f3000007944 */ /* 0x000fea0003c00000 */
[----:B------:R-:W-:Y:S01]  /*1aa30*/  MOV R2, R226 ;  /* 0x000000e200027202 */ /* 0x000fe20000000f00 */
[----:B------:R-:W-:Y:S05]  /*1aa40*/  BRA `(.L_x_811) ;  /* 0xfffe807000007947 */ /* 0x000fea000383ffff */
.L_x_609:
[----:B------:R-:W-:Y:S01]  /*1aa50*/  IMAD.MOV.U32 R223, RZ, RZ, R5 ;  /* 0x000000ffffdf7224 */ /* 0x000fe200078e0005 */
[----:B-1----:R-:W-:Y:S01]  /*1aa60*/  MOV R2, 0x2 ;  /* 0x0000000200027802 */ /* 0x002fe20000000f00 */
[----:B------:R-:W-:Y:S01]  /*1aa70*/  IMAD.MOV.U32 R225, RZ, RZ, 0x181f ;  /* 0x0000181fffe17424 */ /* 0x000fe200078e00ff */
[----:B------:R-:W-:Y:S02]  /*1aa80*/  MOV R3, 0x1aaa0 ;  /* 0x0001aaa000037802 */ /* 0x000fe40000000f00 */
[----:B--23-5:R-:W-:Y:S05]  /*1aa90*/  CALL.REL.NOINC `($__internal_9_$__cuda_sm70_shflsync_idx_p) ;  /* 0x00004ec000007944 */ /* 0x02cfea0003c00000 */
[----:B------:R-:W-:Y:S01]  /*1aaa0*/  MOV R7, R226 ;  /* 0x000000e200077202 */ /* 0x000fe20000000f00 */
[----:B------:R-:W-:Y:S05]  /*1aab0*/  BRA `(.L_x_812) ;  /* 0xfffe80e000007947 */ /* 0x000fea000383ffff */
.L_x_610:
[----:B------:R-:W-:Y:S01]  /*1aac0*/  IMAD.MOV.U32 R223, RZ, RZ, R6 ;  /* 0x000000ffffdf7224 */ /* 0x000fe200078e0006 */
[----:B-1----:R-:W-:Y:S01]  /*1aad0*/  MOV R2, 0x2 ;  /* 0x0000000200027802 */ /* 0x002fe20000000f00 */
[----:B------:R-:W-:Y:S01]  /*1aae0*/  IMAD.MOV.U32 R225, RZ, RZ, 0x181f ;  /* 0x0000181fffe17424 */ /* 0x000fe200078e00ff */
[----:B------:R-:W-:Y:S02]  /*1aaf0*/  MOV R3, 0x1ab10 ;  /* 0x0001ab1000037802 */ /* 0x000fe40000000f00 */
[----:B--2345:R-:W-:Y:S05]  /*1ab00*/  CALL.REL.NOINC `($__internal_9_$__cuda_sm70_shflsync_idx_p) ;  /* 0x00004e5000007944 */ /* 0x03cfea0003c00000 */
[----:B------:R-:W-:Y:S01]  /*1ab10*/  MOV R2, R226 ;  /* 0x000000e200027202 */ /* 0x000fe20000000f00 */
[----:B------:R-:W-:Y:S05]  /*1ab20*/  BRA `(.L_x_813) ;  /* 0xfffe809000007947 */ /* 0x000fea000383ffff */
.L_x_613:
[----:B------:R-:W-:Y:S01]  /*1ab30*/  IMAD.MOV.U32 R223, RZ, RZ, R5 ;  /* 0x000000ffffdf7224 */ /* 0x000fe200078e0005 */
[----:B--2---:R-:W-:Y:S01]  /*1ab40*/  MOV R2, 0x3 ;  /* 0x0000000300027802 */ /* 0x004fe20000000f00 */
[----:B------:R-:W-:Y:S01]  /*1ab50*/  IMAD.MOV.U32 R225, RZ, RZ, 0x181f ;  /* 0x0000181fffe17424 */ /* 0x000fe200078e00ff */
[----:B------:R-:W-:-:S02]  /*1ab60*/  MOV R3, 0x1ab80 ;  /* 0x0001ab8000037802 */ /* 0x000fc40000000f00 */
[----:B-1-345:R-:W-:Y:S05]  /*1ab70*/  CALL.REL.NOINC `($__internal_9_$__cuda_sm70_shflsync_idx_p) ;  /* 0x00004de000007944 */ /* 0x03afea0003c00000 */
        /* <DEDUP_REMOVED lines=8> */
.L_x_616:
[----:B------:R-:W-:Y:S01]  /*1ac00*/  IMAD.MOV.U32 R223, RZ, RZ, R5 ;  /* 0x000000ffffdf7224 */ /* 0x000fe200078e0005 */
[----:B-12---:R-:W-:Y:S01]  /*1ac10*/  MOV R2, 0x4 ;  /* 0x0000000400027802 */ /* 0x006fe20000000f00 */
[----:B------:R-:W-:Y:S01]  /*1ac20*/  IMAD.MOV.U32 R225, RZ, RZ, 0x181f ;  /* 0x0000181fffe17424 */ /* 0x000fe200078e00ff */
[----:B------:R-:W-:Y:S02]  /*1ac30*/  MOV R3, 0x1ac50 ;  /* 0x0001ac5000037802 */ /* 0x000fe40000000f00 */
[----:B---345:R-:W-:Y:S05]  /*1ac40*/  CALL.REL.NOINC `($__internal_9_$__cuda_sm70_shflsync_idx_p) ;  /* 0x00004d1000007944 */ /* 0x038fea0003c00000 */
[----:B------:R-:W-:Y:S01]  /*1ac50*/  MOV R7, R226 ;  /* 0x000000e200077202 */ /* 0x000fe20000000f00 */
[----:B------:R-:W-:Y:S05]  /*1ac60*/  BRA `(.L_x_815) ;  /* 0xfffe812000007947 */ /* 0x000fea000383ffff */
.L_x_617:
[----:B------:R-:W-:Y:S01]  /*1ac70*/  IMAD.MOV.U32 R223, RZ, RZ, R6 ;  /* 0x000000ffffdf7224 */ /* 0x000fe200078e0006 */
[----:B--2---:R-:W-:Y:S01]  /*1ac80*/  MOV R2, 0x4 ;  /* 0x0000000400027802 */ /* 0x004fe20000000f00 */
[----:B------:R-:W-:Y:S01]  /*1ac90*/  IMAD.MOV.U32 R225, RZ, RZ, 0x181f ;  /* 0x0000181fffe17424 */ /* 0x000fe200078e00ff */
[----:B------:R-:W-:Y:S02]  /*1aca0*/  MOV R3, 0x1acc0 ;  /* 0x0001acc000037802 */ /* 0x000fe40000000f00 */
[----:B-1-345:R-:W-:Y:S05]  /*1acb0*/  CALL.REL.NOINC `($__internal_9_$__cuda_sm70_shflsync_idx_p) ;  /* 0x00004ca000007944 */ /* 0x03afea0003c00000 */
[----:B------:R-:W-:Y:S01]  /*1acc0*/  MOV R2, R226 ;  /* 0x000000e200027202 */ /* 0x000fe20000000f00 */
[----:B------:R-:W-:Y:S05]  /*1acd0*/  BRA `(.L_x_816) ;  /* 0xfffe80d000007947 */ /* 0x000fea000383ffff */
.L_x_620:
[----:B------:R-:W-:Y:S01]  /*1ace0*/  IMAD.MOV.U32 R223, RZ, RZ, R5 ;  /* 0x000000ffffdf7224 */ /* 0x000fe200078e0005 */
[----:B-1----:R-:W-:Y:S01]  /*1acf0*/  MOV R2, 0x5 ;  /* 0x0000000500027802 */ /* 0x002fe20000000f00 */
[----:B------:R-:W-:Y:S01]  /*1ad00*/  IMAD.MOV.U32 R225, RZ, RZ, 0x181f ;  /* 0x0000181fffe17424 */ /* 0x000fe200078e00ff */
[----:B------:R-:W-:-:S02]  /*1ad10*/  MOV R3, 0x1ad30 ;  /* 0x0001ad3000037802 */ /* 0x000fc40000000f00 */
[----:B--2345:R-:W-:Y:S05]  /*1ad20*/  CALL.REL.NOINC `($__internal_9_$__cuda_sm70_shflsync_idx_p) ;  /* 0x00004c3000007944 */ /* 0x03cfea0003c00000 */
        /* <DEDUP_REMOVED lines=8> */
.L_x_623:
[----:B------:R-:W-:Y:S01]  /*1adb0*/  IMAD.MOV.U32 R223, RZ, RZ, R5 ;  /* 0x000000ffffdf7224 */ /* 0x000fe200078e0005 */
[----:B-1----:R-:W-:Y:S01]  /*1adc0*/  MOV R2, 0x6 ;  /* 0x0000000600027802 */ /* 0x002fe20000000f00 */
[----:B------:R-:W-:Y:S01]  /*1add0*/  IMAD.MOV.U32 R225, RZ, RZ, 0x181f ;  /* 0x0000181fffe17424 */ /* 0x000fe200078e00ff */
[----:B------:R-:W-:Y:S02]  /*1ade0*/  MOV R3, 0x1ae00 ;  /* 0x0001ae0000037802 */ /* 0x000fe40000000f00 */
[----:B--2345:R-:W-:Y:S05]  /*1adf0*/  CALL.REL.NOINC `($__internal_9_$__cuda_sm70_shflsync_idx_p) ;  /* 0x00004b6000007944 */ /* 0x03cfea0003c00000 */
[----:B------:R-:W-:Y:S01]  /*1ae00*/  MOV R7, R226 ;  /* 0x000000e200077202 */ /* 0x000fe20000000f00 */
[----:B------:R-:W-:Y:S05]  /*1ae10*/  BRA `(.L_x_818) ;  /* 0xfffe816000007947 */ /* 0x000fea000383ffff */
.L_x_624:
[----:B------:R-:W-:Y:S01]  /*1ae20*/  IMAD.MOV.U32 R223, RZ, RZ, R6 ;  /* 0x000000ffffdf7224 */ /* 0x000fe200078e0006 */
[----:B-1----:R-:W-:Y:S01]  /*1ae30*/  MOV R2, 0x6 ;  /* 0x0000000600027802 */ /* 0x002fe20000000f00 */
[----:B------:R-:W-:Y:S01]  /*1ae40*/  IMAD.MOV.U32 R225, RZ, RZ, 0x181f ;  /* 0x0000181fffe17424 */ /* 0x000fe200078e00ff */
[----:B------:R-:W-:Y:S02]  /*1ae50*/  MOV R3, 0x1ae70 ;  /* 0x0001ae7000037802 */ /* 0x000fe40000000f00 */
[----:B--2345:R-:W-:Y:S05]  /*1ae60*/  CALL.REL.NOINC `($__internal_9_$__cuda_sm70_shflsync_idx_p) ;  /* 0x00004af000007944 */ /* 0x03cfea0003c00000 */
[----:B------:R-:W-:Y:S01]  /*1ae70*/  MOV R2, R226 ;  /* 0x000000e200027202 */ /* 0x000fe20000000f00 */
[----:B------:R-:W-:Y:S05]  /*1ae80*/  BRA `(.L_x_819) ;  /* 0xfffe811000007947 */ /* 0x000fea000383ffff */
.L_x_627:
        /* <DEDUP_REMOVED lines=13> */
.L_x_630:
[----:B------:R-:W-:Y:S01]  /*1af60*/  IMAD.MOV.U32 R223, RZ, RZ, R5 ;  /* 0x000000ffffdf7224 */ /* 0x000fe200078e0005 */
[----:B------:R-:W-:Y:S01]  /*1af70*/  MOV R2, RZ ;  /* 0x000000ff00027202 */ /* 0x000fe20000000f00 */
[----:B------:R-:W-:Y:S01]  /*1af80*/  IMAD.MOV.U32 R225, RZ, RZ, 0x181f ;  /* 0x0000181fffe17424 */ /* 0x000fe200078e00ff */
[----:B------:R-:W-:Y:S02]  /*1af90*/  MOV R3, 0x1afb0 ;  /* 0x0001afb000037802 */ /* 0x000fe40000000f00 */
[----:B------:R-:W-:Y:S05]  /*1afa0*/  CALL.REL.NOINC `($__internal_9_$__cuda_sm70_shflsync_idx_p) ;  /* 0x000049b000007944 */ /* 0x000fea0003c00000 */
[----:B------:R-:W-:Y:S01]  /*1afb0*/  MOV R8, R226 ;  /* 0x000000e200087202 */ /* 0x000fe20000000f00 */
[----:B------:R-:W-:Y:S05]  /*1afc0*/  BRA `(.L_x_821) ;  /* 0xfffe939000007947 */ /* 0x000fea000383ffff */
.L_x_631:
[----:B------:R-:W-:Y:S01]  /*1afd0*/  IMAD.MOV.U32 R223, RZ, RZ, R0 ;  /* 0x000000ffffdf7224 */ /* 0x000fe200078e0000 */
[----:B------:R-:W-:Y:S01]  /*1afe0*/  MOV R2, RZ ;  /* 0x000000ff00027202 */ /* 0x000fe20000000f00 */
[----:B------:R-:W-:Y:S01]  /*1aff0*/  IMAD.MOV.U32 R225, RZ, RZ, 0x181f ;  /* 0x0000181fffe17424 */ /* 0x000fe200078e00ff */
[----:B------:R-:W-:Y:S02]  /*1b000*/  MOV R3, 0x1b020 ;  /* 0x0001b02000037802 */ /* 0x000fe40000000f00 */
[----:B-12---:R-:W-:Y:S05]  /*1b010*/  CALL.REL.NOINC `($__internal_9_$__cuda_sm70_shflsync_idx_p) ;  /* 0x0000494000007944 */ /* 0x006fea0003c00000 */
[----:B------:R-:W-:Y:S01]  /*1b020*/  ISETP.GE.AND P1, PT, R205, c[0x0][0x1d4], PT ;  /* 0x00007500cd007a0c */ /* 0x000fe20003f26270 */
[----:B------:R-:W-:Y:S01]  /*1b030*/  IMAD.MOV.U32 R223, RZ, RZ, R5 ;  /* 0x000000ffffdf7224 */ /* 0x000fe200078e0005 */
[----:B------:R-:W-:Y:S01]  /*1b040*/  IADD3 R2, P0, R226, R123, RZ ;  /* 0x0000007be2027210 */ /* 0x000fe20007f1e0ff */
[----:B------:R-:W-:-:S04]  /*1b050*/  IMAD.MOV.U32 R225, RZ, RZ, 0x181f ;  /* 0x0000181fffe17424 */ /* 0x000fc800078e00ff */
[----:B------:R-:W-:-:S06]  /*1b060*/  IMAD.X R3, R8, 0x1, R6, P0 ;  /* 0x0000000108037824 */ /* 0x000fcc00000e0606 */
[----:B------:R-:W-:Y:S01]  /*1b070*/  @!PT LDS RZ, [RZ] ;  /* 0x00000000fffff984 */ /* 0x000fe20000000800 */
[----:B------:R-:W-:Y:S01]  /*1b080*/  @!PT LDS RZ, [RZ] ;  /* 0x00000000fffff984 */ /* 0x000fe20000000800 */
[----:B------:R-:W-:Y:S01]  /*1b090*/  @!PT LDS RZ, [RZ] ;  /* 0x00000000fffff984 */ /* 0x000fe20000000800 */
[----:B------:R1:W-:Y:S02]  /*1b0a0*/  LDGSTS.E.BYPASS.LTC128B.128 [R207+0x2900], [R2.64], !P1 ;  /* 0x0290000002cf7fae */ /* 0x0003e4000c901d46 */
[----:B-1----:R-:W-:Y:S02]  /*1b0b0*/  MOV R2, 0x1 ;  /* 0x0000000100027802 */ /* 0x002fe40000000f00 */
[----:B------:R-:W-:Y:S02]  /*1b0c0*/  MOV R3, 0x1b0e0 ;  /* 0x0001b0e000037802 */ /* 0x000fe40000000f00 */
[----:B------:R-:W-:Y:S05]  /*1b0d0*/  CALL.REL.NOINC `($__internal_9_$__cuda_sm70_shflsync_idx_p) ;  /* 0x0000488000007944 */ /* 0x000fea0003c00000 */
[----:B------:R-:W-:Y:S01]  /*1b0e0*/  IMAD.MOV.U32 R7, RZ, RZ, R226 ;  /* 0x000000ffff077224 */ /* 0x000fe200078e00e2 */
[----:B------:R-:W-:Y:S01]  /*1b0f0*/  MOV R2, 0x1 ;  /* 0x0000000100027802 */ /* 0x000fe20000000f00 */
[----:B------:R-:W-:Y:S01]  /*1b100*/  IMAD.MOV.U32 R223, RZ, RZ, R0 ;  /* 0x000000ffffdf7224 */ /* 0x000fe200078e0000 */
[----:B------:R-:W-:Y:S02]  /*1b110*/  MOV R225, 0x181f ;  /* 0x0000181f00e17802 */ /* 0x000fe40000000f00 */
[----:B------:R-:W-:Y:S02]  /*1b120*/  MOV R3, 0x1b140 ;  /* 0x0001b14000037802 */ /* 0x000fe40000000f00 */
[----:B------:R-:W-:Y:S05]  /*1b130*/  CALL.REL.NOINC `($__internal_9_$__cuda_sm70_shflsync_idx_p) ;  /* 0x0000482000007944 */ /* 0x000fea0003c00000 */
        /* <DEDUP_REMOVED lines=54> */
[----:B------:R-:W-:Y:S01]  /*1b4a0*/  MOV R0, R226 ;  /* 0x000000e200007202 */ /* 0x000fe20000000f00 */
[----:B------:R-:W-:Y:S05]  /*1b4b0*/  BRA `(.L_x_822) ;  /* 0xfffe901000007947 */ /* 0x000fea000383ffff */
.L_x_632:
[----:B------:R-:W-:Y:S01]  /*1b4c0*/  IMAD.MOV.U32 R223, RZ, RZ, R8 ;  /* 0x000000ffffdf7224 */ /* 0x000fe200078e0008 */
[----:B------:R-:W-:Y:S01]  /*1b4d0*/  MOV R2, RZ ;  /* 0x000000ff00027202 */ /* 0x000fe20000000f00 */
[----:B------:R-:W-:Y:S01]  /*1b4e0*/  IMAD.MOV.U32 R225, RZ, RZ, 0x1c1f ;  /* 0x00001c1fffe17424 */ /* 0x000fe200078e00ff */
[----:B------:R-:W-:-:S02]  /*1b4f0*/  MOV R3, 0x1b510 ;  /* 0x0001b51000037802 */ /* 0x000fc40000000f00 */
[----:B------:R-:W-:Y:S05]  /*1b500*/  CALL.REL.NOINC `($__internal_9_$__cuda_sm70_shflsync_idx_p) ;  /* 0x0000445000007944 */ /* 0x000fea0003c00000 */
[----:B------:R-:W-:Y:S01]  /*1b510*/  MOV R2, R226 ;  /* 0x000000e200027202 */ /* 0x000fe20000000f00 */
[----:B------:R-:W-:Y:S05]  /*1b520*/  BRA `(.L_x_823) ;  /* 0xfffe915000007947 */ /* 0x000fea000383ffff */
.L_x_637:
[----:B------:R-:W-:Y:S01]  /*1b530*/  IMAD.MOV.U32 R223, RZ, RZ, R8 ;  /* 0x000000ffffdf7224 */ /* 0x000fe200078e0008 */
[----:B------:R-:W-:Y:S01]  /*1b540*/  MOV R2, 0x1 ;  /* 0x0000000100027802 */ /* 0x000fe20000000f00 */
[----:B------:R-:W-:Y:S01]  /*1b550*/  IMAD.MOV.U32 R225, RZ, RZ, 0x1c1f ;  /* 0x00001c1fffe17424 */ /* 0x000fe200078e00ff */
[----:B------:R-:W-:-:S02]  /*1b560*/  MOV R3, 0x1b580 ;  /* 0x0001b58000037802 */ /* 0x000fc40000000f00 */
[----:B-1----:R-:W-:Y:S05]  /*1b570*/  CALL.REL.NOINC `($__internal_9_$__cuda_sm70_shflsync_idx_p) ;  /* 0x000043e000007944 */ /* 0x002fea0003c00000 */
[----:B------:R-:W-:Y:S01]  /*1b580*/  MOV R2, R226 ;  /* 0x000000e200027202 */ /* 0x000fe20000000f00 */
[----:B------:R-:W-:Y:S05]  /*1b590*/  BRA `(.L_x_824) ;  /* 0xfffe92a000007947 */ /* 0x000fea000383ffff */
.L_x_642:
[----:B------:R-:W-:Y:S01]  /*1b5a0*/  IMAD.MOV.U32 R223, RZ, RZ, R8 ;  /* 0x000000ffffdf7224 */ /* 0x000fe200078e0008 */
[----:B------:R-:W-:Y:S01]  /*1b5b0*/  MOV R2, 0x2 ;  /* 0x0000000200027802 */ /* 0x000fe20000000f00 */
[----:B------:R-:W-:Y:S01]  /*1b5c0*/  IMAD.MOV.U32 R225, RZ, RZ, 0x1c1f ;  /* 0x00001c1fffe17424 */ /* 0x000fe200078e00ff */
[----:B------:R-:W-:-:S02]  /*1b5d0*/  MOV R3, 0x1b5f0 ;  /* 0x0001b5f000037802 */ /* 0x000fc40000000f00 */
[----:B-12---:R-:W-:Y:S05]  /*1b5e0*/  CALL.REL.NOINC `($__internal_9_$__cuda_sm70_shflsync_idx_p) ;  /* 0x0000437000007944 */ /* 0x006fea0003c00000 */
[----:B------:R-:W-:Y:S01]  /*1b5f0*/  MOV R3, R226 ;  /* 0x000000e200037202 */ /* 0x000fe20000000f00 */
[----:B------:R-:W-:Y:S05]  /*1b600*/  BRA `(.L_x_825) ;  /* 0xfffe9ab000007947 */ /* 0x000fea000383ffff */
.L_x_647:
[----:B------:R-:W-:Y:S01]  /*1b610*/  IMAD.MOV.U32 R223, RZ, RZ, R8 ;  /* 0x000000ffffdf7224 */ /* 0x000fe200078e0008 */
[----:B------:R-:W-:Y:S01]  /*1b620*/  MOV R2, 0x3 ;  /* 0x0000000300027802 */ /* 0x000fe20000000f00 */
[----:B------:R-:W-:Y:S01]  /*1b630*/  IMAD.MOV.U32 R225, RZ, RZ, 0x1c1f ;  /* 0x00001c1fffe17424 */ /* 0x000fe200078e00ff */
[----:B------:R-:W-:-:S02]  /*1b640*/  MOV R3, 0x1b660 ;  /* 0x0001b66000037802 */ /* 0x000fc40000000f00 */
[----:B-123--:R-:W-:Y:S05]  /*1b650*/  CALL.REL.NOINC `($__internal_9_$__cuda_sm70_shflsync_idx_p) ;  /* 0x0000430000007944 */ /* 0x00efea0003c00000 */
[----:B------:R-:W-:Y:S01]  /*1b660*/  MOV R3, R226 ;  /* 0x000000e200037202 */ /* 0x000fe20000000f00 */
[----:B------:R-:W-:Y:S05]  /*1b670*/  BRA `(.L_x_826) ;  /* 0xfffea55000007947 */ /* 0x000fea000383ffff */
.L_x_652:
[----:B------:R-:W-:Y:S01]  /*1b680*/  IMAD.MOV.U32 R92, RZ, RZ, R0 ;  /* 0x000000ffff5c7224 */ /* 0x000fe200078e0000 */
[----:B------:R-:W-:-:S02]  /*1b690*/  MOV R3, 0x2 ;  /* 0x0000000200037802 */ /* 0x000fc40000000f00 */
[----:B------:R-:W-:Y:S02]  /*1b6a0*/  MOV R2, 0x1b6c0 ;  /* 0x0001b6c000027802 */ /* 0x000fe40000000f00 */
[----:B--234-:R-:W-:Y:S05]  /*1b6b0*/  CALL.REL.NOINC `($__internal_8_$__cuda_sm70_shflsync_bfly_p) ;  /* 0x0000424000007944 */ /* 0x01cfea0003c00000 */
[----:B------:R-:W-:Y:S01]  /*1b6c0*/  MOV R2, R225 ;  /* 0x000000e100027202 */ /* 0x000fe20000000f00 */
[----:B------:R-:W-:Y:S05]  /*1b6d0*/  BRA `(.L_x_827) ;  /* 0xfffeb01000007947 */ /* 0x000fea000383ffff */
.L_x_653:
[----:B------:R-:W-:Y:S01]  /*1b6e0*/  IMAD.MOV.U32 R92, RZ, RZ, R4 ;  /* 0x000000ffff5c7224 */ /* 0x000fe200078e0004 */
[----:B------:R-:W-:Y:S02]  /*1b6f0*/  MOV R3, 0x1 ;  /* 0x0000000100037802 */ /* 0x000fe40000000f00 */
[----:B------:R-:W-:Y:S02]  /*1b700*/  MOV R2, 0x1b720 ;  /* 0x0001b72000027802 */ /* 0x000fe40000000f00 */
[----:B-1-34-:R-:W-:Y:S05]  /*1b710*/  CALL.REL.NOINC `($__internal_8_$__cuda_sm70_shflsync_bfly_p) ;  /* 0x000041e000007944 */ /* 0x01afea0003c00000 */
[----:B------:R-:W-:Y:S01]  /*1b720*/  FMNMX.FTZ R97, R4, R225, !PT ;  /* 0x000000e104617209 */ /* 0x000fe20007810000 */
[----:B------:R-:W-:Y:S01]  /*1b730*/  IMAD.MOV.U32 R92, RZ, RZ, R5 ;  /* 0x000000ffff5c7224 */ /* 0x000fe200078e0005 */
[----:B------:R-:W-:Y:S01]  /*1b740*/  MOV R2, 0x1b770 ;  /* 0x0001b77000027802 */ /* 0x000fe20000000f00 */
[----:B------:R-:W-:Y:S02]  /*1b750*/  IMAD.MOV.U32 R3, RZ, RZ, 0x2 ;  /* 0x00000002ff037424 */ /* 0x000fe400078e00ff */
[----:B------:R-:W-:Y:S05]  /*1b760*/  CALL.REL.NOINC `($__internal_8_$__cuda_sm70_shflsync_bfly_p) ;  /* 0x0000419000007944 */ /* 0x000fea0003c00000 */
[----:B------:R-:W-:Y:S01]  /*1b770*/  FMNMX.FTZ R5, R5, R225, !PT ;  /* 0x000000e105057209 */ /* 0x000fe20007810000 */
[----:B------:R-:W-:Y:S01]  /*1b780*/  IMAD.MOV.U32 R3, RZ, RZ, 0x1 ;  /* 0x00000001ff037424 */ /* 0x000fe200078e00ff */
[----:B------:R-:W-:-:S03]  /*1b790*/  MOV R2, 0x1b7c0 ;  /* 0x0001b7c000027802 */ /* 0x000fc60000000f00 */
[----:B------:R-:W-:Y:S02]  /*1b7a0*/  IMAD.MOV.U32 R92, RZ, RZ, R5 ;  /* 0x000000ffff5c7224 */ /* 0x000fe400078e0005 */
[----:B------:R-:W-:Y:S05]  /*1b7b0*/  CALL.REL.NOINC `($__internal_8_$__cuda_sm70_shflsync_bfly_p) ;  /* 0x0000414000007944 */ /* 0x000fea0003c00000 */
        /* <DEDUP_REMOVED lines=20> */
[----:B------:R-:W-:Y:S01]  /*1b900*/  MOV R8, R225 ;  /* 0x000000e100087202 */ /* 0x000fe20000000f00 */
[----:B------:R-:W-:Y:S05]  /*1b910*/  BRA `(.L_x_828) ;  /* 0xfffeaec000007947 */ /* 0x000fea000383ffff */
.L_x_661:
[----:B------:R-:W-:Y:S01]  /*1b920*/  MOV R2, RZ ;  /* 0x000000ff00027202 */ /* 0x000fe20000000f00 */
[----:B------:R-:W-:Y:S01]  /*1b930*/  IMAD.MOV.U32 R223, RZ, RZ, R4 ;  /* 0x000000ffffdf7224 */ /* 0x000fe200078e0004 */
[----:B------:R-:W-:Y:S01]  /*1b940*/  MOV R3, 0x1b970 ;  /* 0x0001b97000037802 */ /* 0x000fe20000000f00 */
[----:B------:R-:W-:Y:S02]  /*1b950*/  IMAD.MOV.U32 R225, RZ, RZ, 0x181f ;  /* 0x0000181fffe17424 */ /* 0x000fe400078e00ff */
[----:B------:R-:W-:Y:S05]  /*1b960*/  CALL.REL.NOINC `($__internal_9_$__cuda_sm70_shflsync_idx_p) ;  /* 0x00003ff000007944 */ /* 0x000fea0003c00000 */
[----:B------:R-:W-:Y:S01]  /*1b970*/  MOV R7, R226 ;  /* 0x000000e200077202 */ /* 0x000fe20000000f00 */
[----:B------:R-:W-:-:S05]  /*1b980*/  BRA `(.L_x_829) ;  /* 0xfffecc1000007947 */ /* 0x000fca000383ffff */
.L_x_662:
[----:B------:R-:W-:Y:S01]  /*1b990*/  MOV R2, RZ ;  /* 0x000000ff00027202 */ /* 0x000fe20000000f00 */
[----:B------:R-:W-:Y:S01]  /*1b9a0*/  IMAD.MOV.U32 R223, RZ, RZ, R0 ;  /* 0x000000ffffdf7224 */ /* 0x000fe200078e0000 */
[----:B------:R-:W-:Y:S01]  /*1b9b0*/  MOV R3, 0x1b9e0 ;  /* 0x0001b9e000037802 */ /* 0x000fe20000000f00 */
[----:B------:R-:W-:Y:S02]  /*1b9c0*/  IMAD.MOV.U32 R225, RZ, RZ, 0x181f ;  /* 0x0000181fffe17424 */ /* 0x000fe400078e00ff */
[----:B-12---:R-:W-:Y:S05]  /*1b9d0*/  CALL.REL.NOINC `($__internal_9_$__cuda_sm70_shflsync_idx_p) ;  /* 0x00003f8000007944 */ /* 0x006fea0003c00000 */
[----:B------:R-:W-:Y:S01]  /*1b9e0*/  ISETP.GE.AND P1, PT, R205, c[0x0][0x1d4], PT ;  /* 0x00007500cd007a0c */ /* 0x000fe20003f26270 */
[----:B------:R-:W-:Y:S01]  /*1b9f0*/  IMAD.MOV.U32 R223, RZ, RZ, R4 ;  /* 0x000000ffffdf7224 */ /* 0x000fe200078e0004 */
[----:B------:R-:W-:Y:S01]  /*1ba00*/  IADD3 R2, P0, R226, R15, RZ ;  /* 0x0000000fe2027210 */ /* 0x000fe20007f1e0ff */
[----:B------:R-:W-:Y:S04]  /*1ba10*/  IMAD.MOV.U32 R225, RZ, RZ, 0x181f ;  /* 0x0000181fffe17424 */ /* 0x000fe800078e00ff */
[----:B------:R-:W-:Y:S06]  /*1ba20*/  IMAD.X R3, R7, 0x1, R5, P0 ;  /* 0x0000000107037824 */ /* 0x000fec00000e0605 */
[----:B------:R-:W-:Y:S01]  /*1ba30*/  @!PT LDS RZ, [RZ] ;  /* 0x00000000fffff984 */ /* 0x000fe20000000800 */
[----:B------:R-:W-:Y:S01]  /*1ba40*/  @!PT LDS RZ, [RZ] ;  /* 0x00000000fffff984 */ /* 0x000fe20000000800 */
[----:B------:R-:W-:Y:S01]  /*1ba50*/  @!PT LDS RZ, [RZ] ;  /* 0x00000000fffff984 */ /* 0x000fe20000000800 */
[----:B------:R1:W-:Y:S02]  /*1ba60*/  LDGSTS.E.BYPASS.LTC128B.128 [R207+0x100], [R2.64], !P1 ;  /* 0x0010000002cf7fae */ /* 0x0003e4000c901d46 */
[----:B-1----:R-:W-:Y:S02]  /*1ba70*/  MOV R2, 0x1 ;  /* 0x0000000100027802 */ /* 0x002fe40000000f00 */
[----:B------:R-:W-:Y:S02]  /*1ba80*/  MOV R3, 0x1baa0 ;  /* 0x0001baa000037802 */ /* 0x000fe40000000f00 */
[----:B------:R-:W-:Y:S05]  /*1ba90*/  CALL.REL.NOINC `($__internal_9_$__cuda_sm70_shflsync_idx_p) ;  /* 0x00003ec000007944 */ /* 0x000fea0003c00000 */
[----:B------:R-:W-:Y:S01]  /*1baa0*/  MOV R2, 0x1 ;  /* 0x0000000100027802 */ /* 0x000fe20000000f00 */
[----:B------:R-:W-:Y:S01]  /*1bab0*/  IMAD.MOV.U32 R6, RZ, RZ, R226 ;  /* 0x000000ffff067224 */ /* 0x000fe200078e00e2 */
[----:B------:R-:W-:Y:S01]  /*1bac0*/  MOV R225, 0x181f ;  /* 0x0000181f00e17802 */ /* 0x000fe20000000f00 */
[----:B------:R-:W-:Y:S01]  /*1bad0*/  IMAD.MOV.U32 R223, RZ, RZ, R0 ;  /* 0x000000ffffdf7224 */ /* 0x000fe200078e0000 */
[----:B------:R-:W-:Y:S02]  /*1bae0*/  MOV R3, 0x1bb00 ;  /* 0x0001bb0000037802 */ /* 0x000fe40000000f00 */
[----:B------:R-:W-:Y:S05]  /*1baf0*/  CALL.REL.NOINC `($__internal_9_$__cuda_sm70_shflsync_idx_p) ;  /* 0x00003e6000007944 */ /* 0x000fea0003c00000 */
        /* <DEDUP_REMOVED lines=54> */
[----:B------:R-:W-:Y:S01]  /*1be60*/  MOV R0, R226 ;  /* 0x000000e200007202 */ /* 0x000fe20000000f00 */
[----:B------:R-:W-:-:S05]  /*1be70*/  BRA `(.L_x_830) ;  /* 0xfffec89000007947 */ /* 0x000fca000383ffff */
.L_x_665:
[----:B------:R-:W-:Y:S01]  /*1be80*/  MOV R2, RZ ;  /* 0x000000ff00027202 */ /* 0x000fe20000000f00 */
[----:B------:R-:W-:Y:S01]  /*1be90*/  IMAD.MOV.U32 R223, RZ, RZ, R92 ;  /* 0x000000ffffdf7224 */ /* 0x000fe200078e005c */
[----:B------:R-:W-:Y:S01]  /*1bea0*/  MOV R3, 0x1bed0 ;  /* 0x0001bed000037802 */ /* 0x000fe20000000f00 */
[----:B------:R-:W-:Y:S02]  /*1beb0*/  IMAD.MOV.U32 R225, RZ, RZ, 0x181f ;  /* 0x0000181fffe17424 */ /* 0x000fe400078e00ff */
[----:B------:R-:W-:Y:S05]  /*1bec0*/  CALL.REL.NOINC `($__internal_9_$__cuda_sm70_shflsync_idx_p) ;  /* 0x00003a9000007944 */ /* 0x000fea0003c00000 */
[----:B------:R-:W-:Y:S01]  /*1bed0*/  MOV R97, R226 ;  /* 0x000000e200617202 */ /* 0x000fe20000000f00 */
[----:B------:R-:W-:-:S05]  /*1bee0*/  BRA `(.L_x_831) ;  /* 0xfffed19000007947 */ /* 0x000fca000383ffff */
.L_x_666:
        /* <DEDUP_REMOVED lines=79> */
.L_x_667:
[----:B------:R-:W-:Y:S01]  /*1c3e0*/  MOV R2, RZ ;  /* 0x000000ff00027202 */ /* 0x000fe20000000f00 */
[----:B------:R-:W-:Y:S01]  /*1c3f0*/  IMAD.MOV.U32 R223, RZ, RZ, R157 ;  /* 0x000000ffffdf7224 */ /* 0x000fe200078e009d */
[----:B------:R-:W-:Y:S01]  /*1c400*/  MOV R3, 0x1c430 ;  /* 0x0001c43000037802 */ /* 0x000fe20000000f00 */
[----:B------:R-:W-:Y:S02]  /*1c410*/  IMAD.MOV.U32 R225, RZ, RZ, 0x1c1f ;  /* 0x00001c1fffe17424 */ /* 0x000fe400078e00ff */
[----:B------:R-:W-:Y:S05]  /*1c420*/  CALL.REL.NOINC `($__internal_9_$__cuda_sm70_shflsync_idx_p) ;  /* 0x0000353000007944 */ /* 0x000fea0003c00000 */
[----:B------:R-:W-:Y:S01]  /*1c430*/  MOV R2, R226 ;  /* 0x000000e200027202 */ /* 0x000fe20000000f00 */
[----:B------:R-:W-:-:S05]  /*1c440*/  BRA `(.L_x_833) ;  /* 0xfffecf1000007947 */ /* 0x000fca000383ffff */
.L_x_672:
[----:B------:R-:W-:Y:S01]  /*1c450*/  MOV R2, 0x1 ;  /* 0x0000000100027802 */ /* 0x000fe20000000f00 */
[----:B------:R-:W-:Y:S01]  /*1c460*/  IMAD.MOV.U32 R223, RZ, RZ, R157 ;  /* 0x000000ffffdf7224 */ /* 0x000fe200078e009d */
[----:B------:R-:W-:Y:S01]  /*1c470*/  MOV R3, 0x1c4a0 ;  /* 0x0001c4a000037802 */ /* 0x000fe20000000f00 */
[----:B------:R-:W-:Y:S02]  /*1c480*/  IMAD.MOV.U32 R225, RZ, RZ, 0x1c1f ;  /* 0x00001c1fffe17424 */ /* 0x000fe400078e00ff */
[----:B-1----:R-:W-:Y:S05]  /*1c490*/  CALL.REL.NOINC `($__internal_9_$__cuda_sm70_shflsync_idx_p) ;  /* 0x000034c000007944 */ /* 0x002fea0003c00000 */
[----:B------:R-:W-:Y:S01]  /*1c4a0*/  MOV R2, R226 ;  /* 0x000000e200027202 */ /* 0x000fe20000000f00 */
[----:B------:R-:W-:-:S05]  /*1c4b0*/  BRA `(.L_x_834) ;  /* 0xfffed0a000007947 */ /* 0x000fca000383ffff */
.L_x_677:
[----:B------:R-:W-:Y:S01]  /*1c4c0*/  MOV R2, 0x2 ;  /* 0x0000000200027802 */ /* 0x000fe20000000f00 */
[----:B------:R-:W-:Y:S01]  /*1c4d0*/  IMAD.MOV.U32 R223, RZ, RZ, R157 ;  /* 0x000000ffffdf7224 */ /* 0x000fe200078e009d */
[----:B------:R-:W-:Y:S01]  /*1c4e0*/  MOV R3, 0x1c510 ;  /* 0x0001c51000037802 */ /* 0x000fe20000000f00 */
[----:B------:R-:W-:Y:S02]  /*1c4f0*/  IMAD.MOV.U32 R225, RZ, RZ, 0x1c1f ;  /* 0x00001c1fffe17424 */ /* 0x000fe400078e00ff */
[----:B-12---:R-:W-:Y:S05]  /*1c500*/  CALL.REL.NOINC `($__internal_9_$__cuda_sm70_shflsync_idx_p) ;  /* 0x0000345000007944 */ /* 0x006fea0003c00000 */
[----:B------:R-:W-:Y:S01]  /*1c510*/  MOV R156, R226 ;  /* 0x000000e2009c7202 */ /* 0x000fe20000000f00 */
[----:B------:R-:W-:-:S05]  /*1c520*/  BRA `(.L_x_835) ;  /* 0xfffed23000007947 */ /* 0x000fca000383ffff */
.L_x_682:
[----:B------:R-:W-:Y:S01]  /*1c530*/  MOV R2, 0x3 ;  /* 0x0000000300027802 */ /* 0x000fe20000000f00 */
[----:B------:R-:W-:Y:S01]  /*1c540*/  IMAD.MOV.U32 R223, RZ, RZ, R157 ;  /* 0x000000ffffdf7224 */ /* 0x000fe200078e009d */
[----:B------:R-:W-:Y:S01]  /*1c550*/  MOV R3, 0x1c580 ;  /* 0x0001c58000037802 */ /* 0x000fe20000000f00 */
[----:B------:R-:W-:Y:S02]  /*1c560*/  IMAD.MOV.U32 R225, RZ, RZ, 0x1c1f ;  /* 0x00001c1fffe17424 */ /* 0x000fe400078e00ff */
[----:B-123--:R-:W-:Y:S05]  /*1c570*/  CALL.REL.NOINC `($__internal_9_$__cuda_sm70_shflsync_idx_p) ;  /* 0x000033e000007944 */ /* 0x00efea0003c00000 */
[----:B------:R-:W-:Y:S01]  /*1c580*/  MOV R3, R226 ;  /* 0x000000e200037202 */ /* 0x000fe20000000f00 */
[----:B------:R-:W-:-:S05]  /*1c590*/  BRA `(.L_x_836) ;  /* 0xfffee30000007947 */ /* 0x000fca000383ffff */
.L_x_687:
[----:B------:R-:W-:Y:S02]  /*1c5a0*/  MOV R3, 0x2 ;  /* 0x0000000200037802 */ /* 0x000fe40000000f00 */
[----:B------:R-:W-:Y:S02]  /*1c5b0*/  MOV R2, 0x1c5d0 ;  /* 0x0001c5d000027802 */ /* 0x000fe40000000f00 */
[----:B------:R-:W-:Y:S05]  /*1c5c0*/  CALL.REL.NOINC `($__internal_8_$__cuda_sm70_shflsync_bfly_p) ;  /* 0x0000333000007944 */ /* 0x000fea0003c00000 */
[----:B------:R-:W-:Y:S01]  /*1c5d0*/  MOV R2, R225 ;  /* 0x000000e100027202 */ /* 0x000fe20000000f00 */
[----:B------:R-:W-:-:S05]  /*1c5e0*/  BRA `(.L_x_837) ;  /* 0xfffeee5000007947 */ /* 0x000fca000383ffff */
.L_x_688:
[----:B------:R-:W-:Y:S01]  /*1c5f0*/  MOV R3, 0x1 ;  /* 0x0000000100037802 */ /* 0x000fe20000000f00 */
[----:B-1----:R-:W-:Y:S01]  /*1c600*/  IMAD.MOV.U32 R92, RZ, RZ, R4 ;  /* 0x000000ffff5c7224 */ /* 0x002fe200078e0004 */
[----:B------:R-:W-:Y:S02]  /*1c610*/  MOV R2, 0x1c630 ;  /* 0x0001c63000027802 */ /* 0x000fe40000000f00 */
[----:B------:R-:W-:Y:S05]  /*1c620*/  CALL.REL.NOINC `($__internal_8_$__cuda_sm70_shflsync_bfly_p) ;  /* 0x000032d000007944 */ /* 0x000fea0003c00000 */
[----:B------:R-:W-:Y:S01]  /*1c630*/  IMAD.MOV.U32 R92, RZ, RZ, R0 ;  /* 0x000000ffff5c7224 */ /* 0x000fe200078e0000 */
[----:B------:R-:W-:Y:S01]  /*1c640*/  FMNMX.FTZ R97, R4, R225, !PT ;  /* 0x000000e104617209 */ /* 0x000fe20007810000 */
[----:B------:R-:W-:Y:S01]  /*1c650*/  IMAD.MOV.U32 R3, RZ, RZ, 0x2 ;  /* 0x00000002ff037424 */ /* 0x000fe200078e00ff */
[----:B------:R-:W-:Y:S02]  /*1c660*/  MOV R2, 0x1c680 ;  /* 0x0001c68000027802 */ /* 0x000fe40000000f00 */
[----:B------:R-:W-:Y:S05]  /*1c670*/  CALL.REL.NOINC `($__internal_8_$__cuda_sm70_shflsync_bfly_p) ;  /* 0x0000328000007944 */ /* 0x000fea0003c00000 */
[----:B------:R-:W-:Y:S01]  /*1c680*/  FMNMX.FTZ R92, R0, R225, !PT ;  /* 0x000000e1005c7209 */ /* 0x000fe20007810000 */
[----:B------:R-:W-:Y:S01]  /*1c690*/  IMAD.MOV.U32 R3, RZ, RZ, 0x1 ;  /* 0x00000001ff037424 */ /* 0x000fe200078e00ff */
[----:B------:R-:W-:Y:S02]  /*1c6a0*/  MOV R2, 0x1c6c0 ;  /* 0x0001c6c000027802 */ /* 0x000fe40000000f00 */
[----:B------:R-:W-:Y:S05]  /*1c6b0*/  CALL.REL.NOINC `($__internal_8_$__cuda_sm70_shflsync_bfly_p) ;  /* 0x0000324000007944 */ /* 0x000fea0003c00000 */
[----:B------:R-:W-:Y:S01]  /*1c6c0*/  IMAD.MOV.U32 R3, RZ, RZ, 0x2 ;  /* 0x00000002ff037424 */ /* 0x000fe200078e00ff */
[----:B------:R-:W-:Y:S01]  /*1c6d0*/  FMNMX.FTZ R96, R92, R225, !PT ;  /* 0x000000e15c607209 */ /* 0x000fe20007810000 */
[----:B------:R-:W-:Y:S01]  /*1c6e0*/  IMAD.MOV.U32 R92, RZ, RZ, R5 ;  /* 0x000000ffff5c7224 */ /* 0x000fe200078e0005 */
        /* <DEDUP_REMOVED lines=15> */
[----:B------:R-:W-:Y:S01]  /*1c7e0*/  MOV R3, R225 ;  /* 0x000000e100037202 */ /* 0x000fe20000000f00 */
[----:B------:R-:W-:-:S05]  /*1c7f0*/  BRA `(.L_x_838) ;  /* 0xfffeed3000007947 */ /* 0x000fca000383ffff */
.L_x_697:
[----:B------:R-:W-:Y:S01]  /*1c800*/  MOV R2, RZ ;  /* 0x000000ff00027202 */ /* 0x000fe20000000f00 */
[----:B------:R-:W-:Y:S01]  /*1c810*/  IMAD.MOV.U32 R223, RZ, RZ, R5 ;  /* 0x000000ffffdf7224 */ /* 0x000fe200078e0005 */
[----:B------:R-:W-:Y:S01]  /*1c820*/  MOV R3, 0x1c850 ;  /* 0x0001c85000037802 */ /* 0x000fe20000000f00 */
[----:B------:R-:W-:Y:S02]  /*1c830*/  IMAD.MOV.U32 R225, RZ, RZ, 0x181f ;  /* 0x0000181fffe17424 */ /* 0x000fe400078e00ff */
[----:B------:R-:W-:Y:S05]  /*1c840*/  CALL.REL.NOINC `($__internal_9_$__cuda_sm70_shflsync_idx_p) ;  /* 0x0000311000007944 */ /* 0x000fea0003c00000 */
[----:B------:R-:W-:Y:S01]  /*1c850*/  MOV R8, R226 ;  /* 0x000000e200087202 */ /* 0x000fe20000000f00 */
[----:B------:R-:W-:-:S05]  /*1c860*/  BRA `(.L_x_839) ;  /* 0xffff106000007947 */ /* 0x000fca000383ffff */
.L_x_698:
        /* <DEDUP_REMOVED lines=79> */
.L_x_701:
[----:B------:R-:W-:Y:S01]  /*1cd60*/  MOV R2, RZ ;  /* 0x000000ff00027202 */ /* 0x000fe20000000f00 */
[----:B------:R-:W-:Y:S01]  /*1cd70*/  IMAD.MOV.U32 R223, RZ, RZ, R94 ;  /* 0x000000ffffdf7224 */ /* 0x000fe200078e005e */
[----:B------:R-:W-:Y:S01]  /*1cd80*/  MOV R3, 0x1cdb0 ;  /* 0x0001cdb000037802 */ /* 0x000fe20000000f00 */
[----:B------:R-:W-:Y:S02]  /*1cd90*/  IMAD.MOV.U32 R225, RZ, RZ, 0x181f ;  /* 0x0000181fffe17424 */ /* 0x000fe400078e00ff */
[----:B------:R-:W-:Y:S05]  /*1cda0*/  CALL.REL.NOINC `($__internal_9_$__cuda_sm70_shflsync_idx_p) ;  /* 0x00002bb000007944 */ /* 0x000fea0003c00000 */
[----:B------:R-:W-:Y:S01]  /*1cdb0*/  MOV R97, R226 ;  /* 0x000000e200617202 */ /* 0x000fe20000000f00 */
[----:B------:R-:W-:-:S05]  /*1cdc0*/  BRA `(.L_x_841) ;  /* 0xffff15e000007947 */ /* 0x000fca000383ffff */
.L_x_702:
        /* <DEDUP_REMOVED lines=79> */
.L_x_703:
[----:B------:R-:W-:Y:S02]  /*1d2c0*/  MOV R3, 0x2 ;  /* 0x0000000200037802 */ /* 0x000fe40000000f00 */
[----:B------:R-:W-:Y:S02]  /*1d2d0*/  MOV R2, 0x1d2f0 ;  /* 0x0001d2f000027802 */ /* 0x000fe40000000f00 */
[----:B------:R-:W-:Y:S05]  /*1d2e0*/  CALL.REL.NOINC `($__internal_8_$__cuda_sm70_shflsync_bfly_p) ;  /* 0x0000261000007944 */ /* 0x000fea0003c00000 */
[----:B------:R-:W-:Y:S01]  /*1d2f0*/  MOV R2, R225 ;  /* 0x000000e100027202 */ /* 0x000fe20000000f00 */
[----:B------:R-:W-:-:S05]  /*1d300*/  BRA `(.L_x_843) ;  /* 0xffff17c000007947 */ /* 0x000fca000383ffff */
.L_x_704:
        /* <DEDUP_REMOVED lines=33> */
.L_x_707:
[----:B-1--4-:R-:W-:Y:S01]  /*1d520*/  MOV R2, RZ ;  /* 0x000000ff00027202 */ /* 0x012fe20000000f00 */
[----:B------:R-:W-:Y:S01]  /*1d530*/  IMAD.MOV.U32 R223, RZ, RZ, R52 ;  /* 0x000000ffffdf7224 */ /* 0x000fe200078e0034 */
[----:B------:R-:W-:Y:S01]  /*1d540*/  MOV R3, 0x1d570 ;  /* 0x0001d57000037802 */ /* 0x000fe20000000f00 */
[----:B------:R-:W-:Y:S02]  /*1d550*/  IMAD.MOV.U32 R225, RZ, RZ, 0x181f ;  /* 0x0000181fffe17424 */ /* 0x000fe400078e00ff */
[----:B------:R-:W-:Y:S05]  /*1d560*/  CALL.REL.NOINC `($__internal_9_$__cuda_sm70_shflsync_idx_p) ;  /* 0x000023f000007944 */ /* 0x000fea0003c00000 */
[----:B------:R-:W-:Y:S01]  /*1d570*/  MOV R57, R226 ;  /* 0x000000e200397202 */ /* 0x000fe20000000f00 */
[----:B------:R-:W-:-:S05]  /*1d580*/  BRA `(.L_x_845) ;  /* 0xffff367000007947 */ /* 0x000fca000383ffff */
.L_x_710:
[----:B------:R-:W-:Y:S01]  /*1d590*/  MOV R2, RZ ;  /* 0x000000ff00027202 */ /* 0x000fe20000000f00 */
[----:B------:R-:W-:Y:S01]  /*1d5a0*/  IMAD.MOV.U32 R223, RZ, RZ, R92 ;  /* 0x000000ffffdf7224 */ /* 0x000fe200078e005c */
[----:B------:R-:W-:Y:S01]  /*1d5b0*/  MOV R3, 0x1d5e0 ;  /* 0x0001d5e000037802 */ /* 0x000fe20000000f00 */
[----:B------:R-:W-:Y:S02]  /*1d5c0*/  IMAD.MOV.U32 R225, RZ, RZ, 0x181f ;  /* 0x0000181fffe17424 */ /* 0x000fe400078e00ff */
[----:B------:R-:W-:Y:S05]  /*1d5d0*/  CALL.REL.NOINC `($__internal_9_$__cuda_sm70_shflsync_idx_p) ;  /* 0x0000238000007944 */ /* 0x000fea0003c00000 */
[----:B------:R-:W-:Y:S01]  /*1d5e0*/  MOV R97, R226 ;  /* 0x000000e200617202 */ /* 0x000fe20000000f00 */
[----:B------:R-:W-:-:S05]  /*1d5f0*/  BRA `(.L_x_846) ;  /* 0xffff407000007947 */ /* 0x000fca000383ffff */
.L_x_711:
        /* <DEDUP_REMOVED lines=79> */
.L_x_712:
[----:B------:R-:W-:Y:S01]  /*1daf0*/  MOV R2, RZ ;  /* 0x000000ff00027202 */ /* 0x000fe20000000f00 */
[----:B------:R-:W-:Y:S01]  /*1db00*/  IMAD.MOV.U32 R223, RZ, RZ, R157 ;  /* 0x000000ffffdf7224 */ /* 0x000fe200078e009d */
[----:B------:R-:W-:Y:S01]  /*1db10*/  MOV R3, 0x1db40 ;  /* 0x0001db4000037802 */ /* 0x000fe20000000f00 */
[----:B------:R-:W-:Y:S02]  /*1db20*/  IMAD.MOV.U32 R225, RZ, RZ, 0x1c1f ;  /* 0x00001c1fffe17424 */ /* 0x000fe400078e00ff */
[----:B------:R-:W-:Y:S05]  /*1db30*/  CALL.REL.NOINC `($__internal_9_$__cuda_sm70_shflsync_idx_p) ;  /* 0x00001e2000007944 */ /* 0x000fea0003c00000 */
[----:B------:R-:W-:Y:S01]  /*1db40*/  MOV R2, R226 ;  /* 0x000000e200027202 */ /* 0x000fe20000000f00 */
[----:B------:R-:W-:-:S05]  /*1db50*/  BRA `(.L_x_848) ;  /* 0xffff3e1000007947 */ /* 0x000fca000383ffff */
.L_x_717:
[----:B------:R-:W-:Y:S01]  /*1db60*/  MOV R2, 0x1 ;  /* 0x0000000100027802 */ /* 0x000fe20000000f00 */
[----:B------:R-:W-:Y:S01]  /*1db70*/  IMAD.MOV.U32 R223, RZ, RZ, R157 ;  /* 0x000000ffffdf7224 */ /* 0x000fe200078e009d */
[----:B------:R-:W-:Y:S01]  /*1db80*/  MOV R3, 0x1dbb0 ;  /* 0x0001dbb000037802 */ /* 0x000fe20000000f00 */
[----:B------:R-:W-:Y:S02]  /*1db90*/  IMAD.MOV.U32 R225, RZ, RZ, 0x1c1f ;  /* 0x00001c1fffe17424 */ /* 0x000fe400078e00ff */
[----:B-1----:R-:W-:Y:S05]  /*1dba0*/  CALL.REL.NOINC `($__internal_9_$__cuda_sm70_shflsync_idx_p) ;  /* 0x00001db000007944 */ /* 0x002fea0003c00000 */
[----:B------:R-:W-:Y:S01]  /*1dbb0*/  MOV R2, R226 ;  /* 0x000000e200027202 */ /* 0x000fe20000000f00 */
[----:B------:R-:W-:-:S05]  /*1dbc0*/  BRA `(.L_x_849) ;  /* 0xffff3fa000007947 */ /* 0x000fca000383ffff */
.L_x_722:
[----:B------:R-:W-:Y:S01]  /*1dbd0*/  MOV R2, 0x2 ;  /* 0x0000000200027802 */ /* 0x000fe20000000f00 */
[----:B------:R-:W-:Y:S01]  /*1dbe0*/  IMAD.MOV.U32 R223, RZ, RZ, R157 ;  /* 0x000000ffffdf7224 */ /* 0x000fe200078e009d */
[----:B------:R-:W-:Y:S01]  /*1dbf0*/  MOV R3, 0x1dc20 ;  /* 0x0001dc2000037802 */ /* 0x000fe20000000f00 */
[----:B------:R-:W-:Y:S02]  /*1dc00*/  IMAD.MOV.U32 R225, RZ, RZ, 0x1c1f ;  /* 0x00001c1fffe17424 */ /* 0x000fe400078e00ff */
[----:B-12---:R-:W-:Y:S05]  /*1dc10*/  CALL.REL.NOINC `($__internal_9_$__cuda_sm70_shflsync_idx_p) ;  /* 0x00001d4000007944 */ /* 0x006fea0003c00000 */
[----:B------:R-:W-:Y:S01]  /*1dc20*/  MOV R156, R226 ;  /* 0x000000e2009c7202 */ /* 0x000fe20000000f00 */
[----:B------:R-:W-:-:S05]  /*1dc30*/  BRA `(.L_x_850) ;  /* 0xffff413000007947 */ /* 0x000fca000383ffff */
.L_x_727:
[----:B------:R-:W-:Y:S01]  /*1dc40*/  MOV R2, 0x3 ;  /* 0x0000000300027802 */ /* 0x000fe20000000f00 */
[----:B------:R-:W-:Y:S01]  /*1dc50*/  IMAD.MOV.U32 R223, RZ, RZ, R157 ;  /* 0x000000ffffdf7224 */ /* 0x000fe200078e009d */
[----:B------:R-:W-:Y:S01]  /*1dc60*/  MOV R3, 0x1dc90 ;  /* 0x0001dc9000037802 */ /* 0x000fe20000000f00 */
[----:B------:R-:W-:Y:S02]  /*1dc70*/  IMAD.MOV.U32 R225, RZ, RZ, 0x1c1f ;  /* 0x00001c1fffe17424 */ /* 0x000fe400078e00ff */
[----:B-123--:R-:W-:Y:S05]  /*1dc80*/  CALL.REL.NOINC `($__internal_9_$__cuda_sm70_shflsync_idx_p) ;  /* 0x00001cd000007944 */ /* 0x00efea0003c00000 */
[----:B------:R-:W-:Y:S01]  /*1dc90*/  MOV R3, R226 ;  /* 0x000000e200037202 */ /* 0x000fe20000000f00 */
[----:B------:R-:W-:-:S05]  /*1dca0*/  BRA `(.L_x_851) ;  /* 0xffff520000007947 */ /* 0x000fca000383ffff */
.L_x_732:
[----:B------:R-:W-:Y:S02]  /*1dcb0*/  MOV R3, 0x2 ;  /* 0x0000000200037802 */ /* 0x000fe40000000f00 */
[----:B------:R-:W-:Y:S02]  /*1dcc0*/  MOV R2, 0x1dce0 ;  /* 0x0001dce000027802 */ /* 0x000fe40000000f00 */
[----:B------:R-:W-:Y:S05]  /*1dcd0*/  CALL.REL.NOINC `($__internal_8_$__cuda_sm70_shflsync_bfly_p) ;  /* 0x00001c2000007944 */ /* 0x000fea0003c00000 */
[----:B------:R-:W-:Y:S01]  /*1dce0*/  MOV R2, R225 ;  /* 0x000000e100027202 */ /* 0x000fe20000000f00 */
[----:B------:R-:W-:-:S05]  /*1dcf0*/  BRA `(.L_x_852) ;  /* 0xffff5d5000007947 */ /* 0x000fca000383ffff */
.L_x_733:
        /* <DEDUP_REMOVED lines=33> */
.L_x_735:
[----:B------:R-:W-:Y:S01]  /*1df10*/  IMAD.MOV.U32 R92, RZ, RZ, R238 ;  /* 0x000000ffff5c7224 */ /* 0x000fe200078e00ee */
[----:B------:R-:W-:-:S02]  /*1df20*/  MOV R3, 0x2 ;  /* 0x0000000200037802 */ /* 0x000fc40000000f00 */
[----:B------:R-:W-:Y:S02]  /*1df30*/  MOV R2, 0x1df50 ;  /* 0x0001df5000027802 */ /* 0x000fe40000000f00 */
[----:B------:R-:W-:Y:S05]  /*1df40*/  CALL.REL.NOINC `($__internal_8_$__cuda_sm70_shflsync_bfly_p) ;  /* 0x000019b000007944 */ /* 0x000fea0003c00000 */
[----:B------:R-:W-:Y:S01]  /*1df50*/  MOV R0, R225 ;  /* 0x000000e100007202 */ /* 0x000fe20000000f00 */
[----:B------:R-:W-:Y:S05]  /*1df60*/  BRA `(.L_x_854) ;  /* 0xffff7a6000007947 */ /* 0x000fea000383ffff */
.L_x_736:
[----:B------:R-:W-:Y:S01]  /*1df70*/  IMAD.MOV.U32 R92, RZ, RZ, R4 ;  /* 0x000000ffff5c7224 */ /* 0x000fe200078e0004 */
[----:B------:R-:W-:Y:S02]  /*1df80*/  MOV R3, 0x1 ;  /* 0x0000000100037802 */ /* 0x000fe40000000f00 */
[----:B------:R-:W-:Y:S02]  /*1df90*/  MOV R2, 0x1dfb0 ;  /* 0x0001dfb000027802 */ /* 0x000fe40000000f00 */
[----:B-1----:R-:W-:Y:S05]  /*1dfa0*/  CALL.REL.NOINC `($__internal_8_$__cuda_sm70_shflsync_bfly_p) ;  /* 0x0000195000007944 */ /* 0x002fea0003c00000 */
[----:B------:R-:W-:Y:S01]  /*1dfb0*/  FADD.FTZ R4, R4, R225 ;  /* 0x000000e104047221 */ /* 0x000fe20000010000 */
[----:B------:R-:W-:Y:S02]  /*1dfc0*/  MOV R92, R240 ;  /* 0x000000f0005c7202 */ /* 0x000fe40000000f00 */
[----:B------:R-:W-:Y:S02]  /*1dfd0*/  MOV R3, 0x2 ;  /* 0x0000000200037802 */ /* 0x000fe40000000f00 */
[----:B------:R-:W-:Y:S02]  /*1dfe0*/  MOV R2, 0x1e000 ;  /* 0x0001e00000027802 */ /* 0x000fe40000000f00 */
[----:B------:R-:W-:Y:S05]  /*1dff0*/  CALL.REL.NOINC `($__internal_8_$__cuda_sm70_shflsync_bfly_p) ;  /* 0x0000190000007944 */ /* 0x000fea0003c00000 */
[----:B------:R-:W-:Y:S01]  /*1e000*/  FADD.FTZ R5, R240, R225 ;  /* 0x000000e1f0057221 */ /* 0x000fe20000010000 */
[----:B------:R-:W-:-:S02]  /*1e010*/  MOV R3, 0x1 ;  /* 0x0000000100037802 */ /* 0x000fc40000000f00 */
[----:B------:R-:W-:Y:S02]  /*1e020*/  MOV R2, 0x1e050 ;  /* 0x0001e05000027802 */ /* 0x000fe40000000f00 */
[----:B------:R-:W-:Y:S02]  /*1e030*/  MOV R92, R5 ;  /* 0x00000005005c7202 */ /* 0x000fe40000000f00 */
[----:B------:R-:W-:Y:S05]  /*1e040*/  CALL.REL.NOINC `($__internal_8_$__cuda_sm70_shflsync_bfly_p) ;  /* 0x000018b000007944 */ /* 0x000fea0003c00000 */
[----:B------:R-:W-:Y:S01]  /*1e050*/  FADD.FTZ R5, R5, R225 ;  /* 0x000000e105057221 */ /* 0x000fe20000010000 */
[----:B------:R-:W-:Y:S02]  /*1e060*/  MOV R92, R251 ;  /* 0x000000fb005c7202 */ /* 0x000fe40000000f00 */
[----:B------:R-:W-:Y:S02]  /*1e070*/  MOV R3, 0x2 ;  /* 0x0000000200037802 */ /* 0x000fe40000000f00 */
[----:B------:R-:W-:Y:S02]  /*1e080*/  MOV R2, 0x1e0a0 ;  /* 0x0001e0a000027802 */ /* 0x000fe40000000f00 */
[----:B------:R-:W-:Y:S05]  /*1e090*/  CALL.REL.NOINC `($__internal_8_$__cuda_sm70_shflsync_bfly_p) ;  /* 0x0000186000007944 */ /* 0x000fea0003c00000 */
[----:B------:R-:W-:Y:S01]  /*1e0a0*/  FADD.FTZ R6, R251, R225 ;  /* 0x000000e1fb067221 */ /* 0x000fe20000010000 */
[----:B------:R-:W-:Y:S02]  /*1e0b0*/  MOV R3, 0x1 ;  /* 0x0000000100037802 */ /* 0x000fe40000000f00 */
[----:B------:R-:W-:-:S02]  /*1e0c0*/  MOV R2, 0x1e0f0 ;  /* 0x0001e0f000027802 */ /* 0x000fc40000000f00 */
[----:B------:R-:W-:Y:S02]  /*1e0d0*/  MOV R92, R6 ;  /* 0x00000006005c7202 */ /* 0x000fe40000000f00 */
[----:B------:R-:W-:Y:S05]  /*1e0e0*/  CALL.REL.NOINC `($__internal_8_$__cuda_sm70_shflsync_bfly_p) ;  /* 0x0000181000007944 */ /* 0x000fea0003c00000 */
[----:B------:R1:W5:Y:S01]  /*1e0f0*/  LDL R92, [R1] ;  /* 0x00000000015c7983 */ /* 0x0003620000100800 */
[----:B------:R-:W-:Y:S01]  /*1e100*/  FADD.FTZ R6, R6, R225 ;  /* 0x000000e106067221 */ /* 0x000fe20000010000 */
[----:B------:R-:W-:Y:S02]  /*1e110*/  MOV R3, 0x2 ;  /* 0x0000000200037802 */ /* 0x000fe40000000f00 */
[----:B------:R-:W-:Y:S02]  /*1e120*/  MOV R2, 0x1e140 ;  /* 0x0001e14000027802 */ /* 0x000fe40000000f00 */
[----:B-1---5:R-:W-:Y:S05]  /*1e130*/  CALL.REL.NOINC `($__internal_8_$__cuda_sm70_shflsync_bfly_p) ;  /* 0x000017c000007944 */ /* 0x022fea0003c00000 */
[----:B------:R-:W2:Y:S01]  /*1e140*/  LDL.LU R0, [R1] ;  /* 0x0000000001007983 */ /* 0x000ea20000300800 */
[----:B------:R-:W-:Y:S02]  /*1e150*/  MOV R3, 0x1 ;  /* 0x0000000100037802 */ /* 0x000fe40000000f00 */
[----:B------:R-:W-:Y:S01]  /*1e160*/  MOV R2, 0x1e1a0 ;  /* 0x0001e1a000027802 */ /* 0x000fe20000000f00 */
[----:B--2---:R-:W-:-:S05]  /*1e170*/  FADD.FTZ R7, R0, R225 ;  /* 0x000000e100077221 */ /* 0x004fca0000010000 */
[----:B------:R-:W-:Y:S02]  /*1e180*/  MOV R92, R7 ;  /* 0x00000007005c7202 */ /* 0x000fe40000000f00 */
[----:B------:R-:W-:Y:S05]  /*1e190*/  CALL.REL.NOINC `($__internal_8_$__cuda_sm70_shflsync_bfly_p) ;  /* 0x0000176000007944 */ /* 0x000fea0003c00000 */
[----:B------:R-:W-:Y:S01]  /*1e1a0*/  MOV R8, R225 ;  /* 0x000000e100087202 */ /* 0x000fe20000000f00 */
[----:B------:R-:W-:Y:S05]  /*1e1b0*/  BRA `(.L_x_855) ;  /* 0xffff791000007947 */ /* 0x000fea000383ffff */
.L_x_743:
[----:B-1-34-:R-:W-:Y:S01]  /*1e1c0*/  IMAD.MOV.U32 R223, RZ, RZ, R5 ;  /* 0x000000ffffdf7224 */ /* 0x01afe200078e0005 */
[----:B------:R-:W-:Y:S01]  /*1e1d0*/  MOV R2, RZ ;  /* 0x000000ff00027202 */ /* 0x000fe20000000f00 */
[----:B------:R-:W-:Y:S01]  /*1e1e0*/  IMAD.MOV.U32 R225, RZ, RZ, 0x181f ;  /* 0x0000181fffe17424 */ /* 0x000fe200078e00ff */
[----:B------:R-:W-:Y:S02]  /*1e1f0*/  MOV R3, 0x1e210 ;  /* 0x0001e21000037802 */ /* 0x000fe40000000f00 */
[----:B------:R-:W-:Y:S05]  /*1e200*/  CALL.REL.NOINC `($__internal_9_$__cuda_sm70_shflsync_idx_p) ;  /* 0x0000175000007944 */ /* 0x000fea0003c00000 */
[----:B------:R-:W-:Y:S01]  /*1e210*/  MOV R7, R226 ;  /* 0x000000e200077202 */ /* 0x000fe20000000f00 */
[----:B------:R-:W-:Y:S05]  /*1e220*/  BRA `(.L_x_856) ;  /* 0xffff8ed000007947 */ /* 0x000fea000383ffff */
.L_x_744:
[----:B------:R-:W-:Y:S01]  /*1e230*/  IMAD.MOV.U32 R223, RZ, RZ, R6 ;  /* 0x000000ffffdf7224 */ /* 0x000fe200078e0006 */
[----:B------:R-:W-:Y:S01]  /*1e240*/  MOV R2, RZ ;  /* 0x000000ff00027202 */ /* 0x000fe20000000f00 */
[----:B------:R-:W-:Y:S01]  /*1e250*/  IMAD.MOV.U32 R225, RZ, RZ, 0x181f ;  /* 0x0000181fffe17424 */ /* 0x000fe200078e00ff */
[----:B------:R-:W-:Y:S02]  /*1e260*/  MOV R3, 0x1e280 ;  /* 0x0001e28000037802 */ /* 0x000fe40000000f00 */
[----:B-12---:R-:W-:Y:S05]  /*1e270*/  CALL.REL.NOINC `($__internal_9_$__cuda_sm70_shflsync_idx_p) ;  /* 0x000016e000007944 */ /* 0x006fea0003c00000 */
[----:B------:R-:W-:Y:S01]  /*1e280*/  MOV R2, R226 ;  /* 0x000000e200027202 */ /* 0x000fe20000000f00 */
[----:B------:R-:W-:Y:S05]  /*1e290*/  BRA `(.L_x_857) ;  /* 0xffff8e8000007947 */ /* 0x000fea000383ffff */
.L_x_745:
[----:B------:R-:W-:Y:S01]  /*1e2a0*/  IMAD.MOV.U32 R223, RZ, RZ, R5 ;  /* 0x000000ffffdf7224 */ /* 0x000fe200078e0005 */
[----:B-1----:R-:W-:Y:S01]  /*1e2b0*/  MOV R2, 0x1 ;  /* 0x0000000100027802 */ /* 0x002fe20000000f00 */
[----:B------:R-:W-:Y:S01]  /*1e2c0*/  IMAD.MOV.U32 R225, RZ, RZ, 0x181f ;  /* 0x0000181fffe17424 */ /* 0x000fe200078e00ff */
[----:B------:R-:W-:-:S02]  /*1e2d0*/  MOV R3, 0x1e2f0 ;  /* 0x0001e2f000037802 */ /* 0x000fc40000000f00 */
[----:B---3--:R-:W-:Y:S05]  /*1e2e0*/  CALL.REL.NOINC `($__internal_9_$__cuda_sm70_shflsync_idx_p) ;  /* 0x0000167000007944 */ /* 0x008fea0003c00000 */
        /* <DEDUP_REMOVED lines=8> */
.L_x_746:
[----:B------:R-:W-:Y:S01]  /*1e370*/  IMAD.MOV.U32 R223, RZ, RZ, R5 ;  /* 0x000000ffffdf7224 */ /* 0x000fe200078e0005 */
[----:B-1----:R-:W-:Y:S01]  /*1e380*/  MOV R2, 0x2 ;  /* 0x0000000200027802 */ /* 0x002fe20000000f00 */
[----:B------:R-:W-:Y:S01]  /*1e390*/  IMAD.MOV.U32 R225, RZ, RZ, 0x181f ;  /* 0x0000181fffe17424 */ /* 0x000fe200078e00ff */
[----:B------:R-:W-:Y:S02]  /*1e3a0*/  MOV R3, 0x1e3c0 ;  /* 0x0001e3c000037802 */ /* 0x000fe40000000f00 */
[----:B--23--:R-:W-:Y:S05]  /*1e3b0*/  CALL.REL.NOINC `($__internal_9_$__cuda_sm70_shflsync_idx_p) ;  /* 0x000015a000007944 */ /* 0x00cfea0003c00000 */
[----:B------:R-:W-:Y:S01]  /*1e3c0*/  MOV R7, R226 ;  /* 0x000000e200077202 */ /* 0x000fe20000000f00 */
[----:B------:R-:W-:Y:S05]  /*1e3d0*/  BRA `(.L_x_859) ;  /* 0xffff8ea000007947 */ /* 0x000fea000383ffff */
.L_x_747:
[----:B------:R-:W-:Y:S01]  /*1e3e0*/  IMAD.MOV.U32 R223, RZ, RZ, R6 ;  /* 0x000000ffffdf7224 */ /* 0x000fe200078e0006 */
[----:B-1----:R-:W-:Y:S01]  /*1e3f0*/  MOV R2, 0x2 ;  /* 0x0000000200027802 */ /* 0x002fe20000000f00 */
[----:B------:R-:W-:Y:S01]  /*1e400*/  IMAD.MOV.U32 R225, RZ, RZ, 0x181f ;  /* 0x0000181fffe17424 */ /* 0x000fe200078e00ff */
[----:B------:R-:W-:Y:S02]  /*1e410*/  MOV R3, 0x1e430 ;  /* 0x0001e43000037802 */ /* 0x000fe40000000f00 */
[----:B--234-:R-:W-:Y:S05]  /*1e420*/  CALL.REL.NOINC `($__internal_9_$__cuda_sm70_shflsync_idx_p) ;  /* 0x0000153000007944 */ /* 0x01cfea0003c00000 */
[----:B------:R-:W-:Y:S01]  /*1e430*/  MOV R2, R226 ;  /* 0x000000e200027202 */ /* 0x000fe20000000f00 */
[----:B------:R-:W-:Y:S05]  /*1e440*/  BRA `(.L_x_860) ;  /* 0xffff8e5000007947 */ /* 0x000fea000383ffff */
.L_x_748:
[----:B------:R-:W-:Y:S01]  /*1e450*/  IMAD.MOV.U32 R223, RZ, RZ, R5 ;  /* 0x000000ffffdf7224 */ /* 0x000fe200078e0005 */
[----:B--2---:R-:W-:Y:S01]  /*1e460*/  MOV R2, 0x3 ;  /* 0x0000000300027802 */ /* 0x004fe20000000f00 */
[----:B------:R-:W-:Y:S01]  /*1e470*/  IMAD.MOV.U32 R225, RZ, RZ, 0x181f ;  /* 0x0000181fffe17424 */ /* 0x000fe200078e00ff */
[----:B------:R-:W-:-:S02]  /*1e480*/  MOV R3, 0x1e4a0 ;  /* 0x0001e4a000037802 */ /* 0x000fc40000000f00 */
[----:B-1-34-:R-:W-:Y:S05]  /*1e490*/  CALL.REL.NOINC `($__internal_9_$__cuda_sm70_shflsync_idx_p) ;  /* 0x000014c000007944 */ /* 0x01afea0003c00000 */
        /* <DEDUP_REMOVED lines=8> */
.L_x_749:
[----:B------:R-:W-:Y:S01]  /*1e520*/  IMAD.MOV.U32 R223, RZ, RZ, R5 ;  /* 0x000000ffffdf7224 */ /* 0x000fe200078e0005 */
[----:B--2---:R-:W-:Y:S01]  /*1e530*/  MOV R2, 0x4 ;  /* 0x0000000400027802 */ /* 0x004fe20000000f00 */
[----:B------:R-:W-:Y:S01]  /*1e540*/  IMAD.MOV.U32 R225, RZ, RZ, 0x181f ;  /* 0x0000181fffe17424 */ /* 0x000fe200078e00ff */
[----:B------:R-:W-:Y:S02]  /*1e550*/  MOV R3, 0x1e570 ;  /* 0x0001e57000037802 */ /* 0x000fe40000000f00 */
[----:B-1-34-:R-:W-:Y:S05]  /*1e560*/  CALL.REL.NOINC `($__internal_9_$__cuda_sm70_shflsync_idx_p) ;  /* 0x000013f000007944 */ /* 0x01afea0003c00000 */
[----:B------:R-:W-:Y:S01]  /*1e570*/  MOV R7, R226 ;  /* 0x000000e200077202 */ /* 0x000fe20000000f00 */
[----:B------:R-:W-:Y:S05]  /*1e580*/  BRA `(.L_x_862) ;  /* 0xffff8e2000007947 */ /* 0x000fea000383ffff */
.L_x_750:
[----:B------:R-:W-:Y:S01]  /*1e590*/  IMAD.MOV.U32 R223, RZ, RZ, R6 ;  /* 0x000000ffffdf7224 */ /* 0x000fe200078e0006 */
[----:B--2---:R-:W-:Y:S01]  /*1e5a0*/  MOV R2, 0x4 ;  /* 0x0000000400027802 */ /* 0x004fe20000000f00 */
[----:B------:R-:W-:Y:S01]  /*1e5b0*/  IMAD.MOV.U32 R225, RZ, RZ, 0x181f ;  /* 0x0000181fffe17424 */ /* 0x000fe200078e00ff */
[----:B------:R-:W-:Y:S02]  /*1e5c0*/  MOV R3, 0x1e5e0 ;  /* 0x0001e5e000037802 */ /* 0x000fe40000000f00 */
[----:B-1-34-:R-:W-:Y:S05]  /*1e5d0*/  CALL.REL.NOINC `($__internal_9_$__cuda_sm70_shflsync_idx_p) ;  /* 0x0000138000007944 */ /* 0x01afea0003c00000 */
[----:B------:R-:W-:Y:S01]  /*1e5e0*/  MOV R2, R226 ;  /* 0x000000e200027202 */ /* 0x000fe20000000f00 */
[----:B------:R-:W-:Y:S05]  /*1e5f0*/  BRA `(.L_x_863) ;  /* 0xffff8dd000007947 */ /* 0x000fea000383ffff */
.L_x_751:
[----:B------:R-:W-:Y:S01]  /*1e600*/  IMAD.MOV.U32 R223, RZ, RZ, R5 ;  /* 0x000000ffffdf7224 */ /* 0x000fe200078e0005 */
[----:B-1----:R-:W-:Y:S01]  /*1e610*/  MOV R2, 0x5 ;  /* 0x0000000500027802 */ /* 0x002fe20000000f00 */
[----:B------:R-:W-:Y:S01]  /*1e620*/  IMAD.MOV.U32 R225, RZ, RZ, 0x181f ;  /* 0x0000181fffe17424 */ /* 0x000fe200078e00ff */
[----:B------:R-:W-:-:S02]  /*1e630*/  MOV R3, 0x1e650 ;  /* 0x0001e65000037802 */ /* 0x000fc40000000f00 */
[----:B--234-:R-:W-:Y:S05]  /*1e640*/  CALL.REL.NOINC `($__internal_9_$__cuda_sm70_shflsync_idx_p) ;  /* 0x0000131000007944 */ /* 0x01cfea0003c00000 */
        /* <DEDUP_REMOVED lines=8> */
.L_x_752:
[----:B------:R-:W-:Y:S01]  /*1e6d0*/  IMAD.MOV.U32 R223, RZ, RZ, R5 ;  /* 0x000000ffffdf7224 */ /* 0x000fe200078e0005 */
[----:B--2---:R-:W-:Y:S01]  /*1e6e0*/  MOV R2, 0x6 ;  /* 0x0000000600027802 */ /* 0x004fe20000000f00 */
[----:B------:R-:W-:Y:S01]  /*1e6f0*/  IMAD.MOV.U32 R225, RZ, RZ, 0x181f ;  /* 0x0000181fffe17424 */ /* 0x000fe200078e00ff */
[----:B------:R-:W-:Y:S02]  /*1e700*/  MOV R3, 0x1e720 ;  /* 0x0001e72000037802 */ /* 0x000fe40000000f00 */
[----:B-1--4-:R-:W-:Y:S05]  /*1e710*/  CALL.REL.NOINC `($__internal_9_$__cuda_sm70_shflsync_idx_p) ;  /* 0x0000124000007944 */ /* 0x012fea0003c00000 */
[----:B------:R-:W-:Y:S01]  /*1e720*/  MOV R7, R226 ;  /* 0x000000e200077202 */ /* 0x000fe20000000f00 */
[----:B------:R-:W-:Y:S05]  /*1e730*/  BRA `(.L_x_865) ;  /* 0xffff8da000007947 */ /* 0x000fea000383ffff */
.L_x_753:
[----:B------:R-:W-:Y:S01]  /*1e740*/  IMAD.MOV.U32 R223, RZ, RZ, R6 ;  /* 0x000000ffffdf7224 */ /* 0x000fe200078e0006 */
[----:B--2---:R-:W-:Y:S01]  /*1e750*/  MOV R2, 0x6 ;  /* 0x0000000600027802 */ /* 0x004fe20000000f00 */
[----:B------:R-:W-:Y:S01]  /*1e760*/  IMAD.MOV.U32 R225, RZ, RZ, 0x181f ;  /* 0x0000181fffe17424 */ /* 0x000fe200078e00ff */
[----:B------:R-:W-:Y:S02]  /*1e770*/  MOV R3, 0x1e790 ;  /* 0x0001e79000037802 */ /* 0x000fe40000000f00 */
[----:B-1-34-:R-:W-:Y:S05]  /*1e780*/  CALL.REL.NOINC `($__internal_9_$__cuda_sm70_shflsync_idx_p) ;  /* 0x000011d000007944 */ /* 0x01afea0003c00000 */
[----:B------:R-:W-:Y:S01]  /*1e790*/  MOV R2, R226 ;  /* 0x000000e200027202 */ /* 0x000fe20000000f00 */
[----:B------:R-:W-:Y:S05]  /*1e7a0*/  BRA `(.L_x_866) ;  /* 0xffff8d5000007947 */ /* 0x000fea000383ffff */
.L_x_754:
[----:B------:R-:W-:Y:S01]  /*1e7b0*/  IMAD.MOV.U32 R223, RZ, RZ, R5 ;  /* 0x000000ffffdf7224 */ /* 0x000fe200078e0005 */
[----:B-1----:R-:W-:Y:S01]  /*1e7c0*/  MOV R2, 0x7 ;  /* 0x0000000700027802 */ /* 0x002fe20000000f00 */
[----:B------:R-:W-:Y:S01]  /*1e7d0*/  IMAD.MOV.U32 R225, RZ, RZ, 0x181f ;  /* 0x0000181fffe17424 */ /* 0x000fe200078e00ff */
[----:B------:R-:W-:-:S02]  /*1e7e0*/  MOV R3, 0x1e800 ;  /* 0x0001e80000037802 */ /* 0x000fc40000000f00 */
[----:B--2-4-:R-:W-:Y:S05]  /*1e7f0*/  CALL.REL.NOINC `($__internal_9_$__cuda_sm70_shflsync_idx_p) ;  /* 0x0000116000007944 */ /* 0x014fea0003c00000 */
        /* <DEDUP_REMOVED lines=8> */
.L_x_756:
[----:B------:R-:W-:Y:S01]  /*1e880*/  IMAD.MOV.U32 R223, RZ, RZ, R5 ;  /* 0x000000ffffdf7224 */ /* 0x000fe200078e0005 */
[----:B------:R-:W-:Y:S01]  /*1e890*/  MOV R2, RZ ;  /* 0x000000ff00027202 */ /* 0x000fe20000000f00 */
[----:B------:R-:W-:Y:S01]  /*1e8a0*/  IMAD.MOV.U32 R225, RZ, RZ, 0x1c1f ;  /* 0x00001c1fffe17424 */ /* 0x000fe200078e00ff */
[----:B------:R-:W-:Y:S02]  /*1e8b0*/  MOV R3, 0x1e8d0 ;  /* 0x0001e8d000037802 */ /* 0x000fe40000000f00 */
[----:B------:R-:W-:Y:S05]  /*1e8c0*/  CALL.REL.NOINC `($__internal_9_$__cuda_sm70_shflsync_idx_p) ;  /* 0x0000109000007944 */ /* 0x000fea0003c00000 */
[----:B------:R-:W-:Y:S01]  /*1e8d0*/  MOV R4, R226 ;  /* 0x000000e200047202 */ /* 0x000fe20000000f00 */
[----:B------:R-:W-:Y:S05]  /*1e8e0*/  BRA `(.L_x_868) ;  /* 0xffff8f3000007947 */ /* 0x000fea000383ffff */
.L_x_757:
[----:B------:R-:W-:Y:S01]  /*1e8f0*/  IMAD.MOV.U32 R223, RZ, RZ, R12 ;  /* 0x000000ffffdf7224 */ /* 0x000fe200078e000c */
[----:B------:R-:W-:Y:S01]  /*1e900*/  MOV R2, RZ ;  /* 0x000000ff00027202 */ /* 0x000fe20000000f00 */
[----:B------:R-:W-:Y:S01]  /*1e910*/  IMAD.MOV.U32 R225, RZ, RZ, 0x1c1f ;  /* 0x00001c1fffe17424 */ /* 0x000fe200078e00ff */
[----:B------:R-:W-:Y:S02]  /*1e920*/  MOV R3, 0x1e940 ;  /* 0x0001e94000037802 */ /* 0x000fe40000000f00 */
[----:B-12---:R-:W-:Y:S05]  /*1e930*/  CALL.REL.NOINC `($__internal_9_$__cuda_sm70_shflsync_idx_p) ;  /* 0x0000102000007944 */ /* 0x006fea0003c00000 */
[----:B------:R-:W-:Y:S01]  /*1e940*/  MOV R0, R226 ;  /* 0x000000e200007202 */ /* 0x000fe20000000f00 */
[----:B------:R-:W-:Y:S05]  /*1e950*/  BRA `(.L_x_869) ;  /* 0xffff8ee000007947 */ /* 0x000fea000383ffff */
.L_x_760:
[----:B------:R-:W-:Y:S01]  /*1e960*/  IMAD.MOV.U32 R223, RZ, RZ, R5 ;  /* 0x000000ffffdf7224 */ /* 0x000fe200078e0005 */
[----:B----4-:R-:W-:Y:S01]  /*1e970*/  MOV R2, 0x1 ;  /* 0x0000000100027802 */ /* 0x010fe20000000f00 */
[----:B------:R-:W-:Y:S01]  /*1e980*/  IMAD.MOV.U32 R225, RZ, RZ, 0x1c1f ;  /* 0x00001c1fffe17424 */ /* 0x000fe200078e00ff */
[----:B------:R-:W-:-:S02]  /*1e990*/  MOV R3, 0x1e9b0 ;  /* 0x0001e9b000037802 */ /* 0x000fc40000000f00 */
[----:B-123--:R-:W-:Y:S05]  /*1e9a0*/  CALL.REL.NOINC `($__internal_9_$__cuda_sm70_shflsync_idx_p) ;  /* 0x00000fb000007944 */ /* 0x00efea0003c00000 */
        /* <DEDUP_REMOVED lines=8> */
.L_x_763:
[----:B------:R-:W-:Y:S01]  /*1ea30*/  IMAD.MOV.U32 R223, RZ, RZ, R5 ;  /* 0x000000ffffdf7224 */ /* 0x000fe200078e0005 */
[----:B----4-:R-:W-:Y:S01]  /*1ea40*/  MOV R2, 0x2 ;  /* 0x0000000200027802 */ /* 0x010fe20000000f00 */
[----:B------:R-:W-:Y:S01]  /*1ea50*/  IMAD.MOV.U32 R225, RZ, RZ, 0x1c1f ;  /* 0x00001c1fffe17424 */ /* 0x000fe200078e00ff */
[----:B------:R-:W-:Y:S02]  /*1ea60*/  MOV R3, 0x1ea80 ;  /* 0x0001ea8000037802 */ /* 0x000fe40000000f00 */
[----:B-123--:R-:W-:Y:S05]  /*1ea70*/  CALL.REL.NOINC `($__internal_9_$__cuda_sm70_shflsync_idx_p) ;  /* 0x00000ee000007944 */ /* 0x00efea0003c00000 */
[----:B------:R-:W-:Y:S01]  /*1ea80*/  MOV R4, R226 ;  /* 0x000000e200047202 */ /* 0x000fe20000000f00 */
[----:B------:R-:W-:Y:S05]  /*1ea90*/  BRA `(.L_x_871) ;  /* 0xffff951000007947 */ /* 0x000fea000383ffff */
.L_x_764:
[----:B------:R-:W-:Y:S01]  /*1eaa0*/  IMAD.MOV.U32 R223, RZ, RZ, R12 ;  /* 0x000000ffffdf7224 */ /* 0x000fe200078e000c */
[----:B----4-:R-:W-:Y:S01]  /*1eab0*/  MOV R2, 0x2 ;  /* 0x0000000200027802 */ /* 0x010fe20000000f00 */
[----:B------:R-:W-:Y:S01]  /*1eac0*/  IMAD.MOV.U32 R225, RZ, RZ, 0x1c1f ;  /* 0x00001c1fffe17424 */ /* 0x000fe200078e00ff */
[----:B------:R-:W-:Y:S02]  /*1ead0*/  MOV R3, 0x1eaf0 ;  /* 0x0001eaf000037802 */ /* 0x000fe40000000f00 */
[----:B-123--:R-:W-:Y:S05]  /*1eae0*/  CALL.REL.NOINC `($__internal_9_$__cuda_sm70_shflsync_idx_p) ;  /* 0x00000e7000007944 */ /* 0x00efea0003c00000 */
[----:B------:R-:W-:Y:S01]  /*1eaf0*/  MOV R0, R226 ;  /* 0x000000e200007202 */ /* 0x000fe20000000f00 */
[----:B------:R-:W-:Y:S05]  /*1eb00*/  BRA `(.L_x_872) ;  /* 0xffff94c000007947 */ /* 0x000fea000383ffff */
.L_x_767:
        /* <DEDUP_REMOVED lines=13> */
.L_x_771:
[----:B------:R-:W-:Y:S01]  /*1ebe0*/  IMAD.MOV.U32 R223, RZ, RZ, R5 ;  /* 0x000000ffffdf7224 */ /* 0x000fe200078e0005 */
[----:B------:R-:W-:Y:S01]  /*1ebf0*/  MOV R2, RZ ;  /* 0x000000ff00027202 */ /* 0x000fe20000000f00 */
[----:B------:R-:W-:Y:S01]  /*1ec00*/  IMAD.MOV.U32 R225, RZ, RZ, 0x181f ;  /* 0x0000181fffe17424 */ /* 0x000fe200078e00ff */
[----:B------:R-:W-:Y:S02]  /*1ec10*/  MOV R3, 0x1ec30 ;  /* 0x0001ec3000037802 */ /* 0x000fe40000000f00 */
[----:B------:R-:W-:Y:S05]  /*1ec20*/  CALL.REL.NOINC `($__internal_9_$__cuda_sm70_shflsync_idx_p) ;  /* 0x00000d3000007944 */ /* 0x000fea0003c00000 */
[----:B------:R-:W-:Y:S01]  /*1ec30*/  MOV R7, R226 ;  /* 0x000000e200077202 */ /* 0x000fe20000000f00 */
[----:B------:R-:W-:Y:S05]  /*1ec40*/  BRA `(.L_x_874) ;  /* 0xffffa26000007947 */ /* 0x000fea000383ffff */
.L_x_772:
[----:B------:R-:W-:Y:S01]  /*1ec50*/  IMAD.MOV.U32 R223, RZ, RZ, R6 ;  /* 0x000000ffffdf7224 */ /* 0x000fe200078e0006 */
[----:B------:R-:W-:Y:S01]  /*1ec60*/  MOV R2, RZ ;  /* 0x000000ff00027202 */ /* 0x000fe20000000f00 */
[----:B------:R-:W-:Y:S01]  /*1ec70*/  IMAD.MOV.U32 R225, RZ, RZ, 0x181f ;  /* 0x0000181fffe17424 */ /* 0x000fe200078e00ff */
[----:B------:R-:W-:Y:S02]  /*1ec80*/  MOV R3, 0x1eca0 ;  /* 0x0001eca000037802 */ /* 0x000fe40000000f00 */
[----:B-12---:R-:W-:Y:S05]  /*1ec90*/  CALL.REL.NOINC `($__internal_9_$__cuda_sm70_shflsync_idx_p) ;  /* 0x00000cc000007944 */ /* 0x006fea0003c00000 */
[----:B------:R-:W-:Y:S01]  /*1eca0*/  MOV R2, R226 ;  /* 0x000000e200027202 */ /* 0x000fe20000000f00 */
[----:B------:R-:W-:Y:S05]  /*1ecb0*/  BRA `(.L_x_875) ;  /* 0xffffa21000007947 */ /* 0x000fea000383ffff */
.L_x_773:
        /* <DEDUP_REMOVED lines=13> */
.L_x_774:
[----:B------:R-:W-:Y:S01]  /*1ed90*/  IMAD.MOV.U32 R223, RZ, RZ, R5 ;  /* 0x000000ffffdf7224 */ /* 0x000fe200078e0005 */
[----:B-1----:R-:W-:Y:S01]  /*1eda0*/  MOV R2, 0x2 ;  /* 0x0000000200027802 */ /* 0x002fe20000000f00 */
[----:B------:R-:W-:Y:S01]  /*1edb0*/  IMAD.MOV.U32 R225, RZ, RZ, 0x181f ;  /* 0x0000181fffe17424 */ /* 0x000fe200078e00ff */
[----:B------:R-:W-:Y:S02]  /*1edc0*/  MOV R3, 0x1ede0 ;  /* 0x0001ede000037802 */ /* 0x000fe40000000f00 */
[----:B--23--:R-:W-:Y:S05]  /*1edd0*/  CALL.REL.NOINC `($__internal_9_$__cuda_sm70_shflsync_idx_p) ;  /* 0x00000b8000007944 */ /* 0x00cfea0003c00000 */
[----:B------:R-:W-:Y:S01]  /*1ede0*/  MOV R7, R226 ;  /* 0x000000e200077202 */ /* 0x000fe20000000f00 */
[----:B------:R-:W-:Y:S05]  /*1edf0*/  BRA `(.L_x_877) ;  /* 0xffffa24000007947 */ /* 0x000fea000383ffff */
.L_x_775:
[----:B------:R-:W-:Y:S01]  /*1ee00*/  IMAD.MOV.U32 R223, RZ, RZ, R6 ;  /* 0x000000ffffdf7224 */ /* 0x000fe200078e0006 */
[----:B-1----:R-:W-:Y:S01]  /*1ee10*/  MOV R2, 0x2 ;  /* 0x0000000200027802 */ /* 0x002fe20000000f00 */
[----:B------:R-:W-:Y:S01]  /*1ee20*/  IMAD.MOV.U32 R225, RZ, RZ, 0x181f ;  /* 0x0000181fffe17424 */ /* 0x000fe200078e00ff */
[----:B------:R-:W-:Y:S02]  /*1ee30*/  MOV R3, 0x1ee50 ;  /* 0x0001ee5000037802 */ /* 0x000fe40000000f00 */
[----:B--234-:R-:W-:Y:S05]  /*1ee40*/  CALL.REL.NOINC `($__internal_9_$__cuda_sm70_shflsync_idx_p) ;  /* 0x00000b1000007944 */ /* 0x01cfea0003c00000 */
[----:B------:R-:W-:Y:S01]  /*1ee50*/  MOV R2, R226 ;  /* 0x000000e200027202 */ /* 0x000fe20000000f00 */
[----:B------:R-:W-:Y:S05]  /*1ee60*/  BRA `(.L_x_878) ;  /* 0xffffa1f000007947 */ /* 0x000fea000383ffff */
.L_x_776:
        /* <DEDUP_REMOVED lines=13> */
.L_x_777:
[----:B------:R-:W-:Y:S01]  /*1ef40*/  IMAD.MOV.U32 R223, RZ, RZ, R5 ;  /* 0x000000ffffdf7224 */ /* 0x000fe200078e0005 */
[----:B--2---:R-:W-:Y:S01]  /*1ef50*/  MOV R2, 0x4 ;  /* 0x0000000400027802 */ /* 0x004fe20000000f00 */
[----:B------:R-:W-:Y:S01]  /*1ef60*/  IMAD.MOV.U32 R225, RZ, RZ, 0x181f ;  /* 0x0000181fffe17424 */ /* 0x000fe200078e00ff */
[----:B------:R-:W-:Y:S02]  /*1ef70*/  MOV R3, 0x1ef90 ;  /* 0x0001ef9000037802 */ /* 0x000fe40000000f00 */
[----:B-1-34-:R-:W-:Y:S05]  /*1ef80*/  CALL.REL.NOINC `($__internal_9_$__cuda_sm70_shflsync_idx_p) ;  /* 0x000009d000007944 */ /* 0x01afea0003c00000 */
[----:B------:R-:W-:Y:S01]  /*1ef90*/  MOV R7, R226 ;  /* 0x000000e200077202 */ /* 0x000fe20000000f00 */
[----:B------:R-:W-:Y:S05]  /*1efa0*/  BRA `(.L_x_880) ;  /* 0xffffa1c000007947 */ /* 0x000fea000383ffff */
.L_x_778:
[----:B------:R-:W-:Y:S01]  /*1efb0*/  IMAD.MOV.U32 R223, RZ, RZ, R6 ;  /* 0x000000ffffdf7224 */ /* 0x000fe200078e0006 */
[----:B--2---:R-:W-:Y:S01]  /*1efc0*/  MOV R2, 0x4 ;  /* 0x0000000400027802 */ /* 0x004fe20000000f00 */
[----:B------:R-:W-:Y:S01]  /*1efd0*/  IMAD.MOV.U32 R225, RZ, RZ, 0x181f ;  /* 0x0000181fffe17424 */ /* 0x000fe200078e00ff */
[----:B------:R-:W-:Y:S02]  /*1efe0*/  MOV R3, 0x1f000 ;  /* 0x0001f00000037802 */ /* 0x000fe40000000f00 */
[----:B-1-34-:R-:W-:Y:S05]  /*1eff0*/  CALL.REL.NOINC `($__internal_9_$__cuda_sm70_shflsync_idx_p) ;  /* 0x0000096000007944 */ /* 0x01afea0003c00000 */
[----:B------:R-:W-:Y:S01]  /*1f000*/  MOV R2, R226 ;  /* 0x000000e200027202 */ /* 0x000fe20000000f00 */
[----:B------:R-:W-:Y:S05]  /*1f010*/  BRA `(.L_x_881) ;  /* 0xffffa17000007947 */ /* 0x000fea000383ffff */
.L_x_779:
        /* <DEDUP_REMOVED lines=13> */
.L_x_780:
[----:B------:R-:W-:Y:S01]  /*1f0f0*/  IMAD.MOV.U32 R223, RZ, RZ, R5 ;  /* 0x000000ffffdf7224 */ /* 0x000fe200078e0005 */
[----:B--2---:R-:W-:Y:S01]  /*1f100*/  MOV R2, 0x6 ;  /* 0x0000000600027802 */ /* 0x004fe20000000f00 */
[----:B------:R-:W-:Y:S01]  /*1f110*/  IMAD.MOV.U32 R225, RZ, RZ, 0x181f ;  /* 0x0000181fffe17424 */ /* 0x000fe200078e00ff */
[----:B------:R-:W-:Y:S02]  /*1f120*/  MOV R3, 0x1f140 ;  /* 0x0001f14000037802 */ /* 0x000fe40000000f00 */
[----:B-1--4-:R-:W-:Y:S05]  /*1f130*/  CALL.REL.NOINC `($__internal_9_$__cuda_sm70_shflsync_idx_p) ;  /* 0x0000082000007944 */ /* 0x012fea0003c00000 */
[----:B------:R-:W-:Y:S01]  /*1f140*/  MOV R7, R226 ;  /* 0x000000e200077202 */ /* 0x000fe20000000f00 */
[----:B------:R-:W-:Y:S05]  /*1f150*/  BRA `(.L_x_883) ;  /* 0xffffa14000007947 */ /* 0x000fea000383ffff */
.L_x_781:
[----:B------:R-:W-:Y:S01]  /*1f160*/  IMAD.MOV.U32 R223, RZ, RZ, R6 ;  /* 0x000000ffffdf7224 */ /* 0x000fe200078e0006 */
[----:B--2---:R-:W-:Y:S01]  /*1f170*/  MOV R2, 0x6 ;  /* 0x0000000600027802 */ /* 0x004fe20000000f00 */
[----:B------:R-:W-:Y:S01]  /*1f180*/  IMAD.MOV.U32 R225, RZ, RZ, 0x181f ;  /* 0x0000181fffe17424 */ /* 0x000fe200078e00ff */
[----:B------:R-:W-:Y:S02]  /*1f190*/  MOV R3, 0x1f1b0 ;  /* 0x0001f1b000037802 */ /* 0x000fe40000000f00 */
[----:B-1-34-:R-:W-:Y:S05]  /*1f1a0*/  CALL.REL.NOINC `($__internal_9_$__cuda_sm70_shflsync_idx_p) ;  /* 0x000007b000007944 */ /* 0x01afea0003c00000 */
[----:B------:R-:W-:Y:S01]  /*1f1b0*/  MOV R2, R226 ;  /* 0x000000e200027202 */ /* 0x000fe20000000f00 */
[----:B------:R-:W-:Y:S05]  /*1f1c0*/  BRA `(.L_x_884) ;  /* 0xffffa0f000007947 */ /* 0x000fea000383ffff */
.L_x_782:
        /* <DEDUP_REMOVED lines=13> */
.L_x_784:
[----:B------:R-:W-:Y:S01]  /*1f2a0*/  IMAD.MOV.U32 R223, RZ, RZ, R60 ;  /* 0x000000ffffdf7224 */ /* 0x000fe200078e003c */
[----:B------:R-:W-:Y:S01]  /*1f2b0*/  MOV R2, RZ ;  /* 0x000000ff00027202 */ /* 0x000fe20000000f00 */
[----:B------:R-:W-:Y:S01]  /*1f2c0*/  IMAD.MOV.U32 R225, RZ, RZ, 0x1f ;  /* 0x0000001fffe17424 */ /* 0x000fe200078e00ff */
[----:B------:R-:W-:Y:S02]  /*1f2d0*/  MOV R3, 0x1f2f0 ;  /* 0x0001f2f000037802 */ /* 0x000fe40000000f00 */
[----:B------:R-:W-:Y:S05]  /*1f2e0*/  CALL.REL.NOINC `($__internal_9_$__cuda_sm70_shflsync_idx_p) ;  /* 0x0000067000007944 */ /* 0x000fea0003c00000 */
[----:B------:R-:W-:Y:S01]  /*1f2f0*/  MOV R9, R226 ;  /* 0x000000e200097202 */ /* 0x000fe20000000f00 */
[----:B------:R-:W-:Y:S05]  /*1f300*/  BRA `(.L_x_886) ;  /* 0xffffa1a000007947 */ /* 0x000fea000383ffff */
.L_x_785:
[----:B------:R-:W-:Y:S01]  /*1f310*/  IMAD.MOV.U32 R223, RZ, RZ, R60 ;  /* 0x000000ffffdf7224 */ /* 0x000fe200078e003c */
[----:B------:R-:W-:Y:S01]  /*1f320*/  MOV R2, 0x1 ;  /* 0x0000000100027802 */ /* 0x000fe20000000f00 */
[----:B------:R-:W-:Y:S01]  /*1f330*/  IMAD.MOV.U32 R225, RZ, RZ, 0x1f ;  /* 0x0000001fffe17424 */ /* 0x000fe200078e00ff */
[----:B------:R-:W-:Y:S02]  /*1f340*/  MOV R3, 0x1f360 ;  /* 0x0001f36000037802 */ /* 0x000fe40000000f00 */
[----:B-12---:R-:W-:Y:S05]  /*1f350*/  CALL.REL.NOINC `($__internal_9_$__cuda_sm70_shflsync_idx_p) ;  /* 0x0000060000007944 */ /* 0x006fea0003c00000 */
[----:B------:R-:W-:Y:S01]  /*1f360*/  MOV R8, R226 ;  /* 0x000000e200087202 */ /* 0x000fe20000000f00 */
[----:B------:R-:W-:Y:S05]  /*1f370*/  BRA `(.L_x_887) ;  /* 0xffffa15000007947 */ /* 0x000fea000383ffff */
.L_x_786:
[----:B------:R-:W-:Y:S02]  /*1f380*/  MOV R2, 0x1 ;  /* 0x0000000100027802 */ /* 0x000fe40000000f00 */
[----:B------:R-:W-:-:S02]  /*1f390*/  MOV R3, 0x1f3b0 ;  /* 0x0001f3b000037802 */ /* 0x000fc40000000f00 */
[----:B-1234-:R-:W-:Y:S05]  /*1f3a0*/  CALL.REL.NOINC `($__internal_10_$__cuda_sm70_shflsync_up_p) ;  /* 0x0000061000007944 */ /* 0x01efea0003c00000 */
[----:B------:R-:W-:Y:S05]  /*1f3b0*/  BRA `(.L_x_888) ;  /* 0xffffa24000007947 */ /* 0x000fea000383ffff */
.L_x_787:
[----:B------:R-:W-:Y:S02]  /*1f3c0*/  MOV R2, 0x2 ;  /* 0x0000000200027802 */ /* 0x000fe40000000f00 */
[----:B------:R-:W-:-:S02]  /*1f3d0*/  MOV R3, 0x1f3f0 ;  /* 0x0001f3f000037802 */ /* 0x000fc40000000f00 */
[----:B--2-4-:R-:W-:Y:S05]  /*1f3e0*/  CALL.REL.NOINC `($__internal_10_$__cuda_sm70_shflsync_up_p) ;  /* 0x000005d000007944 */ /* 0x014fea0003c00000 */
        /* <DEDUP_REMOVED lines=24> */
.L_x_791:
[----:B------:R-:W-:Y:S02]  /*1f570*/  MOV R2, 0x1 ;  /* 0x0000000100027802 */ /* 0x000fe40000000f00 */
[----:B------:R-:W-:Y:S02]  /*1f580*/  MOV R3, 0x1f5a0 ;  /* 0x0001f5a000037802 */ /* 0x000fe40000000f00 */
[----:B------:R-:W-:Y:S05]  /*1f590*/  CALL.REL.NOINC `($__internal_10_$__cuda_sm70_shflsync_up_p) ;  /* 0x0000042000007944 */ /* 0x000fea0003c00000 */
[----:B------:R-:W-:Y:S01]  /*1f5a0*/  MOV R2, R4 ;  /* 0x0000000400027202 */ /* 0x000fe20000000f00 */
[----:B------:R-:W-:Y:S05]  /*1f5b0*/  BRA `(.L_x_890) ;  /* 0xffffa2a000007947 */ /* 0x000fea000383ffff */
.L_x_792:
        /* <DEDUP_REMOVED lines=27> */
.L_x_794:
[----:B------:R-:W-:Y:S02]  /*1f770*/  SEL R0, RZ, 0x1, P0 ;  /* 0x00000001ff007807 */ /* 0x000fe40000000000 */
[----:B------:R-:W-:Y:S02]  /*1f780*/  MOV R2, 0x1f7a0 ;  /* 0x0001f7a000027802 */ /* 0x000fe40000000f00 */
[----:B-1----:R-:W-:Y:S05]  /*1f790*/  CALL.REL.NOINC `($__internal_11_$__cuda_sm70_votesync_ballot) ;  /* 0x0000029000007944 */ /* 0x002fea0003c00000 */
[----:B------:R-:W-:Y:S01]  /*1f7a0*/  MOV R10, R0 ;  /* 0x00000000000a7202 */ /* 0x000fe20000000f00 */
[----:B------:R-:W-:Y:S05]  /*1f7b0*/  BRA `(.L_x_892) ;  /* 0xffffa23000007947 */ /* 0x000fea000383ffff */
.L_x_795:
[----:B------:R-:W-:Y:S01]  /*1f7c0*/  IMAD.MOV.U32 R223, RZ, RZ, R6 ;  /* 0x000000ffffdf7224 */ /* 0x000fe200078e0006 */
[----:B--2---:R-:W-:Y:S01]  /*1f7d0*/  MOV R2, R0 ;  /* 0x0000000000027202 */ /* 0x004fe20000000f00 */
[----:B------:R-:W-:Y:S01]  /*1f7e0*/  IMAD.MOV.U32 R225, RZ, RZ, 0x1f ;  /* 0x0000001fffe17424 */ /* 0x000fe200078e00ff */
[----:B------:R-:W-:Y:S02]  /*1f7f0*/  MOV R3, 0x1f810 ;  /* 0x0001f81000037802 */ /* 0x000fe40000000f00 */
[----:B-1----:R-:W-:Y:S05]  /*1f800*/  CALL.REL.NOINC `($__internal_9_$__cuda_sm70_shflsync_idx_p) ;  /* 0x0000015000007944 */ /* 0x002fea0003c00000 */
[----:B------:R-:W-:Y:S01]  /*1f810*/  IMAD.MOV.U32 R8, RZ, RZ, R226 ;  /* 0x000000ffff087224 */ /* 0x000fe200078e00e2 */
[----:B------:R-:W-:Y:S01]  /*1f820*/  MOV R2, R0 ;  /* 0x0000000000027202 */ /* 0x000fe20000000f00 */
[----:B------:R-:W-:Y:S01]  /*1f830*/  IMAD.MOV.U32 R223, RZ, RZ, R7 ;  /* 0x000000ffffdf7224 */ /* 0x000fe200078e0007 */
[----:B------:R-:W-:-:S02]  /*1f840*/  MOV R225, 0x1f ;  /* 0x0000001f00e17802 */ /* 0x000fc40000000f00 */
[----:B------:R-:W-:Y:S02]  /*1f850*/  MOV R3, 0x1f870 ;  /* 0x0001f87000037802 */ /* 0x000fe40000000f00 */
[----:B------:R-:W-:Y:S05]  /*1f860*/  CALL.REL.NOINC `($__internal_9_$__cuda_sm70_shflsync_idx_p) ;  /* 0x000000f000007944 */ /* 0x000fea0003c00000 */
[----:B------:R-:W-:Y:S01]  /*1f870*/  MOV R7, R226 ;  /* 0x000000e200077202 */ /* 0x000fe20000000f00 */
[----:B------:R-:W-:Y:S05]  /*1f880*/  BRA `(.L_x_893) ;  /* 0xffffa1d000007947 */ /* 0x000fea000383ffff */
.L_x_798:
[----:B------:R-:W-:Y:S01]  /*1f890*/  IMAD.MOV.U32 R223, RZ, RZ, R4 ;  /* 0x000000ffffdf7224 */ /* 0x000fe200078e0004 */
[----:B--2---:R-:W-:Y:S01]  /*1f8a0*/  MOV R2, R0 ;  /* 0x0000000000027202 */ /* 0x004fe20000000f00 */
[----:B------:R-:W-:Y:S01]  /*1f8b0*/  IMAD.MOV.U32 R225, RZ, RZ, 0x1f ;  /* 0x0000001fffe17424 */ /* 0x000fe200078e00ff */
[----:B------:R-:W-:Y:S02]  /*1f8c0*/  MOV R3, 0x1f8e0 ;  /* 0x0001f8e000037802 */ /* 0x000fe40000000f00 */
[----:B-1--4-:R-:W-:Y:S05]  /*1f8d0*/  CALL.REL.NOINC `($__internal_9_$__cuda_sm70_shflsync_idx_p) ;  /* 0x0000008000007944 */ /* 0x012fea0003c00000 */
[----:B------:R-:W-:Y:S01]  /*1f8e0*/  MOV R11, R226 ;  /* 0x000000e2000b7202 */ /* 0x000fe20000000f00 */
[----:B------:R-:W-:Y:S05]  /*1f8f0*/  BRA `(.L_x_797) ;  /* 0xffffa1c000007947 */ /* 0x000fea000383ffff */
        .weak           $__internal_8_$__cuda_sm70_shflsync_bfly_p
        .type           $__internal_8_$__cuda_sm70_shflsync_bfly_p,@function
        .size           $__internal_8_$__cuda_sm70_shflsync_bfly_p,($__internal_9_$__cuda_sm70_shflsync_idx_p - $__internal_8_$__cuda_sm70_shflsync_bfly_p)
$__internal_8_$__cuda_sm70_shflsync_bfly_p:
[----:B------:R-:W-:Y:S02]  /*1f900*/  MOV R225, 0x1f ;  /* 0x0000001f00e17802 */ /* 0x000fe40000000f00 */
[----:B------:R-:W-:-:S04]  /*1f910*/  MOV R226, 0xffffffff ;  /* 0xffffffff00e27802 */ /* 0x000fc80000000f00 */
[----:B------:R-:W-:Y:S04]  /*1f920*/  WARPSYNC R226 ;  /* 0x000000e200007348 */ /* 0x000fe80003800000 */
[----:B------:R1:W2:Y:S02]  /*1f930*/  SHFL.BFLY PT, R225, R92, R3, R225 ;  /* 0x0c0000035ce17389 */ /* 0x0002a400000e00e1 */
[----:B-1----:R-:W-:-:S04]  /*1f940*/  MOV R3, 0x0 ;  /* 0x0000000000037802 */ /* 0x002fc80000000f00 */
[----:B--2---:R-:W-:Y:S05]  /*1f950*/  RET.REL.NODEC R2 `(_ZN7cutlass13device_kernelIN5flash19enable_sm80_to_sm89INS1_16FlashAttnFwdSm80INS1_25CollectiveMainloopFwdSm80ILi4ELi1ELb0EN4cute5tupleIJNS5_1CILi128EEENS7_ILi80EEENS7_ILi64EEEEEELi64ENS_10bfloat16_tEfNS_4arch4Sm80ELb0ELb1ELb0ELb1ELb1ELb0ELb1ELb1EEENS1_21CollectiveEpilogueFwdINS6_IJS8_SA_S9_EEENS6_IJNS7_ILi1EEESI_SI_EEESC_SE_Li128ELb1ELb1ELb1ELb0EEENS1_36VarlenDynamicPersistentTileSchedulerILi128ELi80ELi128ELi128ELb1ELb1ELb0ELb1ELb0ELb1EEEEEEEEEvNT_6ParamsE) ;  /* 0xfffe06a002007950 */ /* 0x004fea0003c3ffff */
        .weak           $__internal_9_$__cuda_sm70_shflsync_idx_p
        .type           $__internal_9_$__cuda_sm70_shflsync_idx_p,@function
        .size           $__internal_9_$__cuda_sm70_shflsync_idx_p,($__internal_10_$__cuda_sm70_shflsync_up_p - $__internal_9_$__cuda_sm70_shflsync_idx_p)
$__internal_9_$__cuda_sm70_shflsync_idx_p:
[----:B------:R-:W-:-:S04]  /*1f960*/  MOV R226, 0xffffffff ;  /* 0xffffffff00e27802 */ /* 0x000fc80000000f00 */
[----:B------:R-:W-:Y:S04]  /*1f970*/  WARPSYNC R226 ;  /* 0x000000e200007348 */ /* 0x000fe80003800000 */
[----:B------:R1:W2:Y:S02]  /*1f980*/  SHFL.IDX PT, R226, R223, R2, R225 ;  /* 0x00000002dfe27389 */ /* 0x0002a400000e00e1 */
[----:B-1----:R-:W-:Y:S02]  /*1f990*/  MOV R2, R3 ;  /* 0x0000000300027202 */ /* 0x002fe40000000f00 */
[----:B------:R-:W-:-:S04]  /*1f9a0*/  MOV R3, 0x0 ;  /* 0x0000000000037802 */ /* 0x000fc80000000f00 */
[----:B--2---:R-:W-:Y:S05]  /*1f9b0*/  RET.REL.NODEC R2 `(_ZN7cutlass13device_kernelIN5flash19enable_sm80_to_sm89INS1_16FlashAttnFwdSm80INS1_25CollectiveMainloopFwdSm80ILi4ELi1ELb0EN4cute5tupleIJNS5_1CILi128EEENS7_ILi80EEENS7_ILi64EEEEEELi64ENS_10bfloat16_tEfNS_4arch4Sm80ELb0ELb1ELb0ELb1ELb1ELb0ELb1ELb1EEENS1_21CollectiveEpilogueFwdINS6_IJS8_SA_S9_EEENS6_IJNS7_ILi1EEESI_SI_EEESC_SE_Li128ELb1ELb1ELb1ELb0EEENS1_36VarlenDynamicPersistentTileSchedulerILi128ELi80ELi128ELi128ELb1ELb1ELb0ELb1ELb0ELb1EEEEEEEEEvNT_6ParamsE) ;  /* 0xfffe064002007950 */ /* 0x004fea0003c3ffff */
        .weak           $__internal_10_$__cuda_sm70_shflsync_up_p
        .type           $__internal_10_$__cuda_sm70_shflsync_up_p,@function
        .size           $__internal_10_$__cuda_sm70_shflsync_up_p,($__internal_11_$__cuda_sm70_votesync_ballot - $__internal_10_$__cuda_sm70_shflsync_up_p)
$__internal_10_$__cuda_sm70_shflsync_up_p:
[----:B------:R-:W-:Y:S02]  /*1f9c0*/  IMAD.MOV.U32 R4, RZ, RZ, RZ ;  /* 0x000000ffff047224 */ /* 0x000fe400078e00ff */
[----:B------:R-:W-:-:S04]  /*1f9d0*/  IMAD.MOV.U32 R10, RZ, RZ, -0x1 ;  /* 0xffffffffff0a7424 */ /* 0x000fc800078e00ff */
[----:B------:R-:W-:Y:S04]  /*1f9e0*/  WARPSYNC R10 ;  /* 0x0000000a00007348 */ /* 0x000fe80003800000 */
[----:B------:R1:W2:Y:S02]  /*1f9f0*/  SHFL.UP PT, R4, R0, R2, R4 ;  /* 0x0400000200047389 */ /* 0x0002a400000e0004 */
[----:B-1----:R-:W-:Y:S02]  /*1fa00*/  MOV R2, R3 ;  /* 0x0000000300027202 */ /* 0x002fe40000000f00 */
[----:B------:R-:W-:-:S04]  /*1fa10*/  MOV R3, 0x0 ;  /* 0x0000000000037802 */ /* 0x000fc80000000f00 */
[----:B--2---:R-:W-:Y:S05]  /*1fa20*/  RET.REL.NODEC R2 `(_ZN7cutlass13device_kernelIN5flash19enable_sm80_to_sm89INS1_16FlashAttnFwdSm80INS1_25CollectiveMainloopFwdSm80ILi4ELi1ELb0EN4cute5tupleIJNS5_1CILi128EEENS7_ILi80EEENS7_ILi64EEEEEELi64ENS_10bfloat16_tEfNS_4arch4Sm80ELb0ELb1ELb0ELb1ELb1ELb0ELb1ELb1EEENS1_21CollectiveEpilogueFwdINS6_IJS8_SA_S9_EEENS6_IJNS7_ILi1EEESI_SI_EEESC_SE_Li128ELb1ELb1ELb1ELb0EEENS1_36VarlenDynamicPersistentTileSchedulerILi128ELi80ELi128ELi128ELb1ELb1ELb0ELb1ELb0ELb1EEEEEEEEEvNT_6ParamsE) ;  /* 0xfffe05d002007950 */ /* 0x004fea0003c3ffff */
        .weak           $__internal_11_$__cuda_sm70_votesync_ballot
        .type           $__internal_11_$__cuda_sm70_votesync_ballot,@function
        .size           $__internal_11_$__cuda_sm70_votesync_ballot,(.L_x_1921 - $__internal_11_$__cuda_sm70_votesync_ballot)
$__internal_11_$__cuda_sm70_votesync_ballot:
[----:B------:R-:W-:Y:S01]  /*1fa30*/  ISETP.NE.U32.AND P0, PT, R0, 0x1, PT ;  /* 0x000000010000780c */ /* 0x000fe20003f05070 */
[----:B------:R-:W-:-:S04]  /*1fa40*/  IMAD.MOV.U32 R3, RZ, RZ, -0x1 ;  /* 0xffffffffff037424 */ /* 0x000fc800078e00ff */
[----:B------:R-:W-:Y:S08]  /*1fa50*/  WARPSYNC R3 ;  /* 0x0000000300007348 */ /* 0x000ff00003800000 */
[----:B------:R-:W-:-:S04]  /*1fa60*/  VOTE.ANY R0, PT, !P0 ;  /* 0x0000000000007806 */ /* 0x000fc800040e0100 */
[----:B------:R-:W-:Y:S01]  /*1fa70*/  LOP3.LUT R0, R0, R3, RZ, 0xc0, !PT ;  /* 0x0000000300007212 */ /* 0x000fe200078ec0ff */
[----:B------:R-:W-:-:S04]  /*1fa80*/  IMAD.MOV.U32 R3, RZ, RZ, 0x0 ;  /* 0x00000000ff037424 */ /* 0x000fc800078e00ff */
[----:B------:R-:W-:Y:S05]  /*1fa90*/  RET.REL.NODEC R2 `(_ZN7cutlass13device_kernelIN5flash19enable_sm80_to_sm89INS1_16FlashAttnFwdSm80INS1_25CollectiveMainloopFwdSm80ILi4ELi1ELb0EN4cute5tupleIJNS5_1CILi128EEENS7_ILi80EEENS7_ILi64EEEEEELi64ENS_10bfloat16_tEfNS_4arch4Sm80ELb0ELb1ELb0ELb1ELb1ELb0ELb1ELb1EEENS1_21CollectiveEpilogueFwdINS6_IJS8_SA_S9_EEENS6_IJNS7_ILi1EEESI_SI_EEESC_SE_Li128ELb1ELb1ELb1ELb0EEENS1_36VarlenDynamicPersistentTileSchedulerILi128ELi80ELi128ELi128ELb1ELb1ELb0ELb1ELb0ELb1EEEEEEEEEvNT_6ParamsE) ;  /* 0xfffe056002007950 */ /* 0x000fea0003c3ffff */
.L_x_894:
        /* <DEDUP_REMOVED lines=14> */
.L_x_1921:


//--------------------- .text._ZN7cutlass13device_kernelIN5flash19enable_sm80_to_sm89INS1_16FlashAttnFwdSm80INS1_25CollectiveMainloopFwdSm80ILi4ELi1ELb0EN4cute5tupleIJNS5_1CILi128EEENS7_ILi80EEENS7_ILi64EEEEEELi64ENS_10bfloat16_tEfNS_4arch4Sm80ELb0ELb1ELb0ELb1ELb1ELb1ELb1ELb1EEENS1_21CollectiveEpilogueFwdINS6_IJS8_SA_S9_EEENS6_IJNS7_ILi1EEESI_SI_EEESC_SE_Li128ELb1ELb1ELb1ELb0EEENS1_36VarlenDynamicPersistentTileSchedulerILi128ELi80ELi128ELi128ELb1ELb1ELb0ELb1ELb0ELb1EEEEEEEEEvNT_6ParamsE --------------------------
	.section	.text._ZN7cutlass13device_kernelIN5flash19enable_sm80_to_sm89INS1_16FlashAttnFwdSm80INS1_25CollectiveMainloopFwdSm80ILi4ELi1ELb0EN4cute5tupleIJNS5_1CILi128EEENS7_ILi80EEENS7_ILi64EEEEEELi64ENS_10bfloat16_tEfNS_4arch4Sm80ELb0ELb1ELb0ELb1ELb1ELb1ELb1ELb1EEENS1_21CollectiveEpilogueFwdINS6_IJS8_SA_S9_EEENS6_IJNS7_ILi1EEESI_SI_EEESC_SE_Li128ELb1ELb1ELb1ELb0EEENS1_36VarlenDynamicPersistentTileSchedulerILi128ELi80ELi128ELi128ELb1ELb1ELb0ELb1ELb0ELb1EEEEEEEEEvNT_6ParamsE,"ax",@progbits
	.sectioninfo	@"SHI_REGISTERS=255"
	.align	128
.text._ZN7cutlass13device_kernelIN5flash19enable_sm80_to_sm89INS1_16FlashAttnFwdSm80INS1_25CollectiveMainloopFwdSm80ILi4ELi1ELb0EN4cute5tupleIJNS5_1CILi128EEENS7_ILi80EEENS7_ILi64EEEEEELi64ENS_10bfloat16_tEfNS_4arch4Sm80ELb0ELb1ELb0ELb1ELb1ELb1ELb1ELb1EEENS1_21CollectiveEpilogueFwdINS6_IJS8_SA_S9_EEENS6_IJNS7_ILi1EEESI_SI_EEESC_SE_Li128ELb1ELb1ELb1ELb0EEENS1_36VarlenDynamicPersistentTileSchedulerILi128ELi80ELi128ELi128ELb1ELb1ELb0ELb1ELb0ELb1EEEEEEEEEvNT_6ParamsE:
        .type           _ZN7cutlass13device_kernelIN5flash19enable_sm80_to_sm89INS1_16FlashAttnFwdSm80INS1_25CollectiveMainloopFwdSm80ILi4ELi1ELb0EN4cute5tupleIJNS5_1CILi128EEENS7_ILi80EEENS7_ILi64EEEEEELi64ENS_10bfloat16_tEfNS_4arch4Sm80ELb0ELb1ELb0ELb1ELb1ELb1ELb1ELb1EEENS1_21CollectiveEpilogueFwdINS6_IJS8_SA_S9_EEENS6_IJNS7_ILi1EEESI_SI_EEESC_SE_Li128ELb1ELb1ELb1ELb0EEENS1_36VarlenDynamicPersistentTileSchedulerILi128ELi80ELi128ELi128ELb1ELb1ELb0ELb1ELb0ELb1EEEEEEEEEvNT_6ParamsE,@function
        .size           _ZN7cutlass13device_kernelIN5flash19enable_sm80_to_sm89INS1_16FlashAttnFwdSm80INS1_25CollectiveMainloopFwdSm80ILi4ELi1ELb0EN4cute5tupleIJNS5_1CILi128EEENS7_ILi80EEENS7_ILi64EEEEEELi64ENS_10bfloat16_tEfNS_4arch4Sm80ELb0ELb1ELb0ELb1ELb1ELb1ELb1ELb1EEENS1_21CollectiveEpilogueFwdINS6_IJS8_SA_S9_EEENS6_IJNS7_ILi1EEESI_SI_EEESC_SE_Li128ELb1ELb1ELb1ELb0EEENS1_36VarlenDynamicPersistentTileSchedulerILi128ELi80ELi128ELi128ELb1ELb1ELb0ELb1ELb0ELb1EEEEEEEEEvNT_6ParamsE,(.L_x_1926 - _ZN7cutlass13device_kernelIN5flash19enable_sm80_to_sm89INS1_16FlashAttnFwdSm80INS1_25CollectiveMainloopFwdSm80ILi4ELi1ELb0EN4cute5tupleIJNS5_1CILi128EEENS7_ILi80EEENS7_ILi64EEEEEELi64ENS_10bfloat16_tEfNS_4arch4Sm80ELb0ELb1ELb0ELb1ELb1ELb1ELb1ELb1EEENS1_21CollectiveEpilogueFwdINS6_IJS8_SA_S9_EEENS6_IJNS7_ILi1EEESI_SI_EEESC_SE_Li128ELb1ELb1ELb1ELb0EEENS1_36VarlenDynamicPersistentTileSchedulerILi128ELi80ELi128ELi128ELb1ELb1ELb0ELb1ELb0ELb1EEEEEEEEEvNT_6ParamsE)
        .other          _ZN7cutlass13device_kernelIN5flash19enable_sm80_to_sm89INS1_16FlashAttnFwdSm80INS1_25CollectiveMainloopFwdSm80ILi4ELi1ELb0EN4cute5tupleIJNS5_1CILi128EEENS7_ILi80EEENS7_ILi64EEEEEELi64ENS_10bfloat16_tEfNS_4arch4Sm80ELb0ELb1ELb0ELb1ELb1ELb1ELb1ELb1EEENS1_21CollectiveEpilogueFwdINS6_IJS8_SA_S9_EEENS6_IJNS7_ILi1EEESI_SI_EEESC_SE_Li128ELb1ELb1ELb1ELb0EEENS1_36VarlenDynamicPersistentTileSchedulerILi128ELi80ELi128ELi128ELb1ELb1ELb0ELb1ELb0ELb1EEEEEEEEEvNT_6ParamsE,@"STO_CUDA_ENTRY STV_DEFAULT"
_ZN7cutlass13device_kernelIN5flash19enable_sm80_to_sm89INS1_16FlashAttnFwdSm80INS1_25CollectiveMainloopFwdSm80ILi4ELi1ELb0EN4cute5tupleIJNS5_1CILi128EEENS7_ILi80EEENS7_ILi64EEEEEELi64ENS_10bfloat16_tEfNS_4arch4Sm80ELb0ELb1ELb0ELb1ELb1ELb1ELb1ELb1EEENS1_21CollectiveEpilogueFwdINS6_IJS8_SA_S9_EEENS6_IJNS7_ILi1EEESI_SI_EEESC_SE_Li128ELb1ELb1ELb1ELb0EEENS1_36VarlenDynamicPersistentTileSchedulerILi128ELi80ELi128ELi128ELb1ELb1ELb0ELb1ELb0ELb1EEEEEEEEEvNT_6ParamsE:
        /* <DEDUP_REMOVED lines=54> */
.L_x_900:
        /* <DEDUP_REMOVED lines=16> */
.L_x_1209:
        /* <DEDUP_REMOVED lines=16> */
.L_x_1210:
[----:B--2---:R-:W-:-:S05]  /*0560*/  IMAD R0, R0, c[0x0][0x538], RZ ;  /* 0x00014e0000007a24 */ /* 0x004fca00078e02ff */
[----:B------:R-:W-:-:S04]  /*0570*/  IADD3 R7, R0, R7, RZ ;  /* 0x0000000700077210 */ /* 0x000fc80007ffe0ff */
[----:B------:R-:W-:-:S13]  /*0580*/  ISETP.GT.AND P0, PT, R7, UR4, PT ;  /* 0x0000000407007c0c */ /* 0x000fda000bf04270 */
[----:B-1----:R-:W-:Y:S05]  /*0590*/  @!P0 BRA `(.L_x_900) ;  /* 0xfffffdc000008947 */ /* 0x002fea000383ffff */
.L_x_896:
[----:B------:R-:W-:-:S05]  /*05a0*/  IADD3 R10, -R0, R7, RZ ;  /* 0x00000007000a7210 */ /* 0x000fca0007ffe1ff */
[----:B------:R-:W-:-:S05]  /*05b0*/  IMAD R0, R4, c[0x0][0x538], R10 ;  /* 0x00014e0004007a24 */ /* 0x000fca00078e020a */
[----:B------:R-:W-:Y:S01]  /*05c0*/  ISETP.GT.AND P0, PT, R0, UR4, PT ;  /* 0x0000000400007c0c */ /* 0x000fe2000bf04270 */
[----:B------:R-:W-:-:S12]  /*05d0*/  BRA.DIV ~URZ, `(.L_x_901) ;  /* 0x00025f727f007947 */ /* 0x000fd8000b800000 */
[----:B------:R-:W-:-:S04]  /*05e0*/  VOTE.ANY R7, PT, !P0 ;  /* 0x0000000000077806 */ /* 0x000fc800040e0100 */
.L_x_1211:
[----:B------:R-:W1:Y:S02]  /*05f0*/  POPC R0, R7 ;  /* 0x0000000700007309 */ /* 0x000e640000000000 */
[----:B-1----:R-:W-:-:S05]  /*0600*/  IADD3 R2, R0, R6, RZ ;  /* 0x0000000600027210 */ /* 0x002fca0007ffe0ff */
[----:B------:R1:W-:Y:S01]  /*0610*/  STL [R1+0x5c], R2 ;  /* 0x00005c0201007387 */ /* 0x0003e20000100800 */
[----:B------:R-:W-:Y:S05]  /*0620*/  BRA.DIV ~URZ, `(.L_x_902) ;  /* 0x00025f727f007947 */ /* 0x000fea000b800000 */
[----:B------:R2:W3:Y:S01]  /*0630*/  SHFL.IDX PT, R12, R9, R0, 0x1f ;  /* 0x00001f00090c7589 */ /* 0x0004e200000e0000 */
[----:B------:R-:W-:-:S03]  /*0640*/  MOV R5, RZ ;  /* 0x000000ff00057202 */ /* 0x000fc60000000f00 */
[----:B------:R2:W4:Y:S04]  /*0650*/  SHFL.IDX PT, R9, R8, R0, 0x1f ;  /* 0x00001f0008097589 */ /* 0x00052800000e0000 */
.L_x_1212:
[----:B------:R-:W-:Y:S01]  /*0660*/  ISETP.NE.AND P0, PT, R7, RZ, PT ;  /* 0x000000ff0700720c */ /* 0x000fe20003f05270 */
[----:B------:R-:W-:-:S12]  /*0670*/  BSSY B0, `(.L_x_903) ;  /* 0x0000005000007945 */ /* 0x000fd80003800000 */
[----:B------:R-:W-:Y:S05]  /*0680*/  @!P0 BRA `(.L_x_904) ;  /* 0x0000003000008947 */ /* 0x000fea0003800000 */
[----:B--2---:R-:W-:Y:S01]  /*0690*/  IADD3 R0, R0, -0x1, RZ ;  /* 0xffffffff00007810 */ /* 0x004fe20007ffe0ff */
[----:B------:R-:W-:Y:S05]  /*06a0*/  BRA.DIV ~URZ, `(.L_x_905) ;  /* 0x00025fd27f007947 */ /* 0x000fea000b800000 */
[----:B------:R2:W1:Y:S02]  /*06b0*/  SHFL.IDX PT, R5, R4, R0, 0x1f ;  /* 0x00001f0004057589 */ /* 0x00046400000e0000 */
.L_x_904:
[----:B------:R-:W-:Y:S05]  /*06c0*/  BSYNC B0 ;  /* 0x0000000000007941 */ /* 0x000fea0003800000 */
.L_x_903:
        /* <DEDUP_REMOVED lines=69> */
.L_x_907:
        /* <DEDUP_REMOVED lines=70> */
.L_x_908:
[----:B------:R-:W-:Y:S05]  /*0f80*/  BSYNC B0 ;  /* 0x0000000000007941 */ /* 0x000fea0003800000 */
.L_x_906:
[----:B------:R-:W-:-:S04]  /*0f90*/  LOP3.LUT R0, RZ, R0, RZ, 0x33, !PT ;  /* 0x00000000ff007212 */ /* 0x000fc800078e33ff */
[----:B------:R-:W-:-:S05]  /*0fa0*/  IADD3 R0, R0, R12, RZ ;  /* 0x0000000c00007210 */ /* 0x000fca0007ffe0ff */
[----:B------:R2:W-:Y:S01]  /*0fb0*/  STL [R1+0x54], R0 ;  /* 0x0000540001007387 */ /* 0x0005e20000100800 */
[----:B------:R-:W-:Y:S05]  /*0fc0*/  BRA `(.L_x_909) ;  /* 0x0000006000007947 */ /* 0x000fea0003800000 */
.L_x_897:
[----:B------:R-:W-:Y:S01]  /*0fd0*/  MOV R0, UR4 ;  /* 0x0000000400007c02 */ /* 0x000fe20008000f00 */
[----:B------:R-:W-:Y:S04]  /*0fe0*/  STL [R1+0x54], RZ ;  /* 0x000054ff01007387 */ /* 0x000fe80000100800 */
[----:B------:R-:W-:Y:S04]  /*0ff0*/  STL [R1+0x58], RZ ;  /* 0x000058ff01007387 */ /* 0x000fe80000100800 */
[----:B------:R1:W-:Y:S02]  /*1000*/  STL [R1+0x50], R0 ;  /* 0x0000500001007387 */ /* 0x0003e40000100800 */
[----:B-1----:R-:W-:-:S05]  /*1010*/  MOV R0, c[0x0][0x53c] ;  /* 0x00014f0000007a02 */ /* 0x002fca0000000f00 */
[----:B------:R1:W-:Y:S02]  /*1020*/  STL [R1+0x5c], R0 ;  /* 0x00005c0001007387 */ /* 0x0003e40000100800 */
.L_x_909:
        /* <DEDUP_REMOVED lines=8> */
.L_x_895:
[----:B-12---:R-:W2:Y:S02]  /*10b0*/  LDL R0, [R1+0x5c] ;  /* 0x00005c0001007983 */ /* 0x006ea40000100800 */
[----:B--2---:R-:W-:-:S13]  /*10c0*/  ISETP.GE.AND P0, PT, R0, c[0x0][0x53c], PT ;  /* 0x00014f0000007a0c */ /* 0x004fda0003f06270 */
[----:B------:R-:W-:Y:S05]  /*10d0*/  @P0 EXIT ;  /* 0x000000000000094d */ /* 0x000fea0003800000 */
[----:B------:R-:W1:Y:S01]  /*10e0*/  S2R R15, SR_TID.X ;  /* 0x00000000000f7919 */ /* 0x000e620000002100 */
[----:B------:R-:W-:Y:S01]  /*10f0*/  IMAD.MOV.U32 R18, RZ, RZ, -0x10 ;  /* 0xfffffff0ff127424 */ /* 0x000fe200078e00ff */
[----:B------:R-:W-:Y:S01]  /*1100*/  ULDC UR4, c[0x0][0x2ac] ;  /* 0x0000ab0000047ab9 */ /* 0x000fe20000000800 */
[----:B------:R-:W-:Y:S01]  /*1110*/  IMAD.MOV.U32 R17, RZ, RZ, 0x20 ;  /* 0x00000020ff117424 */ /* 0x000fe200078e00ff */
[----:B------:R-:W-:Y:S01]  /*1120*/  ULDC UR6, c[0x0][0x1d0] ;  /* 0x0000740000067ab9 */ /* 0x000fe20000000800 */
[----:B------:R-:W-:Y:S01]  /*1130*/  IMAD.MOV.U32 R16, RZ, RZ, 0x40 ;  /* 0x00000040ff107424 */ /* 0x000fe200078e00ff */
[----:B------:R-:W-:Y:S01]  /*1140*/  UIMAD UR6, UR4, UR6, URZ ;  /* 0x00000006040672a4 */ /* 0x000fe2000f8e023f */
[----:B-1----:R-:W-:-:S04]  /*1150*/  SHF.R.S32.HI R14, RZ, 0x1f, R15 ;  /* 0x0000001fff0e7819 */ /* 0x002fc8000001140f */
[CC--:B------:R-:W-:Y:S02]  /*1160*/  LEA.HI R10, R14.reuse, R15.reuse, RZ, 0x3 ;  /* 0x0000000f0e0a7211 */ /* 0x0c0fe400078f18ff */
[----:B------:R-:W-:Y:S02]  /*1170*/  LEA.HI R2, R14, R15, RZ, 0x4 ;  /* 0x0000000f0e027211 */ /* 0x000fe400078f20ff */
[----:B---3--:R-:W-:Y:S02]  /*1180*/  LOP3.LUT R4, R10, 0xfffffff8, RZ, 0xc0, !PT ;  /* 0xfffffff80a047812 */ /* 0x008fe400078ec0ff */
[----:B------:R-:W-:Y:S02]  /*1190*/  SHF.R.S32.HI R3, RZ, 0x4, R2 ;  /* 0x00000004ff037819 */ /* 0x000fe40000011402 */
[----:B------:R-:W-:Y:S01]  /*11a0*/  LOP3.LUT R0, R2, 0xfffffff0, RZ, 0xc0, !PT ;  /* 0xfffffff002007812 */ /* 0x000fe200078ec0ff */
[----:B------:R-:W-:Y:S01]  /*11b0*/  IMAD.IADD R9, R15, 0x1, -R4 ;  /* 0x000000010f097824 */ /* 0x000fe200078e0a04 */
[----:B------:R-:W-:-:S02]  /*11c0*/  SHF.R.S32.HI R27, RZ, 0x3, R10 ;  /* 0x00000003ff1b7819 */ /* 0x000fc4000001140a */
[----:B------:R-:W-:Y:S01]  /*11d0*/  LEA.HI R4, R2, R3, RZ, 0x1 ;  /* 0x0000000302047211 */ /* 0x000fe200078f08ff */
[----:B------:R-:W-:Y:S01]  /*11e0*/  IMAD.IADD R2, R15, 0x1, -R0 ;  /* 0x000000010f027824 */ /* 0x000fe200078e0a00 */
[----:B------:R-:W-:Y:S01]  /*11f0*/  LOP3.LUT P3, RZ, R9, 0x2, RZ, 0xc0, !PT ;  /* 0x0000000209ff7812 */ /* 0x000fe2000786c0ff */
[----:B------:R-:W-:Y:S01]  /*1200*/  IMAD.SHL.U32 R5, R27, 0x40, RZ ;  /* 0x000000401b057824 */ /* 0x000fe200078e00ff */
[----:B------:R-:W-:Y:S01]  /*1210*/  LOP3.LUT R4, R4, 0xfffffffe, RZ, 0xc0, !PT ;  /* 0xfffffffe04047812 */ /* 0x000fe200078ec0ff */
[C---:B------:R-:W-:Y:S01]  /*1220*/  IMAD.SHL.U32 R248, R9.reuse, 0x8, RZ ;  /* 0x0000000809f87824 */ /* 0x040fe200078e00ff */
[----:B------:R-:W-:Y:S01]  /*1230*/  SHF.R.S32.HI R8, RZ, 0x1f, R2 ;  /* 0x0000001fff087819 */ /* 0x000fe20000011402 */
[----:B------:R-:W-:Y:S01]  /*1240*/  IMAD.SHL.U32 R7, R9, 0x40, RZ ;  /* 0x0000004009077824 */ /* 0x000fe200078e00ff */
[----:B------:R-:W-:Y:S01]  /*1250*/  LOP3.LUT R0, R5, 0x1c0, RZ, 0xc0, !PT ;  /* 0x000001c005007812 */ /* 0x000fe200078ec0ff */
[----:B------:R-:W-:Y:S01]  /*1260*/  IMAD.IADD R12, R3, 0x1, -R4 ;  /* 0x00000001030c7824 */ /* 0x000fe200078e0a04 */
[----:B------:R-:W-:-:S02]  /*1270*/  LEA.HI R11, R8, R2, RZ, 0x3 ;  /* 0x00000002080b7211 */ /* 0x000fc400078f18ff */
[----:B------:R-:W-:Y:S02]  /*1280*/  LOP3.LUT R6, R0, 0x38, R248, 0xf8, !PT ;  /* 0x0000003800067812 */ /* 0x000fe400078ef8f8 */
[----:B------:R-:W-:Y:S02]  /*1290*/  SHF.R.U32.HI R5, RZ, 0x3, R0 ;  /* 0x00000003ff057819 */ /* 0x000fe40000011600 */
[----:B------:R-:W-:Y:S02]  /*12a0*/  LOP3.LUT R0, R7, 0x1c0, RZ, 0xc0, !PT ;  /* 0x000001c007007812 */ /* 0x000fe400078ec0ff */
[----:B------:R-:W-:Y:S02]  /*12b0*/  LEA.HI R7, R14, R15, RZ, 0x6 ;  /* 0x0000000f0e077211 */ /* 0x000fe400078f30ff */
[----:B------:R-:W-:Y:S02]  /*12c0*/  LOP3.LUT R4, R11, 0xfffffff8, RZ, 0xc0, !PT ;  /* 0xfffffff80b047812 */ /* 0x000fe400078ec0ff */
[----:B------:R-:W-:-:S02]  /*12d0*/  LOP3.LUT R6, R6, R5, RZ, 0x3c, !PT ;  /* 0x0000000506067212 */ /* 0x000fc400078e3cff */
[----:B------:R-:W-:Y:S01]  /*12e0*/  LOP3.LUT R5, R0, 0x8, R10, 0xf8, !PT ;  /* 0x0000000800057812 */ /* 0x000fe200078ef80a */
[----:B------:R-:W-:Y:S01]  /*12f0*/  IMAD.IADD R8, R2, 0x1, -R4 ;  /* 0x0000000102087824 */ /* 0x000fe200078e0a04 */
[----:B------:R-:W-:Y:S01]  /*1300*/  SHF.R.U32.HI R3, RZ, 0x3, R0 ;  /* 0x00000003ff037819 */ /* 0x000fe20000011600 */
[----:B------:R-:W-:Y:S01]  /*1310*/  IMAD.SHL.U32 R0, R7, 0x8, RZ ;  /* 0x0000000807007824 */ /* 0x000fe200078e00ff */
[CC--:B------:R-:W-:Y:S02]  /*1320*/  LEA.HI R10, R14.reuse, R15.reuse, RZ, 0x2 ;  /* 0x0000000f0e0a7211 */ /* 0x0c0fe400078f10ff */
[----:B------:R-:W-:Y:S02]  /*1330*/  LEA.HI R2, R14, R15, RZ, 0x5 ;  /* 0x0000000f0e027211 */ /* 0x000fe400078f28ff */
[----:B------:R-:W-:Y:S02]  /*1340*/  LOP3.LUT R13, R5, R3, RZ, 0x3c, !PT ;  /* 0x00000003050d7212 */ /* 0x000fe400078e3cff */
[----:B------:R-:W-:-:S02]  /*1350*/  SHF.R.S32.HI R126, RZ, 0x2, R10 ;  /* 0x00000002ff7e7819 */ /* 0x000fc4000001140a */
[----:B------:R-:W-:Y:S02]  /*1360*/  SHF.R.S32.HI R3, RZ, 0x1f, R10 ;  /* 0x0000001fff037819 */ /* 0x000fe4000001140a */
[----:B------:R-:W-:Y:S02]  /*1370*/  LOP3.LUT R210, R6, 0x7ffffe00, R0, 0xf8, !PT ;  /* 0x7ffffe0006d27812 */ /* 0x000fe400078ef800 */
[----:B------:R-:W-:Y:S02]  /*1380*/  LOP3.LUT R0, R2, 0xffffffe0, RZ, 0xc0, !PT ;  /* 0xffffffe002007812 */ /* 0x000fe400078ec0ff */
[--C-:B------:R-:W-:Y:S01]  /*1390*/  SHF.R.S32.HI R7, RZ, 0x5, R2.reuse ;  /* 0x00000005ff077819 */ /* 0x100fe20000011402 */
[----:B------:R-:W-:Y:S01]  /*13a0*/  IMAD.SHL.U32 R210, R210, 0x2, RZ ;  /* 0x00000002d2d27824 */ /* 0x000fe200078e00ff */
[----:B------:R-:W-:Y:S01]  /*13b0*/  SHF.R.S32.HI R2, RZ, 0x1f, R2 ;  /* 0x0000001fff027819 */ /* 0x000fe20000011402 */
[----:B------:R-:W-:Y:S01]  /*13c0*/  IMAD.IADD R19, R15, 0x1, -R0 ;  /* 0x000000010f137824 */ /* 0x000fe200078e0a00 */
[----:B------:R-:W-:Y:S01]  /*13d0*/  LEA.HI R4, R3, R126, RZ, 0x3 ;  /* 0x0000007e03047211 */ /* 0x000fe200078f18ff */
[----:B------:R-:W-:Y:S01]  /*13e0*/  IMAD.SHL.U32 R20, R7, 0x200, RZ ;  /* 0x0000020007147824 */ /* 0x000fe200078e00ff */
[----:B------:R-:W-:-:S02]  /*13f0*/  LOP3.LUT R3, R10, 0xfffffffc, RZ, 0xc0, !PT ;  /* 0xfffffffc0a037812 */ /* 0x000fc400078ec0ff */
[----:B------:R-:W-:Y:S02]  /*1400*/  LEA.HI R0, R2, R7, RZ, 0x2 ;  /* 0x0000000702007211 */ /* 0x000fe400078f10ff */
[----:B------:R-:W-:Y:S01]  /*1410*/  LOP3.LUT R2, R4, 0xfffffff8, RZ, 0xc0, !PT ;  /* 0xfffffff804027812 */ /* 0x000fe200078ec0ff */
[----:B------:R-:W-:Y:S01]  /*1420*/  IMAD.IADD R127, R15, 0x1, -R3 ;  /* 0x000000010f7f7824 */ /* 0x000fe200078e0a03 */
[----:B------:R-:W-:Y:S02]  /*1430*/  SHF.R.S32.HI R4, RZ, 0x1f, R19 ;  /* 0x0000001fff047819 */ /* 0x000fe40000011413 */
        /* <DEDUP_REMOVED lines=32> */
[----:B------:R-:W-:Y:S01]  /*1640*/  STL [R1+0x60], R22 ;  /* 0x0000601601007387 */ /* 0x000fe20000100800 */
[----:B------:R-:W-:Y:S01]  /*1650*/  LOP3.LUT R3, R3, 0xfffffe00, RZ, 0xc0, !PT ;  /* 0xfffffe0003037812 */ /* 0x000fe200078ec0ff */
[----:B------:R-:W-:Y:S01]  /*1660*/  IMAD.IADD R15, R6, 0x1, R4 ;  /* 0x00000001060f7824 */ /* 0x000fe200078e0204 */
[----:B------:R-:W-:Y:S01]  /*1670*/  IADD3 R25, R126, 0x20, RZ ;  /* 0x000000207e197810 */ /* 0x000fe20007ffe0ff */
[----:B------:R-:W-:Y:S01]  /*1680*/  STL [R1+0x64], R21 ;  /* 0x0000641501007387 */ /* 0x000fe20000100800 */
[-C--:B------:R-:W-:Y:S01]  /*1690*/  IADD3 R4, R0, R3.reuse, R5 ;  /* 0x0000000300047210 */ /* 0x080fe20007ffe005 */
[----:B------:R-:W-:Y:S01]  /*16a0*/  IMAD R2, R12, 0x200, R13 ;  /* 0x000002000c027824 */ /* 0x000fe200078e020d */
[----:B------:R-:W-:Y:S01]  /*16b0*/  IADD3 R23, R126, 0x40, RZ ;  /* 0x000000407e177810 */ /* 0x000fe20007ffe0ff */
[----:B------:R-:W-:Y:S01]  /*16c0*/  IMAD.SHL.U32 R6, R25, 0x40, RZ ;  /* 0x0000004019067824 */ /* 0x000fe200078e00ff */
[----:B------:R-:W-:Y:S01]  /*16d0*/  LOP3.LUT R5, R0, R3, RZ, 0xfc, !PT ;  /* 0x0000000300057212 */ /* 0x000fe200078efcff */
[----:B------:R-:W-:Y:S01]  /*16e0*/  IMAD R0, R9, 0x10, R27 ;  /* 0x0000001009007824 */ /* 0x000fe200078e021b */
[----:B------:R-:W-:Y:S01]  /*16f0*/  IADD3 R24, R126, 0x60, RZ ;  /* 0x000000607e187810 */ /* 0x000fe20007ffe0ff */
[----:B------:R-:W-:Y:S01]  /*1700*/  IMAD.SHL.U32 R3, R23, 0x40, RZ ;  /* 0x0000004017037824 */ /* 0x000fe200078e00ff */
[----:B------:R-:W-:-:S02]  /*1710*/  LOP3.LUT P5, RZ, R8, 0x2, RZ, 0xc0, !PT ;  /* 0x0000000208ff7812 */ /* 0x000fc400078ac0ff */
[----:B------:R-:W-:Y:S01]  /*1720*/  LOP3.LUT P4, RZ, R8, 0x4, RZ, 0xc0, !PT ;  /* 0x0000000408ff7812 */ /* 0x000fe2000788c0ff */
[----:B------:R1:W-:Y:S01]  /*1730*/  STL [R1+0x1c], R0 ;  /* 0x00001c0001007387 */ /* 0x0003e20000100800 */
[----:B------:R-:W-:Y:S02]  /*1740*/  SHF.R.S32.HI R7, RZ, 0x1f, R25 ;  /* 0x0000001fff077819 */ /* 0x000fe40000011419 */
[----:B------:R-:W-:Y:S02]  /*1750*/  SHF.R.S32.HI R8, RZ, 0x1f, R23 ;  /* 0x0000001fff087819 */ /* 0x000fe40000011417 */
[----:B------:R-:W-:Y:S02]  /*1760*/  LOP3.LUT P2, RZ, R9, 0x4, RZ, 0xc0, !PT ;  /* 0x0000000409ff7812 */ /* 0x000fe4000784c0ff */
[----:B------:R-:W-:Y:S02]  /*1770*/  SHF.R.S32.HI R9, RZ, 0x1f, R24 ;  /* 0x0000001fff097819 */ /* 0x000fe40000011418 */
[----:B------:R-:W-:-:S02]  /*1780*/  LOP3.LUT R11, R6, 0x1c0, RZ, 0xc0, !PT ;  /* 0x000001c0060b7812 */ /* 0x000fc400078ec0ff */
[----:B------:R-:W-:Y:S02]  /*1790*/  LEA.HI R7, R7, R25, RZ, 0x3 ;  /* 0x0000001907077211 */ /* 0x000fe400078f18ff */
[----:B------:R-:W-:Y:S02]  /*17a0*/  LEA.HI R6, R8, R23, RZ, 0x3 ;  /* 0x0000001708067211 */ /* 0x000fe400078f18ff */
[----:B------:R-:W-:Y:S01]  /*17b0*/  LOP3.LUT R23, R3, 0x1c0, RZ, 0xc0, !PT ;  /* 0x000001c003177812 */ /* 0x000fe200078ec0ff */
[----:B------:R-:W-:Y:S01]  /*17c0*/  IMAD.SHL.U32 R7, R7, 0x40, RZ ;  /* 0x0000004007077824 */ /* 0x000fe200078e00ff */
[----:B------:R-:W-:Y:S01]  /*17d0*/  IADD3 R95, R124, 0x10, RZ ;  /* 0x000000107c5f7810 */ /* 0x000fe20007ffe0ff */
[----:B------:R-:W-:Y:S01]  /*17e0*/  IMAD.SHL.U32 R6, R6, 0x40, RZ ;  /* 0x0000004006067824 */ /* 0x000fe200078e00ff */
[----:B------:R-:W-:Y:S02]  /*17f0*/  LEA.HI R3, R9, R24, RZ, 0x3 ;  /* 0x0000001809037211 */ /* 0x000fe400078f18ff */
[----:B------:R-:W-:-:S02]  /*1800*/  IADD3 R228, R88, 0x20, RZ ;  /* 0x0000002058e47810 */ /* 0x000fc40007ffe0ff */
[----:B------:R-:W-:Y:S01]  /*1810*/  LOP3.LUT R9, R10, 0x7ffffffc, RZ, 0xc0, !PT ;  /* 0x7ffffffc0a097812 */ /* 0x000fe200078ec0ff */
[----:B------:R-:W-:Y:S01]  /*1820*/  IMAD.SHL.U32 R3, R3, 0x40, RZ ;  /* 0x0000004003037824 */ /* 0x000fe200078e00ff */
[--C-:B------:R-:W-:Y:S01]  /*1830*/  LOP3.LUT R12, R11, 0x38, R88.reuse, 0xf8, !PT ;  /* 0x000000380b0c7812 */ /* 0x100fe200078ef858 */
[----:B-1----:R-:W-:Y:S01]  /*1840*/  IMAD.SHL.U32 R0, R24, 0x40, RZ ;  /* 0x0000004018007824 */ /* 0x002fe200078e00ff */
[----:B------:R-:W-:Y:S01]  /*1850*/  SHF.R.S32.HI R24, RZ, 0x1f, R95 ;  /* 0x0000001fff187819 */ /* 0x000fe2000001145f */
[----:B------:R-:W-:Y:S01]  /*1860*/  IMAD.IADD R9, R19, 0x1, -R9 ;  /* 0x0000000113097824 */ /* 0x000fe200078e0a09 */
[----:B------:R-:W-:Y:S02]  /*1870*/  SHF.R.U32.HI R13, RZ, 0x3, R11 ;  /* 0x00000003ff0d7819 */ /* 0x000fe4000001160b */
[----:B------:R-:W-:Y:S01]  /*1880*/  LOP3.LUT R8, R0, 0x1c0, RZ, 0xc0, !PT ;  /* 0x000001c000087812 */ /* 0x000fe200078ec0ff */
[----:B------:R1:W-:Y:S01]  /*1890*/  STL [R1+0x90], R24 ;  /* 0x0000901801007387 */ /* 0x0003e20000100800 */
[----:B------:R-:W-:Y:S01]  /*18a0*/  LOP3.LUT R11, R23, 0x38, R88, 0xf8, !PT ;  /* 0x00000038170b7812 */ /* 0x000fe200078ef858 */
[----:B------:R-:W-:Y:S01]  /*18b0*/  IMAD.SHL.U32 R19, R9, 0x2, RZ ;  /* 0x0000000209137824 */ /* 0x000fe200078e00ff */
[----:B------:R-:W-:Y:S01]  /*18c0*/  SHF.R.U32.HI R25, RZ, 0x3, R23 ;  /* 0x00000003ff197819 */ /* 0x000fe20000011617 */
[----:B------:R-:W-:Y:S01]  /*18d0*/  IMAD.IADD R9, R26, 0x1, R14 ;  /* 0x000000011a097824 */ /* 0x000fe200078e020e */
[----:B------:R-:W-:-:S02]  /*18e0*/  LOP3.LUT R10, R8, 0x38, R88, 0xf8, !PT ;  /* 0x00000038080a7812 */ /* 0x000fc400078ef858 */
[----:B------:R-:W-:Y:S02]  /*18f0*/  SHF.R.U32.HI R23, RZ, 0x3, R8 ;  /* 0x00000003ff177819 */ /* 0x000fe40000011608 */
[----:B------:R-:W-:Y:S02]  /*1900*/  SHF.R.S32.HI R8, RZ, 0x1f, R228 ;  /* 0x0000001fff087819 */ /* 0x000fe400000114e4 */
[----:B------:R-:W-:Y:S02]  /*1910*/  LOP3.LUT R7, R7, 0xfffffe00, RZ, 0xc0, !PT ;  /* 0xfffffe0007077812 */ /* 0x000fe400078ec0ff */
[----:B------:R-:W-:Y:S01]  /*1920*/  LOP3.LUT R3, R3, 0xfffffe00, RZ, 0xc0, !PT ;  /* 0xfffffe0003037812 */ /* 0x000fe200078ec0ff */
[----:B------:R2:W-:Y:S01]  /*1930*/  STL [R1+0x10], R8 ;  /* 0x0000100801007387 */ /* 0x0005e20000100800 */
[----:B------:R-:W-:Y:S02]  /*1940*/  LOP3.LUT R13, R7, R12, R13, 0xf6, !PT ;  /* 0x0000000c070d7212 */ /* 0x000fe400078ef60d */
[----:B------:R-:W-:Y:S01]  /*1950*/  LEA R192, R2, 0x2900, 0x1 ;  /* 0x0000290002c07811 */ /* 0x000fe200078e08ff */
[----:B------:R3:W-:Y:S01]  /*1960*/  STL [R1+0x6c], R7 ;  /* 0x00006c0701007387 */ /* 0x0007e20000100800 */
[----:B------:R-:W-:-:S02]  /*1970*/  LEA R14, R13, 0x5100, 0x1 ;  /* 0x000051000d0e7811 */ /* 0x000fc400078e08ff */
[C---:B------:R-:W-:Y:S02]  /*1980*/  SEL R2, R17.reuse, 0xffffffe0, !P5 ;  /* 0xffffffe011027807 */ /* 0x040fe40006800000 */
[----:B------:R-:W-:Y:S02]  /*1990*/  SEL R0, R16, 0xffffffc0, !P2 ;  /* 0xffffffc010007807 */ /* 0x000fe40005000000 */
[----:B-1----:R-:W-:Y:S02]  /*19a0*/  LOP3.LUT R24, R6, 0xfffffe00, RZ, 0xc0, !PT ;  /* 0xfffffe0006187812 */ /* 0x002fe400078ec0ff */
[----:B------:R-:W-:Y:S01]  /*19b0*/  SEL R6, R17, 0xffffffe0, !P0 ;  /* 0xffffffe011067807 */ /* 0x000fe20004000000 */
[----:B------:R-:W-:Y:S01]  /*19c0*/  IMAD.IADD R198, R192, 0x1, R0 ;  /* 0x00000001c0c67824 */ /* 0x000fe200078e0200 */
[----:B------:R-:W-:Y:S01]  /*19d0*/  LOP3.LUT R12, R24, R11, R25, 0xf6, !PT ;  /* 0x0000000b180c7212 */ /* 0x000fe200078ef619 */
[----:B------:R-:W-:Y:S01]  /*19e0*/  STL [R1+0x68], R24 ;  /* 0x0000681801007387 */ /* 0x000fe20000100800 */
[----:B------:R-:W-:-:S02]  /*19f0*/  LOP3.LUT R11, R3, R10, R23, 0xf6, !PT ;  /* 0x0000000a030b7212 */ /* 0x000fc400078ef617 */
[----:B------:R-:W-:Y:S01]  /*1a00*/  LEA R13, R12, 0x5100, 0x1 ;  /* 0x000051000c0d7811 */ /* 0x000fe200078e08ff */
[----:B------:R1:W-:Y:S01]  /*1a10*/  STL [R1+0xec], R3 ;  /* 0x0000ec0301007387 */ /* 0x0003e20000100800 */
[----:B------:R-:W-:Y:S02]  /*1a20*/  LOP3.LUT R10, R22, 0x38, R88, 0xf8, !PT ;  /* 0x00000038160a7812 */ /* 0x000fe400078ef858 */
[----:B------:R-:W-:Y:S01]  /*1a30*/  LEA R12, R11, 0x5100, 0x1 ;  /* 0x000051000b0c7811 */ /* 0x000fe200078e08ff */
[----:B------:R4:W-:Y:S01]  /*1a40*/  STL [R1+0x4c], R9 ;  /* 0x00004c0901007387 */ /* 0x0009e20000100800 */
[----:B------:R-:W-:Y:S02]  /*1a50*/  SHF.R.S32.HI R11, RZ, 0x1f, R19 ;  /* 0x0000001fff0b7819 */ /* 0x000fe40000011413 */
[----:B--2---:R-:W-:Y:S01]  /*1a60*/  SEL R8, R16, 0xffffffc0, !P6 ;  /* 0xffffffc010087807 */ /* 0x004fe20007000000 */
[----:B------:R-:W-:Y:S01]  /*1a70*/  STL [R1+0x4], R19 ;  /* 0x0000041301007387 */ /* 0x000fe20000100800 */
[----:B---3--:R-:W-:-:S02]  /*1a80*/  SEL R7, R18, 0x10, !P1 ;  /* 0x0000001012077807 */ /* 0x008fc40004800000 */
[C---:B------:R-:W-:Y:S01]  /*1a90*/  IADD3 R18, R19.reuse, 0x8, RZ ;  /* 0x0000000813127810 */ /* 0x040fe20007ffe0ff */
[----:B------:R2:W-:Y:S01]  /*1aa0*/  STL [R1+0xe4], R14 ;  /* 0x0000e40e01007387 */ /* 0x0005e20000100800 */
[----:B------:R-:W-:Y:S02]  /*1ab0*/  IADD3 R17, R19, 0x10, RZ ;  /* 0x0000001013117810 */ /* 0x000fe40007ffe0ff */
[----:B------:R-:W-:Y:S01]  /*1ac0*/  LOP3.LUT R10, R20, R10, R21, 0xf6, !PT ;  /* 0x0000000a140a7212 */ /* 0x000fe200078ef615 */
[----:B------:R3:W-:Y:S01]  /*1ad0*/  STL [R1+0xe0], R13 ;  /* 0x0000e00d01007387 */ /* 0x0007e20000100800 */
[----:B------:R-:W-:Y:S02]  /*1ae0*/  IADD3 R203, R192, 0x20, RZ ;  /* 0x00000020c0cb7810 */ /* 0x000fe40007ffe0ff */
[----:B------:R-:W-:Y:S01]  /*1af0*/  LEA R10, R10, 0x5100, 0x1 ;  /* 0x000051000a0a7811 */ /* 0x000fe200078e08ff */
[----:B------:R5:W-:Y:S01]  /*1b00*/  STL [R1+0xdc], R12 ;  /* 0x0000dc0c01007387 */ /* 0x000be20000100800 */
[----:B------:R-:W-:-:S02]  /*1b10*/  @P3 IADD3 R203, R192, -0x20, RZ ;  /* 0xffffffe0c0cb3810 */ /* 0x000fc40007ffe0ff */
[----:B------:R-:W-:Y:S01]  /*1b20*/  LEA R199, R4, 0x5100, 0x1 ;  /* 0x0000510004c77811 */ /* 0x000fe200078e08ff */
[----:B------:R5:W-:Y:S01]  /*1b30*/  STL [R1+0xcc], R11 ;  /* 0x0000cc0b01007387 */ /* 0x000be20000100800 */
[----:B-1----:R-:W-:Y:S01]  /*1b40*/  LOP3.LUT R3, R22, 0x18, R88, 0xf8, !PT ;  /* 0x0000001816037812 */ /* 0x002fe200078ef858 */
[----:B------:R-:W-:Y:S01]  /*1b50*/  IMAD.IADD R195, R0, 0x1, R203 ;  /* 0x0000000100c37824 */ /* 0x000fe200078e02cb */
[----:B------:R-:W-:Y:S01]  /*1b60*/  LEA R193, R5, 0x100, 0x1 ;  /* 0x0000010005c17811 */ /* 0x000fe200078e08ff */
[----:B------:R1:W-:Y:S01]  /*1b70*/  STL [R1+0x88], R18 ;  /* 0x0000881201007387 */ /* 0x0003e20000100800 */
[----:B----4-:R-:W-:Y:S01]  /*1b80*/  LOP3.LUT R9, R20, R3, R21, 0xf6, !PT ;  /* 0x0000000314097212 */ /* 0x010fe200078ef615 */
[----:B------:R-:W-:Y:S01]  /*1b90*/  IMAD.IADD R202, R199, 0x1, R2 ;  /* 0x00000001c7ca7824 */ /* 0x000fe200078e0202 */
[----:B------:R-:W-:Y:S01]  /*1ba0*/  SEL R3, R16, 0xffffffc0, !P4 ;  /* 0xffffffc010037807 */ /* 0x000fe20006000000 */
[----:B------:R4:W-:Y:S01]  /*1bb0*/  STL [R1+0x84], R17 ;  /* 0x0000841101007387 */ /* 0x0009e20000100800 */
[----:B------:R-:W-:Y:S01]  /*1bc0*/  IADD3 R16, R19, 0x18, RZ ;  /* 0x0000001813107810 */ /* 0x000fe20007ffe0ff */
[C---:B------:R-:W-:Y:S01]  /*1bd0*/  IMAD.IADD R197, R2.reuse, 0x1, R193 ;  /* 0x0000000102c57824 */ /* 0x040fe200078e02c1 */
[----:B------:R-:W-:Y:S01]  /*1be0*/  LEA R9, R9, 0x100, 0x1 ;  /* 0x0000010009097811 */ /* 0x000fe200078e08ff */
[----:B------:R-:W-:Y:S01]  /*1bf0*/  IMAD.IADD R200, R199, 0x1, R3 ;  /* 0x00000001c7c87824 */ /* 0x000fe200078e0203 */
[----:B--2---:R-:W-:Y:S01]  /*1c00*/  IADD3 R14, R19, 0x20, RZ ;  /* 0x00000020130e7810 */ /* 0x004fe20007ffe0ff */
[----:B------:R-:W-:Y:S01]  /*1c10*/  STL [R1+0x80], R16 ;  /* 0x0000801001007387 */ /* 0x000fe20000100800 */
[----:B------:R-:W-:Y:S01]  /*1c20*/  IMAD.IADD R194, R3, 0x1, R193 ;  /* 0x0000000103c27824 */ /* 0x000fe200078e02c1 */
[----:B------:R-:W-:Y:S01]  /*1c30*/  SHF.R.S32.HI R249, RZ, 0x1f, R248 ;  /* 0x0000001ffff97819 */ /* 0x000fe200000114f8 */
[C---:B------:R-:W-:Y:S01]  /*1c40*/  IMAD.IADD R201, R2.reuse, 0x1, R200 ;  /* 0x0000000102c97824 */ /* 0x040fe200078e02c8 */
[C---:B---3--:R-:W-:Y:S01]  /*1c50*/  IADD3 R13, R19.reuse, 0x28, RZ ;  /* 0x00000028130d7810 */ /* 0x048fe20007ffe0ff */
[----:B------:R2:W-:Y:S01]  /*1c60*/  STL [R1+0x7c], R14 ;  /* 0x00007c0e01007387 */ /* 0x0005e20000100800 */
[----:B------:R-:W-:Y:S01]  /*1c70*/  SHF.R.S32.HI R89, RZ, 0x1f, R88 ;  /* 0x0000001fff597819 */ /* 0x000fe20000011458 */
[----:B------:R-:W-:Y:S01]  /*1c80*/  IMAD.IADD R196, R2, 0x1, R194 ;  /* 0x0000000102c47824 */ /* 0x000fe200078e02c2 */
[----:B-----5:R-:W-:Y:S01]  /*1c90*/  IADD3 R12, R19, 0x38, RZ ;  /* 0x00000038130c7810 */ /* 0x020fe20007ffe0ff */
[----:B------:R3:W-:Y:S01]  /*1ca0*/  STL [R1+0x78], R13 ;  /* 0x0000780d01007387 */ /* 0x0007e20000100800 */
[----:B------:R-:W-:-:S02]  /*1cb0*/  SHF.R.S32.HI R125, RZ, 0x1f, R124 ;  /* 0x0000001fff7d7819 */ /* 0x000fc4000001147c */
[----:B------:R-:W-:Y:S02]  /*1cc0*/  IADD3 R11, R19, 0x30, RZ ;  /* 0x00000030130b7810 */ /* 0x000fe40007ffe0ff */
[C---:B------:R-:W-:Y:S02]  /*1cd0*/  IADD3 R207, R203.reuse, 0x800, RZ ;  /* 0x00000800cbcf7810 */ /* 0x040fe40007ffe0ff */
[----:B-1----:R-:W-:Y:S01]  /*1ce0*/  SHF.R.S32.HI R18, RZ, 0x1f, R18 ;  /* 0x0000001fff127819 */ /* 0x002fe20000011412 */
[----:B------:R-:W-:Y:S01]  /*1cf0*/  STL [R1+0x74], R11 ;  /* 0x0000740b01007387 */ /* 0x000fe20000100800 */
[C---:B------:R-:W-:Y:S02]  /*1d00*/  IADD3 R206, R203.reuse, 0x1000, RZ ;  /* 0x00001000cbce7810 */ /* 0x040fe40007ffe0ff */
[----:B----4-:R-:W-:Y:S01]  /*1d10*/  SHF.R.S32.HI R17, RZ, 0x1f, R17 ;  /* 0x0000001fff117819 */ /* 0x010fe20000011411 */
[----:B------:R1:W-:Y:S01]  /*1d20*/  STL [R1+0xd8], R10 ;  /* 0x0000d80a01007387 */ /* 0x0003e20000100800 */
[----:B------:R-:W-:-:S02]  /*1d30*/  IADD3 R205, R203, 0x1800, RZ ;  /* 0x00001800cbcd7810 */ /* 0x000fc40007ffe0ff */
[----:B------:R-:W-:Y:S01]  /*1d40*/  IADD3 R204, R203, 0x2000, RZ ;  /* 0x00002000cbcc7810 */ /* 0x000fe20007ffe0ff */
[----:B------:R-:W-:Y:S04]  /*1d50*/  STL [R1+0x70], R12 ;  /* 0x0000700c01007387 */ /* 0x000fe80000100800 */
[----:B------:R4:W-:Y:S01]  /*1d60*/  STL [R1+0x8], R9 ;  /* 0x0000080901007387 */ /* 0x0009e20000100800 */
[----:B--2---:R-:W-:-:S03]  /*1d70*/  SHF.R.S32.HI R14, RZ, 0x1f, R14 ;  /* 0x0000001fff0e7819 */ /* 0x004fc6000001140e */
[----:B------:R-:W-:Y:S01]  /*1d80*/  STL [R1+0xc8], R18 ;  /* 0x0000c81201007387 */ /* 0x000fe20000100800 */
[----:B---3--:R-:W-:-:S03]  /*1d90*/  SHF.R.S32.HI R13, RZ, 0x1f, R13 ;  /* 0x0000001fff0d7819 */ /* 0x008fc6000001140d */
[----:B------:R-:W-:Y:S01]  /*1da0*/  STL [R1+0xc4], R17 ;  /* 0x0000c41101007387 */ /* 0x000fe20000100800 */
[----:B-1----:R-:W-:-:S05]  /*1db0*/  SHF.R.S32.HI R10, RZ, 0x1f, R16 ;  /* 0x0000001fff0a7819 */ /* 0x002fca0000011410 */
[----:B------:R1:W-:Y:S01]  /*1dc0*/  STL [R1+0xc0], R10 ;  /* 0x0000c00a01007387 */ /* 0x0003e20000100800 */
[----:B----4-:R-:W-:-:S03]  /*1dd0*/  IMAD.IADD R9, R9, 0x1, R8 ;  /* 0x0000000109097824 */ /* 0x010fc600078e0208 */
[----:B------:R-:W-:Y:S04]  /*1de0*/  STL [R1+0xbc], R14 ;  /* 0x0000bc0e01007387 */ /* 0x000fe80000100800 */
[----:B------:R-:W-:Y:S01]  /*1df0*/  STL [R1+0xb8], R13 ;  /* 0x0000b80d01007387 */ /* 0x000fe20000100800 */
[----:B-1----:R-:W-:Y:S02]  /*1e00*/  SHF.R.S32.HI R10, RZ, 0x1f, R11 ;  /* 0x0000001fff0a7819 */ /* 0x002fe4000001140b */
[----:B------:R-:W-:-:S03]  /*1e10*/  LEA R11, R15, 0x80, 0x1 ;  /* 0x000000800f0b7811 */ /* 0x000fc600078e08ff */
[----:B------:R1:W-:Y:S02]  /*1e20*/  STL [R1+0xb4], R10 ;  /* 0x0000b40a01007387 */ /* 0x0003e40000100800 */
[----:B------:R-:W-:Y:S01]  /*1e30*/  IMAD.IADD R0, R11, 0x1, R6 ;  /* 0x000000010b007824 */ /* 0x000fe200078e0206 */
[----:B-1----:R-:W-:-:S05]  /*1e40*/  SHF.R.S32.HI R10, RZ, 0x1f, R12 ;  /* 0x0000001fff0a7819 */ /* 0x002fca000001140c */
[----:B------:R1:W-:Y:S04]  /*1e50*/  STL [R1+0xb0], R10 ;  /* 0x0000b00a01007387 */ /* 0x0003e80000100800 */
[----:B------:R-:W-:Y:S04]  /*1e60*/  STL [R1+0x94], R11 ;  /* 0x0000940b01007387 */ /* 0x000fe80000100800 */
[----:B------:R2:W-:Y:S01]  /*1e70*/  STL [R1+0xc], R9 ;  /* 0x00000c0901007387 */ /* 0x0005e20000100800 */
[----:B-1----:R-:W-:-:S04]  /*1e80*/  IMAD.IADD R10, R11, 0x1, R8 ;  /* 0x000000010b0a7824 */ /* 0x002fc800078e0208 */
[----:B------:R-:W-:Y:S01]  /*1e90*/  IMAD.IADD R4, R6, 0x1, R10 ;  /* 0x0000000106047824 */ /* 0x000fe200078e020a */
[----:B------:R-:W-:Y:S01]  /*1ea0*/  STL [R1+0x98], R10 ;  /* 0x0000980a01007387 */ /* 0x000fe20000100800 */
[----:B--2---:R-:W-:-:S03]  /*1eb0*/  IMAD.IADD R9, R11, 0x1, R7 ;  /* 0x000000010b097824 */ /* 0x004fc600078e0207 */
[----:B------:R1:W-:Y:S01]  /*1ec0*/  STL [R1+0xac], R0 ;  /* 0x0000ac0001007387 */ /* 0x0003e20000100800 */
[----:B------:R-:W-:Y:S02]  /*1ed0*/  IMAD.IADD R3, R7, 0x1, R4 ;  /* 0x0000000107037824 */ /* 0x000fe400078e0204 */
[----:B------:R-:W-:Y:S01]  /*1ee0*/  IMAD.IADD R5, R9, 0x1, R6 ;  /* 0x0000000109057824 */ /* 0x000fe200078e0206 */
[----:B------:R-:W-:Y:S01]  /*1ef0*/  STL [R1+0xa4], R9 ;  /* 0x0000a40901007387 */ /* 0x000fe20000100800 */
[----:B-1----:R-:W-:-:S05]  /*1f00*/  IMAD.IADD R0, R7, 0x1, R10 ;  /* 0x0000000107007824 */ /* 0x002fca00078e020a */
[----:B------:R1:W-:Y:S04]  /*1f10*/  STL [R1+0xa0], R0 ;  /* 0x0000a00001007387 */ /* 0x0003e80000100800 */
[----:B------:R2:W-:Y:S04]  /*1f20*/  STL [R1+0xa8], R5 ;  /* 0x0000a80501007387 */ /* 0x0005e80000100800 */
[----:B------:R2:W-:Y:S04]  /*1f30*/  STL [R1+0x9c], R4 ;  /* 0x00009c0401007387 */ /* 0x0005e80000100800 */
[----:B------:R2:W-:Y:S01]  /*1f40*/  STL [R1+0xd4], R3 ;  /* 0x0000d40301007387 */ /* 0x0005e20000100800 */
[----:B-1----:R-:W-:-:S05]  /*1f50*/  IMAD.IADD R0, R6, 0x1, R0 ;  /* 0x0000000106007824 */ /* 0x002fca00078e0200 */
[----:B------:R2:W-:Y:S02]  /*1f60*/  STL [R1+0xd0], R0 ;  /* 0x0000d00001007387 */ /* 0x0005e40000100800 */
.L_x_1208:
[----:B------:R-:W3:Y:S01]  /*1f70*/  LDL R25, [R1+0x5c] ;  /* 0x00005c0001197983 */ /* 0x000ee20000100800 */
[----:B------:R-:W-:Y:S01]  /*1f80*/  ISETP.NE.U32.AND P0, PT, RZ, c[0x0][0x370], PT ;  /* 0x0000dc00ff007a0c */ /* 0x000fe20003f05070 */
[----:B------:R-:W-:Y:S01]  /*1f90*/  IMAD.MOV.U32 R147, RZ, RZ, 0x4 ;  /* 0x00000004ff937424 */ /* 0x000fe200078e00ff */
[----:B------:R-:W-:Y:S01]  /*1fa0*/  ISETP.NE.U32.AND P1, PT, RZ, c[0x0][0x360], PT ;  /* 0x0000d800ff007a0c */ /* 0x000fe20003f25070 */
[----:B------:R-:W-:Y:S01]  /*1fb0*/  IMAD.MOV.U32 R12, RZ, RZ, RZ ;  /* 0x000000ffff0c7224 */ /* 0x000fe200078e00ff */
[----:B------:R-:W-:Y:S01]  /*1fc0*/  ISETP.NE.AND.EX P2, PT, RZ, c[0x0][0x374], PT, P0 ;  /* 0x0000dd00ff007a0c */ /* 0x000fe20003f45300 */
[----:B------:R-:W-:Y:S01]  /*1fd0*/  IMAD.MOV.U32 R142, RZ, RZ, RZ ;  /* 0x000000ffff8e7224 */ /* 0x000fe200078e00ff */
[----:B------:R-:W-:Y:S01]  /*1fe0*/  ISETP.NE.AND.EX P0, PT, RZ, c[0x0][0x364], PT, P1 ;  /* 0x0000d900ff007a0c */ /* 0x000fe20003f05310 */
[----:B------:R-:W-:Y:S01]  /*1ff0*/  CS2R R14, SRZ ;  /* 0x00000000000e7805 */ /* 0x000fe2000001ff00 */
[----:B------:R-:W-:Y:S02]  /*2000*/  ISETP.NE.U32.AND P1, PT, RZ, c[0x0][0x348], PT ;  /* 0x0000d200ff007a0c */ /* 0x000fe40003f25070 */
[----:B------:R-:W-:-:S02]  /*2010*/  ISETP.NE.U32.AND P3, PT, RZ, c[0x0][0x350], PT ;  /* 0x0000d400ff007a0c */ /* 0x000fc40003f65070 */
[----:B------:R-:W-:Y:S02]  /*2020*/  ISETP.NE.U32.AND P5, PT, RZ, c[0x0][0x358], PT ;  /* 0x0000d600ff007a0c */ /* 0x000fe40003fa5070 */
[----:B------:R-:W-:Y:S02]  /*2030*/  ISETP.NE.AND.EX P1, PT, RZ, c[0x0][0x34c], PT, P1 ;  /* 0x0000d300ff007a0c */ /* 0x000fe40003f25310 */
[----:B------:R-:W-:Y:S02]  /*2040*/  ISETP.NE.AND.EX P3, PT, RZ, c[0x0][0x354], PT, P3 ;  /* 0x0000d500ff007a0c */ /* 0x000fe40003f65330 */
[----:B------:R-:W-:Y:S01]  /*2050*/  ISETP.NE.AND.EX P5, PT, RZ, c[0x0][0x35c], PT, P5 ;  /* 0x0000d700ff007a0c */ /* 0x000fe20003fa5350 */
[----:B---3--:R-:W-:-:S04]  /*2060*/  @P2 IMAD.WIDE R10, R25, R147, c[0x0][0x370] ;  /* 0x0000dc00190a2625 */ /* 0x008fc800078e0293 */
[CC--:B------:R-:W-:Y:S01]  /*2070*/  @P0 IMAD.WIDE R8, R25.reuse, R147.reuse, c[0x0][0x360] ;  /* 0x0000d80019080625 */ /* 0x0c0fe200078e0293 */
[----:B------:R-:W3:Y:S03]  /*2080*/  @P2 LDG.E R12, [R10.64] ;  /* 0x000000080a0c2981 */ /* 0x000ee6000c1e1900 */
[CC--:B------:R-:W-:Y:S01]  /*2090*/  IMAD.WIDE R6, R25.reuse, R147.reuse, c[0x0][0x348] ;  /* 0x0000d20019067625 */ /* 0x0c0fe200078e0293 */
[----:B------:R1:W5:Y:S03]  /*20a0*/  @P0 LDG.E R252, [R8.64] ;  /* 0x0000000808fc0981 */ /* 0x000366000c1e1900 */
[CC--:B--2---:R-:W-:Y:S01]  /*20b0*/  IMAD.WIDE R4, R25.reuse, R147.reuse, c[0x0][0x350] ;  /* 0x0000d40019047625 */ /* 0x0c4fe200078e0293 */
[----:B------:R1:W5:Y:S03]  /*20c0*/  @P1 LDG.E R142, [R6.64] ;  /* 0x00000008068e1981 */ /* 0x000366000c1e1900 */
[----:B------:R-:W-:Y:S01]  /*20d0*/  IMAD.WIDE R2, R25, R147, c[0x0][0x358] ;  /* 0x0000d60019027625 */ /* 0x000fe200078e0293 */
[----:B------:R1:W5:Y:S04]  /*20e0*/  @P3 LDG.E R15, [R4.64] ;  /* 0x00000008040f3981 */ /* 0x000368000c1e1900 */
[----:B------:R1:W5:Y:S01]  /*20f0*/  @P5 LDG.E R14, [R2.64] ;  /* 0x00000008020e5981 */ /* 0x000362000c1e1900 */
[----:B------:R-:W-:Y:S03]  /*2100*/  YIELD ;  /* 0x0000000000007946 */ /* 0x000fe60003800000 */
[----:B---3--:R1:W-:Y:S01]  /*2110*/  STL [R1+0x48], R12 ;  /* 0x0000480c01007387 */ /* 0x0083e20000100800 */
[----:B------:R-:W-:Y:S05]  /*2120*/  @P0 BRA `(.L_x_910) ;  /* 0x0000005000000947 */ /* 0x000fea0003800000 */
[----:B-----5:R-:W-:Y:S01]  /*2130*/  MOV R252, c[0x0][0x168] ;  /* 0x00005a0000fc7a02 */ /* 0x020fe20000000f00 */
[----:B------:R-:W-:Y:S05]  /*2140*/  @!P1 BRA `(.L_x_910) ;  /* 0x0000003000009947 */ /* 0x000fea0003800000 */
[----:B-1----:R-:W2:Y:S04]  /*2150*/  LDG.E R8, [R6.64] ;  /* 0x0000000806087981 */ /* 0x002ea8000c1e1900 */
[----:B------:R-:W2:Y:S02]  /*2160*/  LDG.E R0, [R6.64+0x4] ;  /* 0x0000040806007981 */ /* 0x000ea4000c1e1900 */
[----:B--2---:R-:W-:-:S02]  /*2170*/  IADD3 R252, -R8, R0, RZ ;  /* 0x0000000008fc7210 */ /* 0x004fc40007ffe1ff */
.L_x_910:
[----:B------:R-:W-:-:S04]  /*2180*/  ISETP.NE.U32.AND P0, PT, RZ, c[0x0][0x368], PT ;  /* 0x0000da00ff007a0c */ /* 0x000fc80003f05070 */
[----:B------:R-:W-:-:S13]  /*2190*/  ISETP.NE.AND.EX P0, PT, RZ, c[0x0][0x36c], PT, P0 ;  /* 0x0000db00ff007a0c */ /* 0x000fda0003f05300 */
[----:B------:R-:W-:Y:S05]  /*21a0*/  @!P0 BRA `(.L_x_911) ;  /* 0x0000003000008947 */ /* 0x000fea0003800000 */
[----:B-1----:R-:W-:-:S05]  /*21b0*/  IMAD.WIDE R4, R25, R147, c[0x0][0x368] ;  /* 0x0000da0019047625 */ /* 0x002fca00078e0293 */
[----:B------:R1:W5:Y:S01]  /*21c0*/  LDG.E R13, [R4.64] ;  /* 0x00000008040d7981 */ /* 0x000362000c1e1900 */
[----:B------:R-:W-:Y:S05]  /*21d0*/  BRA `(.L_x_912) ;  /* 0x0000005000007947 */ /* 0x000fea0003800000 */
.L_x_911:
[----:B------:R-:W-:Y:S01]  /*21e0*/  MOV R13, UR6 ;  /* 0x00000006000d7c02 */ /* 0x000fe20008000f00 */
[----:B------:R-:W-:Y:S05]  /*21f0*/  @!P3 BRA `(.L_x_912) ;  /* 0x000000300000b947 */ /* 0x000fea0003800000 */
[----:B-1----:R-:W2:Y:S04]  /*2200*/  LDG.E R6, [R4.64] ;  /* 0x0000000804067981 */ /* 0x002ea8000c1e1900 */
[----:B------:R-:W2:Y:S02]  /*2210*/  LDG.E R0, [R4.64+0x4] ;  /* 0x0000040804007981 */ /* 0x000ea4000c1e1900 */
[----:B--2---:R-:W-:Y:S02]  /*2220*/  IADD3 R13, -R6, R0, RZ ;  /* 0x00000000060d7210 */ /* 0x004fe40007ffe1ff */
.L_x_912:
[----:B-1----:R1:W2:Y:S04]  /*2230*/  @P5 LDG.E R4, [R2.64] ;  /* 0x0000000802045981 */ /* 0x0022a8000c1e1900 */
[----:B------:R1:W2:Y:S04]  /*2240*/  @P5 LDG.E R0, [R2.64+0x4] ;  /* 0x0000040802005981 */ /* 0x0002a8000c1e1900 */
[----:B------:R-:W3:Y:S01]  /*2250*/  LDL.LU R5, [R1+0x54] ;  /* 0x0000540001057983 */ /* 0x000ee20000300800 */
[----:B------:R-:W-:-:S04]  /*2260*/  ISETP.NE.U32.AND P0, PT, RZ, c[0x0][0x378], PT ;  /* 0x0000de00ff007a0c */ /* 0x000fc80003f05070 */
[----:B------:R-:W-:Y:S01]  /*2270*/  ISETP.NE.AND.EX P0, PT, RZ, c[0x0][0x37c], PT, P0 ;  /* 0x0000df00ff007a0c */ /* 0x000fe20003f05300 */
[----:B-----5:R-:W-:Y:S02]  /*2280*/  IMAD.MOV.U32 R130, RZ, RZ, R13 ;  /* 0x000000ffff827224 */ /* 0x020fe400078e000d */
[----:B------:R-:W-:Y:S02]  /*2290*/  IMAD.MOV.U32 R6, RZ, RZ, c[0x0][0x2c4] ;  /* 0x0000b100ff067624 */ /* 0x000fe400078e00ff */
[----:B------:R-:W-:-:S03]  /*22a0*/  IMAD.IADD R12, R13, 0x1, -R12 ;  /* 0x000000010d0c7824 */ /* 0x000fc600078e0a0c */
[----:B------:R-:W-:-:S05]  /*22b0*/  ISETP.NE.AND P2, PT, R6, 0x1, PT ;  /* 0x000000010600780c */ /* 0x000fca0003f45270 */
[----:B-1----:R-:W-:-:S05]  /*22c0*/  @P0 IMAD.WIDE R2, R25, R147, c[0x0][0x378] ;  /* 0x0000de0019020625 */ /* 0x002fca00078e0293 */
[----:B------:R1:W5:Y:S01]  /*22d0*/  @P0 LDG.E R130, [R2.64] ;  /* 0x0000000802820981 */ /* 0x000362000c1e1900 */
[----:B------:R-:W-:Y:S01]  /*22e0*/  IMAD.MOV.U32 R6, RZ, RZ, c[0x0][0x32c] ;  /* 0x0000cb00ff067624 */ /* 0x000fe200078e00ff */
[----:B------:R-:W-:-:S04]  /*22f0*/  LOP3.LUT R209, R209, 0xffffffef, RZ, 0xc0, !PT ;  /* 0xffffffefd1d17812 */ /* 0x000fc800078ec0ff */
[----:B------:R-:W-:Y:S01]  /*2300*/  ISETP.GE.AND P1, PT, R6, 0x1, PT ;  /* 0x000000010600780c */ /* 0x000fe20003f26270 */
[----:B-1----:R-:W-:Y:S01]  /*2310*/  IMAD.MOV.U32 R2, RZ, RZ, c[0x0][0x228] ;  /* 0x00008a00ff027624 */ /* 0x002fe200078e00ff */
[----:B------:R-:W-:-:S04]  /*2320*/  @P2 LOP3.LUT R209, R209, 0x10, RZ, 0xfc, !PT ;  /* 0x00000010d1d12812 */ /* 0x000fc800078efcff */
[----:B------:R-:W-:-:S07]  /*2330*/  LOP3.LUT R209, R209, 0xfffffffb, RZ, 0xc0, !PT ;  /* 0xfffffffbd1d17812 */ /* 0x000fce00078ec0ff */
[----:B------:R-:W-:Y:S01]  /*2340*/  @P1 LOP3.LUT R209, R209, 0x4, RZ, 0xfc, !PT ;  /* 0x00000004d1d11812 */ /* 0x000fe200078efcff */
[----:B--2---:R-:W-:Y:S02]  /*2350*/  @P5 IMAD.IADD R2, R0, 0x1, -R4 ;  /* 0x0000000100025824 */ /* 0x004fe400078e0a04 */
[----:B---3--:R-:W-:Y:S02]  /*2360*/  IMAD.SHL.U32 R8, R5, 0x80, RZ ;  /* 0x0000008005087824 */ /* 0x008fe400078e00ff */
[----:B------:R-:W-:-:S03]  /*2370*/  IMAD.IADD R7, R12, 0x1, R2 ;  /* 0x000000010c077824 */ /* 0x000fc600078e0202 */
[----:B------:R1:W-:Y:S01]  /*2380*/  STL [R1+0x44], R8 ;  /* 0x0000440801007387 */ /* 0x0003e20000100800 */
[----:B------:R-:W-:-:S03]  /*2390*/  IADD3 R0, R8, 0x7f, RZ ;  /* 0x0000007f08007810 */ /* 0x000fc60007ffe0ff */
[----:B------:R1:W-:Y:S02]  /*23a0*/  STL [R1], R7 ;  /* 0x0000000701007387 */ /* 0x0003e40000100800 */
[----:B------:R-:W-:Y:S01]  /*23b0*/  @P2 IMAD.HI.U32 R4, R0, c[0x0][0x2c8], RZ ;  /* 0x0000b20000042a27 */ /* 0x000fe200078e00ff */
[----:B------:R-:W-:-:S04]  /*23c0*/  IADD3 R3, R7, 0x4f, RZ ;  /* 0x0000004f07037810 */ /* 0x000fc80007ffe0ff */
[----:B------:R-:W-:Y:S01]  /*23d0*/  @P2 SHF.R.U32.HI R0, RZ, c[0x0][0x2cc], R4 ;  /* 0x0000b300ff002a19 */ /* 0x000fe20000011604 */
[----:B------:R-:W-:Y:S01]  /*23e0*/  IMAD.HI R3, R3, 0x66666667, RZ ;  /* 0x6666666703037827 */ /* 0x000fe200078e02ff */
[----:B------:R-:W-:-:S04]  /*23f0*/  IADD3 R4, R7, 0x1, -R252 ;  /* 0x0000000107047810 */ /* 0x000fc80007ffe8fc */
[----:B------:R-:W-:Y:S01]  /*2400*/  SHF.R.U32.HI R5, RZ, 0x1f, R3 ;  /* 0x0000001fff057819 */ /* 0x000fe20000011603 */
[----:B------:R-:W-:-:S03]  /*2410*/  IMAD.IADD R0, R4, 0x1, R0 ;  /* 0x0000000104007824 */ /* 0x000fc600078e0200 */
[----:B------:R-:W-:Y:S02]  /*2420*/  LEA.HI.SX32 R143, R3, R5, 0x1b ;  /* 0x00000005038f7211 */ /* 0x000fe400078fdaff */
        /* <DEDUP_REMOVED lines=12> */
.L_x_915:
[----:B------:R-:W-:-:S13]  /*24f0*/  ISETP.NE.AND P0, PT, R6, 0x1, PT ;  /* 0x000000010600780c */ /* 0x000fda0003f05270 */
[----:B------:R-:W-:-:S05]  /*2500*/  @P0 IMAD.HI.U32 R0, R3, c[0x0][0x330], RZ ;  /* 0x0000cc0003000a27 */ /* 0x000fca00078e00ff */
[----:B------:R-:W-:Y:S02]  /*2510*/  @P0 SHF.R.U32.HI R3, RZ, c[0x0][0x334], R0 ;  /* 0x0000cd00ff030a19 */ /* 0x000fe40000011600 */
.L_x_916:
[----:B------:R-:W-:Y:S05]  /*2520*/  BSYNC B0 ;  /* 0x0000000000007941 */ /* 0x000fea0003800000 */
.L_x_914:
[----:B------:R-:W-:-:S05]  /*2530*/  IMAD R3, R3, R6, c[0x0][0x32c] ;  /* 0x0000cb0003037624 */ /* 0x000fca00078e0206 */
[----:B------:R-:W-:-:S04]  /*2540*/  IMNMX R4, R4, R3, PT ;  /* 0x0000000304047217 */ /* 0x000fc80003800200 */
.L_x_913:
[----:B------:R-:W-:Y:S01]  /*2550*/  IADD3 R4, R4, 0x4f, RZ ;  /* 0x0000004f04047810 */ /* 0x000fe20007ffe0ff */
[----:B------:R-:W-:-:S04]  /*2560*/  @P2 IMAD.HI.U32 R3, R8, c[0x0][0x2c8], RZ ;  /* 0x0000b20008032a27 */ /* 0x000fc800078e00ff */
[----:B------:R-:W-:-:S04]  /*2570*/  IMAD.HI R4, R4, 0x66666667, RZ ;  /* 0x6666666704047827 */ /* 0x000fc800078e02ff */
[----:B------:R-:W-:Y:S01]  /*2580*/  IMAD.MOV.U32 R0, RZ, RZ, R8 ;  /* 0x000000ffff007224 */ /* 0x000fe200078e0008 */
[----:B------:R-:W-:Y:S01]  /*2590*/  @P2 SHF.R.U32.HI R0, RZ, c[0x0][0x2cc], R3 ;  /* 0x0000b300ff002a19 */ /* 0x000fe20000011603 */
[----:B------:R-:W-:Y:S01]  /*25a0*/  IMAD.IADD R229, R7, 0x1, -R252 ;  /* 0x0000000107e57824 */ /* 0x000fe200078e0afc */
[----:B------:R-:W-:-:S03]  /*25b0*/  SHF.R.U32.HI R3, RZ, 0x1f, R4 ;  /* 0x0000001fff037819 */ /* 0x000fc60000011604 */
[----:B------:R-:W-:Y:S01]  /*25c0*/  IMAD.IADD R0, R229, 0x1, R0 ;  /* 0x00000001e5007824 */ /* 0x000fe200078e0200 */
[----:B-1----:R-:W-:-:S04]  /*25d0*/  LEA.HI.SX32 R7, R4, R3, 0x1b ;  /* 0x0000000304077211 */ /* 0x002fc800078fdaff */
[----:B------:R-:W-:Y:S02]  /*25e0*/  IADD3 R3, R0, -c[0x0][0x324], RZ ;  /* 0x8000c90000037a10 */ /* 0x000fe40007ffe0ff */
        /* <DEDUP_REMOVED lines=11> */
.L_x_919:
[----:B------:R-:W-:-:S13]  /*26a0*/  ISETP.NE.AND P0, PT, R6, 0x1, PT ;  /* 0x000000010600780c */ /* 0x000fda0003f05270 */
[----:B------:R-:W-:-:S05]  /*26b0*/  @P0 IMAD.HI.U32 R4, R0, c[0x0][0x330], RZ ;  /* 0x0000cc0000040a27 */ /* 0x000fca00078e00ff */
[----:B------:R-:W-:Y:S02]  /*26c0*/  @P0 SHF.R.U32.HI R0, RZ, c[0x0][0x334], R4 ;  /* 0x0000cd00ff000a19 */ /* 0x000fe40000011604 */
.L_x_920:
[----:B------:R-:W-:Y:S05]  /*26d0*/  BSYNC B0 ;  /* 0x0000000000007941 */ /* 0x000fea0003800000 */
.L_x_918:
[----:B------:R-:W-:-:S05]  /*26e0*/  IMAD R0, R0, c[0x0][0x32c], RZ ;  /* 0x0000cb0000007a24 */ /* 0x000fca00078e02ff */
[----:B------:R-:W-:-:S04]  /*26f0*/  IMNMX R3, R3, R0, !PT ;  /* 0x0000000003037217 */ /* 0x000fc80007800200 */
.L_x_917:
        /* <DEDUP_REMOVED lines=12> */
[----:B------:R-:W-:Y:S02]  /*27c0*/  SHF.R.U32.HI R8, RZ, 0x10, R3 ;  /* 0x00000010ff087819 */ /* 0x000fe40000011603 */
[----:B------:R-:W-:Y:S02]  /*27d0*/  LOP3.LUT R17, R3, 0xff, RZ, 0xc0, !PT ;  /* 0x000000ff03117812 */ /* 0x000fe400078ec0ff */
[C---:B------:R-:W-:Y:S01]  /*27e0*/  ISETP.NE.AND P1, PT, R8.reuse, RZ, PT ;  /* 0x000000ff0800720c */ /* 0x040fe20003f25270 */
[----:B------:R1:W-:Y:S03]  /*27f0*/  STL [R1+0x54], R8 ;  /* 0x0000540801007387 */ /* 0x0003e60000100800 */
[----:B------:R-:W-:Y:S01]  /*2800*/  SEL R129, R8, c[0x0][0x338], P1 ;  /* 0x0000ce0008817a07 */ /* 0x000fe20000800000 */
[----:B------:R1:W-:Y:S01]  /*2810*/  STL [R1+0x8c], R17 ;  /* 0x00008c1101007387 */ /* 0x0003e20000100800 */
[----:B------:R-:W-:Y:S05]  /*2820*/  @!P0 BRA `(.L_x_922) ;  /* 0x000001d000008947 */ /* 0x000fea0003800000 */
[----:B------:R-:W-:Y:S02]  /*2830*/  IABS R3, R129 ;  /* 0x0000008100037213 */ /* 0x000fe40000000000 */
[----:B------:R-:W-:-:S02]  /*2840*/  IADD3 R4, R129, -0x1, R7 ;  /* 0xffffffff81047810 */ /* 0x000fc40007ffe007 */
[----:B------:R-:W2:Y:S03]  /*2850*/  I2F.RP R0, R3 ;  /* 0x0000000300007306 */ /* 0x000ea60000209400 */
[----:B-1----:R-:W-:Y:S02]  /*2860*/  IMAD.IADD R8, R4, 0x1, -R6 ;  /* 0x0000000104087824 */ /* 0x002fe400078e0a06 */
[----:B------:R-:W-:-:S03]  /*2870*/  IMAD.MOV.U32 R4, RZ, RZ, RZ ;  /* 0x000000ffff047224 */ /* 0x000fc600078e00ff */
[----:B------:R-:W-:Y:S01]  /*2880*/  IABS R11, R8 ;  /* 0x00000008000b7213 */ /* 0x000fe20000000000 */
[----:B--2---:R-:W1:Y:S02]  /*2890*/  MUFU.RCP R0, R0 ;  /* 0x0000000000007308 */ /* 0x004e640000001000 */
        /* <DEDUP_REMOVED lines=22> */
.L_x_922:
[----:B------:R-:W-:Y:S05]  /*2a00*/  BSYNC B0 ;  /* 0x0000000000007941 */ /* 0x000fea0003800000 */
.L_x_921:
[----:B------:R-:W-:-:S04]  /*2a10*/  IMAD R3, R17, R0, R6 ;  /* 0x0000000011037224 */ /* 0x000fc800078e0206 */
[C---:B------:R-:W-:Y:S02]  /*2a20*/  IMAD.IADD R0, R3.reuse, 0x1, R0 ;  /* 0x0000000103007824 */ /* 0x040fe400078e0200 */
[----:B------:R-:W-:-:S03]  /*2a30*/  IMAD R3, R3, 0x50, -R12 ;  /* 0x0000005003037824 */ /* 0x000fc600078e0a0c */
[----:B------:R-:W-:Y:S02]  /*2a40*/  IMNMX R0, R7, R0, PT ;  /* 0x0000000007007217 */ /* 0x000fe40003800200 */
[----:B------:R-:W-:-:S03]  /*2a50*/  IMNMX R3, RZ, R3, !PT ;  /* 0x00000003ff037217 */ /* 0x000fc60007800200 */
[----:B------:R-:W-:Y:S02]  /*2a60*/  IMAD R0, R0, 0x50, -R12 ;  /* 0x0000005000007824 */ /* 0x000fe400078e0a0c */
[----:B------:R-:W-:-:S03]  /*2a70*/  IMAD.WIDE.U32 R4, R3, -0x33333333, RZ ;  /* 0xcccccccd03047825 */ /* 0x000fc600078e00ff */
        /* <DEDUP_REMOVED lines=11> */
[----:B------:R-:W2:Y:S03]  /*2b30*/  S2R R9, SR_TID.X ;  /* 0x0000000000097919 */ /* 0x000ea60000002100 */
[----:B------:R-:W-:-:S13]  /*2b40*/  ISETP.NE.AND.EX P4, PT, RZ, c[0x0][0x344], PT, P0 ;  /* 0x0000d100ff007a0c */ /* 0x000fda0003f85300 */
[----:B------:R-:W-:-:S05]  /*2b50*/  @P4 IMAD.WIDE R4, R25, R147, c[0x0][0x340] ;  /* 0x0000d00019044625 */ /* 0x000fca00078e0293 */
[----:B------:R3:W4:Y:S01]  /*2b60*/  @P4 LDG.E R21, [R4.64] ;  /* 0x0000000804154981 */ /* 0x000722000c1e1900 */
[----:B-12---:R-:W-:-:S04]  /*2b70*/  SHF.R.S32.HI R8, RZ, 0x1f, R9 ;  /* 0x0000001fff087819 */ /* 0x006fc80000011409 */
[----:B------:R-:W-:-:S04]  /*2b80*/  LEA.HI R8, R8, R9, RZ, 0x3 ;  /* 0x0000000908087211 */ /* 0x000fc800078f18ff */
[----:B------:R-:W-:Y:S02]  /*2b90*/  SHF.R.S32.HI R8, RZ, 0x3, R8 ;  /* 0x00000003ff087819 */ /* 0x000fe40000011408 */
[----:B------:R-:W-:Y:S02]  /*2ba0*/  SHF.R.S32.HI R3, RZ, 0x1f, R14 ;  /* 0x0000001fff037819 */ /* 0x000fe4000001140e */
[----:B------:R-:W-:-:S04]  /*2bb0*/  IADD3 R102, P0, R8, R14, RZ ;  /* 0x0000000e08667210 */ /* 0x000fc80007f1e0ff */
[----:B------:R-:W-:-:S05]  /*2bc0*/  LEA.HI.X.SX32 R103, R8, R3, 0x1, P0 ;  /* 0x0000000308677211 */ /* 0x000fca00000f0eff */
[----:B------:R-:W-:Y:S02]  /*2bd0*/  IMAD R3, R103, c[0x0][0x238], RZ ;  /* 0x00008e0067037a24 */ /* 0x000fe400078e02ff */
[----:B---3--:R-:W-:Y:S01]  /*2be0*/  IMAD.WIDE.U32 R4, R102, c[0x0][0x238], R248 ;  /* 0x00008e0066047a25 */ /* 0x008fe200078e00f8 */
[----:B------:R-:W-:-:S03]  /*2bf0*/  LOP3.LUT R24, R16, 0xffff, RZ, 0xc0, !PT ;  /* 0x0000ffff10187812 */ /* 0x000fc600078ec0ff */
[----:B------:R-:W-:Y:S01]  /*2c00*/  IMAD R3, R102, c[0x0][0x23c], R3 ;  /* 0x00008f0066037a24 */ /* 0x000fe200078e0203 */
[----:B------:R-:W-:-:S03]  /*2c10*/  SHF.R.S32.HI R20, RZ, 0x1f, R25 ;  /* 0x0000001fff147819 */ /* 0x000fc60000011419 */
[----:B------:R-:W-:Y:S01]  /*2c20*/  IMAD.IADD R5, R5, 0x1, R3 ;  /* 0x0000000105057824 */ /* 0x000fe200078e0203 */
[----:B------:R-:W-:Y:S01]  /*2c30*/  SEL R22, R20, RZ, !P5 ;  /* 0x000000ff14167207 */ /* 0x000fe20006800000 */
[----:B------:R-:W-:Y:S01]  /*2c40*/  IMAD.MOV.U32 R134, RZ, RZ, 0x50 ;  /* 0x00000050ff867424 */ /* 0x000fe200078e00ff */
[----:B------:R-:W-:Y:S01]  /*2c50*/  IADD3 R29, R0, -0x1, RZ ;  /* 0xffffffff001d7810 */ /* 0x000fe20007ffe0ff */
[----:B------:R-:W-:Y:S01]  /*2c60*/  IMAD.WIDE.U32 R4, R24, c[0x0][0x240], R4 ;  /* 0x0000900018047a25 */ /* 0x000fe200078e0004 */
[----:B------:R-:W-:Y:S02]  /*2c70*/  IADD3 R114, -R8, R2, RZ ;  /* 0x0000000208727210 */ /* 0x000fe40007ffe1ff */
[----:B------:R-:W-:Y:S01]  /*2c80*/  SEL R23, R25, RZ, !P5 ;  /* 0x000000ff19177207 */ /* 0x000fe20006800000 */
[----:B------:R-:W-:Y:S02]  /*2c90*/  IMAD R5, R24, c[0x0][0x244], R5 ;  /* 0x0000910018057a24 */ /* 0x000fe400078e0205 */
[----:B------:R-:W-:-:S02]  /*2ca0*/  IMAD R0, R22, c[0x0][0x248], RZ ;  /* 0x0000920016007a24 */ /* 0x000fc400078e02ff */
        /* <DEDUP_REMOVED lines=15> */
[----:B------:R-:W-:-:S03]  /*2da0*/  MOV R16, c[0x0][0x238] ;  /* 0x00008e0000107a02 */ /* 0x000fc60000000f00 */
[----:B------:R-:W-:Y:S01]  /*2db0*/  IMAD.IADD R5, R5, 0x1, R0 ;  /* 0x0000000105057824 */ /* 0x000fe200078e0200 */
[----:B------:R-:W-:Y:S02]  /*2dc0*/  @P0 LEA R6, P2, R4, c[0x0][0x220], 0x1 ;  /* 0x0000880004060a11 */ /* 0x000fe400078408ff */
[----:B------:R-:W-:Y:S02]  /*2dd0*/  SHF.L.U32 R152, R16, 0x4, RZ ;  /* 0x0000000410987819 */ /* 0x000fe400000006ff */
[----:B------:R-:W-:Y:S02]  /*2de0*/  @P0 LEA.HI.X R7, R4, c[0x0][0x224], R5, 0x1, P2 ;  /* 0x0000890004070a11 */ /* 0x000fe400010f0c05 */
[----:B------:R-:W-:Y:S02]  /*2df0*/  SHF.L.U64.HI R147, R16, R147, c[0x0][0x23c] ;  /* 0x00008f0010937619 */ /* 0x000fe40000010293 */
[----:B------:R-:W-:Y:S01]  /*2e00*/  @P1 IADD3 R0, P3, R152, R4, RZ ;  /* 0x0000000498001210 */ /* 0x000fe20007f7e0ff */
[----:B------:R-:W-:Y:S01]  /*2e10*/  @!PT LDS RZ, [RZ] ;  /* 0x00000000fffff984 */ /* 0x000fe20000000800 */
[----:B------:R-:W-:Y:S01]  /*2e20*/  @!PT LDS RZ, [RZ] ;  /* 0x00000000fffff984 */ /* 0x000fe20000000800 */
[----:B------:R-:W-:Y:S01]  /*2e30*/  @!PT LDS RZ, [RZ] ;  /* 0x00000000fffff984 */ /* 0x000fe20000000800 */
[----:B------:R1:W-:Y:S01]  /*2e40*/  @P0 LDGSTS.E.BYPASS.LTC128B.128 [R210+0x2900], [R6.64], !P6 ;  /* 0x0290000006d20fae */ /* 0x0003e2000f101d48 */
[----:B------:R-:W-:-:S03]  /*2e50*/  ISETP.GE.AND P2, PT, R3, 0x21, PT ;  /* 0x000000210300780c */ /* 0x000fc60003f46270 */
[----:B-1----:R-:W-:Y:S01]  /*2e60*/  @P1 IMAD.X R7, R5, 0x1, R147, P3 ;  /* 0x0000000105071824 */ /* 0x002fe200018e0693 */
[----:B------:R-:W-:-:S04]  /*2e70*/  @P1 LEA R6, P0, R0, c[0x0][0x220], 0x1 ;  /* 0x0000880000061a11 */ /* 0x000fc800078008ff */
[----:B------:R-:W-:Y:S02]  /*2e80*/  @P1 LEA.HI.X R7, R0, c[0x0][0x224], R7, 0x1, P0 ;  /* 0x0000890000071a11 */ /* 0x000fe400000f0c07 */
[----:B------:R-:W-:-:S03]  /*2e90*/  ISETP.GE.AND P0, PT, R3, 0x31, PT ;  /* 0x000000310300780c */ /* 0x000fc60003f06270 */
[----:B------:R1:W-:Y:S01]  /*2ea0*/  @P1 LDGSTS.E.BYPASS.LTC128B.128 [R210+0x3100], [R6.64], !P6 ;  /* 0x0310000006d21fae */ /* 0x0003e2000f101d48 */
[----:B------:R-:W-:Y:S02]  /*2eb0*/  @P2 LEA R0, P1, R16, R4, 0x5 ;  /* 0x0000000410002211 */ /* 0x000fe400078228ff */
[----:B-1----:R-:W-:-:S04]  /*2ec0*/  @P2 MOV R6, c[0x0][0x23c] ;  /* 0x00008f0000062a02 */ /* 0x002fc80000000f00 */
[----:B------:R-:W-:Y:S02]  /*2ed0*/  @P2 LEA.HI.X R6, R16, R5, R6, 0x5, P1 ;  /* 0x0000000510062211 */ /* 0x000fe400008f2c06 */
[----:B------:R-:W-:Y:S01]  /*2ee0*/  @P2 LEA R8, P1, R0, c[0x0][0x220], 0x1 ;  /* 0x0000880000082a11 */ /* 0x000fe200078208ff */
[----:B------:R-:W-:-:S03]  /*2ef0*/  @P0 IMAD.MOV.U32 R7, RZ, RZ, c[0x0][0x23c] ;  /* 0x00008f00ff070624 */ /* 0x000fc600078e00ff */
[----:B------:R-:W-:Y:S02]  /*2f00*/  @P2 LEA.HI.X R9, R0, c[0x0][0x224], R6, 0x1, P1 ;  /* 0x0000890000092a11 */ /* 0x000fe400008f0c06 */
[----:B------:R-:W-:Y:S01]  /*2f10*/  ISETP.GE.AND P1, PT, R3, 0x41, PT ;  /* 0x000000410300780c */ /* 0x000fe20003f26270 */
[----:B------:R-:W-:Y:S02]  /*2f20*/  @P0 IMAD R0, R7, 0x30, RZ ;  /* 0x0000003007000824 */ /* 0x000fe400078e02ff */
[----:B------:R-:W-:Y:S01]  /*2f30*/  @P0 IMAD.WIDE.U32 R6, R16, 0x30, R4 ;  /* 0x0000003010060825 */ /* 0x000fe200078e0004 */
[----:B------:R1:W-:Y:S01]  /*2f40*/  @P2 LDGSTS.E.BYPASS.LTC128B.128 [R210+0x3900], [R8.64], !P6 ;  /* 0x0390000008d22fae */ /* 0x0003e2000f101d48 */
[----:B------:R-:W-:-:S03]  /*2f50*/  SHF.R.S32.HI R3, RZ, 0x1f, R126 ;  /* 0x0000001fff037819 */ /* 0x000fc6000001147e */
[----:B------:R-:W-:Y:S02]  /*2f60*/  @P0 IADD3 R0, R7, R0, RZ ;  /* 0x0000000007000210 */ /* 0x000fe40007ffe0ff */
[----:B------:R-:W-:-:S03]  /*2f70*/  @P0 LEA R18, P2, R6, c[0x0][0x220], 0x1 ;  /* 0x0000880006120a11 */ /* 0x000fc600078408ff */
[----:B------:R-:W-:Y:S02]  /*2f80*/  @P1 MOV R12, c[0x0][0x23c] ;  /* 0x00008f00000c1a02 */ /* 0x000fe40000000f00 */
[----:B------:R-:W-:Y:S01]  /*2f90*/  @P0 LEA.HI.X R19, R6, c[0x0][0x224], R0, 0x1, P2 ;  /* 0x0000890006130a11 */ /* 0x000fe200010f0c00 */
[C---:B------:R-:W-:Y:S01]  /*2fa0*/  IMAD R0, R3.reuse, c[0x0][0x280], RZ ;  /* 0x0000a00003007a24 */ /* 0x040fe200078e02ff */
[----:B------:R-:W-:Y:S01]  /*2fb0*/  @P1 LEA R4, P2, R16, R4, 0x6 ;  /* 0x0000000410041211 */ /* 0x000fe200078430ff */
[----:B------:R-:W-:Y:S02]  /*2fc0*/  IMAD R3, R3, c[0x0][0x290], RZ ;  /* 0x0000a40003037a24 */ /* 0x000fe400078e02ff */
[----:B------:R-:W-:Y:S01]  /*2fd0*/  IMAD.WIDE.U32 R6, R126, c[0x0][0x280], R124 ;  /* 0x0000a0007e067a25 */ /* 0x000fe200078e007c */
[----:B------:R-:W-:Y:S01]  /*2fe0*/  @P1 LEA.HI.X R5, R16, R5, R12, 0x6, P2 ;  /* 0x0000000510051211 */ /* 0x000fe200010f340c */
[----:B------:R2:W-:Y:S01]  /*2ff0*/  @P0 LDGSTS.E.BYPASS.LTC128B.128 [R210+0x4100], [R18.64], !P6 ;  /* 0x0410000012d20fae */ /* 0x0005e2000f101d48 */
[----:B------:R-:W-:Y:S01]  /*3000*/  @P1 LEA R16, P2, R4, c[0x0][0x220], 0x1 ;  /* 0x0000880004101a11 */ /* 0x000fe200078408ff */
[----:B------:R-:W-:-:S02]  /*3010*/  IMAD R0, R126, c[0x0][0x284], R0 ;  /* 0x0000a1007e007a24 */ /* 0x000fc400078e0200 */
[----:B------:R-:W-:Y:S02]  /*3020*/  IMAD.IADD R123, R13, 0x1, R15 ;  /* 0x000000010d7b7824 */ /* 0x000fe400078e020f */
[----:B-1----:R-:W-:Y:S01]  /*3030*/  IMAD.WIDE.U32 R8, R126, c[0x0][0x280], R88 ;  /* 0x0000a0007e087a25 */ /* 0x002fe200078e0058 */
[----:B------:R-:W-:-:S03]  /*3040*/  @P1 LEA.HI.X R17, R4, c[0x0][0x224], R5, 0x1, P2 ;  /* 0x0000890004111a11 */ /* 0x000fc600010f0c05 */
[----:B------:R-:W-:-:S04]  /*3050*/  IMAD.WIDE.U32 R10, R126, c[0x0][0x290], R124 ;  /* 0x0000a4007e0a7a25 */ /* 0x000fc800078e007c */
[C---:B------:R-:W-:Y:S01]  /*3060*/  IMAD R3, R126.reuse, c[0x0][0x294], R3 ;  /* 0x0000a5007e037a24 */ /* 0x040fe200078e0203 */
[----:B------:R2:W-:Y:S01]  /*3070*/  @P1 LDGSTS.E.BYPASS.LTC128B.128 [R210+0x4900], [R16.64], !P6 ;  /* 0x0490000010d21fae */ /* 0x0005e2000f101d48 */
[----:B------:R-:W-:-:S04]  /*3080*/  IMAD.WIDE.U32 R14, R126, c[0x0][0x290], R88 ;  /* 0x0000a4007e0e7a25 */ /* 0x000fc800078e0058 */
[----:B------:R-:W-:Y:S02]  /*3090*/  IMAD.IADD R13, R7, 0x1, R0 ;  /* 0x00000001070d7824 */ /* 0x000fe400078e0200 */
[----:B------:R-:W-:Y:S01]  /*30a0*/  IMAD.IADD R9, R0, 0x1, R9 ;  /* 0x0000000100097824 */ /* 0x000fe200078e0209 */
[----:B-----5:R-:W-:Y:S01]  /*30b0*/  SHF.R.S32.HI R0, RZ, 0x1f, R130 ;  /* 0x0000001fff007819 */ /* 0x020fe20000011482 */
[----:B------:R-:W-:Y:S01]  /*30c0*/  IMAD.MOV.U32 R12, RZ, RZ, R6 ;  /* 0x000000ffff0c7224 */ /* 0x000fe200078e0006 */
[----:B------:R-:W-:Y:S01]  /*30d0*/  IADD3 R11, R11, R3, RZ ;  /* 0x000000030b0b7210 */ /* 0x000fe20007ffe0ff */
[----:B------:R-:W-:Y:S01]  /*30e0*/  IMAD.MOV.U32 R131, RZ, RZ, c[0x0][0x280] ;  /* 0x0000a000ff837624 */ /* 0x000fe200078e00ff */
[----:B------:R-:W-:Y:S01]  /*30f0*/  IADD3 R7, R3, R15, RZ ;  /* 0x0000000f03077210 */ /* 0x000fe20007ffe0ff */
[C---:B------:R-:W-:Y:S01]  /*3100*/  IMAD R3, R0.reuse, c[0x0][0x280], RZ ;  /* 0x0000a00000037a24 */ /* 0x040fe200078e02ff */
[----:B------:R-:W-:Y:S01]  /*3110*/  MOV R6, R14 ;  /* 0x0000000e00067202 */ /* 0x000fe20000000f00 */
[----:B------:R-:W-:Y:S01]  /*3120*/  IMAD R0, R0, c[0x0][0x290], RZ ;  /* 0x0000a40000007a24 */ /* 0x000fe200078e02ff */
[----:B------:R-:W-:Y:S01]  /*3130*/  MOV R141, 0x5 ;  /* 0x00000005008d7802 */ /* 0x000fe20000000f00 */
[----:B------:R-:W-:-:S02]  /*3140*/  IMAD R144, R134, c[0x0][0x284], RZ ;  /* 0x0000a10086907a24 */ /* 0x000fc400078e02ff */
[C---:B------:R-:W-:Y:S02]  /*3150*/  IMAD R145, R134.reuse, c[0x0][0x294], RZ ;  /* 0x0000a50086917a24 */ /* 0x040fe400078e02ff */
[----:B------:R-:W-:Y:S01]  /*3160*/  IMAD.WIDE.U32 R136, R134, c[0x0][0x280], RZ ;  /* 0x0000a00086887a25 */ /* 0x000fe200078e00ff */
[----:B------:R-:W-:Y:S01]  /*3170*/  ISETP.GE.AND P1, PT, R228, c[0x0][0x1d4], PT ;  /* 0x00007500e4007a0c */ /* 0x000fe20003f26270 */
[----:B------:R-:W0:Y:S01]  /*3180*/  LDGDEPBAR ;  /* 0x00000000000079af */ /* 0x000e220000000000 */
        /* <DEDUP_REMOVED lines=19> */
[C---:B------:R-:W-:Y:S01]  /*32c0*/  SHF.L.U64.HI R141, R149.reuse, R141, c[0x0][0x294] ;  /* 0x0000a500958d7619 */ /* 0x040fe2000001028d */
[C---:B------:R-:W-:Y:S01]  /*32d0*/  IMAD R122, R24.reuse, c[0x0][0x1ec], R113 ;  /* 0x00007b00187a7a24 */ /* 0x040fe200078e0271 */
[----:B------:R-:W-:Y:S01]  /*32e0*/  SHF.L.U32 R151, R149, 0x5, RZ ;  /* 0x0000000595977819 */ /* 0x000fe200000006ff */
[----:B------:R-:W-:Y:S01]  /*32f0*/  IMAD R121, R24, c[0x0][0x214], R111 ;  /* 0x0000850018797a24 */ /* 0x000fe200078e026f */
[----:B------:R-:W-:Y:S01]  /*3300*/  IADD3 R145, R135, R145, RZ ;  /* 0x0000009187917210 */ /* 0x000fe20007ffe0ff */
[----:B------:R-:W-:Y:S01]  /*3310*/  IMAD.IADD R100, R91, 0x1, R3 ;  /* 0x000000015b647824 */ /* 0x000fe200078e0203 */
[----:B------:R-:W-:Y:S01]  /*3320*/  IADD3 R98, R3, R85, RZ ;  /* 0x0000005503627210 */ /* 0x000fe20007ffe0ff */
[----:B------:R-:W-:Y:S01]  /*3330*/  IMAD.IADD R99, R87, 0x1, R0 ;  /* 0x0000000157637824 */ /* 0x000fe200078e0200 */
[----:B------:R-:W-:-:S02]  /*3340*/  IADD3 R97, R0, R83, RZ ;  /* 0x0000005300617210 */ /* 0x000fc40007ffe0ff */
[--C-:B----4-:R-:W-:Y:S01]  /*3350*/  @P4 SHF.R.S32.HI R5, RZ, 0x1f, R21.reuse ;  /* 0x0000001fff054819 */ /* 0x110fe20000011415 */
[----:B------:R-:W-:Y:S02]  /*3360*/  @!P4 IMAD.MOV.U32 R5, RZ, RZ, R20 ;  /* 0x000000ffff05c224 */ /* 0x000fe400078e0014 */
[----:B------:R-:W-:Y:S01]  /*3370*/  @P4 IMAD.MOV.U32 R4, RZ, RZ, R21 ;  /* 0x000000ffff044224 */ /* 0x000fe200078e0015 */
[----:B------:R-:W-:Y:S01]  /*3380*/  @!P4 MOV R4, R25 ;  /* 0x000000190004c202 */ /* 0x000fe20000000f00 */
[----:B------:R-:W-:-:S04]  /*3390*/  IMAD R5, R5, c[0x0][0x2b0], RZ ;  /* 0x0000ac0005057a24 */ /* 0x000fc800078e02ff */
[C---:B------:R-:W-:Y:S02]  /*33a0*/  IMAD R5, R4.reuse, c[0x0][0x2b4], R5 ;  /* 0x0000ad0004057a24 */ /* 0x040fe400078e0205 */
[----:B------:R-:W-:-:S05]  /*33b0*/  IMAD.WIDE.U32 R108, R4, c[0x0][0x2b0], RZ ;  /* 0x0000ac00046c7a25 */ /* 0x000fca00078e00ff */
[----:B------:R-:W-:Y:S02]  /*33c0*/  IADD3 R119, R109, R5, RZ ;  /* 0x000000056d777210 */ /* 0x000fe40007ffe0ff */
[----:B--2---:R-:W2:Y:S04]  /*33d0*/  LDL R19, [R1+0x60] ;  /* 0x0000600001137983 */ /* 0x004ea80000100800 */
[----:B------:R-:W3:Y:S04]  /*33e0*/  LDL R16, [R1+0x64] ;  /* 0x0000640001107983 */ /* 0x000ee80000100800 */
[----:B------:R-:W4:Y:S04]  /*33f0*/  LDL R15, [R1+0x6c] ;  /* 0x00006c00010f7983 */ /* 0x000f280000100800 */
[----:B------:R-:W5:Y:S01]  /*3400*/  LDL R14, [R1+0x68] ;  /* 0x00006800010e7983 */ /* 0x000f620000100800 */
[----:B------:R-:W-:Y:S01]  /*3410*/  ISETP.GE.AND P0, PT, R88, c[0x0][0x27c], PT ;  /* 0x00009f0058007a0c */ /* 0x000fe20003f06270 */
[----:B------:R-:W-:Y:S01]  /*3420*/  IMAD R0, R22, c[0x0][0x268], RZ ;  /* 0x00009a0016007a24 */ /* 0x000fe200078e02ff */
[----:B------:R-:W-:Y:S01]  /*3430*/  IADD3 R17, R126, 0x20, RZ ;  /* 0x000000207e117810 */ /* 0x000fe20007ffe0ff */
[----:B------:R-:W-:Y:S01]  /*3440*/  IMAD.WIDE.U32 R4, R24, c[0x0][0x260], R248 ;  /* 0x0000980018047a25 */ /* 0x000fe200078e00f8 */
[----:B------:R-:W-:Y:S01]  /*3450*/  SEL R3, RZ, c[0x0][0x27c], !P0 ;  /* 0x00009f00ff037a07 */ /* 0x000fe20004000000 */
[----:B------:R-:W-:Y:S01]  /*3460*/  ULDC.U8 UR5, c[0x0][0x298] ;  /* 0x0000a60000057ab9 */ /* 0x000fe20000000000 */
[----:B------:R-:W-:Y:S01]  /*3470*/  IADD3 R18, R126, 0x40, RZ ;  /* 0x000000407e127810 */ /* 0x000fe20007ffe0ff */
[----:B------:R-:W-:Y:S01]  /*3480*/  IMAD.SHL.U32 R17, R17, 0x40, RZ ;  /* 0x0000004011117824 */ /* 0x000fe200078e00ff */
[----:B------:R-:W-:Y:S01]  /*3490*/  P2R R120, PR, RZ, 0x1 ;  /* 0x00000001ff787803 */ /* 0x000fe20000000000 */
[----:B------:R-:W-:-:S02]  /*34a0*/  IMAD.IADD R3, R88, 0x1, R3 ;  /* 0x0000000158037824 */ /* 0x000fc400078e0203 */
[----:B------:R-:W-:Y:S01]  /*34b0*/  IMAD R6, R23, c[0x0][0x26c], R0 ;  /* 0x00009b0017067a24 */ /* 0x000fe200078e0200 */
[----:B------:R-:W-:Y:S01]  /*34c0*/  LOP3.LUT R17, R17, 0x1c0, RZ, 0xc0, !PT ;  /* 0x000001c011117812 */ /* 0x000fe200078ec0ff */
[----:B------:R-:W-:Y:S01]  /*34d0*/  IMAD R5, R24, c[0x0][0x264], R5 ;  /* 0x0000990018057a24 */ /* 0x000fe200078e0205 */
[----:B------:R-:W-:Y:S01]  /*34e0*/  SHF.R.S32.HI R0, RZ, 0x1f, R3 ;  /* 0x0000001fff007819 */ /* 0x000fe20000011403 */
[----:B------:R-:W-:Y:S02]  /*34f0*/  IMAD.SHL.U32 R18, R18, 0x40, RZ ;  /* 0x0000004012127824 */ /* 0x000fe400078e00ff */
[----:B------:R-:W-:Y:S01]  /*3500*/  IMAD.WIDE.U32 R78, R23, c[0x0][0x268], R4 ;  /* 0x00009a00174e7a25 */ /* 0x000fe200078e0004 */
[----:B------:R-:W-:Y:S02]  /*3510*/  LEA.HI R3, R0, R3, RZ, 0x3 ;  /* 0x0000000300037211 */ /* 0x000fe400078f18ff */
[----:B------:R-:W-:Y:S01]  /*3520*/  LOP3.LUT R18, R18, 0x1c0, RZ, 0xc0, !PT ;  /* 0x000001c012127812 */ /* 0x000fe200078ec0ff */
[----:B------:R-:W-:Y:S01]  /*3530*/  IMAD.IADD R80, R79, 0x1, R6 ;  /* 0x000000014f507824 */ /* 0x000fe200078e0206 */
[--C-:B------:R-:W-:Y:S01]  /*3540*/  LOP3.LUT R5, R17, 0x38, R3.reuse, 0xf8, !PT ;  /* 0x0000003811057812 */ /* 0x100fe200078ef803 */
[----:B------:R-:W-:Y:S01]  /*3550*/  IMAD.MOV.U32 R138, RZ, RZ, 0x6 ;  /* 0x00000006ff8a7424 */ /* 0x000fe200078e00ff */
[----:B------:R-:W1:Y:S01]  /*3560*/  S2R R17, SR_TID.X ;  /* 0x0000000000117919 */ /* 0x000e620000002100 */
[--C-:B------:R-:W-:Y:S01]  /*3570*/  LOP3.LUT R4, R18, 0x38, R3.reuse, 0xf8, !PT ;  /* 0x0000003812047812 */ /* 0x100fe200078ef803 */
[----:B------:R-:W-:Y:S01]  /*3580*/  IMAD.MOV.U32 R154, RZ, RZ, c[0x0][0x2b8] ;  /* 0x0000ae00ff9a7624 */ /* 0x000fe200078e00ff */
[----:B------:R-:W-:Y:S01]  /*3590*/  IADD3 R18, R126, 0x20, RZ ;  /* 0x000000207e127810 */ /* 0x000fe20007ffe0ff */
[----:B------:R-:W-:Y:S01]  /*35a0*/  IMAD.MOV.U32 R153, RZ, RZ, c[0x0][0x27c] ;  /* 0x00009f00ff997624 */ /* 0x000fe200078e00ff */
        /* <DEDUP_REMOVED lines=8> */
[----:B------:R-:W-:-:S02]  /*3630*/  LOP3.LUT R18, R18, 0x1c0, RZ, 0xc0, !PT ;  /* 0x000001c012127812 */ /* 0x000fc400078ec0ff */
[----:B------:R-:W-:Y:S02]  /*3640*/  SHF.R.S32.HI R94, RZ, 0x1f, R77 ;  /* 0x0000001fff5e7819 */ /* 0x000fe4000001144d */
        /* <DEDUP_REMOVED lines=22> */
.L_x_958:
[----:B------:R-:W-:Y:S01]  /*37b0*/  IMAD R3, R29, 0x50, R0 ;  /* 0x000000501d037824 */ /* 0x000fe200078e0200 */
[----:B------:R-:W-:Y:S01]  /*37c0*/  ISETP.NE.AND P1, PT, R154, 0x1, PT ;  /* 0x000000019a00780c */ /* 0x000fe20003f25270 */
[----:B------:R-:W-:Y:S01]  /*37d0*/  IMAD.MOV.U32 R73, RZ, RZ, RZ ;  /* 0x000000ffff497224 */ /* 0x000fe200078e00ff */
[----:B-1---5:R1:W5:Y:S01]  /*37e0*/  LDL R157, [R1+0x10] ;  /* 0x00001000019d7983 */ /* 0x0223620000100800 */
[----:B------:R-:W-:Y:S01]  /*37f0*/  IMAD.IADD R4, R123, 0x1, R3 ;  /* 0x000000017b047824 */ /* 0x000fe200078e0203 */
[----:B------:R-:W-:Y:S01]  /*3800*/  ISETP.GE.AND P0, PT, R3, R2, PT ;  /* 0x000000020300720c */ /* 0x000fe20003f06270 */
[----:B------:R-:W-:Y:S04]  /*3810*/  DEPBAR.LE SB0, 0x0 ;  /* 0x000080000000791a */ /* 0x000fe80000000000 */
[--C-:B------:R-:W-:Y:S01]  /*3820*/  IMAD.MOV.U32 R3, RZ, RZ, R4.reuse ;  /* 0x000000ffff037224 */ /* 0x100fe200078e0004 */
[----:B------:R-:W-:Y:S01]  /*3830*/  ISETP.GT.OR P0, PT, R0, 0x4f, P0 ;  /* 0x0000004f0000780c */ /* 0x000fe20000704670 */
[----:B------:R1:W5:Y:S01]  /*3840*/  LDL R156, [R1+0x8] ;  /* 0x00000800019c7983 */ /* 0x0003620000100800 */
[----:B------:R-:W-:Y:S01]  /*3850*/  WARPSYNC 0xffffffff ;  /* 0xffffffff00007948 */ /* 0x000fe20003800000 */
[----:B------:R-:W-:Y:S01]  /*3860*/  @P1 IMAD.HI.U32 R5, R4, c[0x0][0x2bc], RZ ;  /* 0x0000af0004051a27 */ /* 0x000fe200078e00ff */
[----:B------:R-:W-:Y:S01]  /*3870*/  ISETP.GE.AND P2, PT, R153, 0x1, PT ;  /* 0x000000019900780c */ /* 0x000fe20003f46270 */
[----:B------:R1:W5:Y:S01]  /*3880*/  LDL R155, [R1+0xc] ;  /* 0x00000c00019b7983 */ /* 0x0003620000100800 */
[----:B------:R-:W-:Y:S02]  /*3890*/  BSSY B2, `(.L_x_924) ;  /* 0x0000414000027945 */ /* 0x000fe40003800000 */
[----:B------:R-:W-:Y:S05]  /*38a0*/  @P1 SHF.R.U32.HI R3, RZ, c[0x0][0x2c0], R5 ;  /* 0x0000b000ff031a19 */ /* 0x000fea0000011605 */
[C---:B------:R-:W-:Y:S04]  /*38b0*/  @!P0 IADD3 R5, P1, R3.reuse, R108, RZ ;  /* 0x0000006c03058210 */ /* 0x040fe80007f3e0ff */
[----:B------:R-:W-:Y:S01]  /*38c0*/  @!P0 LEA.HI.X.SX32 R7, R3, R119, 0x1, P1 ;  /* 0x0000007703078211 */ /* 0x000fe200008f0eff */
[----:B------:R-:W-:Y:S01]  /*38d0*/  IMAD.MOV R3, RZ, RZ, -R3 ;  /* 0x000000ffff037224 */ /* 0x000fe200078e0a03 */
[----:B------:R-:W-:Y:S03]  /*38e0*/  @!P0 LEA R6, P1, R5, c[0x0][0x2a0], 0x2 ;  /* 0x0000a80005068a11 */ /* 0x000fe600078210ff */
[----:B------:R-:W-:Y:S01]  /*38f0*/  IMAD R76, R3, c[0x0][0x2b8], R4 ;  /* 0x0000ae00034c7a24 */ /* 0x000fe200078e0204 */
[----:B------:R-:W-:Y:S03]  /*3900*/  @!P0 LEA.HI.X R7, R5, c[0x0][0x2a4], R7, 0x2, P1 ;  /* 0x0000a90005078a11 */ /* 0x000fe600008f1407 */
[----:B------:R-:W-:Y:S01]  /*3910*/  IMAD.WIDE.U32 R4, R76, c[0x0][0x1e0], RZ ;  /* 0x000078004c047a25 */ /* 0x000fe200078e00ff */
[----:B------:R-:W-:Y:S01]  /*3920*/  SHF.R.S32.HI R92, RZ, 0x1f, R76 ;  /* 0x0000001fff5c7819 */ /* 0x000fe2000001144c */
[----:B--2---:R-:W2:Y:S04]  /*3930*/  @!P0 LDG.E R73, [R6.64] ;  /* 0x0000000806498981 */ /* 0x004ea8000c1e1900 */
[----:B------:R-:W-:Y:S01]  /*3940*/  IMAD R3, R92, c[0x0][0x1e0], RZ ;  /* 0x000078005c037a24 */ /* 0x000fe200078e02ff */
[----:B------:R-:W-:Y:S03]  /*3950*/  BAR.SYNC.DEFER_BLOCKING 0x0 ;  /* 0x0000000000007b1d */ /* 0x000fe60000010000 */
[----:B------:R-:W-:Y:S04]  /*3960*/  IMAD R3, R76, c[0x0][0x1e4], R3 ;  /* 0x000079004c037a24 */ /* 0x000fe800078e0203 */
[----:B------:R-:W-:Y:S01]  /*3970*/  IMAD.IADD R5, R5, 0x1, R3 ;  /* 0x0000000105057824 */ /* 0x000fe200078e0203 */
[----:B--2---:R-:W-:Y:S03]  /*3980*/  SHF.R.S32.HI R93, RZ, 0x1f, R73 ;  /* 0x0000001fff5d7819 */ /* 0x004fe60000011449 */
[----:B------:R-:W-:Y:S04]  /*3990*/  IMAD.WIDE.U32 R4, R73, c[0x0][0x1f0], R4 ;  /* 0x00007c0049047a25 */ /* 0x000fe800078e0004 */
[----:B------:R-:W-:Y:S01]  /*39a0*/  IMAD R6, R93, c[0x0][0x1f0], RZ ;  /* 0x00007c005d067a24 */ /* 0x000fe200078e02ff */
[----:B------:R-:W-:Y:S03]  /*39b0*/  IADD3 R3, P0, R112, R4, RZ ;  /* 0x0000000470037210 */ /* 0x000fe60007f1e0ff */
[----:B------:R-:W-:Y:S05]  /*39c0*/  IMAD R6, R73, c[0x0][0x1f4], R6 ;  /* 0x00007d0049067a24 */ /* 0x000fea00078e0206 */
[----:B------:R-:W-:Y:S02]  /*39d0*/  IADD3.X R4, R122, R5, R6, P0, !PT ;  /* 0x000000057a047210 */ /* 0x000fe400007fe406 */
[C---:B------:R-:W-:Y:S04]  /*39e0*/  LEA R72, P0, R3.reuse, c[0x0][0x1c8], 0x1 ;  /* 0x0000720003487a11 */ /* 0x040fe800078008ff */
[----:B------:R-:W-:Y:S01]  /*39f0*/  LEA.HI.X R71, R3, c[0x0][0x1cc], R4, 0x1, P0 ;  /* 0x0000730003477a11 */ /* 0x000fe200000f0c04 */
[----:B------:R-:W-:-:S05]  /*3a00*/  @!P2 BRA `(.L_x_925) ;  /* 0x00003c400000a947 */ /* 0x000fca0003800000 */
[-C--:B-1----:R-:W-:Y:S01]  /*3a10*/  IMAD R6, R144, R29.reuse, RZ ;  /* 0x0000001d90067224 */ /* 0x082fe200078e02ff */
[----:B------:R-:W-:Y:S01]  /*3a20*/  ISETP.NE.AND P0, PT, RZ, UR5, PT ;  /* 0x00000005ff007c0c */ /* 0x000fe2000bf05270 */
[-C--:B------:R-:W-:Y:S01]  /*3a30*/  IMAD R5, R145, R29.reuse, RZ ;  /* 0x0000001d91057224 */ /* 0x080fe200078e02ff */
[----:B------:R-:W-:Y:S01]  /*3a40*/  SHF.R.S32.HI R4, RZ, 0x1f, R29 ;  /* 0x0000001fff047819 */ /* 0x000fe2000001141d */
[----:B------:R-:W-:Y:S02]  /*3a50*/  IMAD R3, R29, -0x50, R2 ;  /* 0xffffffb01d037824 */ /* 0x000fe400078e0202 */
[-C--:B------:R-:W-:Y:S03]  /*3a60*/  IMAD.WIDE.U32 R32, R136, R29.reuse, RZ ;  /* 0x0000001d88207225 */ /* 0x080fe600078e00ff */
[----:B------:R-:W-:Y:S01]  /*3a70*/  IMNMX R60, R3, 0x50, PT ;  /* 0x00000050033c7817 */ /* 0x000fe20003800200 */
[C---:B------:R-:W-:Y:S02]  /*3a80*/  IMAD R6, R4.reuse, R136, R6 ;  /* 0x0000008804067224 */ /* 0x040fe400078e0206 */
[----:B------:R-:W-:Y:S02]  /*3a90*/  IMAD R5, R4, R134, R5 ;  /* 0x0000008604057224 */ /* 0x000fe400078e0205 */
[----:B------:R-:W-:Y:S01]  /*3aa0*/  IMAD.WIDE.U32 R10, R134, R29, RZ ;  /* 0x0000001d860a7225 */ /* 0x000fe200078e00ff */
[----:B------:R-:W-:Y:S04]  /*3ab0*/  IADD3 R34, R33, R6, RZ ;  /* 0x0000000621227210 */ /* 0x000fe80007ffe0ff */
        /* <DEDUP_REMOVED lines=30> */
.L_x_928:
[----:B------:R-:W-:Y:S05]  /*3ca0*/  BSYNC B0 ;  /* 0x0000000000007941 */ /* 0x000fea0003800000 */
.L_x_927:
        /* <DEDUP_REMOVED lines=39> */
.L_x_930:
[----:B------:R-:W-:Y:S05]  /*3f20*/  BSYNC B0 ;  /* 0x0000000000007941 */ /* 0x000fea0003800000 */
.L_x_929:
        /* <DEDUP_REMOVED lines=38> */
.L_x_932:
[----:B------:R-:W-:Y:S05]  /*4190*/  BSYNC B0 ;  /* 0x0000000000007941 */ /* 0x000fea0003800000 */
.L_x_931:
        /* <DEDUP_REMOVED lines=74> */
.L_x_936:
[----:B------:R-:W-:Y:S05]  /*4640*/  BSYNC B0 ;  /* 0x0000000000007941 */ /* 0x000fea0003800000 */
.L_x_935:
        /* <DEDUP_REMOVED lines=57> */
.L_x_934:
[----:B------:R-:W-:Y:S05]  /*49e0*/  BSYNC B1 ;  /* 0x0000000000017941 */ /* 0x000fea0003800000 */
.L_x_933:
        /* <DEDUP_REMOVED lines=62> */
.L_x_940:
[----:B------:R-:W-:Y:S05]  /*4dd0*/  BSYNC B0 ;  /* 0x0000000000007941 */ /* 0x000fea0003800000 */
.L_x_939:
        /* <DEDUP_REMOVED lines=57> */
.L_x_938:
[----:B------:R-:W-:Y:S05]  /*5170*/  BSYNC B1 ;  /* 0x0000000000017941 */ /* 0x000fea0003800000 */
.L_x_937:
        /* <DEDUP_REMOVED lines=61> */
.L_x_943:
[----:B------:R-:W-:Y:S05]  /*5550*/  BSYNC B0 ;  /* 0x0000000000007941 */ /* 0x000fea0003800000 */
.L_x_942:
        /* <DEDUP_REMOVED lines=58> */
.L_x_926:
        /* <DEDUP_REMOVED lines=21> */
[C---:B------:R-:W-:Y:S02]  /*5a50*/  @!P2 IADD3.X R11, R97.reuse, R56, R141, P1, P0 ;  /* 0x00000038610ba210 */ /* 0x040fe40000fe048d */
        /* <DEDUP_REMOVED lines=191> */
.L_x_945:
[----:B----4-:R-:W-:Y:S05]  /*6650*/  BSYNC B0 ;  /* 0x0000000000007941 */ /* 0x010fea0003800000 */
.L_x_944:
        /* <DEDUP_REMOVED lines=126> */
.L_x_947:
[----:B------:R-:W-:Y:S05]  /*6e40*/  BSYNC B0 ;  /* 0x0000000000007941 */ /* 0x000fea0003800000 */
.L_x_946:
[----:B------:R1:W2:Y:S01]  /*6e50*/  SHFL.IDX PT, R37, R71, 0x2, 0x1c1f ;  /* 0x005c1f0047257f89 */ /* 0x0002a200000e0000 */
[----:B------:R-:W-:Y:S03]  /*6e60*/  ISETP.GE.OR P0, PT, R158, R60, P5 ;  /* 0x0000003c9e00720c */ /* 0x000fe60002f06670 */
[----:B------:R1:W4:Y:S10]  /*6e70*/  SHFL.IDX PT, R36, R72, 0x2, 0x1c1f ;  /* 0x005c1f0048247f89 */ /* 0x00033400000e0000 */
[----:B------:R-:W-:-:S05]  /*6e80*/  @P0 BRA `(.L_x_941) ;  /* 0x00000b4000000947 */ /* 0x000fca0003800000 */
[----:B------:R-:W-:Y:S01]  /*6e90*/  SEL R3, R139, R128, !P4 ;  /* 0x000000808b037207 */ /* 0x000fe20006000000 */
[----:B------:R-:W5:Y:S01]  /*6ea0*/  LDL R5, [R1+0x68] ;  /* 0x0000680001057983 */ /* 0x000f620000100800 */
[C---:B------:R-:W-:Y:S02]  /*6eb0*/  IADD3 R6, R126.reuse, 0x40, RZ ;  /* 0x000000407e067810 */ /* 0x040fe40007ffe0ff */
[----:B------:R-:W-:Y:S01]  /*6ec0*/  SHF.R.S32.HI R4, RZ, 0x1f, R3 ;  /* 0x0000001fff047819 */ /* 0x000fe20000011403 */
[----:B---34-:R-:W3:Y:S01]  /*6ed0*/  LDS.128 R32, [R116+0x2900] ;  /* 0x0029000074207984 */ /* 0x018ee20000000c00 */
[----:B------:R-:W-:Y:S01]  /*6ee0*/  IADD3 R7, R126, 0x40, RZ ;  /* 0x000000407e077810 */ /* 0x000fe20007ffe0ff */
[----:B------:R-:W-:Y:S01]  /*6ef0*/  IMAD.SHL.U32 R6, R6, 0x40, RZ ;  /* 0x0000004006067824 */ /* 0x000fe200078e00ff */
[----:B------:R-:W-:Y:S02]  /*6f00*/  LEA.HI R3, R4, R3, RZ, 0x4 ;  /* 0x0000000304037211 */ /* 0x000fe400078f20ff */
[----:B-1----:R-:W-:Y:S01]  /*6f10*/  LEA R46, P0, R77, R36, 0x1 ;  /* 0x000000244d2e7211 */ /* 0x002fe200078008ff */
[----:B------:R-:W-:Y:S01]  /*6f20*/  IMAD.SHL.U32 R7, R7, 0x40, RZ ;  /* 0x0000004007077824 */ /* 0x000fe200078e00ff */
[----:B------:R-:W-:Y:S02]  /*6f30*/  LEA.HI.SX32 R3, R3, R96, 0x1c ;  /* 0x0000006003037211 */ /* 0x000fe400078fe2ff */
[----:B--2---:R-:W-:Y:S02]  /*6f40*/  LEA.HI.X R47, R77, R37, R94, 0x1, P0 ;  /* 0x000000254d2f7211 */ /* 0x004fe400000f0c5e */
[----:B------:R-:W-:Y:S01]  /*6f50*/  @!P1 SHF.R.U32.HI R10, RZ, 0x10, R55 ;  /* 0x00000010ff0a9819 */ /* 0x000fe20000011637 */
[----:B------:R-:W-:Y:S01]  /*6f60*/  IMAD.SHL.U32 R38, R3, 0x8, RZ ;  /* 0x0000000803267824 */ /* 0x000fe200078e00ff */
[----:B------:R-:W-:Y:S02]  /*6f70*/  LOP3.LUT R6, R6, 0x1c0, RZ, 0xc0, !PT ;  /* 0x000001c006067812 */ /* 0x000fe400078ec0ff */
[----:B------:R-:W-:Y:S02]  /*6f80*/  LOP3.LUT R7, R7, 0x1c0, RZ, 0xc0, !PT ;  /* 0x000001c007077812 */ /* 0x000fe400078ec0ff */
[----:B------:R-:W-:Y:S02]  /*6f90*/  SHF.R.U32.HI R6, RZ, 0x3, R6 ;  /* 0x00000003ff067819 */ /* 0x000fe40000011606 */
[----:B------:R-:W-:Y:S02]  /*6fa0*/  LOP3.LUT R3, R7, 0x38, R38, 0xf8, !PT ;  /* 0x0000003807037812 */ /* 0x000fe400078ef826 */
[----:B------:R-:W-:Y:S02]  /*6fb0*/  @!P1 PRMT R23, R59, 0x5410, R10 ;  /* 0x000054103b179816 */ /* 0x000fe4000000000a */
[----:B------:R-:W-:Y:S02]  /*6fc0*/  LOP3.LUT R3, R3, R6, RZ, 0x3c, !PT ;  /* 0x0000000603037212 */ /* 0x000fe400078e3cff */
[----:B------:R-:W-:Y:S02]  /*6fd0*/  @!P1 SHF.R.U64 R7, R52, 0x10, R53 ;  /* 0x0000001034079819 */ /* 0x000fe40000001235 */
[----:B------:R-:W-:Y:S02]  /*6fe0*/  @!P1 SHF.R.U64 R16, R54, 0x10, R55 ;  /* 0x0000001036109819 */ /* 0x000fe40000001237 */
[----:B------:R-:W-:Y:S02]  /*6ff0*/  @!P1 PRMT R18, R58, 0x5410, R7 ;  /* 0x000054103a129816 */ /* 0x000fe40000000007 */
[----:B------:R-:W-:Y:S02]  /*7000*/  @!P1 SHF.R.U32.HI R6, RZ, 0x10, R27 ;  /* 0x00000010ff069819 */ /* 0x000fe4000001161b */
[----:B------:R-:W-:Y:S01]  /*7010*/  @!P1 LOP3.LUT R30, R23, 0xffff0000, RZ, 0xc0, !PT ;  /* 0xffff0000171e9812 */ /* 0x000fe200078ec0ff */
[----:B------:R-:W-:Y:S01]  /*7020*/  @!P1 IMAD.U32 R7, R18, 0x10000, RZ ;  /* 0x0001000012079824 */ /* 0x000fe200078e00ff */
[----:B------:R-:W-:Y:S02]  /*7030*/  @!P1 PRMT R11, R28, 0x5410, R6 ;  /* 0x000054101c0b9816 */ /* 0x000fe40000000006 */
[----:B------:R-:W-:Y:S02]  /*7040*/  @!P1 SHF.R.U32.HI R8, RZ, 0x10, R53 ;  /* 0x00000010ff089819 */ /* 0x000fe40000011635 */
[----:B------:R-:W-:Y:S01]  /*7050*/  @!P1 SHF.R.U32.HI R4, RZ, 0x10, R25 ;  /* 0x00000010ff049819 */ /* 0x000fe20000011619 */
[----:B---3--:R-:W-:Y:S01]  /*7060*/  @!P1 IMAD.U32 R20, R33, 0x10000, RZ ;  /* 0x0001000021149824 */ /* 0x008fe200078e00ff */
[----:B------:R-:W-:Y:S02]  /*7070*/  @!P1 SHF.L.U32 R10, R32, 0x10, RZ ;  /* 0x00000010200a9819 */ /* 0x000fe400000006ff */
[----:B------:R-:W-:Y:S02]  /*7080*/  @!P1 LOP3.LUT R31, R35, 0xffff0000, RZ, 0xc0, !PT ;  /* 0xffff0000231f9812 */ /* 0x000fe400078ec0ff */
[----:B------:R-:W-:Y:S02]  /*7090*/  @!P1 PRMT R17, R58, 0x5432, R8 ;  /* 0x000054323a119816 */ /* 0x000fe40000000008 */
[----:B------:R-:W-:Y:S02]  /*70a0*/  @!P1 PRMT R8, R19, 0x5410, R4 ;  /* 0x0000541013089816 */ /* 0x000fe40000000004 */
[----:B------:R-:W-:Y:S03]  /*70b0*/  ISETP.GE.AND P0, PT, R38, c[0x0][0x1d4], PT ;  /* 0x0000750026007a0c */ /* 0x000fe60003f06270 */
[----:B------:R-:W-:Y:S02]  /*70c0*/  @!P1 IMAD.U32 R6, R8, 0x10000, RZ ;  /* 0x0001000008069824 */ /* 0x000fe400078e00ff */
[----:B-----5:R-:W-:Y:S01]  /*70d0*/  IMAD.IADD R3, R5, 0x1, R3 ;  /* 0x0000000105037824 */ /* 0x020fe200078e0203 */
[----:B------:R-:W-:Y:S01]  /*70e0*/  @!P1 SHF.R.U64 R5, R26, 0x10, R27 ;  /* 0x000000101a059819 */ /* 0x000fe2000000121b */
[----:B------:R-:W-:Y:S01]  /*70f0*/  @!P1 IMAD.U32 R27, R23, 0x10000, RZ ;  /* 0x00010000171b9824 */ /* 0x000fe200078e00ff */
[----:B------:R-:W-:Y:S01]  /*7100*/  @!P1 LOP3.LUT R26, R34, 0xffff0000, RZ, 0xc0, !PT ;  /* 0xffff0000221a9812 */ /* 0x000fe200078ec0ff */
[----:B------:R-:W-:Y:S05]  /*7110*/  IMAD.SHL.U32 R3, R3, 0x2, RZ ;  /* 0x0000000203037824 */ /* 0x000fea00078e00ff */
[----:B------:R1:W2:Y:S02]  /*7120*/  LDS.128 R12, [R3+0x2900] ;  /* 0x00290000030c7984 */ /* 0x0002a40000000c00 */
[----:B-1----:R-:W-:Y:S02]  /*7130*/  @!P1 SHF.R.U64 R3, R24, 0x10, R25 ;  /* 0x0000001018039819 */ /* 0x002fe40000001219 */
[----:B------:R-:W-:Y:S02]  /*7140*/  @!P1 PRMT R25, R59, 0x5432, R16 ;  /* 0x000054323b199816 */ /* 0x000fe40000000010 */
[----:B------:R-:W-:Y:S01]  /*7150*/  @!P1 PRMT R16, R28, 0x5432, R5 ;  /* 0x000054321c109816 */ /* 0x000fe20000000005 */
[----:B------:R-:W-:Y:S01]  /*7160*/  @!P1 IMAD.U32 R28, R35, 0x10000, RZ ;  /* 0x00010000231c9824 */ /* 0x000fe200078e00ff */
[----:B------:R-:W-:Y:S01]  /*7170*/  @!P1 PRMT R9, R19, 0x5432, R3 ;  /* 0x0000543213099816 */ /* 0x000fe20000000003 */
[----:B------:R-:W-:Y:S04]  /*7180*/  @!P1 IMAD.U32 R19, R17, 0x10000, RZ ;  /* 0x0001000011139824 */ /* 0x000fe800078e00ff */
[----:B------:R-:W-:Y:S02]  /*7190*/  @!P1 IMAD.U32 R4, R9, 0x10000, RZ ;  /* 0x0001000009049824 */ /* 0x000fe400078e00ff */
[----:B--2---:R-:W-:Y:S01]  /*71a0*/  @!P1 IMAD.U32 R3, R12, 0x10000, RZ ;  /* 0x000100000c039824 */ /* 0x004fe200078e00ff */
[----:B------:R-:W-:Y:S03]  /*71b0*/  @!P1 SHF.L.U32 R5, R13, 0x10, RZ ;  /* 0x000000100d059819 */ /* 0x000fe600000006ff */
[C---:B------:R-:W-:Y:S02]  /*71c0*/  @!P1 FMUL.FTZ R21, R3.reuse, R7 ;  /* 0x0000000703159220 */ /* 0x040fe40000410000 */
[-C--:B------:R-:W-:Y:S02]  /*71d0*/  @!P1 FMUL.FTZ R3, R3, R4.reuse ;  /* 0x0000000403039220 */ /* 0x080fe40000410000 */
        /* <DEDUP_REMOVED lines=8> */
[----:B------:R-:W-:Y:S02]  /*7260*/  @!P1 LOP3.LUT R22, R33, 0xffff0000, RZ, 0xc0, !PT ;  /* 0xffff000021169812 */ /* 0x000fe400078ec0ff */
[----:B------:R-:W-:Y:S02]  /*7270*/  @!P1 LOP3.LUT R7, R12, 0xffff0000, RZ, 0xc0, !PT ;  /* 0xffff00000c079812 */ /* 0x000fe400078ec0ff */
[----:B------:R-:W-:Y:S02]  /*7280*/  @!P1 LOP3.LUT R4, R8, 0xffff0000, RZ, 0xc0, !PT ;  /* 0xffff000008049812 */ /* 0x000fe400078ec0ff */
[----:B------:R-:W-:Y:S01]  /*7290*/  @!P1 LOP3.LUT R8, R9, 0xffff0000, RZ, 0xc0, !PT ;  /* 0xffff000009089812 */ /* 0x000fe200078ec0ff */
[----:B------:R-:W-:Y:S01]  /*72a0*/  @!P1 FMUL.FTZ R10, R7, R17 ;  /* 0x00000011070a9220 */ /* 0x000fe20000410000 */
[----:B------:R-:W-:Y:S03]  /*72b0*/  @!P1 LOP3.LUT R6, R13, 0xffff0000, RZ, 0xc0, !PT ;  /* 0xffff00000d069812 */ /* 0x000fe600078ec0ff */
[----:B------:R-:W-:Y:S01]  /*72c0*/  @!P1 FFMA.FTZ R43, R18, R8, -R10 ;  /* 0x00000008122b9223 */ /* 0x000fe2000001080a */
[----:B------:R-:W-:Y:S01]  /*72d0*/  @!P1 LOP3.LUT R10, R15, 0xffff0000, RZ, 0xc0, !PT ;  /* 0xffff00000f0a9812 */ /* 0x000fe200078ec0ff */
[C---:B------:R-:W-:Y:S02]  /*72e0*/  @!P1 FMUL.FTZ R9, R6.reuse, R21 ;  /* 0x0000001506099220 */ /* 0x040fe40000410000 */
[-C--:B------:R-:W-:Y:S02]  /*72f0*/  @!P1 FMUL.FTZ R6, R6, R4.reuse ;  /* 0x0000000406069220 */ /* 0x080fe40000410000 */
[----:B------:R-:W-:Y:S02]  /*7300*/  @!P1 FFMA.FTZ R44, R22, R4, -R9 ;  /* 0x00000004162c9223 */ /* 0x000fe40000010809 */
[----:B------:R-:W-:Y:S01]  /*7310*/  @!P1 FMUL.FTZ R4, R7, R8 ;  /* 0x0000000807049220 */ /* 0x000fe20000410000 */
[----:B------:R-:W-:Y:S01]  /*7320*/  @!P1 SHF.L.U32 R7, R15, 0x10, RZ ;  /* 0x000000100f079819 */ /* 0x000fe200000006ff */
[C---:B------:R-:W-:Y:S01]  /*7330*/  @!P1 IMAD.U32 R8, R11.reuse, 0x10000, RZ ;  /* 0x000100000b089824 */ /* 0x040fe200078e00ff */
[----:B------:R-:W-:Y:S01]  /*7340*/  @!P1 LOP3.LUT R11, R11, 0xffff0000, RZ, 0xc0, !PT ;  /* 0xffff00000b0b9812 */ /* 0x000fe200078ec0ff */
[C---:B------:R-:W-:Y:S02]  /*7350*/  @!P1 FMUL.FTZ R24, R10.reuse, R30 ;  /* 0x0000001e0a189220 */ /* 0x040fe40000410000 */
[----:B------:R-:W-:Y:S02]  /*7360*/  @!P1 FMUL.FTZ R23, R7, R27 ;  /* 0x0000001b07179220 */ /* 0x000fe40000410000 */
[-C--:B------:R-:W-:Y:S02]  /*7370*/  @!P1 FMUL.FTZ R10, R10, R11.reuse ;  /* 0x0000000b0a0a9220 */ /* 0x080fe40000410000 */
[-C--:B------:R-:W-:Y:S02]  /*7380*/  @!P1 FFMA.FTZ R42, R28, R8.reuse, -R23 ;  /* 0x000000081c2a9223 */ /* 0x080fe40000010817 */
        /* <DEDUP_REMOVED lines=11> */
[----:B------:R-:W-:Y:S02]  /*7440*/  @!P1 FFMA.FTZ R39, R24, R8, -R39 ;  /* 0x0000000818279223 */ /* 0x000fe40000010827 */
[----:B------:R-:W-:Y:S02]  /*7450*/  @!P1 FFMA.FTZ R40, R26, R16, -R40 ;  /* 0x000000101a289223 */ /* 0x000fe40000010828 */
[----:B------:R-:W-:Y:S02]  /*7460*/  @!P1 FMUL.FTZ R7, R7, R8 ;  /* 0x0000000807079220 */ /* 0x000fe40000410000 */
[----:B------:R-:W-:Y:S01]  /*7470*/  @!P1 FMUL.FTZ R8, R11, R16 ;  /* 0x000000100b089220 */ /* 0x000fe20000410000 */
[----:B------:R-:W-:Y:S01]  /*7480*/  @!P1 F2FP.BF16.PACK_AB R16, R41, R42 ;  /* 0x0000002a2910923e */ /* 0x000fe200000010ff */
[----:B------:R-:W-:Y:S01]  /*7490*/  @!P1 FFMA.FTZ R4, R17, R18, R4 ;  /* 0x0000001211049223 */ /* 0x000fe20000010004 */
[----:B------:R-:W-:Y:S01]  /*74a0*/  @!P1 F2FP.BF16.PACK_AB R18, R44, R45 ;  /* 0x0000002d2c12923e */ /* 0x000fe200000010ff */
[----:B------:R-:W-:Y:S01]  /*74b0*/  @!P1 FFMA.FTZ R5, R19, R20, R5 ;  /* 0x0000001413059223 */ /* 0x000fe20000010005 */
[----:B------:R-:W-:Y:S01]  /*74c0*/  @!P1 F2FP.BF16.PACK_AB R17, R43, R48 ;  /* 0x000000302b11923e */ /* 0x000fe200000010ff */
[----:B------:R-:W-:Y:S01]  /*74d0*/  @!P1 IMAD.MOV.U32 R35, RZ, RZ, R16 ;  /* 0x000000ffff239224 */ /* 0x000fe200078e0010 */
[----:B------:R-:W-:Y:S01]  /*74e0*/  @!P1 F2FP.BF16.PACK_AB R11, R40, R39 ;  /* 0x00000027280b923e */ /* 0x000fe200000010ff */
[----:B------:R-:W-:Y:S01]  /*74f0*/  @!P1 IMAD.MOV.U32 R33, RZ, RZ, R18 ;  /* 0x000000ffff219224 */ /* 0x000fe200078e0012 */
[----:B------:R-:W-:Y:S01]  /*7500*/  @!P1 F2FP.BF16.PACK_AB R4, R4, R3 ;  /* 0x000000030404923e */ /* 0x000fe200000010ff */
[----:B------:R-:W-:Y:S02]  /*7510*/  @!P1 IMAD.MOV.U32 R32, RZ, RZ, R17 ;  /* 0x000000ffff209224 */ /* 0x000fe400078e0011 */
[----:B------:R-:W-:Y:S01]  /*7520*/  @!P1 IMAD.MOV.U32 R34, RZ, RZ, R11 ;  /* 0x000000ffff229224 */ /* 0x000fe200078e000b */
[----:B------:R-:W-:Y:S01]  /*7530*/  @!P1 MOV R12, R4 ;  /* 0x00000004000c9202 */ /* 0x000fe20000000f00 */
[----:B------:R-:W-:Y:S02]  /*7540*/  @!P1 FFMA.FTZ R6, R21, R22, R6 ;  /* 0x0000001615069223 */ /* 0x000fe40000010006 */
[----:B------:R-:W-:Y:S01]  /*7550*/  @!P1 FFMA.FTZ R7, R23, R24, R7 ;  /* 0x0000001817079223 */ /* 0x000fe20000010007 */
[----:B------:R1:W-:Y:S01]  /*7560*/  ST.E.128 [R46.64], R32 ;  /* 0x000000202e007985 */ /* 0x0003e2000c101d08 */
[----:B------:R-:W-:Y:S01]  /*7570*/  @!P1 FFMA.FTZ R8, R25, R26, R8 ;  /* 0x0000001a19089223 */ /* 0x000fe20000010008 */
[----:B------:R-:W-:Y:S01]  /*7580*/  @!P1 F2FP.BF16.PACK_AB R5, R6, R5 ;  /* 0x000000050605923e */ /* 0x000fe200000010ff */
        /* <DEDUP_REMOVED lines=12> */
.L_x_925:
[----:B-1----:R1:W2:Y:S01]  /*7650*/  SHFL.IDX PT, R5, R71, RZ, 0x1c1f ;  /* 0x001c1fff47057589 */ /* 0x0022a200000e0000 */
        /* <DEDUP_REMOVED lines=10> */
[----:B-----5:R-:W1:Y:S01]  /*7700*/  @!P1 LDS.128 R8, [R156+0x2800] ;  /* 0x002800009c089984 */ /* 0x020e620000000c00 */
        /* <DEDUP_REMOVED lines=9> */
.L_x_949:
[----:B-12---:R-:W-:Y:S05]  /*77a0*/  BSYNC B0 ;  /* 0x0000000000007941 */ /* 0x006fea0003800000 */
.L_x_948:
[----:B------:R1:W2:Y:S01]  /*77b0*/  SHFL.IDX PT, R5, R71, 0x1, 0x1c1f ;  /* 0x003c1f0047057f89 */ /* 0x0002a200000e0000 */
[----:B------:R-:W-:Y:S01]  /*77c0*/  ISETP.GE.AND P0, PT, R3, 0x21, PT ;  /* 0x000000210300780c */ /* 0x000fe20003f06270 */
[----:B------:R-:W-:Y:S02]  /*77d0*/  BSSY B0, `(.L_x_950) ;  /* 0x000000f000007945 */ /* 0x000fe40003800000 */
[----:B---3--:R1:W3:Y:S10]  /*77e0*/  SHFL.IDX PT, R4, R72, 0x1, 0x1c1f ;  /* 0x003c1f0048047f89 */ /* 0x0082f400000e0000 */
[----:B------:R-:W-:-:S05]  /*77f0*/  @!P0 BRA `(.L_x_951) ;  /* 0x000000c000008947 */ /* 0x000fca0003800000 */
[C---:B------:R-:W-:Y:S11]  /*7800*/  ISETP.GE.AND P1, PT, R88.reuse, c[0x0][0x1d4], PT ;  /* 0x0000750058007a0c */ /* 0x040ff60003f26270 */
[----:B------:R-:W-:Y:S02]  /*7810*/  @!UPT UIADD3 URZ, URZ, URZ, URZ ;  /* 0x0000003f3f3ff290 */ /* 0x000fe4000fffe03f */
[----:B-----5:R-:W4:Y:S01]  /*7820*/  @!P1 LDS.128 R8, [R156+0x3800] ;  /* 0x003800009c089984 */ /* 0x020f220000000c00 */
        /* <DEDUP_REMOVED lines=9> */
.L_x_951:
[----:B------:R-:W-:Y:S05]  /*78c0*/  BSYNC B0 ;  /* 0x0000000000007941 */ /* 0x000fea0003800000 */
.L_x_950:
[----:B--2---:R2:W4:Y:S01]  /*78d0*/  SHFL.IDX PT, R5, R71, 0x2, 0x1c1f ;  /* 0x005c1f0047057f89 */ /* 0x00452200000e0000 */
[----:B------:R-:W-:Y:S03]  /*78e0*/  ISETP.GE.AND P0, PT, R3, 0x41, PT ;  /* 0x000000410300780c */ /* 0x000fe60003f06270 */
[----:B---3--:R2:W3:Y:S10]  /*78f0*/  SHFL.IDX PT, R4, R72, 0x2, 0x1c1f ;  /* 0x005c1f0048047f89 */ /* 0x0084f400000e0000 */
[----:B------:R-:W-:-:S05]  /*7900*/  @!P0 BRA `(.L_x_941) ;  /* 0x000000c000008947 */ /* 0x000fca0003800000 */
[C---:B------:R-:W-:Y:S11]  /*7910*/  ISETP.GE.AND P1, PT, R88.reuse, c[0x0][0x1d4], PT ;  /* 0x0000750058007a0c */ /* 0x040ff60003f26270 */
[----:B------:R-:W-:Y:S02]  /*7920*/  @!UPT UIADD3 URZ, URZ, URZ, URZ ;  /* 0x0000003f3f3ff290 */ /* 0x000fe4000fffe03f */
[----:B-----5:R-:W1:Y:S01]  /*7930*/  @!P1 LDS.128 R8, [R156+0x4800] ;  /* 0x004800009c089984 */ /* 0x020e620000000c00 */
[CC--:B---3--:R-:W-:Y:S04]  /*7940*/  @!P1 LEA R6, P0, R88.reuse, R4.reuse, 0x1 ;  /* 0x0000000458069211 */ /* 0x0c8fe800078008ff */
[-C--:B----4-:R-:W-:Y:S02]  /*7950*/  @!P1 LEA.HI.X R7, R88, R5.reuse, R89, 0x1, P0 ;  /* 0x0000000558079211 */ /* 0x090fe400000f0c59 */
[C---:B------:R-:W-:Y:S11]  /*7960*/  ISETP.GE.AND P0, PT, R228.reuse, c[0x0][0x1d4], PT ;  /* 0x00007500e4007a0c */ /* 0x040ff60003f06270 */
[----:B------:R-:W-:Y:S02]  /*7970*/  @!UPT UIADD3 URZ, URZ, URZ, URZ ;  /* 0x0000003f3f3ff290 */ /* 0x000fe4000fffe03f */
[C---:B------:R-:W-:Y:S04]  /*7980*/  @!P0 LEA R4, P2, R228.reuse, R4, 0x1 ;  /* 0x00000004e4048211 */ /* 0x040fe800078408ff */
[----:B------:R-:W-:Y:S01]  /*7990*/  @!P0 LEA.HI.X R5, R228, R5, R157, 0x1, P2 ;  /* 0x00000005e4058211 */ /* 0x000fe200010f0c9d */
[----:B-1----:R-:W-:Y:S04]  /*79a0*/  @!P1 ST.E.128 [R6.64], R8 ;  /* 0x0000000806009985 */ /* 0x002fe8000c101d08 */
[----:B------:R-:W1:Y:S04]  /*79b0*/  @!P0 LDS.128 R8, [R155+0x4800] ;  /* 0x004800009b088984 */ /* 0x000e680000000c00 */
[----:B-1----:R1:W-:Y:S02]  /*79c0*/  @!P0 ST.E.128 [R4.64], R8 ;  /* 0x0000000804008985 */ /* 0x0023e4000c101d08 */
.L_x_941:
[----:B------:R-:W-:Y:S05]  /*79d0*/  BSYNC B2 ;  /* 0x0000000000027941 */ /* 0x000fea0003800000 */
.L_x_924:
[----:B------:R-:W-:Y:S01]  /*79e0*/  IMAD R20, R29, -0x50, RZ ;  /* 0xffffffb01d147824 */ /* 0x000fe200078e02ff */
[----:B------:R-:W-:Y:S01]  /*79f0*/  BSSY B0, `(.L_x_952) ;  /* 0x0000063000007945 */ /* 0x000fe20003800000 */
[----:B-123--:R-:W-:Y:S02]  /*7a00*/  IMAD R4, R92, c[0x0][0x208], RZ ;  /* 0x000082005c047a24 */ /* 0x00efe400078e02ff */
[----:B------:R-:W-:Y:S02]  /*7a10*/  IMAD.IADD R3, R114, 0x1, R20 ;  /* 0x0000000172037824 */ /* 0x000fe400078e0214 */
[C---:B------:R-:W-:Y:S02]  /*7a20*/  IMAD R8, R76.reuse, c[0x0][0x20c], R4 ;  /* 0x000083004c087a24 */ /* 0x040fe400078e0204 */
[----:B----4-:R-:W-:Y:S01]  /*7a30*/  IMAD.WIDE.U32 R4, R76, c[0x0][0x208], RZ ;  /* 0x000082004c047a25 */ /* 0x010fe200078e00ff */
[C---:B------:R-:W-:Y:S02]  /*7a40*/  ISETP.GE.AND P3, PT, R3.reuse, 0x11, PT ;  /* 0x000000110300780c */ /* 0x040fe40003f66270 */
[----:B------:R-:W-:Y:S01]  /*7a50*/  ISETP.GE.AND P2, PT, R3, 0x21, PT ;  /* 0x000000210300780c */ /* 0x000fe20003f46270 */
[----:B------:R-:W-:Y:S01]  /*7a60*/  IMAD.WIDE R6, R29, 0x50, R102 ;  /* 0x000000501d067825 */ /* 0x000fe200078e0266 */
[----:B------:R-:W-:Y:S02]  /*7a70*/  IADD3 R5, R5, R8, RZ ;  /* 0x0000000805057210 */ /* 0x000fe40007ffe0ff */
[----:B------:R-:W-:Y:S01]  /*7a80*/  ISETP.GE.AND P1, PT, R3, 0x31, PT ;  /* 0x000000310300780c */ /* 0x000fe20003f26270 */
[----:B------:R-:W-:Y:S02]  /*7a90*/  IMAD R9, R93, c[0x0][0x218], RZ ;  /* 0x000086005d097a24 */ /* 0x000fe400078e02ff */
[C---:B------:R-:W-:Y:S04]  /*7aa0*/  IMAD.WIDE.U32 R4, R73.reuse, c[0x0][0x218], R4 ;  /* 0x0000860049047a25 */ /* 0x040fe800078e0004 */
[C---:B------:R-:W-:Y:S01]  /*7ab0*/  @P3 IADD3 R10, P0, R6.reuse, 0x10, RZ ;  /* 0x00000010060a3810 */ /* 0x040fe20007f1e0ff */
[----:B------:R-:W-:Y:S03]  /*7ac0*/  IMAD R9, R73, c[0x0][0x21c], R9 ;  /* 0x0000870049097a24 */ /* 0x000fe600078e0209 */
[----:B------:R-:W-:Y:S02]  /*7ad0*/  @P3 IADD3.X R12, RZ, R7, RZ, P0, !PT ;  /* 0x00000007ff0c3210 */ /* 0x000fe400007fe4ff */
[----:B------:R-:W-:Y:S05]  /*7ae0*/  @P2 IADD3 R11, P0, R6, 0x20, RZ ;  /* 0x00000020060b2810 */ /* 0x000fea0007f1e0ff */
[----:B------:R-:W-:Y:S01]  /*7af0*/  @P2 IMAD.X R22, RZ, RZ, R7, P0 ;  /* 0x000000ffff162224 */ /* 0x000fe200000e0607 */
[----:B------:R-:W-:Y:S04]  /*7b00*/  IADD3 R8, P0, R110, R4, RZ ;  /* 0x000000046e087210 */ /* 0x000fe80007f1e0ff */
[----:B------:R-:W-:Y:S02]  /*7b10*/  IADD3.X R9, R121, R5, R9, P0, !PT ;  /* 0x0000000579097210 */ /* 0x000fe400007fe409 */
[C---:B------:R-:W-:Y:S05]  /*7b20*/  @P1 IADD3 R16, P0, R6.reuse, 0x30, RZ ;  /* 0x0000003006101810 */ /* 0x040fea0007f1e0ff */
[----:B------:R-:W-:Y:S01]  /*7b30*/  @P1 IMAD.X R21, RZ, RZ, R7, P0 ;  /* 0x000000ffff151224 */ /* 0x000fe200000e0607 */
[C---:B------:R-:W-:Y:S11]  /*7b40*/  ISETP.GE.AND P0, PT, R3.reuse, 0x41, PT ;  /* 0x000000410300780c */ /* 0x040ff60003f06270 */
[----:B------:R-:W-:Y:S02]  /*7b50*/  @!UPT UIADD3 URZ, URZ, URZ, URZ ;  /* 0x0000003f3f3ff290 */ /* 0x000fe4000fffe03f */
[C---:B------:R-:W-:Y:S04]  /*7b60*/  @P0 IADD3 R19, P4, R6.reuse, 0x40, RZ ;  /* 0x0000004006130810 */ /* 0x040fe80007f9e0ff */
[----:B------:R-:W-:Y:S02]  /*7b70*/  @P0 IADD3.X R23, RZ, R7, RZ, P4, !PT ;  /* 0x00000007ff170210 */ /* 0x000fe400027fe4ff */
[----:B------:R-:W-:Y:S11]  /*7b80*/  ISETP.GE.AND P4, PT, R3, 0x1, PT ;  /* 0x000000010300780c */ /* 0x000ff60003f86270 */
[----:B------:R-:W-:Y:S02]  /*7b90*/  @!UPT UIADD3 URZ, URZ, URZ, URZ ;  /* 0x0000003f3f3ff290 */ /* 0x000fe4000fffe03f */
[----:B------:R-:W-:Y:S01]  /*7ba0*/  @P4 MOV R5, R80 ;  /* 0x0000005000054202 */ /* 0x000fe20000000f00 */
[----:B------:R-:W-:Y:S02]  /*7bb0*/  @P4 IMAD R3, R7, c[0x0][0x258], RZ ;  /* 0x0000960007034a24 */ /* 0x000fe400078e02ff */
[----:B------:R-:W-:Y:S02]  /*7bc0*/  @P4 IMAD.MOV.U32 R4, RZ, RZ, R78 ;  /* 0x000000ffff044224 */ /* 0x000fe400078e004e */
[C---:B------:R-:W-:Y:S02]  /*7bd0*/  @P4 IMAD R3, R6.reuse, c[0x0][0x25c], R3 ;  /* 0x0000970006034a24 */ /* 0x040fe400078e0203 */
[----:B------:R-:W-:Y:S04]  /*7be0*/  @P4 IMAD.WIDE.U32 R4, R6, c[0x0][0x258], R4 ;  /* 0x0000960006044a25 */ /* 0x000fe800078e0004 */
[----:B------:R-:W-:Y:S01]  /*7bf0*/  @P4 IMAD.IADD R3, R5, 0x1, R3 ;  /* 0x0000000105034824 */ /* 0x000fe200078e0203 */
[C---:B------:R-:W-:Y:S01]  /*7c00*/  @P4 LEA R14, P5, R4.reuse, c[0x0][0x250], 0x1 ;  /* 0x00009400040e4a11 */ /* 0x040fe200078a08ff */
[----:B------:R-:W-:Y:S03]  /*7c10*/  @P3 IMAD.MOV.U32 R5, RZ, RZ, R80 ;  /* 0x000000ffff053224 */ /* 0x000fe600078e0050 */
[----:B------:R-:W-:Y:S01]  /*7c20*/  @P4 LEA.HI.X R15, R4, c[0x0][0x254], R3, 0x1, P5 ;  /* 0x00009500040f4a11 */ /* 0x000fe200028f0c03 */
[----:B------:R-:W-:Y:S01]  /*7c30*/  @P3 IMAD R3, R12, c[0x0][0x258], RZ ;  /* 0x000096000c033a24 */ /* 0x000fe200078e02ff */
[----:B------:R-:W-:Y:S02]  /*7c40*/  @P3 MOV R4, R78 ;  /* 0x0000004e00043202 */ /* 0x000fe40000000f00 */
[----:B------:R-:W-:Y:S01]  /*7c50*/  LEA R18, P5, R8, c[0x0][0x1f8], 0x1 ;  /* 0x00007e0008127a11 */ /* 0x000fe200078a08ff */
[----:B------:R-:W-:Y:S01]  /*7c60*/  @!PT LDS RZ, [RZ] ;  /* 0x00000000fffff984 */ /* 0x000fe20000000800 */
[----:B------:R-:W-:Y:S01]  /*7c70*/  @!PT LDS RZ, [RZ] ;  /* 0x00000000fffff984 */ /* 0x000fe20000000800 */
[----:B------:R-:W-:Y:S01]  /*7c80*/  @!PT LDS RZ, [RZ] ;  /* 0x00000000fffff984 */ /* 0x000fe20000000800 */
[----:B------:R1:W-:Y:S01]  /*7c90*/  @P4 LDGSTS.E.BYPASS.LTC128B.128 [R210+0x100], [R14.64], !P6 ;  /* 0x001000000ed24fae */ /* 0x0003e2000f101d48 */
[C---:B------:R-:W-:Y:S02]  /*7ca0*/  @P3 IMAD R3, R10.reuse, c[0x0][0x25c], R3 ;  /* 0x000097000a033a24 */ /* 0x040fe400078e0203 */
[----:B------:R-:W-:Y:S01]  /*7cb0*/  @P3 IMAD.WIDE.U32 R4, R10, c[0x0][0x258], R4 ;  /* 0x000096000a043a25 */ /* 0x000fe200078e0004 */
[----:B------:R-:W-:Y:S04]  /*7cc0*/  LEA.HI.X R17, R8, c[0x0][0x1fc], R9, 0x1, P5 ;  /* 0x00007f0008117a11 */ /* 0x000fe800028f0c09 */
[C---:B------:R-:W-:Y:S02]  /*7cd0*/  @P3 LEA R12, P5, R4.reuse, c[0x0][0x250], 0x1 ;  /* 0x00009400040c3a11 */ /* 0x040fe400078a08ff */
[----:B------:R-:W-:Y:S02]  /*7ce0*/  @P3 IADD3 R3, R5, R3, RZ ;  /* 0x0000000305033210 */ /* 0x000fe40007ffe0ff */
[----:B------:R-:W-:Y:S02]  /*7cf0*/  @P2 MOV R5, R80 ;  /* 0x0000005000052202 */ /* 0x000fe40000000f00 */
[----:B------:R-:W-:Y:S01]  /*7d00*/  @P3 LEA.HI.X R13, R4, c[0x0][0x254], R3, 0x1, P5 ;  /* 0x00009500040d3a11 */ /* 0x000fe200028f0c03 */
[----:B------:R-:W-:Y:S02]  /*7d10*/  @P2 IMAD R3, R22, c[0x0][0x258], RZ ;  /* 0x0000960016032a24 */ /* 0x000fe400078e02ff */
[----:B------:R-:W-:Y:S02]  /*7d20*/  @P2 IMAD.MOV.U32 R4, RZ, RZ, R78 ;  /* 0x000000ffff042224 */ /* 0x000fe400078e004e */
        /* <DEDUP_REMOVED lines=23> */
[----:B------:R1:W2:Y:S03]  /*7ea0*/  SHFL.IDX PT, R5, R17, RZ, 0x1c1f ;  /* 0x001c1fff11057589 */ /* 0x0002a600000e0000 */
[----:B------:R-:W-:Y:S02]  /*7eb0*/  @P0 LEA.HI.X R7, R4, c[0x0][0x254], R3, 0x1, P5 ;  /* 0x0000950004070a11 */ /* 0x000fe400028f0c03 */
[----:B------:R-:W-:Y:S02]  /*7ec0*/  IADD3 R3, R20, R2, RZ ;  /* 0x0000000214037210 */ /* 0x000fe40007ffe0ff */
[----:B------:R1:W3:Y:S02]  /*7ed0*/  SHFL.IDX PT, R4, R18, RZ, 0x1c1f ;  /* 0x001c1fff12047589 */ /* 0x0002e400000e0000 */
[----:B------:R-:W-:Y:S05]  /*7ee0*/  IMNMX R3, R3, 0x50, PT ;  /* 0x0000005003037817 */ /* 0x000fea0003800200 */
[----:B------:R1:W-:Y:S01]  /*7ef0*/  @P0 LDGSTS.E.BYPASS.LTC128B.128 [R210+0x2100], [R6.64], !P6 ;  /* 0x0210000006d20fae */ /* 0x0003e2000f101d48 */
[----:B------:R-:W-:Y:S05]  /*7f00*/  IMAD.IADD R3, R3, 0x1, -R126 ;  /* 0x0000000103037824 */ /* 0x000fea00078e0a7e */
[----:B------:R-:W-:Y:S01]  /*7f10*/  ISETP.GE.AND P0, PT, R3, 0x1, PT ;  /* 0x000000010300780c */ /* 0x000fe20003f06270 */
[----:B------:R-:W0:Y:S01]  /*7f20*/  LDGDEPBAR ;  /* 0x00000000000079af */ /* 0x000e220000000000 */
[----:B------:R-:W-:Y:S06]  /*7f30*/  DEPBAR.LE SB0, 0x0 ;  /* 0x000080000000791a */ /* 0x000fec0000000000 */
[----:B------:R-:W-:Y:S06]  /*7f40*/  BAR.SYNC.DEFER_BLOCKING 0x0 ;  /* 0x0000000000007b1d */ /* 0x000fec0000010000 */
[----:B------:R-:W-:-:S05]  /*7f50*/  @!P0 BRA `(.L_x_953) ;  /* 0x000000c000008947 */ /* 0x000fca0003800000 */
[C---:B-123--:R-:W-:Y:S11]  /*7f60*/  ISETP.GE.AND P1, PT, R88.reuse, c[0x0][0x1d4], PT ;  /* 0x0000750058007a0c */ /* 0x04eff60003f26270 */
[----:B------:R-:W-:Y:S02]  /*7f70*/  @!UPT UIADD3 URZ, URZ, URZ, URZ ;  /* 0x0000003f3f3ff290 */ /* 0x000fe4000fffe03f */
[----:B-----5:R-:W1:Y:S01]  /*7f80*/  @!P1 LDS.128 R8, [R156] ;  /* 0x000000009c089984 */ /* 0x020e620000000c00 */
[CC--:B------:R-:W-:Y:S04]  /*7f90*/  @!P1 LEA R6, P0, R88.reuse, R4.reuse, 0x1 ;  /* 0x0000000458069211 */ /* 0x0c0fe800078008ff */
[-C--:B------:R-:W-:Y:S02]  /*7fa0*/  @!P1 LEA.HI.X R7, R88, R5.reuse, R89, 0x1, P0 ;  /* 0x0000000558079211 */ /* 0x080fe400000f0c59 */
[C---:B------:R-:W-:Y:S11]  /*7fb0*/  ISETP.GE.AND P0, PT, R228.reuse, c[0x0][0x1d4], PT ;  /* 0x00007500e4007a0c */ /* 0x040ff60003f06270 */
[----:B------:R-:W-:Y:S02]  /*7fc0*/  @!UPT UIADD3 URZ, URZ, URZ, URZ ;  /* 0x0000003f3f3ff290 */ /* 0x000fe4000fffe03f */
[C---:B------:R-:W-:Y:S04]  /*7fd0*/  @!P0 LEA R4, P2, R228.reuse, R4, 0x1 ;  /* 0x00000004e4048211 */ /* 0x040fe800078408ff */
[----:B------:R-:W-:Y:S01]  /*7fe0*/  @!P0 LEA.HI.X R5, R228, R5, R157, 0x1, P2 ;  /* 0x00000005e4058211 */ /* 0x000fe200010f0c9d */
[----:B-1----:R-:W-:Y:S04]  /*7ff0*/  @!P1 ST.E.128 [R6.64], R8 ;  /* 0x0000000806009985 */ /* 0x002fe8000c101d08 */
[----:B------:R-:W1:Y:S04]  /*8000*/  @!P0 LDS.128 R8, [R155] ;  /* 0x000000009b088984 */ /* 0x000e680000000c00 */
[----:B-1----:R1:W-:Y:S02]  /*8010*/  @!P0 ST.E.128 [R4.64], R8 ;  /* 0x0000000804008985 */ /* 0x0023e4000c101d08 */
.L_x_953:
[----:B-123--:R-:W-:Y:S05]  /*8020*/  BSYNC B0 ;  /* 0x0000000000007941 */ /* 0x00efea0003800000 */
.L_x_952:
[----:B------:R1:W2:Y:S01]  /*8030*/  SHFL.IDX PT, R5, R17, 0x1, 0x1c1f ;  /* 0x003c1f0011057f89 */ /* 0x0002a200000e0000 */
[----:B------:R-:W-:Y:S01]  /*8040*/  ISETP.GE.AND P0, PT, R3, 0x21, PT ;  /* 0x000000210300780c */ /* 0x000fe20003f06270 */
[----:B------:R-:W-:Y:S02]  /*8050*/  BSSY B0, `(.L_x_954) ;  /* 0x000000f000007945 */ /* 0x000fe40003800000 */
[----:B------:R1:W3:Y:S10]  /*8060*/  SHFL.IDX PT, R4, R18, 0x1, 0x1c1f ;  /* 0x003c1f0012047f89 */ /* 0x0002f400000e0000 */
        /* <DEDUP_REMOVED lines=13> */
.L_x_955:
[----:B------:R-:W-:Y:S05]  /*8140*/  BSYNC B0 ;  /* 0x0000000000007941 */ /* 0x000fea0003800000 */
.L_x_954:
[----:B--2---:R2:W4:Y:S01]  /*8150*/  SHFL.IDX PT, R5, R17, 0x2, 0x1c1f ;  /* 0x005c1f0011057f89 */ /* 0x00452200000e0000 */
[----:B------:R-:W-:Y:S01]  /*8160*/  ISETP.GE.AND P0, PT, R3, 0x41, PT ;  /* 0x000000410300780c */ /* 0x000fe20003f06270 */
[----:B------:R-:W-:Y:S02]  /*8170*/  BSSY B0, `(.L_x_956) ;  /* 0x000000f000007945 */ /* 0x000fe40003800000 */
        /* <DEDUP_REMOVED lines=14> */
.L_x_957:
[----:B------:R-:W-:Y:S05]  /*8260*/  BSYNC B0 ;  /* 0x0000000000007941 */ /* 0x000fea0003800000 */
.L_x_956:
[C---:B------:R-:W-:Y:S02]  /*8270*/  ISETP.GT.AND P0, PT, R29.reuse, R115, PT ;  /* 0x000000731d00720c */ /* 0x040fe40003f04270 */
[----:B------:R-:W-:Y:S11]  /*8280*/  IADD3 R29, R29, -0x1, RZ ;  /* 0xffffffff1d1d7810 */ /* 0x000ff60007ffe0ff */
[----:B------:R-:W-:Y:S01]  /*8290*/  @P0 SHF.R.S32.HI R6, RZ, 0x1f, R29 ;  /* 0x0000001fff060819 */ /* 0x000fe2000001141d */
[----:B------:R-:W-:Y:S02]  /*82a0*/  @P0 IMAD R3, R146, R29, RZ ;  /* 0x0000001d92030224 */ /* 0x000fe400078e02ff */
[----:B-1-3--:R-:W-:Y:S02]  /*82b0*/  @P0 IMAD.MOV.U32 R4, RZ, RZ, R106 ;  /* 0x000000ffff040224 */ /* 0x00afe400078e006a */
[----:B----4-:R-:W-:Y:S02]  /*82c0*/  @P0 IMAD.MOV.U32 R5, RZ, RZ, R105 ;  /* 0x000000ffff050224 */ /* 0x010fe400078e0069 */
[-C--:B------:R-:W-:Y:S02]  /*82d0*/  @P0 IMAD R3, R6, R132.reuse, R3 ;  /* 0x0000008406030224 */ /* 0x080fe400078e0203 */
[----:B------:R-:W-:Y:S04]  /*82e0*/  @P0 IMAD.WIDE.U32 R4, R29, R132, R4 ;  /* 0x000000841d040225 */ /* 0x000fe800078e0004 */
[----:B------:R-:W-:Y:S01]  /*82f0*/  @P0 IMAD.IADD R3, R5, 0x1, R3 ;  /* 0x0000000105030824 */ /* 0x000fe200078e0203 */
[----:B------:R-:W-:Y:S01]  /*8300*/  @P0 LEA R10, P1, R4, c[0x0][0x220], 0x1 ;  /* 0x00008800040a0a11 */ /* 0x000fe200078208ff */
[----:B------:R-:W-:Y:S03]  /*8310*/  @P0 IMAD.SHL.U32 R12, R152, 0x2, RZ ;  /* 0x00000002980c0824 */ /* 0x000fe600078e00ff */
[----:B------:R-:W-:Y:S02]  /*8320*/  @P0 LEA.HI.X R11, R4, c[0x0][0x224], R3, 0x1, P1 ;  /* 0x00008900040b0a11 */ /* 0x000fe400008f0c03 */
[----:B------:R-:W-:Y:S02]  /*8330*/  @P0 IADD3 R8, P1, R12, R10, RZ ;  /* 0x0000000a0c080210 */ /* 0x000fe40007f3e0ff */
[----:B------:R-:W-:Y:S01]  /*8340*/  @P0 SHF.L.U64.HI R3, R152, 0x1, R147 ;  /* 0x0000000198030819 */ /* 0x000fe20000010293 */
[----:B------:R-:W-:Y:S01]  /*8350*/  @!PT LDS RZ, [RZ] ;  /* 0x00000000fffff984 */ /* 0x000fe20000000800 */
[----:B------:R-:W-:Y:S01]  /*8360*/  @!PT LDS RZ, [RZ] ;  /* 0x00000000fffff984 */ /* 0x000fe20000000800 */
[----:B------:R-:W-:Y:S01]  /*8370*/  @!PT LDS RZ, [RZ] ;  /* 0x00000000fffff984 */ /* 0x000fe20000000800 */
[----:B------:R1:W-:Y:S03]  /*8380*/  @P0 LDGSTS.E.BYPASS.LTC128B.128 [R210+0x2900], [R10.64], !P6 ;  /* 0x029000000ad20fae */ /* 0x0003e6000f101d48 */
[----:B------:R-:W-:Y:S02]  /*8390*/  @P0 IADD3.X R9, R3, R11, RZ, P1, !PT ;  /* 0x0000000b03090210 */ /* 0x000fe40000ffe4ff */
        /* <DEDUP_REMOVED lines=14> */
.L_x_923:
[----:B-1----:R-:W3:Y:S01]  /*8480*/  LDL R11, [R1+0x44] ;  /* 0x00004400010b7983 */ /* 0x002ee20000100800 */
[----:B------:R-:W-:-:S03]  /*8490*/  IMAD.MOV.U32 R0, RZ, RZ, c[0x0][0x2c4] ;  /* 0x0000b100ff007624 */ /* 0x000fc600078e00ff */
[----:B------:R-:W4:Y:S02]  /*84a0*/  LDL R2, [R1] ;  /* 0x0000000001027983 */ /* 0x000f240000100800 */
[----:B------:R-:W-:Y:S01]  /*84b0*/  ISETP.NE.AND P3, PT, R0, 0x1, PT ;  /* 0x000000010000780c */ /* 0x000fe20003f65270 */
[----:B------:R-:W-:-:S05]  /*84c0*/  IMAD.MOV.U32 R4, RZ, RZ, c[0x0][0x32c] ;  /* 0x0000cb00ff047624 */ /* 0x000fca00078e00ff */
[----:B------:R-:W-:Y:S02]  /*84d0*/  ISETP.GE.AND P1, PT, R4, 0x1, PT ;  /* 0x000000010400780c */ /* 0x000fe40003f26270 */
[----:B---3--:R-:W-:-:S05]  /*84e0*/  IADD3 R0, R11, 0x7f, RZ ;  /* 0x0000007f0b007810 */ /* 0x008fca0007ffe0ff */
[----:B------:R-:W-:Y:S01]  /*84f0*/  @P3 IMAD.HI.U32 R3, R0, c[0x0][0x2c8], RZ ;  /* 0x0000b20000033a27 */ /* 0x000fe200078e00ff */
[----:B----4-:R-:W-:-:S04]  /*8500*/  IADD3 R2, R2, 0x1, -R252 ;  /* 0x0000000102027810 */ /* 0x010fc80007ffe8fc */
[----:B------:R-:W-:-:S05]  /*8510*/  @P3 SHF.R.U32.HI R0, RZ, c[0x0][0x2cc], R3 ;  /* 0x0000b300ff003a19 */ /* 0x000fca0000011603 */
[----:B------:R-:W-:-:S05]  /*8520*/  IMAD.IADD R0, R2, 0x1, R0 ;  /* 0x0000000102007824 */ /* 0x000fca00078e0200 */
[----:B------:R-:W-:Y:S01]  /*8530*/  IADD3 R3, R0, c[0x0][0x328], RZ ;  /* 0x0000ca0000037a10 */ /* 0x000fe20007ffe0ff */
[----:B------:R-:W-:Y:S05]  /*8540*/  @!P1 BRA `(.L_x_959) ;  /* 0x0000011000009947 */ /* 0x000fea0003800000 */
[C---:B------:R-:W-:Y:S01]  /*8550*/  ISETP.GT.AND P0, PT, R0.reuse, RZ, PT ;  /* 0x000000ff0000720c */ /* 0x040fe20003f04270 */
[----:B------:R-:W-:Y:S01]  /*8560*/  BSSY B0, `(.L_x_960) ;  /* 0x000000d000007945 */ /* 0x000fe20003800000 */
[----:B------:R-:W-:Y:S01]  /*8570*/  IADD3 R2, R0, -0x1, RZ ;  /* 0xffffffff00027810 */ /* 0x000fe20007ffe0ff */
[----:B------:R-:W-:-:S10]  /*8580*/  IMAD.MOV.U32 R4, RZ, RZ, c[0x0][0x32c] ;  /* 0x0000cb00ff047624 */ /* 0x000fd400078e00ff */
[----:B------:R-:W-:Y:S05]  /*8590*/  @P0 BRA `(.L_x_961) ;  /* 0x0000006000000947 */ /* 0x000fea0003800000 */
[----:B------:R-:W-:Y:S01]  /*85a0*/  ISETP.NE.AND P0, PT, R4, 0x1, PT ;  /* 0x000000010400780c */ /* 0x000fe20003f05270 */
[----:B------:R-:W-:-:S12]  /*85b0*/  IMAD.MOV R0, RZ, RZ, -R0 ;  /* 0x000000ffff007224 */ /* 0x000fd800078e0a00 */
[----:B------:R-:W-:-:S05]  /*85c0*/  @P0 IMAD.HI.U32 R2, R0, c[0x0][0x330], RZ ;  /* 0x0000cc0000020a27 */ /* 0x000fca00078e00ff */
[----:B------:R-:W-:-:S04]  /*85d0*/  @P0 SHF.R.U32.HI R0, RZ, c[0x0][0x334], R2 ;  /* 0x0000cd00ff000a19 */ /* 0x000fc80000011602 */
[----:B------:R-:W-:Y:S01]  /*85e0*/  LOP3.LUT R2, RZ, R0, RZ, 0x33, !PT ;  /* 0x00000000ff027212 */ /* 0x000fe200078e33ff */
[----:B------:R-:W-:Y:S05]  /*85f0*/  BRA `(.L_x_962) ;  /* 0x0000003000007947 */ /* 0x000fea0003800000 */
.L_x_961:
[----:B------:R-:W-:-:S13]  /*8600*/  ISETP.NE.AND P0, PT, R4, 0x1, PT ;  /* 0x000000010400780c */ /* 0x000fda0003f05270 */
[----:B------:R-:W-:-:S05]  /*8610*/  @P0 IMAD.HI.U32 R0, R2, c[0x0][0x330], RZ ;  /* 0x0000cc0002000a27 */ /* 0x000fca00078e00ff */
[----:B------:R-:W-:Y:S02]  /*8620*/  @P0 SHF.R.U32.HI R2, RZ, c[0x0][0x334], R0 ;  /* 0x0000cd00ff020a19 */ /* 0x000fe40000011600 */
.L_x_962:
[----:B------:R-:W-:Y:S05]  /*8630*/  BSYNC B0 ;  /* 0x0000000000007941 */ /* 0x000fea0003800000 */
.L_x_960:
[----:B------:R-:W-:-:S05]  /*8640*/  IMAD R2, R2, R4, c[0x0][0x32c] ;  /* 0x0000cb0002027624 */ /* 0x000fca00078e0204 */
[----:B------:R-:W-:-:S04]  /*8650*/  IMNMX R3, R3, R2, PT ;  /* 0x0000000203037217 */ /* 0x000fc80003800200 */
.L_x_959:
[----:B------:R-:W-:Y:S01]  /*8660*/  IADD3 R3, R3, 0x4f, RZ ;  /* 0x0000004f03037810 */ /* 0x000fe20007ffe0ff */
[----:B------:R-:W-:-:S04]  /*8670*/  @P3 IMAD.HI.U32 R2, R11, c[0x0][0x2c8], RZ ;  /* 0x0000b2000b023a27 */ /* 0x000fc800078e00ff */
[----:B------:R-:W-:-:S04]  /*8680*/  IMAD.HI R3, R3, 0x66666667, RZ ;  /* 0x6666666703037827 */ /* 0x000fc800078e02ff */
[----:B------:R-:W-:Y:S01]  /*8690*/  IMAD.MOV.U32 R0, RZ, RZ, R11 ;  /* 0x000000ffff007224 */ /* 0x000fe200078e000b */
[----:B------:R-:W-:Y:S02]  /*86a0*/  @P3 SHF.R.U32.HI R0, RZ, c[0x0][0x2cc], R2 ;  /* 0x0000b300ff003a19 */ /* 0x000fe40000011602 */
[----:B------:R-:W-:-:S03]  /*86b0*/  SHF.R.U32.HI R2, RZ, 0x1f, R3 ;  /* 0x0000001fff027819 */ /* 0x000fc60000011603 */
[----:B------:R-:W-:Y:S01]  /*86c0*/  IMAD.IADD R0, R229, 0x1, R0 ;  /* 0x00000001e5007824 */ /* 0x000fe200078e0200 */
[----:B------:R-:W-:-:S04]  /*86d0*/  LEA.HI.SX32 R3, R3, R2, 0x1b ;  /* 0x0000000203037211 */ /* 0x000fc800078fdaff */
[----:B------:R-:W-:Y:S02]  /*86e0*/  IADD3 R2, R0, -c[0x0][0x324], RZ ;  /* 0x8000c90000027a10 */ /* 0x000fe40007ffe0ff */
[----:B------:R-:W-:Y:S01]  /*86f0*/  IMNMX R7, R143, R3, PT ;  /* 0x000000038f077217 */ /* 0x000fe20003800200 */
[----:B------:R-:W-:Y:S05]  /*8700*/  @!P1 BRA `(.L_x_963) ;  /* 0x0000011000009947 */ /* 0x000fea0003800000 */
[----:B------:R-:W-:Y:S01]  /*8710*/  ISETP.GT.AND P0, PT, R0, -0x1, PT ;  /* 0xffffffff0000780c */ /* 0x000fe20003f04270 */
[----:B------:R-:W-:-:S12]  /*8720*/  BSSY B0, `(.L_x_964) ;  /* 0x000000d000007945 */ /* 0x000fd80003800000 */
        /* <DEDUP_REMOVED lines=8> */
.L_x_965:
[----:B------:R-:W-:-:S04]  /*87b0*/  MOV R3, c[0x0][0x32c] ;  /* 0x0000cb0000037a02 */ /* 0x000fc80000000f00 */
[----:B------:R-:W-:-:S13]  /*87c0*/  ISETP.NE.AND P0, PT, R3, 0x1, PT ;  /* 0x000000010300780c */ /* 0x000fda0003f05270 */
[----:B------:R-:W-:-:S05]  /*87d0*/  @P0 IMAD.HI.U32 R3, R0, c[0x0][0x330], RZ ;  /* 0x0000cc0000030a27 */ /* 0x000fca00078e00ff */
[----:B------:R-:W-:Y:S02]  /*87e0*/  @P0 SHF.R.U32.HI R0, RZ, c[0x0][0x334], R3 ;  /* 0x0000cd00ff000a19 */ /* 0x000fe40000011603 */
.L_x_966:
[----:B------:R-:W-:Y:S05]  /*87f0*/  BSYNC B0 ;  /* 0x0000000000007941 */ /* 0x000fea0003800000 */
.L_x_964:
[----:B------:R-:W-:-:S05]  /*8800*/  IMAD R0, R0, c[0x0][0x32c], RZ ;  /* 0x0000cb0000007a24 */ /* 0x000fca00078e02ff */
[----:B------:R-:W-:-:S05]  /*8810*/  IMNMX R2, R2, R0, !PT ;  /* 0x0000000002027217 */ /* 0x000fca0007800200 */
.L_x_963:
[----:B------:R-:W-:Y:S01]  /*8820*/  IMAD.HI R2, R2, 0x66666667, RZ ;  /* 0x6666666702027827 */ /* 0x000fe200078e02ff */
[----:B------:R-:W-:Y:S04]  /*8830*/  BSSY B0, `(.L_x_967) ;  /* 0x0000024000007945 */ /* 0x000fe80003800000 */
[----:B------:R-:W-:-:S04]  /*8840*/  SHF.R.U32.HI R0, RZ, 0x1f, R2 ;  /* 0x0000001fff007819 */ /* 0x000fc80000011602 */
[----:B------:R-:W-:Y:S01]  /*8850*/  LEA.HI.SX32 R2, R2, R0, 0x1b ;  /* 0x0000000002027211 */ /* 0x000fe200078fdaff */
[----:B------:R-:W-:-:S03]  /*8860*/  IMAD.MOV.U32 R0, RZ, RZ, RZ ;  /* 0x000000ffff007224 */ /* 0x000fc600078e00ff */
[----:B------:R-:W-:-:S04]  /*8870*/  IMNMX R6, RZ, R2, !PT ;  /* 0x00000002ff067217 */ /* 0x000fc80007800200 */
[----:B------:R-:W-:-:S13]  /*8880*/  ISETP.GT.AND P0, PT, R7, R6, PT ;  /* 0x000000060700720c */ /* 0x000fda0003f04270 */
[----:B------:R-:W-:Y:S05]  /*8890*/  @!P0 BRA `(.L_x_968) ;  /* 0x000001d000008947 */ /* 0x000fea0003800000 */
[----:B------:R-:W-:Y:S02]  /*88a0*/  IABS R2, R129 ;  /* 0x0000008100027213 */ /* 0x000fe40000000000 */
[----:B------:R-:W-:Y:S02]  /*88b0*/  IADD3 R3, R129, -0x1, R7 ;  /* 0xffffffff81037810 */ /* 0x000fe40007ffe007 */
[----:B------:R-:W1:Y:S03]  /*88c0*/  I2F.RP R0, R2 ;  /* 0x0000000200007306 */ /* 0x000e660000209400 */
[----:B------:R-:W-:-:S05]  /*88d0*/  IMAD.IADD R8, R3, 0x1, -R6 ;  /* 0x0000000103087824 */ /* 0x000fca00078e0a06 */
[----:B------:R-:W-:Y:S01]  /*88e0*/  IABS R10, R8 ;  /* 0x00000008000a7213 */ /* 0x000fe20000000000 */
[----:B-1----:R-:W1:Y:S02]  /*88f0*/  MUFU.RCP R0, R0 ;  /* 0x0000000000007308 */ /* 0x002e640000001000 */
[----:B-1----:R-:W-:-:S06]  /*8900*/  IADD3 R0, R0, 0xffffffe, RZ ;  /* 0x0ffffffe00007810 */ /* 0x002fcc0007ffe0ff */
[----:B------:R-:W1:Y:S02]  /*8910*/  F2I.FTZ.U32.TRUNC.NTZ R5, R0 ;  /* 0x0000000000057305 */ /* 0x000e64000021f000 */
        /* <DEDUP_REMOVED lines=21> */
.L_x_968:
[----:B------:R-:W-:Y:S05]  /*8a70*/  BSYNC B0 ;  /* 0x0000000000007941 */ /* 0x000fea0003800000 */
.L_x_967:
[----:B------:R-:W3:Y:S01]  /*8a80*/  LDL R2, [R1+0x8c] ;  /* 0x00008c0001027983 */ /* 0x000ee20000100800 */
        /* <DEDUP_REMOVED lines=34> */
[----:B---3--:R-:W-:-:S04]  /*8cb0*/  IMAD R3, R2, R0, R6 ;  /* 0x0000000002037224 */ /* 0x008fc800078e0206 */
[--C-:B------:R-:W-:Y:S01]  /*8cc0*/  IMAD.IADD R2, R3, 0x1, R0.reuse ;  /* 0x0000000103027824 */ /* 0x100fe200078e0200 */
[----:B------:R1:W-:Y:S01]  /*8cd0*/  STL [R1+0x14], R3 ;  /* 0x0000140301007387 */ /* 0x0003e20000100800 */
[----:B------:R-:W-:-:S03]  /*8ce0*/  PRMT R0, RZ, 0x7610, R0 ;  /* 0x00007610ff007816 */ /* 0x000fc60000000000 */
[----:B------:R-:W-:-:S04]  /*8cf0*/  IMNMX R230, R7, R2, PT ;  /* 0x0000000207e67217 */ /* 0x000fc80003800200 */
[----:B------:R-:W-:-:S13]  /*8d00*/  ISETP.GT.AND P0, PT, R230, R3, PT ;  /* 0x00000003e600720c */ /* 0x000fda0003f04270 */
[----:B------:R-:W-:Y:S05]  /*8d10*/  @!P0 BRA `(.L_x_969) ;  /* 0x000194f000008947 */ /* 0x000fea0003800000 */
[----:B------:R-:W3:Y:S04]  /*8d20*/  LDL R9, [R1+0x5c] ;  /* 0x00005c0001097983 */ /* 0x000ee80000100800 */
[----:B------:R-:W4:Y:S04]  /*8d30*/  LDL R5, [R1+0x58] ;  /* 0x0000580001057983 */ /* 0x000f280000100800 */
[----:B--2---:R-:W2:Y:S01]  /*8d40*/  LDL R4, [R1+0x1c] ;  /* 0x00001c0001047983 */ /* 0x004ea20000100800 */
[----:B------:R-:W-:-:S04]  /*8d50*/  ISETP.NE.U32.AND P0, PT, RZ, c[0x0][0x340], PT ;  /* 0x0000d000ff007a0c */ /* 0x000fc80003f05070 */
[----:B------:R-:W-:-:S13]  /*8d60*/  ISETP.NE.AND.EX P1, PT, RZ, c[0x0][0x344], PT, P0 ;  /* 0x0000d100ff007a0c */ /* 0x000fda0003f25300 */
[----:B------:R-:W-:Y:S01]  /*8d70*/  @P1 IMAD.MOV.U32 R2, RZ, RZ, 0x4 ;  /* 0x00000004ff021424 */ /* 0x000fe200078e00ff */
[----:B------:R-:W-:-:S05]  /*8d80*/  SHF.R.S32.HI R0, RZ, 0x1f, R142 ;  /* 0x0000001fff007819 */ /* 0x000fca000001148e */
[----:B------:R-:W-:Y:S01]  /*8d90*/  IMAD R0, R0, c[0x0][0x178], RZ ;  /* 0x00005e0000007a24 */ /* 0x000fe200078e02ff */
[----:B------:R-:W-:-:S03]  /*8da0*/  ISETP.NE.U32.AND P0, PT, RZ, c[0x0][0x348], PT ;  /* 0x0000d200ff007a0c */ /* 0x000fc60003f05070 */
[----:B------:R-:W-:Y:S01]  /*8db0*/  IMAD R0, R142, c[0x0][0x17c], R0 ;  /* 0x00005f008e007a24 */ /* 0x000fe200078e0200 */
[----:B------:R-:W-:Y:S01]  /*8dc0*/  ISETP.NE.AND.EX P0, PT, RZ, c[0x0][0x34c], PT, P0 ;  /* 0x0000d300ff007a0c */ /* 0x000fe20003f05300 */
[----:B-1-3--:R-:W-:-:S05]  /*8dd0*/  @P1 IMAD.WIDE R2, R9, R2, c[0x0][0x340] ;  /* 0x0000d00009021625 */ /* 0x00afca00078e0202 */
[----:B------:R1:W5:Y:S01]  /*8de0*/  @P1 LDG.E R8, [R2.64] ;  /* 0x0000000802081981 */ /* 0x000362000c1e1900 */
[----:B----4-:R-:W-:Y:S02]  /*8df0*/  LOP3.LUT R70, R5, 0xffff, RZ, 0xc0, !PT ;  /* 0x0000ffff05467812 */ /* 0x010fe400078ec0ff */
[----:B--2---:R-:W-:Y:S01]  /*8e00*/  IADD3 R4, R4, R11, RZ ;  /* 0x0000000b04047210 */ /* 0x004fe20007ffe0ff */
[----:B------:R-:W2:Y:S01]  /*8e10*/  S2R R12, SR_TID.X ;  /* 0x00000000000c7919 */ /* 0x000ea20000002100 */
[----:B------:R-:W-:-:S03]  /*8e20*/  SEL R5, R9, RZ, !P0 ;  /* 0x000000ff09057207 */ /* 0x000fc60004000000 */
[----:B------:R-:W-:-:S04]  /*8e30*/  @P3 IMAD.HI.U32 R7, R4, c[0x0][0x2c8], RZ ;  /* 0x0000b20004073a27 */ /* 0x000fc800078e00ff */
[----:B-1----:R-:W-:-:S04]  /*8e40*/  IMAD.WIDE.U32 R2, R142, c[0x0][0x178], RZ ;  /* 0x00005e008e027a25 */ /* 0x002fc800078e00ff */
[----:B------:R-:W-:Y:S01]  /*8e50*/  IMAD.IADD R3, R3, 0x1, R0 ;  /* 0x0000000103037824 */ /* 0x000fe200078e0200 */
[----:B------:R-:W-:-:S03]  /*8e60*/  SHF.R.S32.HI R0, RZ, 0x1f, R9 ;  /* 0x0000001fff007819 */ /* 0x000fc60000011409 */
[----:B------:R-:W-:Y:S01]  /*8e70*/  IMAD.WIDE.U32 R2, R70, c[0x0][0x1b8], R2 ;  /* 0x00006e0046027a25 */ /* 0x000fe200078e0002 */
[----:B------:R-:W-:-:S03]  /*8e80*/  SEL R6, R0, RZ, !P0 ;  /* 0x000000ff00067207 */ /* 0x000fc60004000000 */
[----:B------:R-:W-:Y:S01]  /*8e90*/  IMAD.MOV.U32 R0, RZ, RZ, R4 ;  /* 0x000000ffff007224 */ /* 0x000fe200078e0004 */
[----:B------:R-:W-:Y:S01]  /*8ea0*/  @P3 SHF.R.U32.HI R0, RZ, c[0x0][0x2cc], R7 ;  /* 0x0000b300ff003a19 */ /* 0x000fe20000011607 */
[----:B------:R-:W-:Y:S02]  /*8eb0*/  IMAD R3, R70, c[0x0][0x1bc], R3 ;  /* 0x00006f0046037a24 */ /* 0x000fe400078e0203 */
[----:B------:R-:W-:Y:S02]  /*8ec0*/  IMAD R6, R6, c[0x0][0x1c0], RZ ;  /* 0x0000700006067a24 */ /* 0x000fe400078e02ff */
[----:B------:R-:W-:Y:S01]  /*8ed0*/  IMAD.WIDE.U32 R2, R5, c[0x0][0x1c0], R2 ;  /* 0x0000700005027a25 */ /* 0x000fe200078e0002 */
[----:B------:R-:W-:-:S03]  /*8ee0*/  SHF.R.S32.HI R7, RZ, 0x1f, R0 ;  /* 0x0000001fff077819 */ /* 0x000fc60000011400 */
[----:B------:R-:W-:Y:S01]  /*8ef0*/  IMAD R6, R5, c[0x0][0x1c4], R6 ;  /* 0x0000710005067a24 */ /* 0x000fe200078e0206 */
[----:B------:R-:W-:-:S03]  /*8f00*/  IADD3 R5, -R0, RZ, RZ ;  /* 0x000000ff00057210 */ /* 0x000fc60007ffe1ff */
[----:B------:R-:W-:Y:S02]  /*8f10*/  IMAD.IADD R3, R3, 0x1, R6 ;  /* 0x0000000103037824 */ /* 0x000fe400078e0206 */
[----:B------:R-:W-:Y:S02]  /*8f20*/  IMAD R4, R5, c[0x0][0x2c4], R4 ;  /* 0x0000b10005047a24 */ /* 0x000fe400078e0204 */
[----:B------:R-:W-:Y:S02]  /*8f30*/  IMAD R5, R7, c[0x0][0x1b0], RZ ;  /* 0x00006c0007057a24 */ /* 0x000fe400078e02ff */
[----:B------:R-:W-:-:S04]  /*8f40*/  IMAD.WIDE.U32 R2, R0, c[0x0][0x1b0], R2 ;  /* 0x00006c0000027a25 */ /* 0x000fc800078e0002 */
[----:B------:R-:W-:Y:S01]  /*8f50*/  IMAD R6, R0, c[0x0][0x1b4], R5 ;  /* 0x00006d0000067a24 */ /* 0x000fe200078e0205 */
[----:B------:R-:W-:Y:S02]  /*8f60*/  SHF.R.S32.HI R5, RZ, 0x1f, R4 ;  /* 0x0000001fff057819 */ /* 0x000fe40000011404 */
[----:B--2---:R-:W-:Y:S02]  /*8f70*/  SHF.R.S32.HI R10, RZ, 0x1f, R12 ;  /* 0x0000001fff0a7819 */ /* 0x004fe4000001140c */
[----:B------:R-:W-:Y:S01]  /*8f80*/  IADD3 R3, R3, R6, RZ ;  /* 0x0000000603037210 */ /* 0x000fe20007ffe0ff */
[----:B------:R-:W-:Y:S01]  /*8f90*/  IMAD R0, R5, c[0x0][0x1a8], RZ ;  /* 0x00006a0005007a24 */ /* 0x000fe200078e02ff */
[----:B------:R-:W-:-:S03]  /*8fa0*/  LEA.HI R10, R10, R12, RZ, 0x3 ;  /* 0x0000000c0a0a7211 */ /* 0x000fc600078f18ff */
[C---:B------:R-:W-:Y:S02]  /*8fb0*/  IMAD R0, R4.reuse, c[0x0][0x1ac], R0 ;  /* 0x00006b0004007a24 */ /* 0x040fe400078e0200 */
[----:B------:R-:W-:Y:S01]  /*8fc0*/  IMAD.WIDE.U32 R2, R4, c[0x0][0x1a8], R2 ;  /* 0x00006a0004027a25 */ /* 0x000fe200078e0002 */
[----:B------:R-:W-:-:S03]  /*8fd0*/  SHF.R.S32.HI R10, RZ, 0x3, R10 ;  /* 0x00000003ff0a7819 */ /* 0x000fc6000001140a */
[----:B------:R-:W-:Y:S01]  /*8fe0*/  IMAD.IADD R0, R3, 0x1, R0 ;  /* 0x0000000103007824 */ /* 0x000fe200078e0200 */
[----:B------:R-:W-:Y:S02]  /*8ff0*/  LEA R6, P0, R2, c[0x0][0x160], 0x1 ;  /* 0x0000580002067a11 */ /* 0x000fe400078008ff */
[----:B------:R-:W-:Y:S02]  /*9000*/  ISETP.GE.AND P2, PT, R248, c[0x0][0x198], PT ;  /* 0x00006600f8007a0c */ /* 0x000fe40003f46270 */
[----:B------:R-:W-:Y:S02]  /*9010*/  LEA.HI.X R5, R2, c[0x0][0x164], R0, 0x1, P0 ;  /* 0x0000590002057a11 */ /* 0x000fe400000f0c00 */
[----:B------:R-:W-:Y:S02]  /*9020*/  IADD3 R94, R230, -0x1, RZ ;  /* 0xffffffffe65e7810 */ /* 0x000fe40007ffe0ff */
[----:B------:R-:W-:Y:S01]  /*9030*/  IADD3 R4, R10, R11, RZ ;  /* 0x0000000b0a047210 */ /* 0x000fe20007ffe0ff */
[----:B------:R-:W-:Y:S01]  /*9040*/  @!P1 IMAD.MOV.U32 R8, RZ, RZ, R9 ;  /* 0x000000ffff089224 */ /* 0x000fe200078e0009 */
[----:B------:R-:W-:Y:S05]  /*9050*/  BRA.DIV ~URZ, `(.L_x_970) ;  /* 0x0001d6927f007947 */ /* 0x000fea000b800000 */
[----:B------:R1:W2:Y:S02]  /*9060*/  SHFL.IDX PT, R7, R5, RZ, 0x181f ;  /* 0x00181fff05077589 */ /* 0x0002a400000e0000 */
.L_x_1213:
[----:B------:R-:W-:Y:S05]  /*9070*/  BRA.DIV ~URZ, `(.L_x_971) ;  /* 0x0001d6e27f007947 */ /* 0x000fea000b800000 */
[----:B------:R3:W4:Y:S02]  /*9080*/  SHFL.IDX PT, R2, R6, RZ, 0x181f ;  /* 0x00181fff06027589 */ /* 0x00072400000e0000 */
.L_x_1214:
        /* <DEDUP_REMOVED lines=10> */
.L_x_973:
[----:B------:R-:W-:Y:S05]  /*9130*/  BSYNC B0 ;  /* 0x0000000000007941 */ /* 0x000fea0003800000 */
.L_x_972:
[----:B------:R-:W-:Y:S05]  /*9140*/  BRA.DIV ~URZ, `(.L_x_974) ;  /* 0x0001d6827f007947 */ /* 0x000fea000b800000 */
[----:B--2---:R2:W1:Y:S04]  /*9150*/  SHFL.IDX PT, R7, R5, 0x1, 0x181f ;  /* 0x00381f0005077f89 */ /* 0x00446800000e0000 */
[----:B----4-:R2:W4:Y:S02]  /*9160*/  SHFL.IDX PT, R2, R6, 0x1, 0x181f ;  /* 0x00381f0006027f89 */ /* 0x01052400000e0000 */
.L_x_1215:
        /* <DEDUP_REMOVED lines=10> */
.L_x_976:
[----:B------:R-:W-:Y:S05]  /*9210*/  BSYNC B0 ;  /* 0x0000000000007941 */ /* 0x000fea0003800000 */
.L_x_975:
[----:B------:R-:W-:Y:S05]  /*9220*/  BRA.DIV ~URZ, `(.L_x_977) ;  /* 0x0001d6727f007947 */ /* 0x000fea000b800000 */
[----:B-1----:R1:W2:Y:S02]  /*9230*/  SHFL.IDX PT, R7, R5, 0x2, 0x181f ;  /* 0x00581f0005077f89 */ /* 0x0022a400000e0000 */
.L_x_1216:
[----:B------:R-:W-:Y:S05]  /*9240*/  BRA.DIV ~URZ, `(.L_x_978) ;  /* 0x0001d6c27f007947 */ /* 0x000fea000b800000 */
[----:B----4-:R4:W1:Y:S02]  /*9250*/  SHFL.IDX PT, R2, R6, 0x2, 0x181f ;  /* 0x00581f0006027f89 */ /* 0x01086400000e0000 */
.L_x_1217:
        /* <DEDUP_REMOVED lines=10> */
.L_x_980:
[----:B------:R-:W-:Y:S05]  /*9300*/  BSYNC B0 ;  /* 0x0000000000007941 */ /* 0x000fea0003800000 */
.L_x_979:
[----:B------:R-:W-:Y:S05]  /*9310*/  BRA.DIV ~URZ, `(.L_x_981) ;  /* 0x0001d6627f007947 */ /* 0x000fea000b800000 */
[----:B--2---:R2:W3:Y:S04]  /*9320*/  SHFL.IDX PT, R7, R5, 0x3, 0x181f ;  /* 0x00781f0005077f89 */ /* 0x0044e800000e0000 */
[----:B-1----:R2:W1:Y:S02]  /*9330*/  SHFL.IDX PT, R2, R6, 0x3, 0x181f ;  /* 0x00781f0006027f89 */ /* 0x00246400000e0000 */
.L_x_1218:
        /* <DEDUP_REMOVED lines=10> */
.L_x_983:
[----:B------:R-:W-:Y:S05]  /*93e0*/  BSYNC B0 ;  /* 0x0000000000007941 */ /* 0x000fea0003800000 */
.L_x_982:
[----:B------:R-:W-:Y:S05]  /*93f0*/  BRA.DIV ~URZ, `(.L_x_984) ;  /* 0x0001d6527f007947 */ /* 0x000fea000b800000 */
[----:B---3--:R3:W2:Y:S02]  /*9400*/  SHFL.IDX PT, R7, R5, 0x4, 0x181f ;  /* 0x00981f0005077f89 */ /* 0x0086a400000e0000 */
.L_x_1219:
[----:B------:R-:W-:Y:S05]  /*9410*/  BRA.DIV ~URZ, `(.L_x_985) ;  /* 0x0001d6a27f007947 */ /* 0x000fea000b800000 */
[----:B-1----:R1:W3:Y:S02]  /*9420*/  SHFL.IDX PT, R2, R6, 0x4, 0x181f ;  /* 0x00981f0006027f89 */ /* 0x0022e400000e0000 */
.L_x_1220:
        /* <DEDUP_REMOVED lines=10> */
.L_x_987:
[----:B------:R-:W-:Y:S05]  /*94d0*/  BSYNC B0 ;  /* 0x0000000000007941 */ /* 0x000fea0003800000 */
.L_x_986:
[----:B------:R-:W-:Y:S05]  /*94e0*/  BRA.DIV ~URZ, `(.L_x_988) ;  /* 0x0001d6427f007947 */ /* 0x000fea000b800000 */
[----:B--2---:R2:W1:Y:S04]  /*94f0*/  SHFL.IDX PT, R7, R5, 0x5, 0x181f ;  /* 0x00b81f0005077f89 */ /* 0x00446800000e0000 */
[----:B---3--:R2:W3:Y:S02]  /*9500*/  SHFL.IDX PT, R2, R6, 0x5, 0x181f ;  /* 0x00b81f0006027f89 */ /* 0x0084e400000e0000 */
.L_x_1221:
        /* <DEDUP_REMOVED lines=10> */
.L_x_990:
[----:B------:R-:W-:Y:S05]  /*95b0*/  BSYNC B0 ;  /* 0x0000000000007941 */ /* 0x000fea0003800000 */
.L_x_989:
[----:B------:R-:W-:Y:S05]  /*95c0*/  BRA.DIV ~URZ, `(.L_x_991) ;  /* 0x0001d6327f007947 */ /* 0x000fea000b800000 */
[----:B-1----:R1:W2:Y:S02]  /*95d0*/  SHFL.IDX PT, R7, R5, 0x6, 0x181f ;  /* 0x00d81f0005077f89 */ /* 0x0022a400000e0000 */
.L_x_1222:
[----:B------:R-:W-:Y:S05]  /*95e0*/  BRA.DIV ~URZ, `(.L_x_992) ;  /* 0x0001d6827f007947 */ /* 0x000fea000b800000 */
[----:B---3--:R3:W1:Y:S02]  /*95f0*/  SHFL.IDX PT, R2, R6, 0x6, 0x181f ;  /* 0x00d81f0006027f89 */ /* 0x00866400000e0000 */
.L_x_1223:
        /* <DEDUP_REMOVED lines=10> */
.L_x_994:
[----:B------:R-:W-:Y:S05]  /*96a0*/  BSYNC B0 ;  /* 0x0000000000007941 */ /* 0x000fea0003800000 */
.L_x_993:
[----:B------:R-:W-:Y:S05]  /*96b0*/  BRA.DIV ~URZ, `(.L_x_995) ;  /* 0x0001d6227f007947 */ /* 0x000fea000b800000 */
[----:B-12---:R-:W1:Y:S04]  /*96c0*/  SHFL.IDX PT, R5, R5, 0x7, 0x181f ;  /* 0x00f81f0005057f89 */ /* 0x006e6800000e0000 */
[----:B------:R2:W3:Y:S02]  /*96d0*/  SHFL.IDX PT, R3, R6, 0x7, 0x181f ;  /* 0x00f81f0006037f89 */ /* 0x0004e400000e0000 */
.L_x_1224:
        /* <DEDUP_REMOVED lines=17> */
[----:B------:R-:W3:Y:S04]  /*97f0*/  LDL R178, [R1+0x1c] ;  /* 0x00001c0001b27983 */ /* 0x000ee80000100800 */
[----:B------:R-:W5:Y:S04]  /*9800*/  LDL R9, [R1] ;  /* 0x0000000001097983 */ /* 0x000f680000100800 */
[----:B--2---:R-:W2:Y:S01]  /*9810*/  LDL R179, [R1+0x48] ;  /* 0x0000480001b37983 */ /* 0x004ea20000100800 */
[----:B------:R-:W-:Y:S02]  /*9820*/  IMAD.MOV.U32 R68, RZ, RZ, 0x50 ;  /* 0x00000050ff447424 */ /* 0x000fe400078e00ff */
[----:B------:R-:W-:-:S02]  /*9830*/  IMAD.MOV.U32 R2, RZ, RZ, c[0x0][0x2b8] ;  /* 0x0000ae00ff027624 */ /* 0x000fc400078e00ff */
[----:B------:R-:W-:-:S03]  /*9840*/  IMAD R93, R230, R68, -0x50 ;  /* 0xffffffb0e65d7424 */ /* 0x000fc600078e0244 */
[----:B------:R-:W-:Y:S01]  /*9850*/  ISETP.NE.AND P5, PT, R2, 0x1, PT ;  /* 0x000000010200780c */ /* 0x000fe20003fa5270 */
[----:B------:R-:W-:Y:S01]  /*9860*/  IMAD.MOV.U32 R215, RZ, RZ, RZ ;  /* 0x000000ffffd77224 */ /* 0x000fe200078e00ff */
[----:B------:R-:W-:Y:S01]  /*9870*/  BAR.SYNC.DEFER_BLOCKING 0x0 ;  /* 0x0000000000007b1d */ /* 0x000fe20000010000 */
[----:B---3--:R-:W-:-:S05]  /*9880*/  IMAD.IADD R3, R178, 0x1, R93 ;  /* 0x00000001b2037824 */ /* 0x008fca00078e025d */
[C---:B-----5:R-:W-:Y:S01]  /*9890*/  ISETP.GE.AND P0, PT, R3.reuse, R9, PT ;  /* 0x000000090300720c */ /* 0x060fe20003f06270 */
[----:B--2---:R-:W-:-:S03]  /*98a0*/  IMAD.IADD R3, R3, 0x1, R179 ;  /* 0x0000000103037824 */ /* 0x004fc600078e02b3 */
[----:B------:R-:W-:Y:S01]  /*98b0*/  ISETP.GT.OR P0, PT, R178, 0x4f, P0 ;  /* 0x0000004fb200780c */ /* 0x000fe20000704670 */
[----:B------:R-:W-:-:S04]  /*98c0*/  @P5 IMAD.HI.U32 R4, R3, c[0x0][0x2bc], RZ ;  /* 0x0000af0003045a27 */ /* 0x000fc800078e00ff */
[----:B------:R-:W-:Y:S01]  /*98d0*/  IMAD.MOV.U32 R2, RZ, RZ, R3 ;  /* 0x000000ffff027224 */ /* 0x000fe200078e0003 */
[----:B------:R-:W-:-:S07]  /*98e0*/  @P5 SHF.R.U32.HI R2, RZ, c[0x0][0x2c0], R4 ;  /* 0x0000b000ff025a19 */ /* 0x000fce0000011604 */
[----:B------:R-:W-:-:S04]  /*98f0*/  @!P0 IADD3 R5, P1, R2, R176, RZ ;  /* 0x000000b002058210 */ /* 0x000fc80007f3e0ff */
[----:B----4-:R-:W-:Y:S02]  /*9900*/  @!P0 LEA.HI.X.SX32 R6, R2, R173, 0x1, P1 ;  /* 0x000000ad02068211 */ /* 0x010fe400008f0eff */
        /* <DEDUP_REMOVED lines=13> */
[----:B---3--:R-:W-:Y:S01]  /*99e0*/  SHF.R.S32.HI R7, RZ, 0x1f, R8 ;  /* 0x0000001fff077819 */ /* 0x008fe20000011408 */
[----:B------:R-:W-:-:S03]  /*99f0*/  IMAD R68, R230, -0x50, R68 ;  /* 0xffffffb0e6447824 */ /* 0x000fc600078e0244 */
[----:B------:R-:W-:Y:S01]  /*9a00*/  LEA.HI R7, R7, R8, RZ, 0x3 ;  /* 0x0000000807077211 */ /* 0x000fe200078f18ff */
[----:B------:R-:W-:-:S03]  /*9a10*/  IMAD.IADD R92, R9, 0x1, R68 ;  /* 0x00000001095c7824 */ /* 0x000fc600078e0244 */
[----:B------:R-:W-:-:S05]  /*9a20*/  SHF.R.S32.HI R7, RZ, 0x3, R7 ;  /* 0x00000003ff077819 */ /* 0x000fca0000011407 */
[----:B------:R-:W-:Y:S01]  /*9a30*/  IMAD.IADD R69, R92, 0x1, -R7 ;  /* 0x000000015c457824 */ /* 0x000fe200078e0a07 */
[----:B------:R-:W-:-:S04]  /*9a40*/  ISETP.GE.AND P6, PT, R248, c[0x0][0x1d4], PT ;  /* 0x00007500f8007a0c */ /* 0x000fc80003fc6270 */
[C---:B------:R-:W-:Y:S02]  /*9a50*/  ISETP.GE.AND P4, PT, R69.reuse, 0x11, PT ;  /* 0x000000114500780c */ /* 0x040fe40003f86270 */
[----:B------:R-:W-:Y:S01]  /*9a60*/  ISETP.GE.AND P3, PT, R69, 0x21, PT ;  /* 0x000000214500780c */ /* 0x000fe20003f66270 */
[----:B------:R-:W-:Y:S04]  /*9a70*/  STL.64 [R1+0x30], R174 ;  /* 0x000030ae01007387 */ /* 0x000fe80000100a00 */
[----:B------:R-:W-:Y:S01]  /*9a80*/  STL [R1+0x2c], R172 ;  /* 0x00002cac01007387 */ /* 0x000fe20000100800 */
[----:B------:R-:W-:-:S04]  /*9a90*/  LOP3.LUT R209, R209, 0xfffffff7, RZ, 0xc0, !PT ;  /* 0xfffffff7d1d17812 */ /* 0x000fc800078ec0ff */
[----:B------:R-:W-:Y:S02]  /*9aa0*/  @P5 LOP3.LUT R209, R209, 0x8, RZ, 0xfc, !PT ;  /* 0x00000008d1d15812 */ /* 0x000fe400078efcff */
[----:B------:R-:W-:Y:S02]  /*9ab0*/  LOP3.LUT R208, R208, 0xfffffeff, RZ, 0xc0, !PT ;  /* 0xfffffeffd0d07812 */ /* 0x000fe400078ec0ff */
[----:B------:R-:W-:Y:S02]  /*9ac0*/  LOP3.LUT R209, R209, 0xfffffffd, RZ, 0xc0, !PT ;  /* 0xfffffffdd1d17812 */ /* 0x000fe400078ec0ff */
[----:B------:R-:W-:Y:S02]  /*9ad0*/  @P6 LOP3.LUT R208, R208, 0x100, RZ, 0xfc, !PT ;  /* 0x00000100d0d06812 */ /* 0x000fe400078efcff */
        /* <DEDUP_REMOVED lines=11> */
[----:B------:R-:W3:Y:S04]  /*9b90*/  SHFL.IDX PT, R6, R2, 0x1, 0x181f ;  /* 0x00381f0002067f89 */ /* 0x000ee800000e0000 */
[----:B------:R-:W4:Y:S04]  /*9ba0*/  SHFL.IDX PT, R9, R10, 0x1, 0x181f ;  /* 0x00381f000a097f89 */ /* 0x000f2800000e0000 */
[----:B------:R-:W5:Y:S04]  /*9bb0*/  SHFL.IDX PT, R7, R2, 0x2, 0x181f ;  /* 0x00581f0002077f89 */ /* 0x000f6800000e0000 */
[----:B------:R-:W5:Y:S01]  /*9bc0*/  SHFL.IDX PT, R11, R10, 0x2, 0x181f ;  /* 0x00581f000a0b7f89 */ /* 0x000f6200000e0000 */
[----:B-1----:R-:W-:-:S03]  /*9bd0*/  @P0 LEA R4, P1, R248, R3, 0x1 ;  /* 0x00000003f8040211 */ /* 0x002fc600078208ff */
[----:B------:R-:W1:Y:S01]  /*9be0*/  SHFL.IDX PT, R3, R2, 0x3, 0x181f ;  /* 0x00781f0002037f89 */ /* 0x000e6200000e0000 */
[----:B--2---:R-:W-:-:S05]  /*9bf0*/  @P0 LEA.HI.X R5, R248, R5, R249, 0x1, P1 ;  /* 0x00000005f8050211 */ /* 0x004fca00008f0cf9 */
[----:B------:R2:W-:Y:S01]  /*9c00*/  @P0 LDGSTS.E.BYPASS.LTC128B.128 [R210+0x2900], [R4.64], !P6 ;  /* 0x0290000004d20fae */ /* 0x0005e2000f101d48 */
[----:B------:R-:W-:Y:S02]  /*9c10*/  ISETP.GE.AND P1, PT, R69, 0x31, PT ;  /* 0x000000314500780c */ /* 0x000fe40003f26270 */
[C---:B---3--:R-:W-:Y:S01]  /*9c20*/  @P4 LEA R8, P0, R248.reuse, R6, 0x1 ;  /* 0x00000006f8084211 */ /* 0x048fe200078008ff */
[----:B------:R-:W-:Y:S03]  /*9c30*/  SHFL.IDX PT, R2, R2, 0x4, 0x181f ;  /* 0x00981f0002027f89 */ /* 0x000fe600000e0000 */
[C---:B----4-:R-:W-:Y:S02]  /*9c40*/  @P4 LEA.HI.X R9, R248.reuse, R9, R249, 0x1, P0 ;  /* 0x00000009f8094211 */ /* 0x050fe400000f0cf9 */
[----:B-----5:R-:W-:-:S03]  /*9c50*/  @P3 LEA R6, P0, R248, R7, 0x1 ;  /* 0x00000007f8063211 */ /* 0x020fc600078008ff */
[----:B------:R3:W-:Y:S04]  /*9c60*/  @P4 LDGSTS.E.BYPASS.LTC128B.128 [R210+0x3100], [R8.64], !P6 ;  /* 0x0310000008d24fae */ /* 0x0007e8000f101d48 */
[----:B--2---:R-:W2:Y:S01]  /*9c70*/  SHFL.IDX PT, R5, R10, 0x3, 0x181f ;  /* 0x00781f000a057f89 */ /* 0x004ea200000e0000 */
[C-C-:B------:R-:W-:Y:S02]  /*9c80*/  @P3 LEA.HI.X R7, R248.reuse, R11, R249.reuse, 0x1, P0 ;  /* 0x0000000bf8073211 */ /* 0x140fe400000f0cf9 */
[C---:B-1----:R-:W-:Y:S02]  /*9c90*/  @P1 LEA R4, P0, R248.reuse, R3, 0x1 ;  /* 0x00000003f8041211 */ /* 0x042fe400078008ff */
[----:B------:R-:W1:Y:S04]  /*9ca0*/  SHFL.IDX PT, R3, R10, 0x4, 0x181f ;  /* 0x00981f000a037f89 */ /* 0x000e6800000e0000 */
[----:B------:R3:W-:Y:S01]  /*9cb0*/  @P3 LDGSTS.E.BYPASS.LTC128B.128 [R210+0x3900], [R6.64], !P6 ;  /* 0x0390000006d23fae */ /* 0x0007e2000f101d48 */
[----:B--2---:R-:W-:-:S02]  /*9cc0*/  @P1 LEA.HI.X R5, R248, R5, R249, 0x1, P0 ;  /* 0x00000005f8051211 */ /* 0x004fc400000f0cf9 */
[----:B------:R-:W-:-:S03]  /*9cd0*/  ISETP.GE.AND P0, PT, R69, 0x41, PT ;  /* 0x000000414500780c */ /* 0x000fc60003f06270 */
[----:B------:R3:W-:Y:S10]  /*9ce0*/  @P1 LDGSTS.E.BYPASS.LTC128B.128 [R210+0x4100], [R4.64], !P6 ;  /* 0x0410000004d21fae */ /* 0x0007f4000f101d48 */
[----:B------:R-:W-:-:S04]  /*9cf0*/  @P0 LEA R2, P2, R248, R2, 0x1 ;  /* 0x00000002f8020211 */ /* 0x000fc800078408ff */
[----:B-1----:R-:W-:Y:S02]  /*9d00*/  @P0 LEA.HI.X R3, R248, R3, R249, 0x1, P2 ;  /* 0x00000003f8030211 */ /* 0x002fe400010f0cf9 */
[----:B------:R-:W-:-:S03]  /*9d10*/  ISETP.GT.AND P3, PT, R178, 0x4f, PT ;  /* 0x0000004fb200780c */ /* 0x000fc60003f64270 */
[----:B------:R3:W-:Y:S01]  /*9d20*/  @P0 LDGSTS.E.BYPASS.LTC128B.128 [R210+0x4900], [R2.64], !P6 ;  /* 0x0490000002d20fae */ /* 0x0007e2000f101d48 */
[----:B------:R-:W-:-:S03]  /*9d30*/  ISETP.LT.AND P0, PT, RZ, c[0x0][0x27c], PT ;  /* 0x00009f00ff007a0c */ /* 0x000fc60003f01270 */
[----:B------:R-:W0:Y:S06]  /*9d40*/  LDGDEPBAR ;  /* 0x00000000000079af */ /* 0x000e2c0000000000 */
[----:B------:R-:W-:-:S04]  /*9d50*/  @P3 LOP3.LUT R209, R209, 0x2, RZ, 0xfc, !PT ;  /* 0x00000002d1d13812 */ /* 0x000fc800078efcff */
[----:B------:R-:W-:Y:S05]  /*9d60*/  @P0 BRA `(.L_x_996) ;  /* 0x0000002000000947 */ /* 0x000fea0003800000 */
[----:B------:R-:W-:-:S04]  /*9d70*/  DEPBAR.LE SB0, 0x1 ;  /* 0x000080400000791a */ /* 0x000fc80000000000 */
[----:B------:R-:W-:Y:S05]  /*9d80*/  BRA `(.L_x_997) ;  /* 0x00004e0000007947 */ /* 0x000fea0003800000 */
.L_x_996:
[----:B------:R-:W2:Y:S01]  /*9d90*/  LDL R75, [R1+0x44] ;  /* 0x00004400014b7983 */ /* 0x000ea20000100800 */
[----:B------:R-:W-:Y:S01]  /*9da0*/  ULDC.U8 UR4, c[0x0][0x298] ;  /* 0x0000a60000047ab9 */ /* 0x000fe20000000000 */
[----:B---3--:R-:W-:Y:S01]  /*9db0*/  SHF.R.S32.HI R2, RZ, 0x1f, R130 ;  /* 0x0000001fff027819 */ /* 0x008fe20000011482 */
[----:B------:R-:W-:Y:S01]  /*9dc0*/  IMAD.WIDE.U32 R6, R130, c[0x0][0x280], RZ ;  /* 0x0000a00082067a25 */ /* 0x000fe200078e00ff */
[----:B------:R-:W-:Y:S01]  /*9dd0*/  ISETP.NE.AND P0, PT, RZ, UR4, PT ;  /* 0x00000004ff007c0c */ /* 0x000fe2000bf05270 */
[----:B------:R-:W-:Y:S02]  /*9de0*/  BSSY B2, `(.L_x_997) ;  /* 0x00004da000027945 */ /* 0x000fe40003800000 */
[C---:B------:R-:W-:Y:S02]  /*9df0*/  IMAD R3, R2.reuse, c[0x0][0x280], RZ ;  /* 0x0000a00002037a24 */ /* 0x040fe400078e02ff */
[----:B------:R-:W-:Y:S02]  /*9e00*/  IMAD R2, R2, c[0x0][0x290], RZ ;  /* 0x0000a40002027a24 */ /* 0x000fe400078e02ff */
[----:B------:R-:W-:-:S02]  /*9e10*/  IMAD R3, R130, c[0x0][0x284], R3 ;  /* 0x0000a10082037a24 */ /* 0x000fc400078e0203 */
[C---:B------:R-:W-:Y:S02]  /*9e20*/  IMAD R8, R130.reuse, c[0x0][0x294], R2 ;  /* 0x0000a50082087a24 */ /* 0x040fe400078e0202 */
[----:B------:R-:W-:Y:S01]  /*9e30*/  IMAD.WIDE.U32 R4, R130, c[0x0][0x290], RZ ;  /* 0x0000a40082047a25 */ /* 0x000fe200078e00ff */
[----:B------:R-:W-:-:S04]  /*9e40*/  IADD3 R3, R3, R7, RZ ;  /* 0x0000000703037210 */ /* 0x000fc80007ffe0ff */
[----:B------:R-:W-:Y:S02]  /*9e50*/  IADD3 R8, R8, R5, RZ ;  /* 0x0000000508087210 */ /* 0x000fe40007ffe0ff */
[----:B--2---:R-:W-:-:S04]  /*9e60*/  IADD3 R14, R126, R75, RZ ;  /* 0x0000004b7e0e7210 */ /* 0x004fc80007ffe0ff */
[----:B------:R-:W-:Y:S01]  /*9e70*/  LEA R2, R127, R14, 0x5 ;  /* 0x0000000e7f027211 */ /* 0x000fe200078e28ff */
[----:B------:R-:W-:Y:S05]  /*9e80*/  @!P0 BRA `(.L_x_998) ;  /* 0x0000276000008947 */ /* 0x000fea0003800000 */
[----:B------:R1:W5:Y:S01]  /*9e90*/  LDL R46, [R1+0x90] ;  /* 0x00009000012e7983 */ /* 0x0003620000100800 */
[----:B------:R-:W-:-:S05]  /*9ea0*/  IMAD.MOV.U32 R9, RZ, RZ, c[0x0][0x2c4] ;  /* 0x0000b100ff097624 */ /* 0x000fca00078e00ff */
[----:B------:R-:W-:-:S13]  /*9eb0*/  ISETP.NE.AND P1, PT, R9, 0x1, PT ;  /* 0x000000010900780c */ /* 0x000fda0003f25270 */
[----:B------:R-:W-:-:S05]  /*9ec0*/  @P1 IMAD.HI.U32 R5, R2, c[0x0][0x2c8], RZ ;  /* 0x0000b20002051a27 */ /* 0x000fca00078e00ff */
[----:B------:R-:W-:-:S04]  /*9ed0*/  @P1 SHF.R.U32.HI R2, RZ, c[0x0][0x2cc], R5 ;  /* 0x0000b300ff021a19 */ /* 0x000fc80000011605 */
[----:B------:R-:W-:Y:S01]  /*9ee0*/  SHF.R.S32.HI R5, RZ, 0x1f, R2 ;  /* 0x0000001fff057819 */ /* 0x000fe20000011402 */
[----:B------:R-:W-:Y:S01]  /*9ef0*/  IMAD.MOV.U32 R7, RZ, RZ, R3 ;  /* 0x000000ffff077224 */ /* 0x000fe200078e0003 */
[----:B------:R-:W-:Y:S01]  /*9f00*/  MOV R9, R8 ;  /* 0x0000000800097202 */ /* 0x000fe20000000f00 */
[----:B------:R-:W-:Y:S02]  /*9f10*/  IMAD.MOV.U32 R8, RZ, RZ, R4 ;  /* 0x000000ffff087224 */ /* 0x000fe400078e0004 */
[C---:B------:R-:W-:Y:S02]  /*9f20*/  IMAD R3, R5.reuse, c[0x0][0x280], RZ ;  /* 0x0000a00005037a24 */ /* 0x040fe400078e02ff */
[----:B------:R-:W-:Y:S02]  /*9f30*/  IMAD R10, R5, c[0x0][0x290], RZ ;  /* 0x0000a400050a7a24 */ /* 0x000fe400078e02ff */
[----:B------:R-:W-:-:S04]  /*9f40*/  IMAD.WIDE.U32 R6, R2, c[0x0][0x280], R6 ;  /* 0x0000a00002067a25 */ /* 0x000fc800078e0006 */
[----:B------:R-:W-:-:S04]  /*9f50*/  IMAD.WIDE.U32 R4, R2, c[0x0][0x290], R8 ;  /* 0x0000a40002047a25 */ /* 0x000fc800078e0008 */
[C---:B------:R-:W-:Y:S02]  /*9f60*/  IMAD R3, R2.reuse, c[0x0][0x284], R3 ;  /* 0x0000a10002037a24 */ /* 0x040fe400078e0203 */
[----:B------:R-:W-:Y:S01]  /*9f70*/  IMAD R2, R2, c[0x0][0x294], R10 ;  /* 0x0000a50002027a24 */ /* 0x000fe200078e020a */
[----:B------:R-:W-:-:S04]  /*9f80*/  LEA R27, P0, R4, c[0x0][0x288], 0x1 ;  /* 0x0000a200041b7a11 */ /* 0x000fc800078008ff */
[----:B------:R-:W-:-:S04]  /*9f90*/  IADD3 R2, R5, R2, RZ ;  /* 0x0000000205027210 */ /* 0x000fc80007ffe0ff */
[----:B------:R-:W-:Y:S02]  /*9fa0*/  LEA.HI.X R15, R4, c[0x0][0x28c], R2, 0x1, P0 ;  /* 0x0000a300040f7a11 */ /* 0x000fe400000f0c02 */
[----:B------:R-:W-:Y:S02]  /*9fb0*/  ISETP.GE.AND P0, PT, R14, R0, PT ;  /* 0x000000000e00720c */ /* 0x000fe40003f06270 */
[----:B------:R-:W-:Y:S02]  /*9fc0*/  LEA R26, P1, R6, c[0x0][0x270], 0x1 ;  /* 0x00009c00061a7a11 */ /* 0x000fe400078208ff */
[----:B------:R-:W-:-:S04]  /*9fd0*/  IADD3 R3, R7, R3, RZ ;  /* 0x0000000307037210 */ /* 0x000fc80007ffe0ff */
[----:B------:R-:W-:Y:S01]  /*9fe0*/  LEA.HI.X R24, R6, c[0x0][0x274], R3, 0x1, P1 ;  /* 0x00009d0006187a11 */ /* 0x000fe200008f0c03 */
[----:B------:R1:W2:Y:S01]  /*9ff0*/  SHFL.IDX PT, R20, R26, RZ, 0x1c1f ;  /* 0x001c1fff1a147589 */ /* 0x0002a200000e0000 */
[----:B------:R-:W-:Y:S03]  /*a000*/  BSSY B0, `(.L_x_999) ;  /* 0x0000020000007945 */ /* 0x000fe60003800000 */
[----:B------:R1:W3:Y:S01]  /*a010*/  SHFL.IDX PT, R21, R27, RZ, 0x1c1f ;  /* 0x001c1fff1b157589 */ /* 0x0002e200000e0000 */
[----:B------:R-:W-:-:S03]  /*a020*/  CS2R R36, SRZ ;  /* 0x0000000000247805 */ /* 0x000fc6000001ff00 */
[----:B------:R1:W4:Y:S01]  /*a030*/  SHFL.IDX PT, R22, R24, RZ, 0x1c1f ;  /* 0x001c1fff18167589 */ /* 0x00032200000e0000 */
[----:B------:R-:W-:-:S03]  /*a040*/  CS2R R12, SRZ ;  /* 0x00000000000c7805 */ /* 0x000fc6000001ff00 */
[----:B------:R1:W1:Y:S01]  /*a050*/  SHFL.IDX PT, R23, R15, RZ, 0x1c1f ;  /* 0x001c1fff0f177589 */ /* 0x00026200000e0000 */
[----:B------:R-:W-:Y:S01]  /*a060*/  CS2R R10, SRZ ;  /* 0x00000000000a7805 */ /* 0x000fe2000001ff00 */
[----:B------:R-:W-:Y:S01]  /*a070*/  CS2R R8, SRZ ;  /* 0x0000000000087805 */ /* 0x000fe2000001ff00 */
[----:B------:R-:W-:Y:S01]  /*a080*/  CS2R R6, SRZ ;  /* 0x0000000000067805 */ /* 0x000fe2000001ff00 */
[----:B------:R-:W-:Y:S05]  /*a090*/  @P0 BRA `(.L_x_1000) ;  /* 0x0000016000000947 */ /* 0x000fea0003800000 */
[----:B------:R-:W-:Y:S01]  /*a0a0*/  ISETP.GE.AND P1, PT, R124, c[0x0][0x27c], PT ;  /* 0x00009f007c007a0c */ /* 0x000fe20003f26270 */
[----:B------:R-:W-:Y:S01]  /*a0b0*/  CS2R R12, SRZ ;  /* 0x00000000000c7805 */ /* 0x000fe2000001ff00 */
[----:B------:R-:W-:-:S11]  /*a0c0*/  CS2R R10, SRZ ;  /* 0x00000000000a7805 */ /* 0x000fd6000001ff00 */
[C---:B------:R-:W-:Y:S01]  /*a0d0*/  @!P1 IMAD.SHL.U32 R3, R124.reuse, 0x2, RZ ;  /* 0x000000027c039824 */ /* 0x040fe200078e00ff */
[----:B------:R-:W-:-:S04]  /*a0e0*/  @!P1 SHF.L.U64.HI R2, R124, 0x1, R125 ;  /* 0x000000017c029819 */ /* 0x000fc8000001027d */
[----:B--2---:R-:W-:-:S05]  /*a0f0*/  @!P1 IADD3 R18, P0, R20, R3, RZ ;  /* 0x0000000314129210 */ /* 0x004fca0007f1e0ff */
[--C-:B----4-:R-:W-:Y:S01]  /*a100*/  @!P1 IMAD.X R19, R22, 0x1, R2.reuse, P0 ;  /* 0x0000000116139824 */ /* 0x110fe200000e0602 */
[----:B---3--:R-:W-:Y:S01]  /*a110*/  @!P1 IADD3 R16, P0, R21, R3, RZ ;  /* 0x0000000315109210 */ /* 0x008fe20007f1e0ff */
[----:B------:R-:W-:Y:S01]  /*a120*/  CS2R R6, SRZ ;  /* 0x0000000000067805 */ /* 0x000fe2000001ff00 */
[----:B------:R-:W-:Y:S02]  /*a130*/  CS2R R8, SRZ ;  /* 0x0000000000087805 */ /* 0x000fe4000001ff00 */
[----:B------:R2:W5:Y:S01]  /*a140*/  @!P1 LD.E.64 R10, [R18.64] ;  /* 0x00000008120a9980 */ /* 0x000562000c101b00 */
[----:B-1----:R-:W-:Y:S01]  /*a150*/  @!P1 IMAD.X R17, R23, 0x1, R2, P0 ;  /* 0x0000000117119824 */ /* 0x002fe200000e0602 */
[----:B------:R-:W-:-:S04]  /*a160*/  ISETP.GE.AND P0, PT, R95, c[0x0][0x27c], PT ;  /* 0x00009f005f007a0c */ /* 0x000fc80003f06270 */
[----:B------:R2:W5:Y:S09]  /*a170*/  @!P1 LD.E.64 R6, [R16.64] ;  /* 0x0000000810069980 */ /* 0x000572000c101b00 */
[C---:B------:R-:W-:Y:S01]  /*a180*/  @!P0 IMAD.SHL.U32 R4, R95.reuse, 0x2, RZ ;  /* 0x000000025f048824 */ /* 0x040fe200078e00ff */
[----:B-----5:R-:W-:-:S04]  /*a190*/  @!P0 SHF.L.U64.HI R5, R95, 0x1, R46 ;  /* 0x000000015f058819 */ /* 0x020fc8000001022e */
[----:B------:R-:W-:-:S05]  /*a1a0*/  @!P0 IADD3 R2, P2, R20, R4, RZ ;  /* 0x0000000414028210 */ /* 0x000fca0007f5e0ff */
[----:B------:R-:W-:Y:S01]  /*a1b0*/  @!P0 IMAD.X R3, R22, 0x1, R5, P2 ;  /* 0x0000000116038824 */ /* 0x000fe200010e0605 */
[----:B------:R-:W-:-:S04]  /*a1c0*/  @!P0 IADD3 R4, P2, R21, R4, RZ ;  /* 0x0000000415048210 */ /* 0x000fc80007f5e0ff */
[----:B------:R2:W5:Y:S01]  /*a1d0*/  @!P0 LD.E.64 R12, [R2.64] ;  /* 0x00000008020c8980 */ /* 0x000562000c101b00 */
[----:B------:R-:W-:-:S05]  /*a1e0*/  @!P0 IMAD.X R5, R23, 0x1, R5, P2 ;  /* 0x0000000117058824 */ /* 0x000fca00010e0605 */
[----:B------:R2:W5:Y:S03]  /*a1f0*/  @!P0 LD.E.64 R8, [R4.64] ;  /* 0x0000000804088980 */ /* 0x000566000c101b00 */
.L_x_1000:
[----:B------:R-:W-:Y:S05]  /*a200*/  BSYNC B0 ;  /* 0x0000000000007941 */ /* 0x000fea0003800000 */
.L_x_999:
[----:B--2---:R-:W-:Y:S01]  /*a210*/  IADD3 R2, R14, 0x20, RZ ;  /* 0x000000200e027810 */ /* 0x004fe20007ffe0ff */
[----:B-----5:R-:W-:Y:S01]  /*a220*/  IMAD.MOV.U32 R5, RZ, RZ, R12 ;  /* 0x000000ffff057224 */ /* 0x020fe200078e000c */
[----:B----4-:R2:W4:Y:S01]  /*a230*/  SHFL.IDX PT, R22, R24, 0x1, 0x1c1f ;  /* 0x003c1f0018167f89 */ /* 0x01052200000e0000 */
[----:B------:R-:W-:Y:S01]  /*a240*/  IMAD.MOV.U32 R4, RZ, RZ, R13 ;  /* 0x000000ffff047224 */ /* 0x000fe200078e000d */
[----:B------:R-:W-:Y:S01]  /*a250*/  ISETP.GE.AND P0, PT, R2, R0, PT ;  /* 0x000000000200720c */ /* 0x000fe20003f06270 */
[----:B------:R-:W-:Y:S01]  /*a260*/  IMAD.MOV.U32 R3, RZ, RZ, R10 ;  /* 0x000000ffff037224 */ /* 0x000fe200078e000a */
[----:B------:R2:W3:Y:S01]  /*a270*/  SHFL.IDX PT, R16, R26, 0x1, 0x1c1f ;  /* 0x003c1f001a107f89 */ /* 0x0004e200000e0000 */
[----:B------:R-:W-:Y:S01]  /*a280*/  IMAD.MOV.U32 R2, RZ, RZ, R11 ;  /* 0x000000ffff027224 */ /* 0x000fe200078e000b */
[----:B------:R-:W-:Y:S01]  /*a290*/  PRMT R48, R4, 0x5410, R5 ;  /* 0x0000541004307816 */ /* 0x000fe20000000005 */
[----:B------:R-:W-:Y:S01]  /*a2a0*/  IMAD.MOV.U32 R4, RZ, RZ, R9 ;  /* 0x000000ffff047224 */ /* 0x000fe200078e0009 */
[----:B------:R-:W-:Y:S01]  /*a2b0*/  MOV R5, R8 ;  /* 0x0000000800057202 */ /* 0x000fe20000000f00 */
[----:B-1----:R2:W1:Y:S01]  /*a2c0*/  SHFL.IDX PT, R23, R15, 0x1, 0x1c1f ;  /* 0x003c1f000f177f89 */ /* 0x00246200000e0000 */
[----:B------:R-:W-:Y:S01]  /*a2d0*/  PRMT R45, R2, 0x5410, R3 ;  /* 0x00005410022d7816 */ /* 0x000fe20000000003 */
[----:B------:R-:W-:Y:S01]  /*a2e0*/  IMAD.MOV.U32 R3, RZ, RZ, R6 ;  /* 0x000000ffff037224 */ /* 0x000fe200078e0006 */
[----:B------:R-:W-:Y:S01]  /*a2f0*/  MOV R2, R7 ;  /* 0x0000000700027202 */ /* 0x000fe20000000f00 */
[----:B------:R2:W1:Y:S01]  /*a300*/  SHFL.IDX PT, R17, R27, 0x1, 0x1c1f ;  /* 0x003c1f001b117f89 */ /* 0x00046200000e0000 */
[----:B------:R-:W-:Y:S01]  /*a310*/  BSSY B0, `(.L_x_1001) ;  /* 0x000001d000007945 */ /* 0x000fe20003800000 */
[----:B------:R-:W-:Y:S01]  /*a320*/  PRMT R47, R4, 0x5410, R5 ;  /* 0x00005410042f7816 */ /* 0x000fe20000000005 */
[----:B------:R-:W-:Y:S01]  /*a330*/  CS2R R30, SRZ ;  /* 0x00000000001e7805 */ /* 0x000fe2000001ff00 */
[----:B------:R-:W-:Y:S01]  /*a340*/  PRMT R44, R2, 0x5410, R3 ;  /* 0x00005410022c7816 */ /* 0x000fe20000000003 */
[----:B------:R-:W-:Y:S01]  /*a350*/  CS2R R4, SRZ ;  /* 0x0000000000047805 */ /* 0x000fe2000001ff00 */
[----:B------:R-:W-:Y:S01]  /*a360*/  CS2R R2, SRZ ;  /* 0x0000000000027805 */ /* 0x000fe2000001ff00 */
[----:B------:R-:W-:Y:S05]  /*a370*/  @P0 BRA `(.L_x_1002) ;  /* 0x0000016000000947 */ /* 0x000fea0003800000 */
[----:B------:R-:W-:Y:S01]  /*a380*/  ISETP.GE.AND P1, PT, R124, c[0x0][0x27c], PT ;  /* 0x00009f007c007a0c */ /* 0x000fe20003f26270 */
[----:B------:R-:W-:-:S12]  /*a390*/  CS2R R36, SRZ ;  /* 0x0000000000247805 */ /* 0x000fd8000001ff00 */
[C---:B------:R-:W-:Y:S01]  /*a3a0*/  @!P1 IMAD.SHL.U32 R2, R124.reuse, 0x2, RZ ;  /* 0x000000027c029824 */ /* 0x040fe200078e00ff */
[----:B------:R-:W-:-:S04]  /*a3b0*/  @!P1 SHF.L.U64.HI R3, R124, 0x1, R125 ;  /* 0x000000017c039819 */ /* 0x000fc8000001027d */
[----:B---3--:R-:W-:-:S05]  /*a3c0*/  @!P1 IADD3 R20, P0, R16, R2, RZ ;  /* 0x0000000210149210 */ /* 0x008fca0007f1e0ff */
[----:B----4-:R-:W-:Y:S01]  /*a3d0*/  @!P1 IMAD.X R21, R22, 0x1, R3, P0 ;  /* 0x0000000116159824 */ /* 0x010fe200000e0603 */
[----:B-1----:R-:W-:-:S05]  /*a3e0*/  @!P1 IADD3 R18, P0, R17, R2, RZ ;  /* 0x0000000211129210 */ /* 0x002fca0007f1e0ff */
[----:B------:R-:W-:Y:S01]  /*a3f0*/  @!P1 IMAD.X R19, R23, 0x1, R3, P0 ;  /* 0x0000000117139824 */ /* 0x000fe200000e0603 */
[----:B------:R-:W-:-:S13]  /*a400*/  ISETP.GE.AND P0, PT, R95, c[0x0][0x27c], PT ;  /* 0x00009f005f007a0c */ /* 0x000fda0003f06270 */
[C---:B------:R-:W-:Y:S01]  /*a410*/  @!P0 IMAD.SHL.U32 R4, R95.reuse, 0x2, RZ ;  /* 0x000000025f048824 */ /* 0x040fe200078e00ff */
[----:B------:R-:W-:-:S04]  /*a420*/  @!P0 SHF.L.U64.HI R5, R95, 0x1, R46 ;  /* 0x000000015f058819 */ /* 0x000fc8000001022e */
[----:B------:R-:W-:-:S05]  /*a430*/  @!P0 IADD3 R2, P2, R16, R4, RZ ;  /* 0x0000000410028210 */ /* 0x000fca0007f5e0ff */
[----:B------:R-:W-:Y:S01]  /*a440*/  @!P0 IMAD.X R3, R22, 0x1, R5, P2 ;  /* 0x0000000116038824 */ /* 0x000fe200010e0605 */
[----:B------:R-:W-:Y:S01]  /*a450*/  @!P0 IADD3 R16, P2, R17, R4, RZ ;  /* 0x0000000411108210 */ /* 0x000fe20007f5e0ff */
[----:B------:R-:W-:-:S03]  /*a460*/  CS2R R30, SRZ ;  /* 0x00000000001e7805 */ /* 0x000fc6000001ff00 */
[----:B------:R1:W5:Y:S01]  /*a470*/  @!P0 LD.E.64 R36, [R2.64] ;  /* 0x0000000802248980 */ /* 0x000362000c101b00 */
[----:B------:R-:W-:Y:S02]  /*a480*/  @!P0 IMAD.X R17, R23, 0x1, R5, P2 ;  /* 0x0000000117118824 */ /* 0x000fe400010e0605 */
[----:B------:R-:W-:-:S03]  /*a490*/  CS2R R4, SRZ ;  /* 0x0000000000047805 */ /* 0x000fc6000001ff00 */
[----:B------:R3:W5:Y:S04]  /*a4a0*/  @!P0 LD.E.64 R30, [R16.64] ;  /* 0x00000008101e8980 */ /* 0x000768000c101b00 */
[----:B------:R3:W5:Y:S01]  /*a4b0*/  @!P1 LD.E.64 R4, [R20.64] ;  /* 0x0000000814049980 */ /* 0x000762000c101b00 */
[----:B-1----:R-:W-:-:S06]  /*a4c0*/  CS2R R2, SRZ ;  /* 0x0000000000027805 */ /* 0x002fcc000001ff00 */
[----:B------:R3:W5:Y:S02]  /*a4d0*/  @!P1 LD.E.64 R2, [R18.64] ;  /* 0x0000000812029980 */ /* 0x000764000c101b00 */
.L_x_1002:
[----:B------:R-:W-:Y:S05]  /*a4e0*/  BSYNC B0 ;  /* 0x0000000000007941 */ /* 0x000fea0003800000 */
.L_x_1001:
[----:B---3--:R-:W-:Y:S01]  /*a4f0*/  IADD3 R16, R14, 0x40, RZ ;  /* 0x000000400e107810 */ /* 0x008fe20007ffe0ff */
[----:B-----5:R-:W-:Y:S01]  /*a500*/  IMAD.MOV.U32 R21, RZ, RZ, R36 ;  /* 0x000000ffff157224 */ /* 0x020fe200078e0024 */
[----:B------:R3:W2:Y:S01]  /*a510*/  SHFL.IDX PT, R19, R24, 0x2, 0x1c1f ;  /* 0x005c1f0018137f89 */ /* 0x0006a200000e0000 */
[----:B------:R-:W-:Y:S01]  /*a520*/  IMAD.MOV.U32 R20, RZ, RZ, R37 ;  /* 0x000000ffff147224 */ /* 0x000fe200078e0025 */
[----:B------:R-:W-:Y:S01]  /*a530*/  ISETP.GE.AND P0, PT, R16, R0, PT ;  /* 0x000000001000720c */ /* 0x000fe20003f06270 */
[----:B-1----:R-:W-:Y:S01]  /*a540*/  IMAD.MOV.U32 R17, RZ, RZ, R4 ;  /* 0x000000ffff117224 */ /* 0x002fe200078e0004 */
[----:B------:R3:W1:Y:S01]  /*a550*/  SHFL.IDX PT, R18, R26, 0x2, 0x1c1f ;  /* 0x005c1f001a127f89 */ /* 0x00066200000e0000 */
[----:B------:R-:W-:Y:S01]  /*a560*/  IMAD.MOV.U32 R16, RZ, RZ, R5 ;  /* 0x000000ffff107224 */ /* 0x000fe200078e0005 */
[----:B------:R-:W-:Y:S01]  /*a570*/  PRMT R52, R20, 0x5410, R21 ;  /* 0x0000541014347816 */ /* 0x000fe20000000015 */
[----:B------:R-:W-:Y:S01]  /*a580*/  IMAD.MOV.U32 R20, RZ, RZ, R31 ;  /* 0x000000ffff147224 */ /* 0x000fe200078e001f */
[----:B------:R-:W-:Y:S01]  /*a590*/  MOV R21, R30 ;  /* 0x0000001e00157202 */ /* 0x000fe20000000f00 */
[----:B------:R3:W4:Y:S01]  /*a5a0*/  SHFL.IDX PT, R28, R15, 0x2, 0x1c1f ;  /* 0x005c1f000f1c7f89 */ /* 0x00072200000e0000 */
        /* <DEDUP_REMOVED lines=18> */
[----:B-1--4-:R-:W-:-:S05]  /*a6d0*/  @!P1 IADD3 R22, P0, R18, R16, RZ ;  /* 0x0000001012169210 */ /* 0x012fca0007f1e0ff */
[--C-:B--2---:R-:W-:Y:S01]  /*a6e0*/  @!P1 IMAD.X R23, R19, 0x1, R17.reuse, P0 ;  /* 0x0000000113179824 */ /* 0x104fe200000e0611 */
[----:B------:R-:W-:Y:S01]  /*a6f0*/  @!P1 IADD3 R20, P0, R25, R16, RZ ;  /* 0x0000001019149210 */ /* 0x000fe20007f1e0ff */
[----:B------:R-:W-:Y:S01]  /*a700*/  CS2R R34, SRZ ;  /* 0x0000000000227805 */ /* 0x000fe2000001ff00 */
[----:B------:R-:W-:Y:S02]  /*a710*/  CS2R R40, SRZ ;  /* 0x0000000000287805 */ /* 0x000fe4000001ff00 */
[----:B------:R1:W5:Y:S01]  /*a720*/  @!P1 LD.E.64 R32, [R22.64] ;  /* 0x0000000816209980 */ /* 0x000362000c101b00 */
[----:B------:R-:W-:Y:S01]  /*a730*/  @!P1 IMAD.X R21, R28, 0x1, R17, P0 ;  /* 0x000000011c159824 */ /* 0x000fe200000e0611 */
[----:B------:R-:W-:-:S04]  /*a740*/  ISETP.GE.AND P0, PT, R95, c[0x0][0x27c], PT ;  /* 0x00009f005f007a0c */ /* 0x000fc80003f06270 */
[----:B------:R1:W5:Y:S09]  /*a750*/  @!P1 LD.E.64 R34, [R20.64] ;  /* 0x0000000814229980 */ /* 0x000372000c101b00 */
[C---:B------:R-:W-:Y:S01]  /*a760*/  @!P0 IMAD.SHL.U32 R16, R95.reuse, 0x2, RZ ;  /* 0x000000025f108824 */ /* 0x040fe200078e00ff */
[----:B------:R-:W-:-:S04]  /*a770*/  @!P0 SHF.L.U64.HI R17, R95, 0x1, R46 ;  /* 0x000000015f118819 */ /* 0x000fc8000001022e */
[----:B------:R-:W-:-:S05]  /*a780*/  @!P0 IADD3 R18, P2, R18, R16, RZ ;  /* 0x0000001012128210 */ /* 0x000fca0007f5e0ff */
[----:B------:R-:W-:Y:S01]  /*a790*/  @!P0 IMAD.X R19, R19, 0x1, R17, P2 ;  /* 0x0000000113138824 */ /* 0x000fe200010e0611 */
[----:B------:R-:W-:-:S04]  /*a7a0*/  @!P0 IADD3 R16, P2, R25, R16, RZ ;  /* 0x0000001019108210 */ /* 0x000fc80007f5e0ff */
[----:B------:R1:W5:Y:S01]  /*a7b0*/  @!P0 LD.E.64 R38, [R18.64] ;  /* 0x0000000812268980 */ /* 0x000362000c101b00 */
[----:B------:R-:W-:-:S05]  /*a7c0*/  @!P0 IMAD.X R17, R28, 0x1, R17, P2 ;  /* 0x000000011c118824 */ /* 0x000fca00010e0611 */
[----:B------:R1:W5:Y:S03]  /*a7d0*/  @!P0 LD.E.64 R40, [R16.64] ;  /* 0x0000000810288980 */ /* 0x000366000c101b00 */
.L_x_1004:
[----:B------:R-:W-:Y:S05]  /*a7e0*/  BSYNC B0 ;  /* 0x0000000000007941 */ /* 0x000fea0003800000 */
.L_x_1003:
[----:B------:R-:W-:Y:S01]  /*a7f0*/  IADD3 R14, R14, 0x60, RZ ;  /* 0x000000600e0e7810 */ /* 0x000fe20007ffe0ff */
[----:B-1----:R1:W3:Y:S01]  /*a800*/  SHFL.IDX PT, R23, R15, 0x3, 0x1c1f ;  /* 0x007c1f000f177f89 */ /* 0x0022e200000e0000 */
[----:B--2--5:R-:W-:Y:S01]  /*a810*/  IMAD.MOV.U32 R19, RZ, RZ, R38 ;  /* 0x000000ffff137224 */ /* 0x024fe200078e0026 */
[----:B------:R-:W-:Y:S01]  /*a820*/  BSSY B0, `(.L_x_1005) ;  /* 0x000002a000007945 */ /* 0x000fe20003800000 */
[----:B------:R-:W-:Y:S01]  /*a830*/  ISETP.GE.AND P0, PT, R14, R0, PT ;  /* 0x000000000e00720c */ /* 0x000fe20003f06270 */
[----:B------:R-:W-:Y:S01]  /*a840*/  IMAD.MOV.U32 R18, RZ, RZ, R39 ;  /* 0x000000ffff127224 */ /* 0x000fe200078e0027 */
[----:B------:R2:W4:Y:S01]  /*a850*/  SHFL.IDX PT, R17, R24, 0x3, 0x1c1f ;  /* 0x007c1f0018117f89 */ /* 0x00052200000e0000 */
[----:B------:R-:W-:Y:S01]  /*a860*/  IMAD.MOV.U32 R14, RZ, RZ, R33 ;  /* 0x000000ffff0e7224 */ /* 0x000fe200078e0021 */
[----:B----4-:R-:W-:Y:S02]  /*a870*/  CS2R R28, SRZ ;  /* 0x00000000001c7805 */ /* 0x010fe4000001ff00 */
[----:B------:R-:W-:Y:S01]  /*a880*/  PRMT R56, R18, 0x5410, R19 ;  /* 0x0000541012387816 */ /* 0x000fe20000000013 */
[----:B------:R-:W-:Y:S01]  /*a890*/  IMAD.MOV.U32 R18, RZ, RZ, R41 ;  /* 0x000000ffff127224 */ /* 0x000fe200078e0029 */
[----:B------:R-:W-:Y:S01]  /*a8a0*/  MOV R19, R40 ;  /* 0x0000002800137202 */ /* 0x000fe20000000f00 */
[----:B------:R-:W4:Y:S03]  /*a8b0*/  SHFL.IDX PT, R16, R26, 0x3, 0x1c1f ;  /* 0x007c1f001a107f89 */ /* 0x000f2600000e0000 */
[----:B------:R-:W-:Y:S01]  /*a8c0*/  PRMT R55, R18, 0x5410, R19 ;  /* 0x0000541012377816 */ /* 0x000fe20000000013 */
[----:B------:R3:W4:Y:S02]  /*a8d0*/  SHFL.IDX PT, R22, R27, 0x3, 0x1c1f ;  /* 0x007c1f001b167f89 */ /* 0x00072400000e0000 */
[----:B-1-3--:R-:W-:-:S05]  /*a8e0*/  IMAD.MOV.U32 R15, RZ, RZ, R32 ;  /* 0x000000ffff0f7224 */ /* 0x00afca00078e0020 */
[----:B------:R-:W-:Y:S01]  /*a8f0*/  PRMT R54, R14, 0x5410, R15 ;  /* 0x000054100e367816 */ /* 0x000fe2000000000f */
[----:B------:R-:W-:Y:S01]  /*a900*/  IMAD.MOV.U32 R15, RZ, RZ, R34 ;  /* 0x000000ffff0f7224 */ /* 0x000fe200078e0022 */
[----:B------:R-:W-:Y:S01]  /*a910*/  MOV R14, R35 ;  /* 0x00000023000e7202 */ /* 0x000fe20000000f00 */
[----:B--2---:R-:W-:-:S03]  /*a920*/  CS2R R24, SRZ ;  /* 0x0000000000187805 */ /* 0x004fc6000001ff00 */
[----:B------:R-:W-:Y:S01]  /*a930*/  PRMT R53, R14, 0x5410, R15 ;  /* 0x000054100e357816 */ /* 0x000fe2000000000f */
[----:B------:R-:W-:Y:S01]  /*a940*/  CS2R R26, SRZ ;  /* 0x00000000001a7805 */ /* 0x000fe2000001ff00 */
[----:B------:R-:W-:Y:S05]  /*a950*/  @P0 BRA `(.L_x_1006) ;  /* 0x0000016000000947 */ /* 0x000fea0003800000 */
[----:B----4-:R-:W-:Y:S01]  /*a960*/  ISETP.GE.AND P1, PT, R124, c[0x0][0x27c], PT ;  /* 0x00009f007c007a0c */ /* 0x010fe20003f26270 */
[----:B------:R-:W-:Y:S01]  /*a970*/  CS2R R42, SRZ ;  /* 0x00000000002a7805 */ /* 0x000fe2000001ff00 */
[----:B------:R-:W-:-:S11]  /*a980*/  CS2R R24, SRZ ;  /* 0x0000000000187805 */ /* 0x000fd6000001ff00 */
[C---:B------:R-:W-:Y:S01]  /*a990*/  @!P1 IMAD.SHL.U32 R14, R124.reuse, 0x2, RZ ;  /* 0x000000027c0e9824 */ /* 0x040fe200078e00ff */
[----:B------:R-:W-:-:S04]  /*a9a0*/  @!P1 SHF.L.U64.HI R15, R124, 0x1, R125 ;  /* 0x000000017c0f9819 */ /* 0x000fc8000001027d */
[----:B------:R-:W-:-:S05]  /*a9b0*/  @!P1 IADD3 R20, P0, R16, R14, RZ ;  /* 0x0000000e10149210 */ /* 0x000fca0007f1e0ff */
[--C-:B------:R-:W-:Y:S01]  /*a9c0*/  @!P1 IMAD.X R21, R17, 0x1, R15.reuse, P0 ;  /* 0x0000000111159824 */ /* 0x100fe200000e060f */
        /* <DEDUP_REMOVED lines=15> */
.L_x_1006:
[----:B----4-:R-:W-:Y:S05]  /*aac0*/  BSYNC B0 ;  /* 0x0000000000007941 */ /* 0x010fea0003800000 */
.L_x_1005:
[----:B-1---5:R-:W-:Y:S01]  /*aad0*/  IMAD.MOV.U32 R14, RZ, RZ, R42 ;  /* 0x000000ffff0e7224 */ /* 0x022fe200078e002a */
[----:B------:R-:W-:-:S04]  /*aae0*/  DEPBAR.LE SB0, 0x1 ;  /* 0x000080400000791a */ /* 0x000fc80000000000 */
[----:B------:R-:W-:Y:S01]  /*aaf0*/  IMAD.MOV.U32 R16, RZ, RZ, R43 ;  /* 0x000000ffff107224 */ /* 0x000fe200078e002b */
[----:B------:R-:W-:Y:S01]  /*ab00*/  BSSY B1, `(.L_x_1007) ;  /* 0x0000074000017945 */ /* 0x000fe20003800000 */
[----:B------:R-:W-:-:S03]  /*ab10*/  IMAD.MOV.U32 R15, RZ, RZ, R24 ;  /* 0x000000ffff0f7224 */ /* 0x000fc600078e0018 */
[----:B------:R-:W-:Y:S01]  /*ab20*/  PRMT R60, R16, 0x5410, R14 ;  /* 0x00005410103c7816 */ /* 0x000fe2000000000e */
[----:B------:R-:W-:Y:S01]  /*ab30*/  IMAD.MOV.U32 R16, RZ, RZ, R28 ;  /* 0x000000ffff107224 */ /* 0x000fe200078e001c */
[----:B------:R-:W-:Y:S01]  /*ab40*/  IADD3 R14, -R75, R0, RZ ;  /* 0x000000004b0e7210 */ /* 0x000fe20007ffe1ff */
[----:B------:R-:W-:-:S03]  /*ab50*/  IMAD.MOV.U32 R0, RZ, RZ, R25 ;  /* 0x000000ffff007224 */ /* 0x000fc600078e0019 */
[----:B------:R-:W-:Y:S01]  /*ab60*/  IMNMX R23, R14, 0x80, PT ;  /* 0x000000800e177817 */ /* 0x000fe20003800200 */
[----:B------:R-:W-:Y:S01]  /*ab70*/  IMAD.MOV.U32 R14, RZ, RZ, R26 ;  /* 0x000000ffff0e7224 */ /* 0x000fe200078e001a */
[----:B------:R-:W-:Y:S01]  /*ab80*/  PRMT R58, R0, 0x5410, R15 ;  /* 0x00005410003a7816 */ /* 0x000fe2000000000f */
[----:B------:R-:W-:Y:S01]  /*ab90*/  BAR.SYNC.DEFER_BLOCKING 0x0 ;  /* 0x0000000000007b1d */ /* 0x000fe20000010000 */
[----:B------:R-:W-:Y:S02]  /*aba0*/  ISETP.GE.AND P0, PT, R126, R23, PT ;  /* 0x000000177e00720c */ /* 0x000fe40003f06270 */
[----:B------:R-:W-:Y:S02]  /*abb0*/  MOV R15, R29 ;  /* 0x0000001d000f7202 */ /* 0x000fe40000000f00 */
[----:B------:R-:W-:Y:S02]  /*abc0*/  MOV R0, R27 ;  /* 0x0000001b00007202 */ /* 0x000fe40000000f00 */
[----:B------:R-:W-:-:S02]  /*abd0*/  PRMT R59, R15, 0x5410, R16 ;  /* 0x000054100f3b7816 */ /* 0x000fc40000000010 */
[----:B------:R-:W-:-:S05]  /*abe0*/  PRMT R57, R0, 0x5410, R14 ;  /* 0x0000541000397816 */ /* 0x000fca000000000e */
[----:B------:R-:W-:Y:S05]  /*abf0*/  @P0 BRA `(.L_x_1008) ;  /* 0x0000064000000947 */ /* 0x000fea0003800000 */
[----:B------:R-:W-:Y:S01]  /*ac00*/  ISETP.GE.AND P0, PT, R124, c[0x0][0x27c], PT ;  /* 0x00009f007c007a0c */ /* 0x000fe20003f06270 */
[----:B------:R-:W-:-:S12]  /*ac10*/  BSSY B0, `(.L_x_1009) ;  /* 0x0000031000007945 */ /* 0x000fd80003800000 */
[----:B------:R-:W-:Y:S05]  /*ac20*/  @P0 BRA `(.L_x_1010) ;  /* 0x000002f000000947 */ /* 0x000fea0003800000 */
[----:B------:R-:W2:Y:S01]  /*ac30*/  LDL R61, [R1+0x8] ;  /* 0x00000800013d7983 */ /* 0x000ea20000100800 */
[--C-:B------:R-:W-:Y:S02]  /*ac40*/  SHF.R.U64 R10, R10, 0x10, R11.reuse ;  /* 0x000000100a0a7819 */ /* 0x100fe4000000120b */
[----:B------:R-:W-:Y:S02]  /*ac50*/  SHF.R.U32.HI R0, RZ, 0x10, R11 ;  /* 0x00000010ff007819 */ /* 0x000fe4000001160b */
[--C-:B------:R-:W-:Y:S02]  /*ac60*/  SHF.R.U64 R11, R6, 0x10, R7.reuse ;  /* 0x00000010060b7819 */ /* 0x100fe40000001207 */
[----:B------:R-:W-:Y:S02]  /*ac70*/  SHF.R.U32.HI R6, RZ, 0x10, R7 ;  /* 0x00000010ff067819 */ /* 0x000fe40000011607 */
[----:B------:R-:W-:Y:S02]  /*ac80*/  PRMT R14, R45, 0x5410, R0 ;  /* 0x000054102d0e7816 */ /* 0x000fe40000000000 */
[----:B------:R-:W-:-:S02]  /*ac90*/  PRMT R0, R44, 0x5410, R6 ;  /* 0x000054102c007816 */ /* 0x000fc40000000006 */
[----:B------:R-:W-:Y:S02]  /*aca0*/  PRMT R20, R44, 0x5432, R11 ;  /* 0x000054322c147816 */ /* 0x000fe4000000000b */
[----:B------:R-:W-:Y:S01]  /*acb0*/  PRMT R21, R45, 0x5432, R10 ;  /* 0x000054322d157816 */ /* 0x000fe2000000000a */
[C---:B------:R-:W-:Y:S01]  /*acc0*/  IMAD.U32 R44, R0.reuse, 0x10000, RZ ;  /* 0x00010000002c7824 */ /* 0x040fe200078e00ff */
[----:B------:R-:W-:Y:S02]  /*acd0*/  LOP3.LUT R46, R0, 0xffff0000, RZ, 0xc0, !PT ;  /* 0xffff0000002e7812 */ /* 0x000fe400078ec0ff */
[----:B------:R-:W-:Y:S01]  /*ace0*/  LOP3.LUT R45, R14, 0xffff0000, RZ, 0xc0, !PT ;  /* 0xffff00000e2d7812 */ /* 0x000fe200078ec0ff */
[----:B--2---:R-:W1:Y:S02]  /*acf0*/  LDS.128 R16, [R61+0x5000] ;  /* 0x005000003d107984 */ /* 0x004e640000000c00 */
[C---:B-1----:R-:W-:Y:S01]  /*ad00*/  IMAD.U32 R22, R18.reuse, 0x10000, RZ ;  /* 0x0001000012167824 */ /* 0x042fe200078e00ff */
[----:B------:R-:W-:Y:S01]  /*ad10*/  LOP3.LUT R15, R18, 0xffff0000, RZ, 0xc0, !PT ;  /* 0xffff0000120f7812 */ /* 0x000fe200078ec0ff */
[C---:B------:R-:W-:Y:S01]  /*ad20*/  IMAD.U32 R18, R19.reuse, 0x10000, RZ ;  /* 0x0001000013127824 */ /* 0x040fe200078e00ff */
[----:B------:R-:W-:Y:S01]  /*ad30*/  LOP3.LUT R6, R19, 0xffff0000, RZ, 0xc0, !PT ;  /* 0xffff000013067812 */ /* 0x000fe200078ec0ff */
[----:B------:R-:W-:Y:S01]  /*ad40*/  IMAD.U32 R19, R14, 0x10000, RZ ;  /* 0x000100000e137824 */ /* 0x000fe200078e00ff */
[----:B------:R-:W-:-:S02]  /*ad50*/  SHF.L.U32 R11, R16, 0x10, RZ ;  /* 0x00000010100b7819 */ /* 0x000fc400000006ff */
[----:B------:R-:W-:Y:S01]  /*ad60*/  LOP3.LUT R10, R16, 0xffff0000, RZ, 0xc0, !PT ;  /* 0xffff0000100a7812 */ /* 0x000fe200078ec0ff */
[-C--:B------:R-:W-:Y:S01]  /*ad70*/  FMUL.FTZ R16, R15, R44.reuse ;  /* 0x0000002c0f107220 */ /* 0x080fe20000410000 */
[----:B------:R-:W-:Y:S01]  /*ad80*/  SHF.L.U32 R7, R17, 0x10, RZ ;  /* 0x0000001011077819 */ /* 0x000fe200000006ff */
[-C--:B------:R-:W-:Y:S01]  /*ad90*/  FMUL.FTZ R15, R15, R19.reuse ;  /* 0x000000130f0f7220 */ /* 0x080fe20000410000 */
[----:B------:R-:W-:Y:S01]  /*ada0*/  LOP3.LUT R0, R17, 0xffff0000, RZ, 0xc0, !PT ;  /* 0xffff000011007812 */ /* 0x000fe200078ec0ff */
[C---:B------:R-:W-:Y:S02]  /*adb0*/  FFMA.FTZ R17, R22.reuse, R19, -R16 ;  /* 0x0000001316117223 */ /* 0x040fe40000010810 */
[----:B------:R-:W-:Y:S01]  /*adc0*/  FFMA.FTZ R16, R22, R44, R15 ;  /* 0x0000002c16107223 */ /* 0x000fe2000001000f */
[C---:B------:R-:W-:Y:S01]  /*add0*/  SHF.L.U32 R22, R21.reuse, 0x10, RZ ;  /* 0x0000001015167819 */ /* 0x040fe200000006ff */
[----:B------:R-:W-:Y:S01]  /*ade0*/  FMUL.FTZ R14, R6, R46 ;  /* 0x0000002e060e7220 */ /* 0x000fe20000410000 */
[----:B------:R-:W-:Y:S01]  /*adf0*/  LOP3.LUT R21, R21, 0xffff0000, RZ, 0xc0, !PT ;  /* 0xffff000015157812 */ /* 0x000fe200078ec0ff */
[C---:B------:R-:W-:Y:S01]  /*ae00*/  IMAD.U32 R44, R20.reuse, 0x10000, RZ ;  /* 0x00010000142c7824 */ /* 0x040fe200078e00ff */
[----:B------:R-:W-:Y:S01]  /*ae10*/  LOP3.LUT R20, R20, 0xffff0000, RZ, 0xc0, !PT ;  /* 0xffff000014147812 */ /* 0x000fe200078ec0ff */
[----:B------:R-:W-:-:S02]  /*ae20*/  FMUL.FTZ R6, R6, R45 ;  /* 0x0000002d06067220 */ /* 0x000fc40000410000 */
[C---:B------:R-:W-:Y:S02]  /*ae30*/  FFMA.FTZ R19, R18.reuse, R45, -R14 ;  /* 0x0000002d12137223 */ /* 0x040fe4000001080e */
[----:B------:R-:W-:Y:S01]  /*ae40*/  FFMA.FTZ R15, R18, R46, R6 ;  /* 0x0000002e120f7223 */ /* 0x000fe20000010006 */
[----:B------:R-:W-:Y:S01]  /*ae50*/  F2FP.BF16.PACK_AB R18, R16, R17 ;  /* 0x000000111012723e */ /* 0x000fe200000010ff */
[----:B------:R-:W-:Y:S02]  /*ae60*/  FMUL.FTZ R14, R10, R44 ;  /* 0x0000002c0a0e7220 */ /* 0x000fe40000410000 */
[----:B------:R-:W-:Y:S01]  /*ae70*/  FMUL.FTZ R6, R0, R20 ;  /* 0x0000001400067220 */ /* 0x000fe20000410000 */
[----:B------:R-:W-:Y:S01]  /*ae80*/  F2FP.BF16.PACK_AB R19, R15, R19 ;  /* 0x000000130f13723e */ /* 0x000fe200000010ff */
[----:B------:R-:W-:Y:S02]  /*ae90*/  FMUL.FTZ R10, R10, R22 ;  /* 0x000000160a0a7220 */ /* 0x000fe40000410000 */
[----:B------:R-:W-:-:S02]  /*aea0*/  FMUL.FTZ R0, R0, R21 ;  /* 0x0000001500007220 */ /* 0x000fc40000410000 */
[C---:B------:R-:W-:Y:S02]  /*aeb0*/  FFMA.FTZ R14, R11.reuse, R22, -R14 ;  /* 0x000000160b0e7223 */ /* 0x040fe4000001080e */
[----:B------:R-:W-:Y:S02]  /*aec0*/  FFMA.FTZ R10, R11, R44, R10 ;  /* 0x0000002c0b0a7223 */ /* 0x000fe4000001000a */
[C---:B------:R-:W-:Y:S02]  /*aed0*/  FFMA.FTZ R6, R7.reuse, R21, -R6 ;  /* 0x0000001507067223 */ /* 0x040fe40000010806 */
[----:B------:R-:W-:Y:S01]  /*aee0*/  FFMA.FTZ R0, R7, R20, R0 ;  /* 0x0000001407007223 */ /* 0x000fe20000010000 */
[----:B------:R-:W-:-:S04]  /*aef0*/  F2FP.BF16.PACK_AB R16, R10, R14 ;  /* 0x0000000e0a10723e */ /* 0x000fc800000010ff */
[----:B------:R-:W-:-:S05]  /*af00*/  F2FP.BF16.PACK_AB R17, R0, R6 ;  /* 0x000000060011723e */ /* 0x000fca00000010ff */
[----:B------:R1:W-:Y:S02]  /*af10*/  STS.128 [R61+0x5000], R16 ;  /* 0x005000103d007388 */ /* 0x0003e40000000c00 */
.L_x_1010:
[----:B------:R-:W-:Y:S05]  /*af20*/  BSYNC B0 ;  /* 0x0000000000007941 */ /* 0x000fea0003800000 */
.L_x_1009:
[----:B------:R-:W-:-:S13]  /*af30*/  ISETP.GE.AND P0, PT, R95, c[0x0][0x27c], PT ;  /* 0x00009f005f007a0c */ /* 0x000fda0003f06270 */
[----:B------:R-:W-:Y:S05]  /*af40*/  @P0 BRA `(.L_x_1008) ;  /* 0x000002f000000947 */ /* 0x000fea0003800000 */
[----:B------:R-:W2:Y:S01]  /*af50*/  LDL R22, [R1+0xc] ;  /* 0x00000c0001167983 */ /* 0x000ea20000100800 */
[----:B------:R-:W-:Y:S02]  /*af60*/  SHF.R.U32.HI R0, RZ, 0x10, R13 ;  /* 0x00000010ff007819 */ /* 0x000fe4000001160d */
[--C-:B------:R-:W-:Y:S02]  /*af70*/  SHF.R.U32.HI R6, RZ, 0x10, R9.reuse ;  /* 0x00000010ff067819 */ /* 0x100fe40000011609 */
[----:B------:R-:W-:Y:S02]  /*af80*/  PRMT R10, R48, 0x5410, R0 ;  /* 0x00005410300a7816 */ /* 0x000fe40000000000 */
[----:B------:R-:W-:Y:S02]  /*af90*/  PRMT R0, R47, 0x5410, R6 ;  /* 0x000054102f007816 */ /* 0x000fe40000000006 */
[----:B------:R-:W-:Y:S02]  /*afa0*/  SHF.R.U64 R8, R8, 0x10, R9 ;  /* 0x0000001008087819 */ /* 0x000fe40000001209 */
[----:B------:R-:W-:-:S02]  /*afb0*/  SHF.R.U64 R7, R12, 0x10, R13 ;  /* 0x000000100c077819 */ /* 0x000fc4000000120d */
[----:B------:R-:W-:Y:S02]  /*afc0*/  LOP3.LUT R21, R0, 0xffff0000, RZ, 0xc0, !PT ;  /* 0xffff000000157812 */ /* 0x000fe400078ec0ff */
[----:B------:R-:W-:Y:S02]  /*afd0*/  PRMT R12, R47, 0x5432, R8 ;  /* 0x000054322f0c7816 */ /* 0x000fe40000000008 */
[----:B------:R-:W-:Y:S02]  /*afe0*/  LOP3.LUT R20, R10, 0xffff0000, RZ, 0xc0, !PT ;  /* 0xffff00000a147812 */ /* 0x000fe400078ec0ff */
[----:B------:R-:W-:Y:S01]  /*aff0*/  PRMT R13, R48, 0x5432, R7 ;  /* 0x00005432300d7816 */ /* 0x000fe20000000007 */
[----:B-12---:R-:W1:Y:S02]  /*b000*/  LDS.128 R16, [R22+0x5000] ;  /* 0x0050000016107984 */ /* 0x006e640000000c00 */
[C---:B-1----:R-:W-:Y:S01]  /*b010*/  LOP3.LUT R11, R18.reuse, 0xffff0000, RZ, 0xc0, !PT ;  /* 0xffff0000120b7812 */ /* 0x042fe200078ec0ff */
[C---:B------:R-:W-:Y:S01]  /*b020*/  IMAD.U32 R14, R19.reuse, 0x10000, RZ ;  /* 0x00010000130e7824 */ /* 0x040fe200078e00ff */
[----:B------:R-:W-:Y:S01]  /*b030*/  LOP3.LUT R6, R19, 0xffff0000, RZ, 0xc0, !PT ;  /* 0xffff000013067812 */ /* 0x000fe200078ec0ff */
[----:B------:R-:W-:Y:S01]  /*b040*/  IMAD.U32 R15, R18, 0x10000, RZ ;  /* 0x00010000120f7824 */ /* 0x000fe200078e00ff */
[----:B------:R-:W-:Y:S01]  /*b050*/  SHF.L.U32 R9, R16, 0x10, RZ ;  /* 0x0000001010097819 */ /* 0x000fe200000006ff */
[----:B------:R-:W-:Y:S01]  /*b060*/  IMAD.U32 R19, R0, 0x10000, RZ ;  /* 0x0001000000137824 */ /* 0x000fe200078e00ff */
[----:B------:R-:W-:Y:S01]  /*b070*/  LOP3.LUT R8, R16, 0xffff0000, RZ, 0xc0, !PT ;  /* 0xffff000010087812 */ /* 0x000fe200078ec0ff */
[----:B------:R-:W-:Y:S01]  /*b080*/  IMAD.U32 R18, R10, 0x10000, RZ ;  /* 0x000100000a127824 */ /* 0x000fe200078e00ff */
[----:B------:R-:W-:Y:S01]  /*b090*/  SHF.L.U32 R7, R17, 0x10, RZ ;  /* 0x0000001011077819 */ /* 0x000fe200000006ff */
[----:B------:R-:W-:Y:S01]  /*b0a0*/  FMUL.FTZ R16, R11, R19 ;  /* 0x000000130b107220 */ /* 0x000fe20000410000 */
[----:B------:R-:W-:Y:S01]  /*b0b0*/  LOP3.LUT R0, R17, 0xffff0000, RZ, 0xc0, !PT ;  /* 0xffff000011007812 */ /* 0x000fe200078ec0ff */
[----:B------:R-:W-:-:S02]  /*b0c0*/  FMUL.FTZ R11, R11, R18 ;  /* 0x000000120b0b7220 */ /* 0x000fc40000410000 */
[C---:B------:R-:W-:Y:S02]  /*b0d0*/  FMUL.FTZ R10, R6.reuse, R21 ;  /* 0x00000015060a7220 */ /* 0x040fe40000410000 */
[----:B------:R-:W-:Y:S01]  /*b0e0*/  FFMA.FTZ R17, R15, R18, -R16 ;  /* 0x000000120f117223 */ /* 0x000fe20000010810 */
[----:B------:R-:W-:Y:S01]  /*b0f0*/  SHF.L.U32 R18, R13, 0x10, RZ ;  /* 0x000000100d127819 */ /* 0x000fe200000006ff */
[----:B------:R-:W-:Y:S01]  /*b100*/  FFMA.FTZ R16, R15, R19, R11 ;  /* 0x000000130f107223 */ /* 0x000fe2000001000b */
[----:B------:R-:W-:Y:S01]  /*b110*/  LOP3.LUT R13, R13, 0xffff0000, RZ, 0xc0, !PT ;  /* 0xffff00000d0d7812 */ /* 0x000fe200078ec0ff */
[-C--:B------:R-:W-:Y:S02]  /*b120*/  FMUL.FTZ R6, R6, R20.reuse ;  /* 0x0000001406067220 */ /* 0x080fe40000410000 */
[----:B------:R-:W-:Y:S01]  /*b130*/  FFMA.FTZ R15, R14, R20, -R10 ;  /* 0x000000140e0f7223 */ /* 0x000fe2000001080a */
[C---:B------:R-:W-:Y:S01]  /*b140*/  LOP3.LUT R20, R12.reuse, 0xffff0000, RZ, 0xc0, !PT ;  /* 0xffff00000c147812 */ /* 0x040fe200078ec0ff */
[----:B------:R-:W-:-:S02]  /*b150*/  IMAD.U32 R19, R12, 0x10000, RZ ;  /* 0x000100000c137824 */ /* 0x000fc400078e00ff */
[----:B------:R-:W-:Y:S02]  /*b160*/  FFMA.FTZ R11, R14, R21, R6 ;  /* 0x000000150e0b7223 */ /* 0x000fe40000010006 */
[----:B------:R-:W-:Y:S02]  /*b170*/  FMUL.FTZ R10, R8, R19 ;  /* 0x00000013080a7220 */ /* 0x000fe40000410000 */
[----:B------:R-:W-:Y:S01]  /*b180*/  FMUL.FTZ R6, R0, R20 ;  /* 0x0000001400067220 */ /* 0x000fe20000410000 */
[----:B------:R-:W-:Y:S01]  /*b190*/  F2FP.BF16.PACK_AB R11, R11, R15 ;  /* 0x0000000f0b0b723e */ /* 0x000fe200000010ff */
[-C--:B------:R-:W-:Y:S02]  /*b1a0*/  FMUL.FTZ R8, R8, R18.reuse ;  /* 0x0000001208087220 */ /* 0x080fe40000410000 */
[----:B------:R-:W-:Y:S02]  /*b1b0*/  FMUL.FTZ R0, R0, R13 ;  /* 0x0000000d00007220 */ /* 0x000fe40000410000 */
[C---:B------:R-:W-:Y:S01]  /*b1c0*/  FFMA.FTZ R12, R9.reuse, R18, -R10 ;  /* 0x00000012090c7223 */ /* 0x040fe2000001080a */
[----:B------:R-:W-:Y:S01]  /*b1d0*/  F2FP.BF16.PACK_AB R10, R16, R17 ;  /* 0x00000011100a723e */ /* 0x000fe200000010ff */
[----:B------:R-:W-:-:S02]  /*b1e0*/  FFMA.FTZ R8, R9, R19, R8 ;  /* 0x0000001309087223 */ /* 0x000fc40000010008 */
[C---:B------:R-:W-:Y:S02]  /*b1f0*/  FFMA.FTZ R6, R7.reuse, R13, -R6 ;  /* 0x0000000d07067223 */ /* 0x040fe40000010806 */
[----:B------:R-:W-:Y:S01]  /*b200*/  FFMA.FTZ R0, R7, R20, R0 ;  /* 0x0000001407007223 */ /* 0x000fe20000010000 */
[----:B------:R-:W-:-:S04]  /*b210*/  F2FP.BF16.PACK_AB R8, R8, R12 ;  /* 0x0000000c0808723e */ /* 0x000fc800000010ff */
[----:B------:R-:W-:-:S05]  /*b220*/  F2FP.BF16.PACK_AB R9, R0, R6 ;  /* 0x000000060009723e */ /* 0x000fca00000010ff */
[----:B------:R1:W-:Y:S02]  /*b230*/  STS.128 [R22+0x5000], R8 ;  /* 0x0050000816007388 */ /* 0x0003e40000000c00 */
.L_x_1008:
[----:B------:R-:W-:Y:S05]  /*b240*/  BSYNC B1 ;  /* 0x0000000000017941 */ /* 0x000fea0003800000 */
.L_x_1007:
[----:B------:R-:W-:Y:S01]  /*b250*/  IADD3 R0, R126, 0x20, RZ ;  /* 0x000000207e007810 */ /* 0x000fe20007ffe0ff */
[----:B------:R-:W-:Y:S03]  /*b260*/  BSSY B1, `(.L_x_1011) ;  /* 0x0000067000017945 */ /* 0x000fe60003800000 */
[----:B------:R-:W-:-:S13]  /*b270*/  ISETP.GE.AND P0, PT, R0, R23, PT ;  /* 0x000000170000720c */ /* 0x000fda0003f06270 */
[----:B------:R-:W-:Y:S05]  /*b280*/  @P0 BRA `(.L_x_1012) ;  /* 0x0000064000000947 */ /* 0x000fea0003800000 */
[----:B------:R-:W-:Y:S01]  /*b290*/  ISETP.GE.AND P0, PT, R124, c[0x0][0x27c], PT ;  /* 0x00009f007c007a0c */ /* 0x000fe20003f06270 */
[----:B------:R-:W-:-:S12]  /*b2a0*/  BSSY B0, `(.L_x_1013) ;  /* 0x0000031000007945 */ /* 0x000fd80003800000 */
[----:B------:R-:W-:Y:S05]  /*b2b0*/  @P0 BRA `(.L_x_1014) ;  /* 0x000002f000000947 */ /* 0x000fea0003800000 */
[----:B-1----:R-:W2:Y:S01]  /*b2c0*/  LDL R19, [R1+0x8] ;  /* 0x0000080001137983 */ /* 0x002ea20000100800 */
        /* <DEDUP_REMOVED lines=20> */
[----:B------:R-:W-:Y:S01]  /*b410*/  LOP3.LUT R0, R9, 0xffff0000, RZ, 0xc0, !PT ;  /* 0xffff000009007812 */ /* 0x000fe200078ec0ff */
[-C--:B------:R-:W-:Y:S01]  /*b420*/  FMUL.FTZ R7, R7, R11.reuse ;  /* 0x0000000b07077220 */ /* 0x080fe20000410000 */
[----:B------:R-:W-:Y:S01]  /*b430*/  SHF.L.U32 R3, R9, 0x10, RZ ;  /* 0x0000001009037819 */ /* 0x000fe200000006ff */
[C---:B------:R-:W-:Y:S01]  /*b440*/  FFMA.FTZ R15, R14.reuse, R11, -R8 ;  /* 0x0000000b0e0f7223 */ /* 0x040fe20000010808 */
[C---:B------:R-:W-:Y:S01]  /*b450*/  SHF.L.U32 R8, R13.reuse, 0x10, RZ ;  /* 0x000000100d087819 */ /* 0x040fe200000006ff */
[----:B------:R-:W-:Y:S01]  /*b460*/  FFMA.FTZ R11, R14, R16, R7 ;  /* 0x000000100e0b7223 */ /* 0x000fe20000010007 */
[----:B------:R-:W-:Y:S01]  /*b470*/  LOP3.LUT R13, R13, 0xffff0000, RZ, 0xc0, !PT ;  /* 0xffff00000d0d7812 */ /* 0x000fe200078ec0ff */
[----:B------:R-:W-:Y:S02]  /*b480*/  FMUL.FTZ R6, R2, R18 ;  /* 0x0000001202067220 */ /* 0x000fe40000410000 */
[C---:B------:R-:W-:Y:S01]  /*b490*/  IMAD.U32 R14, R12.reuse, 0x10000, RZ ;  /* 0x000100000c0e7824 */ /* 0x040fe200078e00ff */
[----:B------:R-:W-:Y:S01]  /*b4a0*/  LOP3.LUT R12, R12, 0xffff0000, RZ, 0xc0, !PT ;  /* 0xffff00000c0c7812 */ /* 0x000fe200078ec0ff */
[----:B------:R-:W-:-:S02]  /*b4b0*/  FMUL.FTZ R2, R2, R17 ;  /* 0x0000001102027220 */ /* 0x000fc40000410000 */
[C---:B------:R-:W-:Y:S02]  /*b4c0*/  FFMA.FTZ R9, R10.reuse, R17, -R6 ;  /* 0x000000110a097223 */ /* 0x040fe40000010806 */
[----:B------:R-:W-:Y:S02]  /*b4d0*/  FFMA.FTZ R7, R10, R18, R2 ;  /* 0x000000120a077223 */ /* 0x000fe40000010002 */
[----:B------:R-:W-:Y:S02]  /*b4e0*/  FMUL.FTZ R6, R4, R14 ;  /* 0x0000000e04067220 */ /* 0x000fe40000410000 */
[----:B------:R-:W-:Y:S01]  /*b4f0*/  FMUL.FTZ R2, R0, R12 ;  /* 0x0000000c00027220 */ /* 0x000fe20000410000 */
[----:B------:R-:W-:Y:S01]  /*b500*/  F2FP.BF16.PACK_AB R7, R7, R9 ;  /* 0x000000090707723e */ /* 0x000fe200000010ff */
[----:B------:R-:W-:Y:S02]  /*b510*/  FMUL.FTZ R4, R4, R8 ;  /* 0x0000000804047220 */ /* 0x000fe40000410000 */
[----:B------:R-:W-:-:S02]  /*b520*/  FMUL.FTZ R0, R0, R13 ;  /* 0x0000000d00007220 */ /* 0x000fc40000410000 */
[----:B------:R-:W-:Y:S01]  /*b530*/  FFMA.FTZ R8, R5, R8, -R6 ;  /* 0x0000000805087223 */ /* 0x000fe20000010806 */
[----:B------:R-:W-:Y:S01]  /*b540*/  F2FP.BF16.PACK_AB R6, R11, R15 ;  /* 0x0000000f0b06723e */ /* 0x000fe200000010ff */
[----:B------:R-:W-:Y:S02]  /*b550*/  FFMA.FTZ R4, R5, R14, R4 ;  /* 0x0000000e05047223 */ /* 0x000fe40000010004 */
[C---:B------:R-:W-:Y:S02]  /*b560*/  FFMA.FTZ R2, R3.reuse, R13, -R2 ;  /* 0x0000000d03027223 */ /* 0x040fe40000010802 */
[----:B------:R-:W-:Y:S01]  /*b570*/  FFMA.FTZ R0, R3, R12, R0 ;  /* 0x0000000c03007223 */ /* 0x000fe20000010000 */
[----:B------:R-:W-:-:S04]  /*b580*/  F2FP.BF16.PACK_AB R4, R4, R8 ;  /* 0x000000080404723e */ /* 0x000fc800000010ff */
[----:B------:R-:W-:-:S05]  /*b590*/  F2FP.BF16.PACK_AB R5, R0, R2 ;  /* 0x000000020005723e */ /* 0x000fca00000010ff */
[----:B------:R1:W-:Y:S02]  /*b5a0*/  STS.128 [R19+0x6000], R4 ;  /* 0x0060000413007388 */ /* 0x0003e40000000c00 */
.L_x_1014:
[----:B------:R-:W-:Y:S05]  /*b5b0*/  BSYNC B0 ;  /* 0x0000000000007941 */ /* 0x000fea0003800000 */
.L_x_1013:
[----:B------:R-:W-:-:S13]  /*b5c0*/  ISETP.GE.AND P0, PT, R95, c[0x0][0x27c], PT ;  /* 0x00009f005f007a0c */ /* 0x000fda0003f06270 */
[----:B------:R-:W-:Y:S05]  /*b5d0*/  @P0 BRA `(.L_x_1012) ;  /* 0x000002f000000947 */ /* 0x000fea0003800000 */
[----:B-1----:R-:W2:Y:S01]  /*b5e0*/  LDL R18, [R1+0xc] ;  /* 0x00000c0001127983 */ /* 0x002ea20000100800 */
[--C-:B------:R-:W-:Y:S02]  /*b5f0*/  SHF.R.U64 R0, R36, 0x10, R37.reuse ;  /* 0x0000001024007819 */ /* 0x100fe40000001225 */
[----:B------:R-:W-:Y:S02]  /*b600*/  SHF.R.U32.HI R2, RZ, 0x10, R37 ;  /* 0x00000010ff027819 */ /* 0x000fe40000011625 */
[----:B------:R-:W-:Y:S02]  /*b610*/  SHF.R.U32.HI R9, RZ, 0x10, R31 ;  /* 0x00000010ff097819 */ /* 0x000fe4000001161f */
[C---:B------:R-:W-:Y:S02]  /*b620*/  PRMT R11, R52.reuse, 0x5432, R0 ;  /* 0x00005432340b7816 */ /* 0x040fe40000000000 */
[----:B------:R-:W-:Y:S02]  /*b630*/  PRMT R8, R52, 0x5410, R2 ;  /* 0x0000541034087816 */ /* 0x000fe40000000002 */
[----:B------:R-:W-:-:S02]  /*b640*/  PRMT R0, R51, 0x5410, R9 ;  /* 0x0000541033007816 */ /* 0x000fc40000000009 */
[----:B------:R-:W-:Y:S01]  /*b650*/  SHF.R.U64 R3, R30, 0x10, R31 ;  /* 0x000000101e037819 */ /* 0x000fe2000000121f */
[----:B------:R-:W-:Y:S01]  /*b660*/  IMAD.U32 R14, R8, 0x10000, RZ ;  /* 0x00010000080e7824 */ /* 0x000fe200078e00ff */
[C---:B------:R-:W-:Y:S01]  /*b670*/  LOP3.LUT R17, R0.reuse, 0xffff0000, RZ, 0xc0, !PT ;  /* 0xffff000000117812 */ /* 0x040fe200078ec0ff */
[----:B------:R-:W-:Y:S01]  /*b680*/  IMAD.U32 R15, R0, 0x10000, RZ ;  /* 0x00010000000f7824 */ /* 0x000fe200078e00ff */
[----:B------:R-:W-:Y:S02]  /*b690*/  PRMT R10, R51, 0x5432, R3 ;  /* 0x00005432330a7816 */ /* 0x000fe40000000003 */
[----:B------:R-:W-:Y:S01]  /*b6a0*/  LOP3.LUT R16, R8, 0xffff0000, RZ, 0xc0, !PT ;  /* 0xffff000008107812 */ /* 0x000fe200078ec0ff */
[----:B--2---:R-:W1:Y:S02]  /*b6b0*/  LDS.128 R4, [R18+0x6000] ;  /* 0x0060000012047984 */ /* 0x004e640000000c00 */
[C---:B-1----:R-:W-:Y:S01]  /*b6c0*/  LOP3.LUT R9, R6.reuse, 0xffff0000, RZ, 0xc0, !PT ;  /* 0xffff000006097812 */ /* 0x042fe200078ec0ff */
[C---:B------:R-:W-:Y:S01]  /*b6d0*/  IMAD.U32 R12, R7.reuse, 0x10000, RZ ;  /* 0x00010000070c7824 */ /* 0x040fe200078e00ff */
[----:B------:R-:W-:Y:S01]  /*b6e0*/  LOP3.LUT R2, R7, 0xffff0000, RZ, 0xc0, !PT ;  /* 0xffff000007027812 */ /* 0x000fe200078ec0ff */
[----:B------:R-:W-:Y:S01]  /*b6f0*/  IMAD.U32 R13, R6, 0x10000, RZ ;  /* 0x00010000060d7824 */ /* 0x000fe200078e00ff */
[C---:B------:R-:W-:Y:S01]  /*b700*/  SHF.L.U32 R6, R4.reuse, 0x10, RZ ;  /* 0x0000001004067819 */ /* 0x040fe200000006ff */
[----:B------:R-:W-:Y:S01]  /*b710*/  FMUL.FTZ R7, R9, R14 ;  /* 0x0000000e09077220 */ /* 0x000fe20000410000 */
[----:B------:R-:W-:Y:S01]  /*b720*/  SHF.L.U32 R3, R5, 0x10, RZ ;  /* 0x0000001005037819 */ /* 0x000fe200000006ff */
[-C--:B------:R-:W-:Y:S01]  /*b730*/  FMUL.FTZ R8, R9, R15.reuse ;  /* 0x0000000f09087220 */ /* 0x080fe20000410000 */
[----:B------:R-:W-:Y:S01]  /*b740*/  LOP3.LUT R0, R5, 0xffff0000, RZ, 0xc0, !PT ;  /* 0xffff000005007812 */ /* 0x000fe200078ec0ff */
[----:B------:R-:W-:Y:S01]  /*b750*/  FFMA.FTZ R9, R13, R15, R7 ;  /* 0x0000000f0d097223 */ /* 0x000fe20000010007 */
[----:B------:R-:W-:Y:S01]  /*b760*/  LOP3.LUT R4, R4, 0xffff0000, RZ, 0xc0, !PT ;  /* 0xffff000004047812 */ /* 0x000fe200078ec0ff */
[----:B------:R-:W-:-:S02]  /*b770*/  FMUL.FTZ R5, R2, R17 ;  /* 0x0000001102057220 */ /* 0x000fc40000410000 */
[----:B------:R-:W-:Y:S01]  /*b780*/  FFMA.FTZ R14, R13, R14, -R8 ;  /* 0x0000000e0d0e7223 */ /* 0x000fe20000010808 */
[C---:B------:R-:W-:Y:S01]  /*b790*/  SHF.L.U32 R13, R11.reuse, 0x10, RZ ;  /* 0x000000100b0d7819 */ /* 0x040fe200000006ff */
[C---:B------:R-:W-:Y:S01]  /*b7a0*/  IMAD.U32 R15, R10.reuse, 0x10000, RZ ;  /* 0x000100000a0f7824 */ /* 0x040fe200078e00ff */
[----:B------:R-:W-:Y:S01]  /*b7b0*/  LOP3.LUT R10, R10, 0xffff0000, RZ, 0xc0, !PT ;  /* 0xffff00000a0a7812 */ /* 0x000fe200078ec0ff */
[-C--:B------:R-:W-:Y:S01]  /*b7c0*/  FMUL.FTZ R2, R2, R16.reuse ;  /* 0x0000001002027220 */ /* 0x080fe20000410000 */
[----:B------:R-:W-:Y:S01]  /*b7d0*/  LOP3.LUT R11, R11, 0xffff0000, RZ, 0xc0, !PT ;  /* 0xffff00000b0b7812 */ /* 0x000fe200078ec0ff */
[C---:B------:R-:W-:Y:S02]  /*b7e0*/  FFMA.FTZ R8, R12.reuse, R16, -R5 ;  /* 0x000000100c087223 */ /* 0x040fe40000010805 */
[----:B------:R-:W-:Y:S02]  /*b7f0*/  FFMA.FTZ R7, R12, R17, R2 ;  /* 0x000000110c077223 */ /* 0x000fe40000010002 */
[----:B------:R-:W-:-:S02]  /*b800*/  FMUL.FTZ R5, R4, R15 ;  /* 0x0000000f04057220 */ /* 0x000fc40000410000 */
[----:B------:R-:W-:Y:S01]  /*b810*/  FMUL.FTZ R4, R4, R13 ;  /* 0x0000000d04047220 */ /* 0x000fe20000410000 */
[----:B------:R-:W-:Y:S01]  /*b820*/  F2FP.BF16.PACK_AB R7, R7, R8 ;  /* 0x000000080707723e */ /* 0x000fe200000010ff */
[C---:B------:R-:W-:Y:S02]  /*b830*/  FMUL.FTZ R2, R0.reuse, R10 ;  /* 0x0000000a00027220 */ /* 0x040fe40000410000 */
[----:B------:R-:W-:Y:S02]  /*b840*/  FMUL.FTZ R0, R0, R11 ;  /* 0x0000000b00007220 */ /* 0x000fe40000410000 */
[C---:B------:R-:W-:Y:S02]  /*b850*/  FFMA.FTZ R5, R6.reuse, R13, -R5 ;  /* 0x0000000d06057223 */ /* 0x040fe40000010805 */
[----:B------:R-:W-:Y:S01]  /*b860*/  FFMA.FTZ R4, R6, R15, R4 ;  /* 0x0000000f06047223 */ /* 0x000fe20000010004 */
[----:B------:R-:W-:Y:S01]  /*b870*/  F2FP.BF16.PACK_AB R6, R9, R14 ;  /* 0x0000000e0906723e */ /* 0x000fe200000010ff */
[----:B------:R-:W-:-:S02]  /*b880*/  FFMA.FTZ R2, R3, R11, -R2 ;  /* 0x0000000b03027223 */ /* 0x000fc40000010802 */
[----:B------:R-:W-:Y:S01]  /*b890*/  FFMA.FTZ R0, R3, R10, R0 ;  /* 0x0000000a03007223 */ /* 0x000fe20000010000 */
[----:B------:R-:W-:-:S04]  /*b8a0*/  F2FP.BF16.PACK_AB R4, R4, R5 ;  /* 0x000000050404723e */ /* 0x000fc800000010ff */
[----:B------:R-:W-:-:S05]  /*b8b0*/  F2FP.BF16.PACK_AB R5, R0, R2 ;  /* 0x000000020005723e */ /* 0x000fca00000010ff */
[----:B------:R1:W-:Y:S02]  /*b8c0*/  STS.128 [R18+0x6000], R4 ;  /* 0x0060000412007388 */ /* 0x0003e40000000c00 */
.L_x_1012:
[----:B------:R-:W-:Y:S05]  /*b8d0*/  BSYNC B1 ;  /* 0x0000000000017941 */ /* 0x000fea0003800000 */
.L_x_1011:
        /* <DEDUP_REMOVED lines=54> */
.L_x_1018:
[----:B------:R-:W-:Y:S05]  /*bc40*/  BSYNC B0 ;  /* 0x0000000000007941 */ /* 0x000fea0003800000 */
.L_x_1017:
        /* <DEDUP_REMOVED lines=49> */
.L_x_1016:
[----:B------:R-:W-:Y:S05]  /*bf60*/  BSYNC B1 ;  /* 0x0000000000017941 */ /* 0x000fea0003800000 */
.L_x_1015:
[----:B------:R-:W-:-:S04]  /*bf70*/  IADD3 R0, R126, 0x60, RZ ;  /* 0x000000607e007810 */ /* 0x000fc80007ffe0ff */
        /* <DEDUP_REMOVED lines=52> */
.L_x_1021:
[----:B------:R-:W-:Y:S05]  /*c2c0*/  BSYNC B0 ;  /* 0x0000000000007941 */ /* 0x000fea0003800000 */
.L_x_1020:
        /* <DEDUP_REMOVED lines=50> */
.L_x_998:
[----:B------:R-:W-:Y:S01]  /*c5f0*/  IMAD.MOV.U32 R5, RZ, RZ, c[0x0][0x2c4] ;  /* 0x0000b100ff057624 */ /* 0x000fe200078e00ff */
[----:B------:R-:W-:Y:S01]  /*c600*/  ISETP.GE.AND P1, PT, R88, c[0x0][0x27c], PT ;  /* 0x00009f0058007a0c */ /* 0x000fe20003f26270 */
[----:B------:R-:W-:Y:S01]  /*c610*/  IMAD.MOV.U32 R7, RZ, RZ, R3 ;  /* 0x000000ffff077224 */ /* 0x000fe200078e0003 */
[----:B------:R-:W-:Y:S01]  /*c620*/  CS2R R22, SRZ ;  /* 0x0000000000167805 */ /* 0x000fe2000001ff00 */
[----:B------:R-:W-:Y:S01]  /*c630*/  IMAD.MOV.U32 R9, RZ, RZ, R8 ;  /* 0x000000ffff097224 */ /* 0x000fe200078e0008 */
[----:B------:R-:W-:Y:S01]  /*c640*/  ISETP.NE.AND P0, PT, R5, 0x1, PT ;  /* 0x000000010500780c */ /* 0x000fe20003f05270 */
[----:B------:R-:W-:Y:S01]  /*c650*/  IMAD.MOV.U32 R8, RZ, RZ, R4 ;  /* 0x000000ffff087224 */ /* 0x000fe200078e0004 */
[----:B------:R-:W-:-:S11]  /*c660*/  CS2R R20, SRZ ;  /* 0x0000000000147805 */ /* 0x000fd6000001ff00 */
[----:B------:R-:W-:-:S05]  /*c670*/  @P0 IMAD.HI.U32 R5, R2, c[0x0][0x2c8], RZ ;  /* 0x0000b20002050a27 */ /* 0x000fca00078e00ff */
[----:B------:R-:W-:-:S04]  /*c680*/  @P0 SHF.R.U32.HI R2, RZ, c[0x0][0x2cc], R5 ;  /* 0x0000b300ff020a19 */ /* 0x000fc80000011605 */
[----:B------:R-:W-:Y:S01]  /*c690*/  SHF.R.S32.HI R5, RZ, 0x1f, R2 ;  /* 0x0000001fff057819 */ /* 0x000fe20000011402 */
[----:B------:R-:W-:-:S04]  /*c6a0*/  IMAD.WIDE.U32 R6, R2, c[0x0][0x280], R6 ;  /* 0x0000a00002067a25 */ /* 0x000fc800078e0006 */
[C---:B------:R-:W-:Y:S01]  /*c6b0*/  IMAD R10, R5.reuse, c[0x0][0x280], RZ ;  /* 0x0000a000050a7a24 */ /* 0x040fe200078e02ff */
[----:B------:R-:W-:Y:S01]  /*c6c0*/  LEA R13, P0, R6, c[0x0][0x270], 0x1 ;  /* 0x00009c00060d7a11 */ /* 0x000fe200078008ff */
[----:B------:R-:W-:Y:S02]  /*c6d0*/  IMAD R3, R5, c[0x0][0x290], RZ ;  /* 0x0000a40005037a24 */ /* 0x000fe400078e02ff */
[C---:B------:R-:W-:Y:S02]  /*c6e0*/  IMAD R10, R2.reuse, c[0x0][0x284], R10 ;  /* 0x0000a100020a7a24 */ /* 0x040fe400078e020a */
[----:B------:R-:W-:Y:S02]  /*c6f0*/  IMAD.WIDE.U32 R4, R2, c[0x0][0x290], R8 ;  /* 0x0000a40002047a25 */ /* 0x000fe400078e0008 */
[----:B------:R-:W1:Y:S02]  /*c700*/  SHFL.IDX PT, R8, R13, RZ, 0x1c1f ;  /* 0x001c1fff0d087589 */ /* 0x000e6400000e0000 */
[----:B------:R-:W-:-:S02]  /*c710*/  IMAD.IADD R7, R7, 0x1, R10 ;  /* 0x0000000107077824 */ /* 0x000fc400078e020a */
[----:B------:R-:W-:-:S03]  /*c720*/  IMAD R2, R2, c[0x0][0x294], R3 ;  /* 0x0000a50002027a24 */ /* 0x000fc600078e0203 */
[----:B------:R-:W-:Y:S02]  /*c730*/  LEA.HI.X R12, R6, c[0x0][0x274], R7, 0x1, P0 ;  /* 0x00009d00060c7a11 */ /* 0x000fe400000f0c07 */
[C---:B------:R-:W-:Y:S02]  /*c740*/  LEA R3, P0, R4.reuse, c[0x0][0x288], 0x1 ;  /* 0x0000a20004037a11 */ /* 0x040fe400078008ff */
[----:B------:R-:W-:Y:S02]  /*c750*/  IADD3 R2, R5, R2, RZ ;  /* 0x0000000205027210 */ /* 0x000fe40007ffe0ff */
[----:B------:R-:W2:Y:S02]  /*c760*/  SHFL.IDX PT, R5, R12, RZ, 0x1c1f ;  /* 0x001c1fff0c057589 */ /* 0x000ea400000e0000 */
[----:B------:R-:W-:Y:S02]  /*c770*/  LEA.HI.X R2, R4, c[0x0][0x28c], R2, 0x1, P0 ;  /* 0x0000a30004027a11 */ /* 0x000fe400000f0c02 */
[----:B------:R-:W-:-:S03]  /*c780*/  ISETP.GE.OR P0, PT, R14, R0, P1 ;  /* 0x000000000e00720c */ /* 0x000fc60000f06670 */
[----:B------:R-:W-:Y:S10]  /*c790*/  SHFL.IDX PT, R9, R2, RZ, 0x1c1f ;  /* 0x001c1fff02097589 */ /* 0x000ff400000e0000 */
[C---:B------:R-:W-:Y:S01]  /*c7a0*/  @!P0 IMAD.SHL.U32 R6, R88.reuse, 0x2, RZ ;  /* 0x0000000258068824 */ /* 0x040fe200078e00ff */
[----:B------:R-:W-:-:S04]  /*c7b0*/  @!P0 SHF.L.U64.HI R7, R88, 0x1, R89 ;  /* 0x0000000158078819 */ /* 0x000fc80000010259 */
[----:B-1----:R-:W-:Y:S02]  /*c7c0*/  @!P0 IADD3 R4, P2, R8, R6, RZ ;  /* 0x0000000608048210 */ /* 0x002fe40007f5e0ff */
[----:B------:R-:W1:Y:S03]  /*c7d0*/  SHFL.IDX PT, R8, R3, RZ, 0x1c1f ;  /* 0x001c1fff03087589 */ /* 0x000e6600000e0000 */
[----:B--2---:R-:W-:Y:S01]  /*c7e0*/  @!P0 IMAD.X R5, R5, 0x1, R7, P2 ;  /* 0x0000000105058824 */ /* 0x004fe200010e0607 */
[----:B------:R-:W-:Y:S01]  /*c7f0*/  CS2R R18, SRZ ;  /* 0x0000000000127805 */ /* 0x000fe2000001ff00 */
[----:B------:R-:W-:-:S03]  /*c800*/  CS2R R16, SRZ ;  /* 0x0000000000107805 */ /* 0x000fc6000001ff00 */
[----:B------:R2:W3:Y:S01]  /*c810*/  @!P0 LD.E.128 R20, [R4.64] ;  /* 0x0000000804148980 */ /* 0x0004e2000c101d00 */
[----:B-1----:R-:W-:-:S05]  /*c820*/  @!P0 IADD3 R6, P2, R8, R6, RZ ;  /* 0x0000000608068210 */ /* 0x002fca0007f5e0ff */
[----:B------:R-:W-:-:S05]  /*c830*/  @!P0 IMAD.X R7, R9, 0x1, R7, P2 ;  /* 0x0000000109078824 */ /* 0x000fca00010e0607 */
[----:B------:R3:W4:Y:S01]  /*c840*/  @!P0 LD.E.128 R16, [R6.64] ;  /* 0x0000000806108980 */ /* 0x000722000c101d00 */
[----:B--2---:R-:W-:-:S04]  /*c850*/  IADD3 R4, R14, 0x20, RZ ;  /* 0x000000200e047810 */ /* 0x004fc80007ffe0ff */
[----:B------:R-:W-:Y:S01]  /*c860*/  ISETP.GE.AND P0, PT, R4, R0, PT ;  /* 0x000000000400720c */ /* 0x000fe20003f06270 */
[----:B------:R1:W2:Y:S01]  /*c870*/  SHFL.IDX PT, R15, R13, 0x1, 0x1c1f ;  /* 0x003c1f000d0f7f89 */ /* 0x0002a200000e0000 */
[----:B------:R-:W-:Y:S03]  /*c880*/  BSSY B0, `(.L_x_1022) ;  /* 0x0000024000007945 */ /* 0x000fe60003800000 */
[----:B------:R1:W1:Y:S01]  /*c890*/  SHFL.IDX PT, R24, R3, 0x1, 0x1c1f ;  /* 0x003c1f0003187f89 */ /* 0x00026200000e0000 */
[----:B------:R-:W-:-:S03]  /*c8a0*/  CS2R R10, SRZ ;  /* 0x00000000000a7805 */ /* 0x000fc6000001ff00 */
[----:B------:R1:W1:Y:S01]  /*c8b0*/  SHFL.IDX PT, R25, R12, 0x1, 0x1c1f ;  /* 0x003c1f000c197f89 */ /* 0x00026200000e0000 */
[----:B------:R-:W-:-:S03]  /*c8c0*/  CS2R R8, SRZ ;  /* 0x0000000000087805 */ /* 0x000fc6000001ff00 */
[----:B------:R1:W1:Y:S01]  /*c8d0*/  SHFL.IDX PT, R26, R2, 0x1, 0x1c1f ;  /* 0x003c1f00021a7f89 */ /* 0x00026200000e0000 */
[----:B---3--:R-:W-:Y:S02]  /*c8e0*/  IMAD.MOV.U32 R7, RZ, RZ, R22 ;  /* 0x000000ffff077224 */ /* 0x008fe400078e0016 */
[----:B------:R-:W-:Y:S02]  /*c8f0*/  IMAD.MOV.U32 R5, RZ, RZ, R20 ;  /* 0x000000ffff057224 */ /* 0x000fe400078e0014 */
[----:B------:R-:W-:Y:S01]  /*c900*/  IMAD.MOV.U32 R4, RZ, RZ, R21 ;  /* 0x000000ffff047224 */ /* 0x000fe200078e0015 */
[----:B------:R-:W-:Y:S02]  /*c910*/  MOV R6, R23 ;  /* 0x0000001700067202 */ /* 0x000fe40000000f00 */
[----:B------:R-:W-:Y:S02]  /*c920*/  PRMT R35, R7, 0x7610, R35 ;  /* 0x0000761007237816 */ /* 0x000fe40000000023 */
[----:B------:R-:W-:-:S02]  /*c930*/  PRMT R29, R5, 0x7610, R29 ;  /* 0x00007610051d7816 */ /* 0x000fc4000000001d */
[----:B------:R-:W-:Y:S02]  /*c940*/  PRMT R31, R4, 0x7610, R31 ;  /* 0x00007610041f7816 */ /* 0x000fe4000000001f */
[----:B------:R-:W-:Y:S01]  /*c950*/  PRMT R34, R6, 0x7610, R34 ;  /* 0x0000761006227816 */ /* 0x000fe20000000022 */
[----:B----4-:R-:W-:Y:S01]  /*c960*/  IMAD.MOV.U32 R7, RZ, RZ, R18 ;  /* 0x000000ffff077224 */ /* 0x010fe200078e0012 */
[----:B------:R-:W-:Y:S01]  /*c970*/  MOV R6, R19 ;  /* 0x0000001300067202 */ /* 0x000fe20000000f00 */
[----:B------:R-:W-:Y:S02]  /*c980*/  IMAD.MOV.U32 R5, RZ, RZ, R16 ;  /* 0x000000ffff057224 */ /* 0x000fe400078e0010 */
[----:B------:R-:W-:Y:S01]  /*c990*/  IMAD.MOV.U32 R4, RZ, RZ, R17 ;  /* 0x000000ffff047224 */ /* 0x000fe200078e0011 */
[----:B------:R-:W-:Y:S02]  /*c9a0*/  PRMT R33, R7, 0x7610, R33 ;  /* 0x0000761007217816 */ /* 0x000fe40000000021 */
[----:B------:R-:W-:-:S02]  /*c9b0*/  PRMT R31, R31, 0x5410, R6 ;  /* 0x000054101f1f7816 */ /* 0x000fc40000000006 */
[----:B------:R-:W-:Y:S01]  /*c9c0*/  PRMT R30, R4, 0x5410, R5 ;  /* 0x00005410041e7816 */ /* 0x000fe20000000005 */
[----:B------:R-:W-:Y:S01]  /*c9d0*/  CS2R R6, SRZ ;  /* 0x0000000000067805 */ /* 0x000fe2000001ff00 */
[----:B------:R-:W-:Y:S01]  /*c9e0*/  CS2R R4, SRZ ;  /* 0x0000000000047805 */ /* 0x000fe2000001ff00 */
[----:B------:R-:W-:Y:S05]  /*c9f0*/  @P0 BRA `(.L_x_1023) ;  /* 0x000000c000000947 */ /* 0x000fea0003800000 */
[----:B-12---:R-:W-:Y:S01]  /*ca00*/  CS2R R8, SRZ ;  /* 0x0000000000087805 */ /* 0x006fe2000001ff00 */
[----:B------:R-:W-:Y:S01]  /*ca10*/  CS2R R6, SRZ ;  /* 0x0000000000067805 */ /* 0x000fe2000001ff00 */
[----:B------:R-:W-:Y:S01]  /*ca20*/  CS2R R4, SRZ ;  /* 0x0000000000047805 */ /* 0x000fe2000001ff00 */
[----:B------:R-:W-:Y:S05]  /*ca30*/  @P1 BRA `(.L_x_1023) ;  /* 0x0000008000001947 */ /* 0x000fea0003800000 */
[C---:B------:R-:W-:Y:S01]  /*ca40*/  IMAD.SHL.U32 R6, R88.reuse, 0x2, RZ ;  /* 0x0000000258067824 */ /* 0x040fe200078e00ff */
[----:B------:R-:W-:-:S04]  /*ca50*/  SHF.L.U64.HI R7, R88, 0x1, R89 ;  /* 0x0000000158077819 */ /* 0x000fc80000010259 */
[----:B------:R-:W-:-:S05]  /*ca60*/  IADD3 R4, P0, R15, R6, RZ ;  /* 0x000000060f047210 */ /* 0x000fca0007f1e0ff */
[----:B------:R-:W-:Y:S01]  /*ca70*/  IMAD.X R5, R25, 0x1, R7, P0 ;  /* 0x0000000119057824 */ /* 0x000fe200000e0607 */
[----:B------:R-:W-:-:S04]  /*ca80*/  IADD3 R6, P0, R24, R6, RZ ;  /* 0x0000000618067210 */ /* 0x000fc80007f1e0ff */
[----:B------:R1:W5:Y:S01]  /*ca90*/  LD.E.128 R8, [R4.64] ;  /* 0x0000000804087980 */ /* 0x000362000c101d00 */
[----:B------:R-:W-:-:S06]  /*caa0*/  IMAD.X R7, R26, 0x1, R7, P0 ;  /* 0x000000011a077824 */ /* 0x000fcc00000e0607 */
[----:B-1----:R-:W5:Y:S02]  /*cab0*/  LD.E.128 R4, [R6.64] ;  /* 0x0000000806047980 */ /* 0x002f64000c101d00 */
.L_x_1023:
[----:B-12---:R-:W-:Y:S05]  /*cac0*/  BSYNC B0 ;  /* 0x0000000000007941 */ /* 0x006fea0003800000 */
.L_x_1022:
[----:B------:R-:W1:Y:S01]  /*cad0*/  SHFL.IDX PT, R26, R13, 0x2, 0x1c1f ;  /* 0x005c1f000d1a7f89 */ /* 0x000e6200000e0000 */
[----:B------:R-:W-:Y:S01]  /*cae0*/  IADD3 R15, R14, 0x40, RZ ;  /* 0x000000400e0f7810 */ /* 0x000fe20007ffe0ff */
[----:B------:R-:W-:Y:S01]  /*caf0*/  CS2R R38, SRZ ;  /* 0x0000000000267805 */ /* 0x000fe2000001ff00 */
[----:B------:R-:W-:Y:S01]  /*cb00*/  CS2R R36, SRZ ;  /* 0x0000000000247805 */ /* 0x000fe2000001ff00 */
[----:B------:R-:W2:Y:S01]  /*cb10*/  SHFL.IDX PT, R24, R12, 0x2, 0x1c1f ;  /* 0x005c1f000c187f89 */ /* 0x000ea200000e0000 */
[----:B------:R-:W-:-:S03]  /*cb20*/  ISETP.GE.OR P0, PT, R15, R0, P1 ;  /* 0x000000000f00720c */ /* 0x000fc60000f06670 */
[----:B------:R-:W-:Y:S10]  /*cb30*/  SHFL.IDX PT, R28, R2, 0x2, 0x1c1f ;  /* 0x005c1f00021c7f89 */ /* 0x000ff400000e0000 */
[C---:B------:R-:W-:Y:S01]  /*cb40*/  @!P0 IMAD.SHL.U32 R15, R88.reuse, 0x2, RZ ;  /* 0x00000002580f8824 */ /* 0x040fe200078e00ff */
[----:B------:R-:W-:-:S04]  /*cb50*/  @!P0 SHF.L.U64.HI R25, R88, 0x1, R89 ;  /* 0x0000000158198819 */ /* 0x000fc80000010259 */
[----:B-1----:R-:W-:-:S05]  /*cb60*/  @!P0 IADD3 R26, P2, R26, R15, RZ ;  /* 0x0000000f1a1a8210 */ /* 0x002fca0007f5e0ff */
[----:B--2---:R-:W-:Y:S02]  /*cb70*/  @!P0 IMAD.X R27, R24, 0x1, R25, P2 ;  /* 0x00000001181b8824 */ /* 0x004fe400010e0619 */
[----:B------:R-:W1:Y:S01]  /*cb80*/  SHFL.IDX PT, R24, R3, 0x2, 0x1c1f ;  /* 0x005c1f0003187f89 */ /* 0x000e6200000e0000 */
[----:B------:R-:W-:Y:S01]  /*cb90*/  CS2R R42, SRZ ;  /* 0x00000000002a7805 */ /* 0x000fe2000001ff00 */
[----:B------:R-:W-:Y:S02]  /*cba0*/  CS2R R40, SRZ ;  /* 0x0000000000287805 */ /* 0x000fe4000001ff00 */
[----:B------:R-:W2:Y:S01]  /*cbb0*/  @!P0 LD.E.128 R36, [R26.64] ;  /* 0x000000081a248980 */ /* 0x000ea2000c101d00 */
[----:B-1----:R-:W-:-:S05]  /*cbc0*/  @!P0 IADD3 R24, P2, R24, R15, RZ ;  /* 0x0000000f18188210 */ /* 0x002fca0007f5e0ff */
[----:B------:R-:W-:-:S05]  /*cbd0*/  @!P0 IMAD.X R25, R28, 0x1, R25, P2 ;  /* 0x000000011c198824 */ /* 0x000fca00010e0619 */
[----:B------:R1:W3:Y:S01]  /*cbe0*/  @!P0 LD.E.128 R40, [R24.64] ;  /* 0x0000000818288980 */ /* 0x0002e2000c101d00 */
[----:B------:R-:W-:Y:S01]  /*cbf0*/  IADD3 R14, R14, 0x60, RZ ;  /* 0x000000600e0e7810 */ /* 0x000fe20007ffe0ff */
[----:B-----5:R-:W-:-:S03]  /*cc00*/  IMAD.MOV.U32 R15, RZ, RZ, R8 ;  /* 0x000000ffff0f7224 */ /* 0x020fc600078e0008 */
[----:B------:R-:W-:Y:S02]  /*cc10*/  ISETP.GE.AND P0, PT, R14, R0, PT ;  /* 0x000000000e00720c */ /* 0x000fe40003f06270 */
[----:B------:R-:W-:-:S04]  /*cc20*/  MOV R14, R9 ;  /* 0x00000009000e7202 */ /* 0x000fc80000000f00 */
[----:B------:R-:W-:Y:S01]  /*cc30*/  PRMT R61, R14, 0x5410, R15 ;  /* 0x000054100e3d7816 */ /* 0x000fe2000000000f */
[----:B------:R-:W-:Y:S02]  /*cc40*/  IMAD.MOV.U32 R15, RZ, RZ, R4 ;  /* 0x000000ffff0f7224 */ /* 0x000fe400078e0004 */
[----:B------:R-:W-:Y:S02]  /*cc50*/  IMAD.MOV.U32 R14, RZ, RZ, R5 ;  /* 0x000000ffff0e7224 */ /* 0x000fe400078e0005 */
[----:B-1----:R-:W-:Y:S02]  /*cc60*/  IMAD.MOV.U32 R25, RZ, RZ, R10 ;  /* 0x000000ffff197224 */ /* 0x002fe400078e000a */
[----:B------:R-:W-:-:S05]  /*cc70*/  IMAD.MOV.U32 R24, RZ, RZ, R11 ;  /* 0x000000ffff187224 */ /* 0x000fca00078e000b */
[----:B------:R-:W-:Y:S01]  /*cc80*/  PRMT R63, R24, 0x5410, R25 ;  /* 0x00005410183f7816 */ /* 0x000fe20000000019 */
[----:B------:R-:W-:Y:S02]  /*cc90*/  IMAD.MOV.U32 R25, RZ, RZ, R6 ;  /* 0x000000ffff197224 */ /* 0x000fe400078e0006 */
[----:B------:R-:W-:Y:S01]  /*cca0*/  IMAD.MOV.U32 R24, RZ, RZ, R7 ;  /* 0x000000ffff187224 */ /* 0x000fe200078e0007 */
[----:B------:R-:W-:Y:S02]  /*ccb0*/  PRMT R60, R14, 0x5410, R15 ;  /* 0x000054100e3c7816 */ /* 0x000fe4000000000f */
[----:B------:R-:W1:Y:S02]  /*ccc0*/  SHFL.IDX PT, R15, R3, 0x3, 0x1c1f ;  /* 0x007c1f00030f7f89 */ /* 0x000e6400000e0000 */
[----:B------:R-:W-:Y:S02]  /*ccd0*/  PRMT R62, R24, 0x5410, R25 ;  /* 0x00005410183e7816 */ /* 0x000fe40000000019 */
[----:B------:R2:W4:Y:S04]  /*cce0*/  SHFL.IDX PT, R25, R12, 0x3, 0x1c1f ;  /* 0x007c1f000c197f89 */ /* 0x00052800000e0000 */
[----:B------:R-:W1:Y:S04]  /*ccf0*/  SHFL.IDX PT, R24, R2, 0x3, 0x1c1f ;  /* 0x007c1f0002187f89 */ /* 0x000e6800000e0000 */
[----:B------:R1:W1:Y:S01]  /*cd00*/  SHFL.IDX PT, R14, R13, 0x3, 0x1c1f ;  /* 0x007c1f000d0e7f89 */ /* 0x00026200000e0000 */
[----:B------:R-:W-:Y:S01]  /*cd10*/  BSSY B0, `(.L_x_1024) ;  /* 0x000001e000007945 */ /* 0x000fe20003800000 */
[----:B------:R-:W-:Y:S01]  /*cd20*/  CS2R R50, SRZ ;  /* 0x0000000000327805 */ /* 0x000fe2000001ff00 */
[----:B------:R-:W-:Y:S01]  /*cd30*/  CS2R R48, SRZ ;  /* 0x0000000000307805 */ /* 0x000fe2000001ff00 */
[----:B------:R-:W-:Y:S01]  /*cd40*/  CS2R R46, SRZ ;  /* 0x00000000002e7805 */ /* 0x000fe2000001ff00 */
[----:B------:R-:W-:Y:S01]  /*cd50*/  CS2R R44, SRZ ;  /* 0x00000000002c7805 */ /* 0x000fe2000001ff00 */
[----:B--2---:R-:W-:Y:S01]  /*cd60*/  IMAD.MOV.U32 R12, RZ, RZ, R39 ;  /* 0x000000ffff0c7224 */ /* 0x004fe200078e0027 */
[----:B-1----:R-:W-:Y:S01]  /*cd70*/  MOV R13, R38 ;  /* 0x00000026000d7202 */ /* 0x002fe20000000f00 */
[----:B------:R-:W-:-:S02]  /*cd80*/  IMAD.MOV.U32 R3, RZ, RZ, R36 ;  /* 0x000000ffff037224 */ /* 0x000fc400078e0024 */
[----:B------:R-:W-:Y:S01]  /*cd90*/  IMAD.MOV.U32 R2, RZ, RZ, R37 ;  /* 0x000000ffff027224 */ /* 0x000fe200078e0025 */
[----:B------:R-:W-:-:S04]  /*cda0*/  PRMT R67, R12, 0x5410, R13 ;  /* 0x000054100c437816 */ /* 0x000fc8000000000d */
[----:B------:R-:W-:Y:S01]  /*cdb0*/  PRMT R65, R2, 0x5410, R3 ;  /* 0x0000541002417816 */ /* 0x000fe20000000003 */
[----:B---3--:R-:W-:Y:S01]  /*cdc0*/  IMAD.MOV.U32 R13, RZ, RZ, R42 ;  /* 0x000000ffff0d7224 */ /* 0x008fe200078e002a */
[----:B------:R-:W-:Y:S01]  /*cdd0*/  MOV R12, R43 ;  /* 0x0000002b000c7202 */ /* 0x000fe20000000f00 */
[----:B------:R-:W-:Y:S02]  /*cde0*/  IMAD.MOV.U32 R3, RZ, RZ, R40 ;  /* 0x000000ffff037224 */ /* 0x000fe400078e0028 */
[----:B------:R-:W-:Y:S01]  /*cdf0*/  IMAD.MOV.U32 R2, RZ, RZ, R41 ;  /* 0x000000ffff027224 */ /* 0x000fe200078e0029 */
[----:B------:R-:W-:-:S04]  /*ce00*/  PRMT R66, R12, 0x5410, R13 ;  /* 0x000054100c427816 */ /* 0x000fc8000000000d */
[----:B------:R-:W-:Y:S01]  /*ce10*/  PRMT R64, R2, 0x5410, R3 ;  /* 0x0000541002407816 */ /* 0x000fe20000000003 */
[----:B------:R-:W-:Y:S05]  /*ce20*/  @P0 BRA `(.L_x_1025) ;  /* 0x000000c000000947 */ /* 0x000fea0003800000 */
[----:B----4-:R-:W-:Y:S01]  /*ce30*/  CS2R R48, SRZ ;  /* 0x0000000000307805 */ /* 0x010fe2000001ff00 */
        /* <DEDUP_REMOVED lines=9> */
[----:B------:R-:W-:-:S05]  /*ced0*/  IMAD.X R3, R24, 0x1, R3, P0 ;  /* 0x0000000118037824 */ /* 0x000fca00000e0603 */
[----:B------:R1:W5:Y:S03]  /*cee0*/  LD.E.128 R44, [R2.64] ;  /* 0x00000008022c7980 */ /* 0x000366000c101d00 */
.L_x_1025:
[----:B----4-:R-:W-:Y:S05]  /*cef0*/  BSYNC B0 ;  /* 0x0000000000007941 */ /* 0x010fea0003800000 */
.L_x_1024:
        /* <DEDUP_REMOVED lines=13> */
[----:B------:R-:W-:Y:S02]  /*cfd0*/  ISETP.GE.OR P0, PT, R126, R55, P1 ;  /* 0x000000377e00720c */ /* 0x000fe40000f06670 */
[----:B------:R-:W-:Y:S02]  /*cfe0*/  MOV R3, R47 ;  /* 0x0000002f00037202 */ /* 0x000fe40000000f00 */
[----:B------:R-:W-:Y:S02]  /*cff0*/  MOV R0, R45 ;  /* 0x0000002d00007202 */ /* 0x000fe40000000f00 */
[----:B------:R-:W-:-:S02]  /*d000*/  PRMT R73, R3, 0x5410, R12 ;  /* 0x0000541003497816 */ /* 0x000fc4000000000c */
[----:B------:R-:W-:-:S05]  /*d010*/  PRMT R71, R0, 0x5410, R2 ;  /* 0x0000541000477816 */ /* 0x000fca0000000002 */
        /* <DEDUP_REMOVED lines=8> */
[----:B------:R-:W-:-:S05]  /*d0a0*/  SHF.R.S32.HI R13, RZ, 0x5, R13 ;  /* 0x00000005ff0d7819 */ /* 0x000fca000001140d */
[----:B------:R-:W-:Y:S01]  /*d0b0*/  IMAD.SHL.U32 R13, R13, 0x200, RZ ;  /* 0x000002000d0d7824 */ /* 0x000fe200078e00ff */
[----:B------:R-:W-:Y:S02]  /*d0c0*/  SHF.R.U64 R16, R16, 0x10, R17 ;  /* 0x0000001010107819 */ /* 0x000fe40000001211 */
[----:B------:R-:W-:Y:S02]  /*d0d0*/  SHF.R.U64 R20, R20, 0x10, R21 ;  /* 0x0000001014147819 */ /* 0x000fe40000001215 */
[----:B------:R-:W-:Y:S02]  /*d0e0*/  SHF.R.U32.HI R3, RZ, 0x10, R17 ;  /* 0x00000010ff037819 */ /* 0x000fe40000011611 */
[----:B------:R-:W-:Y:S02]  /*d0f0*/  SHF.R.U32.HI R2, RZ, 0x10, R23 ;  /* 0x00000010ff027819 */ /* 0x000fe40000011617 */
[--C-:B------:R-:W-:Y:S02]  /*d100*/  SHF.R.U64 R17, R18, 0x10, R19.reuse ;  /* 0x0000001012117819 */ /* 0x100fe40000001213 */
[----:B------:R-:W-:-:S02]  /*d110*/  SHF.R.U32.HI R18, RZ, 0x10, R19 ;  /* 0x00000010ff127819 */ /* 0x000fc40000011613 */
[----:B------:R-:W-:Y:S02]  /*d120*/  PRMT R29, R29, 0x5410, R20 ;  /* 0x000054101d1d7816 */ /* 0x000fe40000000014 */
[----:B------:R-:W-:Y:S02]  /*d130*/  PRMT R32, R31, 0x5432, R18 ;  /* 0x000054321f207816 */ /* 0x000fe40000000012 */
[----:B------:R-:W-:Y:S01]  /*d140*/  PRMT R33, R33, 0x5410, R17 ;  /* 0x0000541021217816 */ /* 0x000fe20000000011 */
[----:B------:R-:W-:Y:S01]  /*d150*/  IMAD.U32 R54, R29, 0x10000, RZ ;  /* 0x000100001d367824 */ /* 0x000fe200078e00ff */
[----:B------:R-:W-:Y:S01]  /*d160*/  PRMT R34, R34, 0x5410, R2 ;  /* 0x0000541022227816 */ /* 0x000fe20000000002 */
[----:B------:R-:W-:-:S03]  /*d170*/  IMAD.U32 R57, R32, 0x10000, RZ ;  /* 0x0001000020397824 */ /* 0x000fc600078e00ff */
[----:B------:R-:W-:Y:S02]  /*d180*/  SHF.L.U32 R56, R34, 0x10, RZ ;  /* 0x0000001022387819 */ /* 0x000fe400000006ff */
[----:B--2---:R-:W-:-:S04]  /*d190*/  LOP3.LUT R0, R15, 0x38, R0, 0xf8, !PT ;  /* 0x000000380f007812 */ /* 0x004fc800078ef800 */
[----:B---3--:R-:W-:Y:S01]  /*d1a0*/  LOP3.LUT R0, R0, R14, RZ, 0x3c, !PT ;  /* 0x0000000e00007212 */ /* 0x008fe200078e3cff */
[----:B----4-:R-:W1:Y:S04]  /*d1b0*/  LDS.128 R24, [R75] ;  /* 0x000000004b187984 */ /* 0x010e680000000c00 */
[----:B------:R-:W-:-:S04]  /*d1c0*/  IMAD.IADD R0, R13, 0x1, R0 ;  /* 0x000000010d007824 */ /* 0x000fc800078e0200 */
[----:B------:R-:W-:-:S05]  /*d1d0*/  IMAD.SHL.U32 R52, R0, 0x2, RZ ;  /* 0x0000000200347824 */ /* 0x000fca00078e00ff */
[----:B------:R-:W2:Y:S01]  /*d1e0*/  LDS.128 R12, [R52+0x5100] ;  /* 0x00510000340c7984 */ /* 0x000ea20000000c00 */
[----:B------:R-:W-:Y:S02]  /*d1f0*/  SHF.R.U32.HI R0, RZ, 0x10, R21 ;  /* 0x00000010ff007819 */ /* 0x000fe40000011615 */
[----:B------:R-:W-:Y:S02]  /*d200*/  SHF.R.U64 R21, R22, 0x10, R23 ;  /* 0x0000001016157819 */ /* 0x000fe40000001217 */
[C---:B------:R-:W-:Y:S02]  /*d210*/  PRMT R23, R30.reuse, 0x5432, R16 ;  /* 0x000054321e177816 */ /* 0x040fe40000000010 */
[----:B------:R-:W-:Y:S02]  /*d220*/  PRMT R35, R35, 0x5410, R21 ;  /* 0x0000541023237816 */ /* 0x000fe40000000015 */
[----:B------:R-:W-:Y:S01]  /*d230*/  PRMT R22, R30, 0x5410, R3 ;  /* 0x000054101e167816 */ /* 0x000fe20000000003 */
[----:B------:R-:W-:Y:S01]  /*d240*/  IMAD.U32 R53, R23, 0x10000, RZ ;  /* 0x0001000017357824 */ /* 0x000fe200078e00ff */
[----:B------:R-:W-:-:S03]  /*d250*/  PRMT R28, R31, 0x5410, R0 ;  /* 0x000054101f1c7816 */ /* 0x000fc60000000000 */
[----:B------:R-:W-:Y:S01]  /*d260*/  IMAD.U32 R58, R22, 0x10000, RZ ;  /* 0x00010000163a7824 */ /* 0x000fe200078e00ff */
[----:B------:R-:W-:Y:S02]  /*d270*/  LOP3.LUT R59, R23, 0xffff0000, RZ, 0xc0, !PT ;  /* 0xffff0000173b7812 */ /* 0x000fe400078ec0ff */
[C---:B-1----:R-:W-:Y:S01]  /*d280*/  SHF.L.U32 R30, R25.reuse, 0x10, RZ ;  /* 0x00000010191e7819 */ /* 0x042fe200000006ff */
[C---:B------:R-:W-:Y:S01]  /*d290*/  IMAD.U32 R20, R26.reuse, 0x10000, RZ ;  /* 0x000100001a147824 */ /* 0x040fe200078e00ff */
[----:B------:R-:W-:Y:S01]  /*d2a0*/  LOP3.LUT R21, R25, 0xffff0000, RZ, 0xc0, !PT ;  /* 0xffff000019157812 */ /* 0x000fe200078ec0ff */
[C---:B------:R-:W-:Y:S01]  /*d2b0*/  IMAD.U32 R19, R27.reuse, 0x10000, RZ ;  /* 0x000100001b137824 */ /* 0x040fe200078e00ff */
[----:B------:R-:W-:Y:S01]  /*d2c0*/  LOP3.LUT R25, R26, 0xffff0000, RZ, 0xc0, !PT ;  /* 0xffff00001a197812 */ /* 0x000fe200078ec0ff */
[----:B------:R-:W-:Y:S01]  /*d2d0*/  IMAD.U32 R31, R24, 0x10000, RZ ;  /* 0x00010000181f7824 */ /* 0x000fe200078e00ff */
[----:B------:R-:W-:Y:S01]  /*d2e0*/  LOP3.LUT R26, R27, 0xffff0000, RZ, 0xc0, !PT ;  /* 0xffff00001b1a7812 */ /* 0x000fe200078ec0ff */
[C---:B--2---:R-:W-:Y:S01]  /*d2f0*/  IMAD.U32 R18, R12.reuse, 0x10000, RZ ;  /* 0x000100000c127824 */ /* 0x044fe200078e00ff */
[----:B------:R-:W-:-:S03]  /*d300*/  LOP3.LUT R17, R12, 0xffff0000, RZ, 0xc0, !PT ;  /* 0xffff00000c117812 */ /* 0x000fc600078ec0ff */
[----:B------:R-:W-:Y:S01]  /*d310*/  FMUL.FTZ R27, R18, R53 ;  /* 0x00000035121b7220 */ /* 0x000fe20000410000 */
[C---:B------:R-:W-:Y:S02]  /*d320*/  SHF.L.U32 R12, R14.reuse, 0x10, RZ ;  /* 0x000000100e0c7819 */ /* 0x040fe400000006ff */
[----:B------:R-:W-:Y:S01]  /*d330*/  LOP3.LUT R3, R14, 0xffff0000, RZ, 0xc0, !PT ;  /* 0xffff00000e037812 */ /* 0x000fe200078ec0ff */
[-C--:B------:R-:W-:Y:S01]  /*d340*/  FMUL.FTZ R14, R18, R54.reuse ;  /* 0x00000036120e7220 */ /* 0x080fe20000410000 */
[----:B------:R-:W-:Y:S01]  /*d350*/  SHF.L.U32 R16, R13, 0x10, RZ ;  /* 0x000000100d107819 */ /* 0x000fe200000006ff */
[----:B------:R-:W-:Y:S02]  /*d360*/  FFMA.FTZ R54, R31, R54, -R27 ;  /* 0x000000361f367223 */ /* 0x000fe4000001081b */
[C---:B------:R-:W-:Y:S02]  /*d370*/  IMAD.U32 R2, R15.reuse, 0x10000, RZ ;  /* 0x000100000f027824 */ /* 0x040fe400078e00ff */
[----:B------:R-:W-:Y:S01]  /*d380*/  IMAD.U32 R27, R28, 0x10000, RZ ;  /* 0x000100001c1b7824 */ /* 0x000fe200078e00ff */
[----:B------:R-:W-:Y:S01]  /*d390*/  LOP3.LUT R0, R15, 0xffff0000, RZ, 0xc0, !PT ;  /* 0xffff00000f007812 */ /* 0x000fe200078ec0ff */
[----:B------:R-:W-:-:S02]  /*d3a0*/  FMUL.FTZ R18, R16, R58 ;  /* 0x0000003a10127220 */ /* 0x000fc40000410000 */
[----:B------:R-:W-:Y:S02]  /*d3b0*/  FFMA.FTZ R53, R31, R53, R14 ;  /* 0x000000351f357223 */ /* 0x000fe4000001000e */
[----:B------:R-:W-:Y:S02]  /*d3c0*/  FMUL.FTZ R15, R16, R27 ;  /* 0x0000001b100f7220 */ /* 0x000fe40000410000 */
[C---:B------:R-:W-:Y:S02]  /*d3d0*/  FMUL.FTZ R14, R2.reuse, R57 ;  /* 0x00000039020e7220 */ /* 0x040fe40000410000 */
[----:B------:R-:W-:Y:S02]  /*d3e0*/  FMUL.FTZ R2, R2, R56 ;  /* 0x0000003802027220 */ /* 0x000fe40000410000 */
[----:B------:R-:W-:Y:S01]  /*d3f0*/  FFMA.FTZ R31, R30, R27, -R18 ;  /* 0x0000001b1e1f7223 */ /* 0x000fe20000010812 */
[----:B------:R-:W-:Y:S01]  /*d400*/  LOP3.LUT R24, R24, 0xffff0000, RZ, 0xc0, !PT ;  /* 0xffff000018187812 */ /* 0x000fe200078ec0ff */
[----:B------:R-:W-:Y:S01]  /*d410*/  FFMA.FTZ R27, R30, R58, R15 ;  /* 0x0000003a1e1b7223 */ /* 0x000fe2000001000f */
[----:B------:R-:W-:Y:S01]  /*d420*/  LOP3.LUT R15, R29, 0xffff0000, RZ, 0xc0, !PT ;  /* 0xffff00001d0f7812 */ /* 0x000fe200078ec0ff */
[----:B------:R-:W-:Y:S01]  /*d430*/  FFMA.FTZ R23, R19, R57, R2 ;  /* 0x0000003913177223 */ /* 0x000fe20000010002 */
[----:B------:R-:W-:Y:S01]  /*d440*/  LOP3.LUT R13, R13, 0xffff0000, RZ, 0xc0, !PT ;  /* 0xffff00000d0d7812 */ /* 0x000fe200078ec0ff */
[----:B------:R-:W-:Y:S01]  /*d450*/  FFMA.FTZ R30, R19, R56, -R14 ;  /* 0x00000038131e7223 */ /* 0x000fe2000001080e */
[----:B------:R-:W-:Y:S01]  /*d460*/  LOP3.LUT R28, R28, 0xffff0000, RZ, 0xc0, !PT ;  /* 0xffff00001c1c7812 */ /* 0x000fe200078ec0ff */
[----:B------:R-:W-:Y:S01]  /*d470*/  FMUL.FTZ R2, R17, R59 ;  /* 0x0000003b11027220 */ /* 0x000fe20000410000 */
[----:B------:R-:W-:Y:S01]  /*d480*/  LOP3.LUT R19, R22, 0xffff0000, RZ, 0xc0, !PT ;  /* 0xffff000016137812 */ /* 0x000fe200078ec0ff */
[----:B------:R-:W-:-:S02]  /*d490*/  IMAD.U32 R29, R33, 0x10000, RZ ;  /* 0x00010000211d7824 */ /* 0x000fc400078e00ff */
[-C--:B------:R-:W-:Y:S02]  /*d4a0*/  FFMA.FTZ R16, R24, R15.reuse, -R2 ;  /* 0x0000000f18107223 */ /* 0x080fe40000010802 */
[----:B------:R-:W-:Y:S02]  /*d4b0*/  FMUL.FTZ R14, R17, R15 ;  /* 0x0000000f110e7220 */ /* 0x000fe40000410000 */
[----:B------:R-:W-:Y:S02]  /*d4c0*/  FMUL.FTZ R2, R13, R28 ;  /* 0x0000001c0d027220 */ /* 0x000fe40000410000 */
[----:B------:R-:W-:Y:S02]  /*d4d0*/  IMAD.U32 R18, R35, 0x10000, RZ ;  /* 0x0001000023127824 */ /* 0x000fe400078e00ff */
[----:B------:R-:W-:Y:S02]  /*d4e0*/  FMUL.FTZ R15, R13, R19 ;  /* 0x000000130d0f7220 */ /* 0x000fe40000410000 */
[----:B------:R-:W-:-:S02]  /*d4f0*/  FMUL.FTZ R13, R12, R29 ;  /* 0x0000001d0c0d7220 */ /* 0x000fc40000410000 */
[----:B------:R-:W-:Y:S01]  /*d500*/  FFMA.FTZ R22, R24, R59, R14 ;  /* 0x0000003b18167223 */ /* 0x000fe2000001000e */
[----:B------:R-:W-:Y:S01]  /*d510*/  LOP3.LUT R24, R33, 0xffff0000, RZ, 0xc0, !PT ;  /* 0xffff000021187812 */ /* 0x000fe200078ec0ff */
[----:B------:R-:W-:Y:S01]  /*d520*/  FFMA.FTZ R19, R21, R19, R2 ;  /* 0x0000001315137223 */ /* 0x000fe20000010002 */
[----:B------:R-:W-:Y:S01]  /*d530*/  LOP3.LUT R14, R35, 0xffff0000, RZ, 0xc0, !PT ;  /* 0xffff0000230e7812 */ /* 0x000fe200078ec0ff */
[----:B------:R-:W-:Y:S01]  /*d540*/  FFMA.FTZ R17, R21, R28, -R15 ;  /* 0x0000001c15117223 */ /* 0x000fe2000001080f */
[----:B------:R-:W-:Y:S01]  /*d550*/  LOP3.LUT R21, R32, 0xffff0000, RZ, 0xc0, !PT ;  /* 0xffff000020157812 */ /* 0x000fe200078ec0ff */
[-C--:B------:R-:W-:Y:S02]  /*d560*/  FMUL.FTZ R2, R12, R18.reuse ;  /* 0x000000120c027220 */ /* 0x080fe40000410000 */
[----:B------:R-:W-:Y:S01]  /*d570*/  FFMA.FTZ R18, R20, R18, -R13 ;  /* 0x0000001214127223 */ /* 0x000fe2000001080d */
[----:B------:R-:W-:Y:S01]  /*d580*/  LOP3.LUT R13, R34, 0xffff0000, RZ, 0xc0, !PT ;  /* 0xffff0000220d7812 */ /* 0x000fe200078ec0ff */
[----:B------:R-:W-:-:S02]  /*d590*/  FFMA.FTZ R15, R20, R29, R2 ;  /* 0x0000001d140f7223 */ /* 0x000fc40000010002 */
[C---:B------:R-:W-:Y:S02]  /*d5a0*/  FMUL.FTZ R12, R3.reuse, R24 ;  /* 0x00000018030c7220 */ /* 0x040fe40000410000 */
[-C--:B------:R-:W-:Y:S02]  /*d5b0*/  FMUL.FTZ R3, R3, R14.reuse ;  /* 0x0000000e03037220 */ /* 0x080fe40000410000 */
[C---:B------:R-:W-:Y:S02]  /*d5c0*/  FMUL.FTZ R2, R0.reuse, R21 ;  /* 0x0000001500027220 */ /* 0x040fe40000410000 */
[----:B------:R-:W-:Y:S02]  /*d5d0*/  FMUL.FTZ R0, R0, R13 ;  /* 0x0000000d00007220 */ /* 0x000fe40000410000 */
[C---:B------:R-:W-:Y:S02]  /*d5e0*/  FFMA.FTZ R14, R25.reuse, R14, -R12 ;  /* 0x0000000e190e7223 */ /* 0x040fe4000001080c */
[----:B------:R-:W-:-:S02]  /*d5f0*/  FFMA.FTZ R3, R25, R24, R3 ;  /* 0x0000001819037223 */ /* 0x000fc40000010003 */
[C---:B------:R-:W-:Y:S02]  /*d600*/  FFMA.FTZ R2, R26.reuse, R13, -R2 ;  /* 0x0000000d1a027223 */ /* 0x040fe40000010802 */
[----:B------:R-:W-:Y:S01]  /*d610*/  FFMA.FTZ R0, R26, R21, R0 ;  /* 0x000000151a007223 */ /* 0x000fe20000010000 */
[----:B------:R-:W-:Y:S02]  /*d620*/  F2FP.BF16.PACK_AB R13, R19, R27 ;  /* 0x0000001b130d723e */ /* 0x000fe400000010ff */
[----:B------:R-:W-:Y:S02]  /*d630*/  F2FP.BF16.PACK_AB R18, R14, R18 ;  /* 0x000000120e12723e */ /* 0x000fe400000010ff */
[----:B------:R-:W-:Y:S02]  /*d640*/  F2FP.BF16.PACK_AB R16, R16, R54 ;  /* 0x000000361010723e */ /* 0x000fe400000010ff */
[----:B------:R-:W-:Y:S02]  /*d650*/  F2FP.BF16.PACK_AB R17, R17, R31 ;  /* 0x0000001f1111723e */ /* 0x000fe400000010ff */
[----:B------:R-:W-:-:S02]  /*d660*/  F2FP.BF16.PACK_AB R14, R3, R15 ;  /* 0x0000000f030e723e */ /* 0x000fc400000010ff */
[----:B------:R-:W-:Y:S02]  /*d670*/  F2FP.BF16.PACK_AB R19, R2, R30 ;  /* 0x0000001e0213723e */ /* 0x000fe400000010ff */
[----:B------:R-:W-:Y:S02]  /*d680*/  F2FP.BF16.PACK_AB R12, R22, R53 ;  /* 0x00000035160c723e */ /* 0x000fe400000010ff */
[----:B------:R-:W-:Y:S01]  /*d690*/  F2FP.BF16.PACK_AB R15, R0, R23 ;  /* 0x00000017000f723e */ /* 0x000fe200000010ff */
[----:B------:R1:W-:Y:S04]  /*d6a0*/  STS.128 [R75], R16 ;  /* 0x000000104b007388 */ /* 0x0003e80000000c00 */
[----:B------:R1:W-:Y:S02]  /*d6b0*/  STS.128 [R52+0x5100], R12 ;  /* 0x0051000c34007388 */ /* 0x0003e40000000c00 */
.L_x_1027:
[----:B------:R-:W-:Y:S05]  /*d6c0*/  BSYNC B0 ;  /* 0x0000000000007941 */ /* 0x000fea0003800000 */
.L_x_1026:
        /* <DEDUP_REMOVED lines=15> */
[----:B------:R-:W-:Y:S02]  /*d7c0*/  LOP3.LUT R0, R0, R3, RZ, 0x3c, !PT ;  /* 0x0000000300007212 */ /* 0x000fe400078e3cff */
[----:B------:R-:W-:Y:S02]  /*d7d0*/  SHF.R.U64 R4, R4, 0x10, R5 ;  /* 0x0000001004047819 */ /* 0x000fe40000001205 */
[----:B------:R-:W-:Y:S02]  /*d7e0*/  SHF.R.U64 R8, R8, 0x10, R9 ;  /* 0x0000001008087819 */ /* 0x000fe40000001209 */
[----:B------:R-:W-:Y:S02]  /*d7f0*/  SHF.R.U32.HI R3, RZ, 0x10, R5 ;  /* 0x00000010ff037819 */ /* 0x000fe40000011605 */
[--C-:B------:R-:W-:Y:S02]  /*d800*/  SHF.R.U64 R5, R6, 0x10, R7.reuse ;  /* 0x0000001006057819 */ /* 0x100fe40000001207 */
[----:B------:R-:W-:-:S02]  /*d810*/  SHF.R.U32.HI R6, RZ, 0x10, R7 ;  /* 0x00000010ff067819 */ /* 0x000fc40000011607 */
[----:B------:R-:W-:Y:S02]  /*d820*/  PRMT R21, R61, 0x5432, R8 ;  /* 0x000054323d157816 */ /* 0x000fe40000000008 */
[C---:B------:R-:W-:Y:S02]  /*d830*/  PRMT R26, R62.reuse, 0x5432, R5 ;  /* 0x000054323e1a7816 */ /* 0x040fe40000000005 */
[----:B------:R-:W-:-:S04]  /*d840*/  PRMT R25, R62, 0x5410, R6 ;  /* 0x000054103e197816 */ /* 0x000fc80000000006 */
[----:B------:R-:W-:Y:S01]  /*d850*/  SHF.L.U32 R32, R25, 0x10, RZ ;  /* 0x0000001019207819 */ /* 0x000fe200000006ff */
[----:B--2---:R-:W-:-:S04]  /*d860*/  IMAD.IADD R0, R2, 0x1, R0 ;  /* 0x0000000102007824 */ /* 0x004fc800078e0200 */
[----:B------:R-:W-:Y:S01]  /*d870*/  IMAD.SHL.U32 R30, R0, 0x2, RZ ;  /* 0x00000002001e7824 */ /* 0x000fe200078e00ff */
[----:B---3--:R-:W1:Y:S04]  /*d880*/  LDS.128 R16, [R33] ;  /* 0x0000000021107984 */ /* 0x008e680000000c00 */
[----:B------:R-:W2:Y:S01]  /*d890*/  LDS.128 R12, [R30+0x5100] ;  /* 0x005100001e0c7984 */ /* 0x000ea20000000c00 */
[----:B------:R-:W-:Y:S02]  /*d8a0*/  SHF.R.U32.HI R0, RZ, 0x10, R9 ;  /* 0x00000010ff007819 */ /* 0x000fe40000011609 */
[--C-:B------:R-:W-:Y:S02]  /*d8b0*/  SHF.R.U64 R9, R10, 0x10, R11.reuse ;  /* 0x000000100a097819 */ /* 0x100fe4000000120b */
[----:B------:R-:W-:-:S02]  /*d8c0*/  SHF.R.U32.HI R2, RZ, 0x10, R11 ;  /* 0x00000010ff027819 */ /* 0x000fc4000001160b */
[C---:B------:R-:W-:Y:S02]  /*d8d0*/  PRMT R11, R60.reuse, 0x5432, R4 ;  /* 0x000054323c0b7816 */ /* 0x040fe40000000004 */
[----:B------:R-:W-:Y:S02]  /*d8e0*/  PRMT R28, R63, 0x5432, R9 ;  /* 0x000054323f1c7816 */ /* 0x000fe40000000009 */
[----:B------:R-:W-:Y:S02]  /*d8f0*/  PRMT R10, R60, 0x5410, R3 ;  /* 0x000054103c0a7816 */ /* 0x000fe40000000003 */
[----:B------:R-:W-:Y:S02]  /*d900*/  PRMT R20, R61, 0x5410, R0 ;  /* 0x000054103d147816 */ /* 0x000fe40000000000 */
[----:B------:R-:W-:Y:S01]  /*d910*/  PRMT R27, R63, 0x5410, R2 ;  /* 0x000054103f1b7816 */ /* 0x000fe20000000002 */
[C---:B-1----:R-:W-:Y:S01]  /*d920*/  IMAD.U32 R23, R16.reuse, 0x10000, RZ ;  /* 0x0001000010177824 */ /* 0x042fe200078e00ff */
[----:B------:R-:W-:Y:S01]  /*d930*/  LOP3.LUT R24, R16, 0xffff0000, RZ, 0xc0, !PT ;  /* 0xffff000010187812 */ /* 0x000fe200078ec0ff */
[C---:B------:R-:W-:Y:S01]  /*d940*/  IMAD.U32 R22, R17.reuse, 0x10000, RZ ;  /* 0x0001000011167824 */ /* 0x040fe200078e00ff */
[----:B------:R-:W-:Y:S01]  /*d950*/  LOP3.LUT R16, R17, 0xffff0000, RZ, 0xc0, !PT ;  /* 0xffff000011107812 */ /* 0x000fe200078ec0ff */
[C---:B------:R-:W-:Y:S01]  /*d960*/  IMAD.U32 R17, R18.reuse, 0x10000, RZ ;  /* 0x0001000012117824 */ /* 0x040fe200078e00ff */
[----:B------:R-:W-:Y:S01]  /*d970*/  LOP3.LUT R29, R18, 0xffff0000, RZ, 0xc0, !PT ;  /* 0xffff0000121d7812 */ /* 0x000fe200078ec0ff */
[----:B--2---:R-:W-:Y:S01]  /*d980*/  IMAD.U32 R8, R12, 0x10000, RZ ;  /* 0x000100000c087824 */ /* 0x004fe200078e00ff */
[----:B------:R-:W-:-:S02]  /*d990*/  SHF.L.U32 R9, R19, 0x10, RZ ;  /* 0x0000001013097819 */ /* 0x000fc400000006ff */
[----:B------:R-:W-:Y:S01]  /*d9a0*/  LOP3.LUT R18, R19, 0xffff0000, RZ, 0xc0, !PT ;  /* 0xffff000013127812 */ /* 0x000fe200078ec0ff */
[----:B------:R-:W-:Y:S01]  /*d9b0*/  IMAD.U32 R19, R11, 0x10000, RZ ;  /* 0x000100000b137824 */ /* 0x000fe200078e00ff */
[C---:B------:R-:W-:Y:S01]  /*d9c0*/  LOP3.LUT R5, R13.reuse, 0xffff0000, RZ, 0xc0, !PT ;  /* 0xffff00000d057812 */ /* 0x040fe200078ec0ff */
[----:B------:R-:W-:Y:S01]  /*d9d0*/  IMAD.U32 R6, R13, 0x10000, RZ ;  /* 0x000100000d067824 */ /* 0x000fe200078e00ff */
[----:B------:R-:W-:Y:S01]  /*d9e0*/  LOP3.LUT R7, R12, 0xffff0000, RZ, 0xc0, !PT ;  /* 0xffff00000c077812 */ /* 0x000fe200078ec0ff */
[----:B------:R-:W-:Y:S01]  /*d9f0*/  FMUL.FTZ R12, R8, R19 ;  /* 0x00000013080c7220 */ /* 0x000fe20000410000 */
[----:B------:R-:W-:Y:S01]  /*da00*/  SHF.L.U32 R13, R21, 0x10, RZ ;  /* 0x00000010150d7819 */ /* 0x000fe200000006ff */
[C---:B------:R-:W-:Y:S01]  /*da10*/  IMAD.U32 R4, R14.reuse, 0x10000, RZ ;  /* 0x000100000e047824 */ /* 0x040fe200078e00ff */
[----:B------:R-:W-:Y:S01]  /*da20*/  LOP3.LUT R3, R14, 0xffff0000, RZ, 0xc0, !PT ;  /* 0xffff00000e037812 */ /* 0x000fe200078ec0ff */
[----:B------:R-:W-:Y:S02]  /*da30*/  IMAD.U32 R14, R10, 0x10000, RZ ;  /* 0x000100000a0e7824 */ /* 0x000fe400078e00ff */
[----:B------:R-:W-:-:S02]  /*da40*/  FMUL.FTZ R8, R8, R13 ;  /* 0x0000000d08087220 */ /* 0x000fc40000410000 */
[----:B------:R-:W-:Y:S01]  /*da50*/  FFMA.FTZ R31, R23, R13, -R12 ;  /* 0x0000000d171f7223 */ /* 0x000fe2000001080c */
[C---:B------:R-:W-:Y:S01]  /*da60*/  LOP3.LUT R0, R15.reuse, 0xffff0000, RZ, 0xc0, !PT ;  /* 0xffff00000f007812 */ /* 0x040fe200078ec0ff */
[----:B------:R-:W-:Y:S02]  /*da70*/  IMAD.U32 R13, R20, 0x10000, RZ ;  /* 0x00010000140d7824 */ /* 0x000fe400078e00ff */
[----:B------:R-:W-:Y:S02]  /*da80*/  IMAD.U32 R2, R15, 0x10000, RZ ;  /* 0x000100000f027824 */ /* 0x000fe400078e00ff */
[----:B------:R-:W-:Y:S02]  /*da90*/  FMUL.FTZ R12, R6, R14 ;  /* 0x0000000e060c7220 */ /* 0x000fe40000410000 */
[----:B------:R-:W-:Y:S02]  /*daa0*/  IMAD.U32 R15, R27, 0x10000, RZ ;  /* 0x000100001b0f7824 */ /* 0x000fe400078e00ff */
[----:B------:R-:W-:-:S02]  /*dab0*/  FFMA.FTZ R23, R23, R19, R8 ;  /* 0x0000001317177223 */ /* 0x000fc40000010008 */
[-C--:B------:R-:W-:Y:S02]  /*dac0*/  FMUL.FTZ R8, R6, R13.reuse ;  /* 0x0000000d06087220 */ /* 0x080fe40000410000 */
[----:B------:R-:W-:Y:S01]  /*dad0*/  FFMA.FTZ R19, R22, R13, -R12 ;  /* 0x0000000d16137223 */ /* 0x000fe2000001080c */
[----:B------:R-:W-:Y:S01]  /*dae0*/  LOP3.LUT R12, R11, 0xffff0000, RZ, 0xc0, !PT ;  /* 0xffff00000b0c7812 */ /* 0x000fe200078ec0ff */
[CC--:B------:R-:W-:Y:S02]  /*daf0*/  FMUL.FTZ R6, R2.reuse, R32.reuse ;  /* 0x0000002002067220 */ /* 0x0c0fe40000410000 */
[-C--:B------:R-:W-:Y:S02]  /*db00*/  FMUL.FTZ R2, R2, R15.reuse ;  /* 0x0000000f02027220 */ /* 0x080fe40000410000 */
[----:B------:R-:W-:Y:S01]  /*db10*/  FFMA.FTZ R15, R9, R15, -R6 ;  /* 0x0000000f090f7223 */ /* 0x000fe20000010806 */
[----:B------:R-:W-:Y:S01]  /*db20*/  LOP3.LUT R6, R21, 0xffff0000, RZ, 0xc0, !PT ;  /* 0xffff000015067812 */ /* 0x000fe200078ec0ff */
[----:B------:R-:W-:Y:S01]  /*db30*/  FFMA.FTZ R13, R9, R32, R2 ;  /* 0x00000020090d7223 */ /* 0x000fe20000010002 */
[----:B------:R-:W-:Y:S01]  /*db40*/  LOP3.LUT R9, R20, 0xffff0000, RZ, 0xc0, !PT ;  /* 0xffff000014097812 */ /* 0x000fe200078ec0ff */
[----:B------:R-:W-:Y:S01]  /*db50*/  FMUL.FTZ R2, R7, R12 ;  /* 0x0000000c07027220 */ /* 0x000fe20000410000 */
[----:B------:R-:W-:Y:S01]  /*db60*/  LOP3.LUT R11, R10, 0xffff0000, RZ, 0xc0, !PT ;  /* 0xffff00000a0b7812 */ /* 0x000fe200078ec0ff */
[----:B------:R-:W-:-:S02]  /*db70*/  FFMA.FTZ R14, R22, R14, R8 ;  /* 0x0000000e160e7223 */ /* 0x000fc40000010008 */
[----:B------:R-:W-:Y:S02]  /*db80*/  IMAD.U32 R21, R26, 0x10000, RZ ;  /* 0x000100001a157824 */ /* 0x000fe400078e00ff */
[-C--:B------:R-:W-:Y:S02]  /*db90*/  FFMA.FTZ R8, R24, R6.reuse, -R2 ;  /* 0x0000000618087223 */ /* 0x080fe40000010802 */
[----:B------:R-:W-:Y:S02]  /*dba0*/  FMUL.FTZ R7, R7, R6 ;  /* 0x0000000607077220 */ /* 0x000fe40000410000 */
[C---:B------:R-:W-:Y:S02]  /*dbb0*/  FMUL.FTZ R2, R5.reuse, R9 ;  /* 0x0000000905027220 */ /* 0x040fe40000410000 */
[----:B------:R-:W-:Y:S02]  /*dbc0*/  IMAD.U32 R10, R28, 0x10000, RZ ;  /* 0x000100001c0a7824 */ /* 0x000fe400078e00ff */
[----:B------:R-:W-:-:S02]  /*dbd0*/  FMUL.FTZ R6, R5, R11 ;  /* 0x0000000b05067220 */ /* 0x000fc40000410000 */
[----:B------:R-:W-:Y:S01]  /*dbe0*/  FMUL.FTZ R5, R4, R21 ;  /* 0x0000001504057220 */ /* 0x000fe20000410000 */
[----:B------:R-:W-:Y:S01]  /*dbf0*/  LOP3.LUT R20, R26, 0xffff0000, RZ, 0xc0, !PT ;  /* 0xffff00001a147812 */ /* 0x000fe200078ec0ff */
[C---:B------:R-:W-:Y:S02]  /*dc00*/  FFMA.FTZ R11, R16.reuse, R11, R2 ;  /* 0x0000000b100b7223 */ /* 0x040fe40000010002 */
[----:B------:R-:W-:Y:S01]  /*dc10*/  FFMA.FTZ R9, R16, R9, -R6 ;  /* 0x0000000910097223 */ /* 0x000fe20000010806 */
[----:B------:R-:W-:Y:S01]  /*dc20*/  LOP3.LUT R6, R28, 0xffff0000, RZ, 0xc0, !PT ;  /* 0xffff00001c067812 */ /* 0x000fe200078ec0ff */
[-C--:B------:R-:W-:Y:S01]  /*dc30*/  FMUL.FTZ R2, R4, R10.reuse ;  /* 0x0000000a04027220 */ /* 0x080fe20000410000 */
[----:B------:R-:W-:Y:S01]  /*dc40*/  LOP3.LUT R16, R25, 0xffff0000, RZ, 0xc0, !PT ;  /* 0xffff000019107812 */ /* 0x000fe200078ec0ff */
[----:B------:R-:W-:Y:S01]  /*dc50*/  FFMA.FTZ R10, R17, R10, -R5 ;  /* 0x0000000a110a7223 */ /* 0x000fe20000010805 */
[----:B------:R-:W-:Y:S01]  /*dc60*/  LOP3.LUT R5, R27, 0xffff0000, RZ, 0xc0, !PT ;  /* 0xffff00001b057812 */ /* 0x000fe200078ec0ff */
[----:B------:R-:W-:-:S02]  /*dc70*/  FFMA.FTZ R12, R24, R12, R7 ;  /* 0x0000000c180c7223 */ /* 0x000fc40000010007 */
[----:B------:R-:W-:Y:S02]  /*dc80*/  FFMA.FTZ R7, R17, R21, R2 ;  /* 0x0000001511077223 */ /* 0x000fe40000010002 */
[C---:B------:R-:W-:Y:S02]  /*dc90*/  FMUL.FTZ R4, R3.reuse, R20 ;  /* 0x0000001403047220 */ /* 0x040fe40000410000 */
[----:B------:R-:W-:Y:S02]  /*dca0*/  FMUL.FTZ R3, R3, R6 ;  /* 0x0000000603037220 */ /* 0x000fe40000410000 */
[C---:B------:R-:W-:Y:S02]  /*dcb0*/  FMUL.FTZ R2, R0.reuse, R16 ;  /* 0x0000001000027220 */ /* 0x040fe40000410000 */
[----:B------:R-:W-:Y:S02]  /*dcc0*/  FMUL.FTZ R0, R0, R5 ;  /* 0x0000000500007220 */ /* 0x000fe40000410000 */
[----:B------:R-:W-:-:S02]  /*dcd0*/  FFMA.FTZ R6, R29, R6, -R4 ;  /* 0x000000061d067223 */ /* 0x000fc40000010804 */
[----:B------:R-:W-:Y:S02]  /*dce0*/  FFMA.FTZ R3, R29, R20, R3 ;  /* 0x000000141d037223 */ /* 0x000fe40000010003 */
[C---:B------:R-:W-:Y:S02]  /*dcf0*/  FFMA.FTZ R2, R18.reuse, R5, -R2 ;  /* 0x0000000512027223 */ /* 0x040fe40000010802 */
        /* <DEDUP_REMOVED lines=11> */
.L_x_1029:
[----:B------:R-:W-:Y:S05]  /*ddb0*/  BSYNC B0 ;  /* 0x0000000000007941 */ /* 0x000fea0003800000 */
.L_x_1028:
        /* <DEDUP_REMOVED lines=18> */
[----:B------:R-:W-:Y:S02]  /*dee0*/  PRMT R14, R64, 0x5432, R14 ;  /* 0x00005432400e7816 */ /* 0x000fe4000000000e */
[----:B------:R-:W-:Y:S02]  /*def0*/  SHF.R.U64 R3, R38, 0x10, R39 ;  /* 0x0000001026037819 */ /* 0x000fe40000001227 */
[----:B------:R-:W-:Y:S01]  /*df00*/  SHF.R.U32.HI R13, RZ, 0x10, R41 ;  /* 0x00000010ff0d7819 */ /* 0x000fe20000011629 */
[----:B------:R-:W-:Y:S01]  /*df10*/  IMAD.U32 R29, R14, 0x10000, RZ ;  /* 0x000100000e1d7824 */ /* 0x000fe200078e00ff */
[----:B------:R-:W-:-:S02]  /*df20*/  SHF.R.U32.HI R18, RZ, 0x10, R43 ;  /* 0x00000010ff127819 */ /* 0x000fc4000001162b */
[----:B------:R-:W-:Y:S02]  /*df30*/  SHF.R.U32.HI R12, RZ, 0x10, R39 ;  /* 0x00000010ff0c7819 */ /* 0x000fe40000011627 */
[----:B------:R-:W-:Y:S02]  /*df40*/  PRMT R23, R66, 0x5432, R17 ;  /* 0x0000543242177816 */ /* 0x000fe40000000011 */
[C---:B------:R-:W-:Y:S02]  /*df50*/  PRMT R25, R67.reuse, 0x5432, R3 ;  /* 0x0000543243197816 */ /* 0x040fe40000000003 */
[----:B------:R-:W-:Y:S02]  /*df60*/  PRMT R13, R64, 0x5410, R13 ;  /* 0x00005410400d7816 */ /* 0x000fe4000000000d */
[----:B------:R-:W-:Y:S02]  /*df70*/  PRMT R22, R66, 0x5410, R18 ;  /* 0x0000541042167816 */ /* 0x000fe40000000012 */
[----:B------:R-:W-:Y:S01]  /*df80*/  PRMT R24, R67, 0x5410, R12 ;  /* 0x0000541043187816 */ /* 0x000fe2000000000c */
[----:B------:R-:W-:Y:S01]  /*df90*/  IMAD.U32 R32, R13, 0x10000, RZ ;  /* 0x000100000d207824 */ /* 0x000fe200078e00ff */
[----:B------:R-:W-:-:S02]  /*dfa0*/  SHF.L.U32 R31, R22, 0x10, RZ ;  /* 0x00000010161f7819 */ /* 0x000fc400000006ff */
[----:B------:R-:W-:Y:S01]  /*dfb0*/  LOP3.LUT R33, R14, 0xffff0000, RZ, 0xc0, !PT ;  /* 0xffff00000e217812 */ /* 0x000fe200078ec0ff */
[----:B--2---:R-:W-:-:S04]  /*dfc0*/  IMAD.IADD R0, R2, 0x1, R0 ;  /* 0x0000000102007824 */ /* 0x004fc800078e0200 */
[----:B------:R-:W-:Y:S01]  /*dfd0*/  IMAD.SHL.U32 R28, R0, 0x2, RZ ;  /* 0x00000002001c7824 */ /* 0x000fe200078e00ff */
[----:B---3--:R-:W1:Y:S04]  /*dfe0*/  LDS.128 R8, [R34] ;  /* 0x0000000022087984 */ /* 0x008e680000000c00 */
[----:B------:R-:W2:Y:S01]  /*dff0*/  LDS.128 R4, [R28+0x5100] ;  /* 0x005100001c047984 */ /* 0x000ea20000000c00 */
[----:B------:R-:W-:-:S04]  /*e000*/  SHF.R.U64 R0, R36, 0x10, R37 ;  /* 0x0000001024007819 */ /* 0x000fc80000001225 */
[C---:B------:R-:W-:Y:S02]  /*e010*/  PRMT R16, R65.reuse, 0x5432, R0 ;  /* 0x0000543241107816 */ /* 0x040fe40000000000 */
[----:B------:R-:W-:Y:S02]  /*e020*/  SHF.R.U32.HI R2, RZ, 0x10, R37 ;  /* 0x00000010ff027819 */ /* 0x000fe40000011625 */
[----:B------:R-:W-:Y:S02]  /*e030*/  SHF.L.U32 R30, R16, 0x10, RZ ;  /* 0x00000010101e7819 */ /* 0x000fe400000006ff */
[----:B------:R-:W-:Y:S01]  /*e040*/  PRMT R15, R65, 0x5410, R2 ;  /* 0x00005410410f7816 */ /* 0x000fe20000000002 */
[C---:B-1----:R-:W-:Y:S01]  /*e050*/  IMAD.U32 R20, R10.reuse, 0x10000, RZ ;  /* 0x000100000a147824 */ /* 0x042fe200078e00ff */
[----:B------:R-:W-:Y:S01]  /*e060*/  LOP3.LUT R26, R10, 0xffff0000, RZ, 0xc0, !PT ;  /* 0xffff00000a1a7812 */ /* 0x000fe200078ec0ff */
[C---:B------:R-:W-:Y:S02]  /*e070*/  IMAD.U32 R17, R9.reuse, 0x10000, RZ ;  /* 0x0001000009117824 */ /* 0x040fe400078e00ff */
[----:B--2---:R-:W-:Y:S01]  /*e080*/  IMAD.U32 R10, R4, 0x10000, RZ ;  /* 0x00010000040a7824 */ /* 0x004fe200078e00ff */
[----:B------:R-:W-:Y:S01]  /*e090*/  LOP3.LUT R19, R9, 0xffff0000, RZ, 0xc0, !PT ;  /* 0xffff000009137812 */ /* 0x000fe200078ec0ff */
[----:B------:R-:W-:Y:S01]  /*e0a0*/  IMAD.U32 R18, R8, 0x10000, RZ ;  /* 0x0001000008127824 */ /* 0x000fe200078e00ff */
[----:B------:R-:W-:Y:S01]  /*e0b0*/  LOP3.LUT R9, R4, 0xffff0000, RZ, 0xc0, !PT ;  /* 0xffff000004097812 */ /* 0x000fe200078ec0ff */
[C---:B------:R-:W-:Y:S01]  /*e0c0*/  IMAD.U32 R4, R6.reuse, 0x10000, RZ ;  /* 0x0001000006047824 */ /* 0x040fe200078e00ff */
[----:B------:R-:W-:Y:S01]  /*e0d0*/  LOP3.LUT R3, R6, 0xffff0000, RZ, 0xc0, !PT ;  /* 0xffff000006037812 */ /* 0x000fe200078ec0ff */
[----:B------:R-:W-:-:S02]  /*e0e0*/  FMUL.FTZ R27, R10, R29 ;  /* 0x0000001d0a1b7220 */ /* 0x000fc40000410000 */
[-C--:B------:R-:W-:Y:S01]  /*e0f0*/  FMUL.FTZ R6, R10, R30.reuse ;  /* 0x0000001e0a067220 */ /* 0x080fe20000410000 */
[----:B------:R-:W-:Y:S01]  /*e100*/  LOP3.LUT R21, R8, 0xffff0000, RZ, 0xc0, !PT ;  /* 0xffff000008157812 */ /* 0x000fe200078ec0ff */
[----:B------:R-:W-:Y:S02]  /*e110*/  IMAD.U32 R8, R5, 0x10000, RZ ;  /* 0x0001000005087824 */ /* 0x000fe400078e00ff */
[C---:B------:R-:W-:Y:S02]  /*e120*/  FFMA.FTZ R30, R18.reuse, R30, -R27 ;  /* 0x0000001e121e7223 */ /* 0x040fe4000001081b */
[----:B------:R-:W-:Y:S02]  /*e130*/  IMAD.U32 R2, R7, 0x10000, RZ ;  /* 0x0001000007027824 */ /* 0x000fe400078e00ff */
[----:B------:R-:W-:Y:S02]  /*e140*/  IMAD.U32 R27, R15, 0x10000, RZ ;  /* 0x000100000f1b7824 */ /* 0x000fe400078e00ff */
[----:B------:R-:W-:-:S02]  /*e150*/  FFMA.FTZ R29, R18, R29, R6 ;  /* 0x0000001d121d7223 */ /* 0x000fc40000010006 */
[----:B------:R-:W-:Y:S01]  /*e160*/  IMAD.U32 R18, R24, 0x10000, RZ ;  /* 0x0001000018127824 */ /* 0x000fe200078e00ff */
[----:B------:R-:W-:Y:S01]  /*e170*/  LOP3.LUT R0, R7, 0xffff0000, RZ, 0xc0, !PT ;  /* 0xffff000007007812 */ /* 0x000fe200078ec0ff */
[C---:B------:R-:W-:Y:S01]  /*e180*/  FMUL.FTZ R10, R8.reuse, R32 ;  /* 0x00000020080a7220 */ /* 0x040fe20000410000 */
[----:B------:R-:W-:Y:S01]  /*e190*/  SHF.L.U32 R12, R11, 0x10, RZ ;  /* 0x000000100b0c7819 */ /* 0x000fe200000006ff */
[----:B------:R-:W-:Y:S02]  /*e1a0*/  FMUL.FTZ R7, R8, R27 ;  /* 0x0000001b08077220 */ /* 0x000fe40000410000 */
[C---:B------:R-:W-:Y:S02]  /*e1b0*/  FMUL.FTZ R6, R2.reuse, R31 ;  /* 0x0000001f02067220 */ /* 0x040fe40000410000 */
[----:B------:R-:W-:Y:S02]  /*e1c0*/  FMUL.FTZ R2, R2, R18 ;  /* 0x0000001202027220 */ /* 0x000fe40000410000 */
[----:B------:R-:W-:-:S02]  /*e1d0*/  FFMA.FTZ R27, R17, R27, -R10 ;  /* 0x0000001b111b7223 */ /* 0x000fc4000001080a */
[----:B------:R-:W-:Y:S01]  /*e1e0*/  FFMA.FTZ R17, R17, R32, R7 ;  /* 0x0000002011117223 */ /* 0x000fe20000010007 */
[----:B------:R-:W-:Y:S01]  /*e1f0*/  LOP3.LUT R7, R16, 0xffff0000, RZ, 0xc0, !PT ;  /* 0xffff000010077812 */ /* 0x000fe200078ec0ff */
[C---:B------:R-:W-:Y:S01]  /*e200*/  FFMA.FTZ R14, R12.reuse, R31, R2 ;  /* 0x0000001f0c0e7223 */ /* 0x040fe20000010002 */
[----:B------:R-:W-:Y:S01]  /*e210*/  LOP3.LUT R5, R5, 0xffff0000, RZ, 0xc0, !PT ;  /* 0xffff000005057812 */ /* 0x000fe200078ec0ff */
[----:B------:R-:W-:Y:S01]  /*e220*/  FFMA.FTZ R18, R12, R18, -R6 ;  /* 0x000000120c127223 */ /* 0x000fe20000010806 */
[----:B------:R-:W-:Y:S01]  /*e230*/  LOP3.LUT R15, R15, 0xffff0000, RZ, 0xc0, !PT ;  /* 0xffff00000f0f7812 */ /* 0x000fe200078ec0ff */
[----:B------:R-:W-:Y:S01]  /*e240*/  FMUL.FTZ R2, R9, R33 ;  /* 0x0000002109027220 */ /* 0x000fe20000410000 */
[----:B------:R-:W-:Y:S01]  /*e250*/  LOP3.LUT R12, R13, 0xffff0000, RZ, 0xc0, !PT ;  /* 0xffff00000d0c7812 */ /* 0x000fe200078ec0ff */
[----:B------:R-:W-:Y:S02]  /*e260*/  IMAD.U32 R31, R23, 0x10000, RZ ;  /* 0x00010000171f7824 */ /* 0x000fe400078e00ff */
[----:B------:R-:W-:-:S02]  /*e270*/  FFMA.FTZ R8, R21, R7, -R2 ;  /* 0x0000000715087223 */ /* 0x000fc40000010802 */
[----:B------:R-:W-:Y:S02]  /*e280*/  FMUL.FTZ R6, R9, R7 ;  /* 0x0000000709067220 */ /* 0x000fe40000410000 */
[----:B------:R-:W-:Y:S02]  /*e290*/  FMUL.FTZ R2, R5, R15 ;  /* 0x0000000f05027220 */ /* 0x000fe40000410000 */
[----:B------:R-:W-:Y:S02]  /*e2a0*/  IMAD.U32 R10, R25, 0x10000, RZ ;  /* 0x00010000190a7824 */ /* 0x000fe400078e00ff */
[-C--:B------:R-:W-:Y:S02]  /*e2b0*/  FMUL.FTZ R7, R5, R12.reuse ;  /* 0x0000000c05077220 */ /* 0x080fe40000410000 */
[----:B------:R-:W-:Y:S01]  /*e2c0*/  FMUL.FTZ R5, R4, R31 ;  /* 0x0000001f04057220 */ /* 0x000fe20000410000 */
[----:B------:R-:W-:Y:S01]  /*e2d0*/  LOP3.LUT R16, R23, 0xffff0000, RZ, 0xc0, !PT ;  /* 0xffff000017107812 */ /* 0x000fe200078ec0ff */
[----:B------:R-:W-:-:S02]  /*e2e0*/  FFMA.FTZ R12, R19, R12, R2 ;  /* 0x0000000c130c7223 */ /* 0x000fc40000010002 */
[----:B------:R-:W-:Y:S01]  /*e2f0*/  FFMA.FTZ R13, R21, R33, R6 ;  /* 0x00000021150d7223 */ /* 0x000fe20000010006 */
[----:B------:R-:W-:Y:S01]  /*e300*/  LOP3.LUT R6, R25, 0xffff0000, RZ, 0xc0, !PT ;  /* 0xffff000019067812 */ /* 0x000fe200078ec0ff */
[----:B------:R-:W-:Y:S01]  /*e310*/  FFMA.FTZ R9, R19, R15, -R7 ;  /* 0x0000000f13097223 */ /* 0x000fe20000010807 */
[----:B------:R-:W-:Y:S01]  /*e320*/  LOP3.LUT R15, R22, 0xffff0000, RZ, 0xc0, !PT ;  /* 0xffff0000160f7812 */ /* 0x000fe200078ec0ff */
[-C--:B------:R-:W-:Y:S02]  /*e330*/  FMUL.FTZ R2, R4, R10.reuse ;  /* 0x0000000a04027220 */ /* 0x080fe40000410000 */
[----:B------:R-:W-:Y:S01]  /*e340*/  FFMA.FTZ R10, R20, R10, -R5 ;  /* 0x0000000a140a7223 */ /* 0x000fe20000010805 */
[----:B------:R-:W-:Y:S01]  /*e350*/  LOP3.LUT R5, R24, 0xffff0000, RZ, 0xc0, !PT ;  /* 0xffff000018057812 */ /* 0x000fe200078ec0ff */
[----:B------:R-:W-:Y:S01]  /*e360*/  FFMA.FTZ R7, R20, R31, R2 ;  /* 0x0000001f14077223 */ /* 0x000fe20000010002 */
[----:B------:R-:W-:Y:S01]  /*e370*/  LOP3.LUT R11, R11, 0xffff0000, RZ, 0xc0, !PT ;  /* 0xffff00000b0b7812 */ /* 0x000fe200078ec0ff */
[----:B------:R-:W-:-:S02]  /*e380*/  FMUL.FTZ R4, R3, R16 ;  /* 0x0000001003047220 */ /* 0x000fc40000410000 */
[-C--:B------:R-:W-:Y:S02]  /*e390*/  FMUL.FTZ R3, R3, R6.reuse ;  /* 0x0000000603037220 */ /* 0x080fe40000410000 */
[C---:B------:R-:W-:Y:S02]  /*e3a0*/  FMUL.FTZ R2, R0.reuse, R15 ;  /* 0x0000000f00027220 */ /* 0x040fe40000410000 */
[-C--:B------:R-:W-:Y:S02]  /*e3b0*/  FMUL.FTZ R0, R0, R5.reuse ;  /* 0x0000000500007220 */ /* 0x080fe40000410000 */
[C---:B------:R-:W-:Y:S02]  /*e3c0*/  FFMA.FTZ R6, R26.reuse, R6, -R4 ;  /* 0x000000061a067223 */ /* 0x040fe40000010804 */
[----:B------:R-:W-:Y:S02]  /*e3d0*/  FFMA.FTZ R3, R26, R16, R3 ;  /* 0x000000101a037223 */ /* 0x000fe40000010003 */
[----:B------:R-:W-:-:S02]  /*e3e0*/  FFMA.FTZ R2, R11, R5, -R2 ;  /* 0x000000050b027223 */ /* 0x000fc40000010802 */
[----:B------:R-:W-:Y:S01]  /*e3f0*/  FFMA.FTZ R0, R11, R15, R0 ;  /* 0x0000000f0b007223 */ /* 0x000fe20000010000 */
[----:B------:R-:W-:Y:S02]  /*e400*/  F2FP.BF16.PACK_AB R10, R6, R10 ;  /* 0x0000000a060a723e */ /* 0x000fe400000010ff */
[----:B------:R-:W-:Y:S02]  /*e410*/  F2FP.BF16.PACK_AB R8, R8, R30 ;  /* 0x0000001e0808723e */ /* 0x000fe400000010ff */
[----:B------:R-:W-:Y:S02]  /*e420*/  F2FP.BF16.PACK_AB R9, R9, R27 ;  /* 0x0000001b0909723e */ /* 0x000fe400000010ff */
[----:B------:R-:W-:Y:S02]  /*e430*/  F2FP.BF16.PACK_AB R6, R3, R7 ;  /* 0x000000070306723e */ /* 0x000fe400000010ff */
[----:B------:R-:W-:Y:S02]  /*e440*/  F2FP.BF16.PACK_AB R11, R2, R18 ;  /* 0x00000012020b723e */ /* 0x000fe400000010ff */
[----:B------:R-:W-:-:S02]  /*e450*/  F2FP.BF16.PACK_AB R4, R13, R29 ;  /* 0x0000001d0d04723e */ /* 0x000fc400000010ff */
[----:B------:R-:W-:Y:S02]  /*e460*/  F2FP.BF16.PACK_AB R5, R12, R17 ;  /* 0x000000110c05723e */ /* 0x000fe400000010ff */
[----:B------:R-:W-:Y:S01]  /*e470*/  F2FP.BF16.PACK_AB R7, R0, R14 ;  /* 0x0000000e0007723e */ /* 0x000fe200000010ff */
[----:B------:R1:W-:Y:S04]  /*e480*/  STS.128 [R34], R8 ;  /* 0x0000000822007388 */ /* 0x0003e80000000c00 */
[----:B------:R1:W-:Y:S02]  /*e490*/  STS.128 [R28+0x5100], R4 ;  /* 0x005100041c007388 */ /* 0x0003e40000000c00 */
.L_x_1031:
[----:B------:R-:W-:Y:S05]  /*e4a0*/  BSYNC B0 ;  /* 0x0000000000007941 */ /* 0x000fea0003800000 */
.L_x_1030:
        /* <DEDUP_REMOVED lines=36> */
[----:B------:R-:W-:Y:S02]  /*e6f0*/  PRMT R16, R72, 0x5432, R0 ;  /* 0x0000543248107816 */ /* 0x000fe40000000000 */
        /* <DEDUP_REMOVED lines=72> */
.L_x_1019:
[----:B------:R-:W-:Y:S05]  /*eb80*/  BSYNC B2 ;  /* 0x0000000000027941 */ /* 0x000fea0003800000 */
.L_x_997:
[----:B-1----:R-:W-:Y:S01]  /*eb90*/  IMAD.WIDE.U32 R30, R70, c[0x0][0x210], RZ ;  /* 0x00008400461e7a25 */ /* 0x002fe200078e00ff */
[----:B------:R-:W-:-:S04]  /*eba0*/  DEPBAR.LE SB0, 0x0 ;  /* 0x000080000000791a */ /* 0x000fc80000000000 */
[----:B------:R-:W-:Y:S01]  /*ebb0*/  IMAD R28, R70, c[0x0][0x214], R31 ;  /* 0x00008500461c7a24 */ /* 0x000fe200078e021f */
[----:B------:R-:W-:Y:S01]  /*ebc0*/  STL.64 [R1+0x20], R30 ;  /* 0x0000201e01007387 */ /* 0x000fe20000100a00 */
[----:B------:R-:W-:Y:S02]  /*ebd0*/  IMAD R0, R90, c[0x0][0x208], RZ ;  /* 0x000082005a007a24 */ /* 0x000fe400078e02ff */
[C---:B---3--:R-:W-:Y:S01]  /*ebe0*/  IMAD.WIDE.U32 R2, R216.reuse, c[0x0][0x208], RZ ;  /* 0x00008200d8027a25 */ /* 0x048fe200078e00ff */
        /* <DEDUP_REMOVED lines=10> */
[----:B------:R-:W-:Y:S04]  /*ec90*/  LDSM.16.M88.4 R4, [R199+0x2000] ;  /* 0x00200000c704783b */ /* 0x000fe80000000200 */
[----:B------:R-:W1:Y:S04]  /*eca0*/  LDSM.16.M88.4 R12, [R192] ;  /* 0x00000000c00c783b */ /* 0x000e680000000200 */
[----:B------:R-:W3:Y:S04]  /*ecb0*/  LDSM.16.M88.4 R8, [R199] ;  /* 0x00000000c708783b */ /* 0x000ee80000000200 */
[----:B------:R-:W4:Y:S04]  /*ecc0*/  LDSM.16.M88.4 R16, [R192+0x800] ;  /* 0x00080000c010783b */ /* 0x000f280000000200 */
[----:B------:R-:W5:Y:S04]  /*ecd0*/  LDSM.16.M88.4 R20, [R192+0x1000] ;  /* 0x00100000c014783b */ /* 0x000f680000000200 */
[----:B------:R-:W4:Y:S01]  /*ece0*/  LDSM.16.M88.4 R24, [R192+0x1800] ;  /* 0x00180000c018783b */ /* 0x000f220000000200 */
[----:B------:R-:W-:-:S03]  /*ecf0*/  LEA R0, P0, R2, c[0x0][0x1f8], 0x1 ;  /* 0x00007e0002007a11 */ /* 0x000fc600078008ff */
[----:B------:R-:W-:Y:S01]  /*ed00*/  LDSM.16.M88.4 R44, [R192+0x2000] ;  /* 0x00200000c02c783b */ /* 0x000fe20000000200 */
[----:B------:R-:W-:-:S03]  /*ed10*/  LEA.HI.X R2, R2, c[0x0][0x1fc], R3, 0x1, P0 ;  /* 0x00007f0002027a11 */ /* 0x000fc600000f0c03 */
[----:B------:R-:W3:Y:S04]  /*ed20*/  SHFL.IDX PT, R3, R0, RZ, 0x181f ;  /* 0x00181fff00037589 */ /* 0x000ee800000e0000 */
[----:B------:R-:W-:Y:S04]  /*ed30*/  LDSM.16.M88.4 R40, [R203] ;  /* 0x00000000cb28783b */ /* 0x000fe80000000200 */
[----:B------:R-:W-:Y:S04]  /*ed40*/  LDSM.16.M88.4 R36, [R207] ;  /* 0x00000000cf24783b */ /* 0x000fe80000000200 */
[----:B------:R-:W-:Y:S01]  /*ed50*/  LDSM.16.M88.4 R32, [R206] ;  /* 0x00000000ce20783b */ /* 0x000fe20000000200 */
[-C--:B-1----:R-:W-:Y:S03]  /*ed60*/  HMMA.16816.F32.BF16 R72, R4, R12.reuse, RZ ;  /* 0x0000000c0448723c */ /* 0x082fe600000418ff */
[----:B------:R-:W-:Y:S04]  /*ed70*/  LDSM.16.M88.4 R28, [R205] ;  /* 0x00000000cd1c783b */ /* 0x000fe80000000200 */
[----:B------:R-:W-:Y:S01]  /*ed80*/  LDSM.16.M88.4 R56, [R204] ;  /* 0x00000000cc38783b */ /* 0x000fe20000000200 */
[----:B---3--:R-:W-:Y:S03]  /*ed90*/  HMMA.16816.F32.BF16 R136, R8, R12, RZ ;  /* 0x0000000c0888723c */ /* 0x008fe600000418ff */
[----:B------:R-:W-:Y:S04]  /*eda0*/  SHFL.IDX PT, R12, R0, 0x1, 0x181f ;  /* 0x00381f00000c7f89 */ /* 0x000fe800000e0000 */
[----:B------:R-:W1:Y:S01]  /*edb0*/  SHFL.IDX PT, R13, R2, RZ, 0x181f ;  /* 0x00181fff020d7589 */ /* 0x000e6200000e0000 */
[-C--:B------:R-:W-:Y:S08]  /*edc0*/  HMMA.16816.F32.BF16 R96, R4, R14.reuse, RZ ;  /* 0x0000000e0460723c */ /* 0x080ff000000418ff */
[----:B------:R-:W-:Y:S01]  /*edd0*/  HMMA.16816.F32.BF16 R160, R8, R14, RZ ;  /* 0x0000000e08a0723c */ /* 0x000fe200000418ff */
[----:B------:R-:W3:Y:S04]  /*ede0*/  SHFL.IDX PT, R14, R0, 0x2, 0x181f ;  /* 0x00581f00000e7f89 */ /* 0x000ee800000e0000 */
[----:B------:R-:W-:Y:S03]  /*edf0*/  SHFL.IDX PT, R15, R0, 0x3, 0x181f ;  /* 0x00781f00000f7f89 */ /* 0x000fe600000e0000 */
[-C--:B----4-:R-:W-:Y:S08]  /*ee00*/  HMMA.16816.F32.BF16 R64, R4, R16.reuse, RZ ;  /* 0x000000100440723c */ /* 0x090ff000000418ff */
[----:B------:R-:W-:Y:S01]  /*ee10*/  HMMA.16816.F32.BF16 R120, R8, R16, RZ ;  /* 0x000000100878723c */ /* 0x000fe200000418ff */
[----:B------:R-:W4:Y:S04]  /*ee20*/  SHFL.IDX PT, R16, R2, 0x1, 0x181f ;  /* 0x00381f0002107f89 */ /* 0x000f2800000e0000 */
[----:B------:R-:W-:Y:S03]  /*ee30*/  SHFL.IDX PT, R17, R0, 0x4, 0x181f ;  /* 0x00981f0000117f89 */ /* 0x000fe600000e0000 */
[-C--:B------:R-:W-:Y:S01]  /*ee40*/  HMMA.16816.F32.BF16 R84, R4, R18.reuse, RZ ;  /* 0x000000120454723c */ /* 0x080fe200000418ff */
[----:B------:R-:W-:Y:S07]  /*ee50*/  SHFL.IDX PT, R0, R2, 0x4, 0x181f ;  /* 0x00981f0002007f89 */ /* 0x000fee00000e0000 */
[----:B------:R-:W-:Y:S01]  /*ee60*/  HMMA.16816.F32.BF16 R164, R8, R18, RZ ;  /* 0x0000001208a4723c */ /* 0x000fe200000418ff */
[----:B------:R-:W1:Y:S04]  /*ee70*/  SHFL.IDX PT, R18, R2, 0x2, 0x181f ;  /* 0x00581f0002127f89 */ /* 0x000e6800000e0000 */
[----:B------:R1:W1:Y:S03]  /*ee80*/  SHFL.IDX PT, R19, R2, 0x3, 0x181f ;  /* 0x00781f0002137f89 */ /* 0x00026600000e0000 */
[-C--:B-----5:R-:W-:Y:S08]  /*ee90*/  HMMA.16816.F32.BF16 R60, R4, R20.reuse, RZ ;  /* 0x00000014043c723c */ /* 0x0a0ff000000418ff */
[----:B------:R-:W-:Y:S07]  /*eea0*/  HMMA.16816.F32.BF16 R104, R8, R20, RZ ;  /* 0x000000140868723c */ /* 0x000fee00000418ff */
[C---:B------:R-:W-:Y:S01]  /*eeb0*/  IMAD.SHL.U32 R21, R248.reuse, 0x2, RZ ;  /* 0x00000002f8157824 */ /* 0x040fe200078e00ff */
[----:B------:R-:W-:Y:S01]  /*eec0*/  HMMA.16816.F32.BF16 R52, R4, R24, RZ ;  /* 0x000000180434723c */ /* 0x000fe200000418ff */
[----:B------:R-:W-:-:S07]  /*eed0*/  SHF.L.U64.HI R20, R248, 0x1, R249 ;  /* 0x00000001f8147819 */ /* 0x000fce00000102f9 */
[----:B------:R-:W-:Y:S07]  /*eee0*/  HMMA.16816.F32.BF16 R48, R8, R24, RZ ;  /* 0x000000180830723c */ /* 0x000fee00000418ff */
[----:B------:R-:W-:Y:S01]  /*eef0*/  IADD3 R24, P0, R3, R21, RZ ;  /* 0x0000001503187210 */ /* 0x000fe20007f1e0ff */
[----:B------:R-:W-:Y:S04]  /*ef00*/  HMMA.16816.F32.BF16 R80, R4, R22, RZ ;  /* 0x000000160450723c */ /* 0x000fe800000418ff */
[----:B-1----:R-:W-:-:S04]  /*ef10*/  IMAD.X R25, R13, 0x1, R20, P0 ;  /* 0x000000010d197824 */ /* 0x002fc800000e0614 */
[----:B------:R-:W-:Y:S01]  /*ef20*/  HMMA.16816.F32.BF16 R148, R8, R22, RZ ;  /* 0x000000160894723c */ /* 0x000fe200000418ff */
[----:B---3--:R-:W-:-:S06]  /*ef30*/  IADD3 R14, P0, R14, R21, RZ ;  /* 0x000000150e0e7210 */ /* 0x008fcc0007f1e0ff */
[-C--:B------:R-:W-:Y:S01]  /*ef40*/  IADD3 R22, P1, R12, R21.reuse, RZ ;  /* 0x000000150c167210 */ /* 0x080fe20007f3e0ff */
[C---:B------:R-:W-:Y:S04]  /*ef50*/  HMMA.16816.F32.BF16 R76, R4.reuse, R44, RZ ;  /* 0x0000002c044c723c */ /* 0x040fe800000418ff */
[--C-:B----4-:R-:W-:Y:S01]  /*ef60*/  IMAD.X R23, R16, 0x1, R20.reuse, P1 ;  /* 0x0000000110177824 */ /* 0x110fe200008e0614 */
[-C--:B------:R-:W-:Y:S01]  /*ef70*/  IADD3 R12, P1, R15, R21.reuse, RZ ;  /* 0x000000150f0c7210 */ /* 0x080fe20007f3e0ff */
[--C-:B------:R-:W-:Y:S01]  /*ef80*/  IMAD.X R15, R18, 0x1, R20.reuse, P0 ;  /* 0x00000001120f7824 */ /* 0x100fe200000e0614 */
[----:B------:R-:W-:Y:S01]  /*ef90*/  IADD3 R2, P0, R17, R21, RZ ;  /* 0x0000001511027210 */ /* 0x000fe20007f1e0ff */
[C---:B------:R-:W-:Y:S02]  /*efa0*/  HMMA.16816.F32.BF16 R132, R4.reuse, R26, RZ ;  /* 0x0000001a0484723c */ /* 0x040fe400000418ff */
[--C-:B------:R-:W-:Y:S01]  /*efb0*/  IMAD.X R13, R19, 0x1, R20.reuse, P1 ;  /* 0x00000001130d7824 */ /* 0x100fe200008e0614 */
[----:B------:R-:W-:Y:S01]  /*efc0*/  ISETP.GE.AND P1, PT, R248, c[0x0][0x1d4], PT ;  /* 0x00007500f8007a0c */ /* 0x000fe20003f26270 */
[----:B------:R-:W-:Y:S01]  /*efd0*/  IMAD.X R3, R0, 0x1, R20, P0 ;  /* 0x0000000100037824 */ /* 0x000fe200000e0614 */
[----:B------:R-:W-:Y:S02]  /*efe0*/  LDSM.16.M88.4 R16, [R202] ;  /* 0x00000000ca10783b */ /* 0x000fe40000000200 */
[C---:B------:R-:W-:Y:S01]  /*eff0*/  ISETP.LT.OR P0, PT, R69.reuse, 0x1, P1 ;  /* 0x000000014500780c */ /* 0x040fe20000f01670 */
[----:B------:R-:W-:Y:S01]  /*f000*/  HMMA.16816.F32.BF16 R128, R4, R46, RZ ;  /* 0x0000002e0480723c */ /* 0x000fe200000418ff */
[----:B------:R-:W1:Y:S11]  /*f010*/  LDSM.16.M88.4 R4, [R202+0x2000] ;  /* 0x00200000ca04783b */ /* 0x000e760000000200 */
[----:B------:R-:W-:Y:S01]  /*f020*/  @!PT LDS RZ, [RZ] ;  /* 0x00000000fffff984 */ /* 0x000fe20000000800 */
[----:B------:R-:W-:Y:S01]  /*f030*/  @!PT LDS RZ, [RZ] ;  /* 0x00000000fffff984 */ /* 0x000fe20000000800 */
[----:B------:R-:W-:Y:S01]  /*f040*/  @!PT LDS RZ, [RZ] ;  /* 0x00000000fffff984 */ /* 0x000fe20000000800 */
[----:B------:R3:W-:Y:S01]  /*f050*/  LDGSTS.E.BYPASS.LTC128B.128 [R210+0x100], [R24.64], !P0 ;  /* 0x0010000018d27fae */ /* 0x0007e2000c101d48 */
[C---:B------:R-:W-:Y:S11]  /*f060*/  ISETP.LT.OR P0, PT, R69.reuse, 0x11, P1 ;  /* 0x000000114500780c */ /* 0x040ff60000f01670 */
[----:B------:R-:W-:Y:S02]  /*f070*/  @!UPT UIADD3 URZ, URZ, URZ, URZ ;  /* 0x0000003f3f3ff290 */ /* 0x000fe4000fffe03f */
[----:B------:R4:W-:Y:S01]  /*f080*/  LDGSTS.E.BYPASS.LTC128B.128 [R210+0x900], [R22.64], !P0 ;  /* 0x0090000016d27fae */ /* 0x0009e2000c101d48 */
[C---:B------:R-:W-:Y:S02]  /*f090*/  ISETP.LT.OR P0, PT, R69.reuse, 0x21, P1 ;  /* 0x000000214500780c */ /* 0x040fe40000f01670 */
[----:B------:R-:W-:-:S11]  /*f0a0*/  ISETP.LT.OR P2, PT, R69, 0x31, P1 ;  /* 0x000000314500780c */ /* 0x000fd60000f41670 */
[----:B------:R5:W-:Y:S01]  /*f0b0*/  LDGSTS.E.BYPASS.LTC128B.128 [R210+0x1100], [R14.64], !P0 ;  /* 0x011000000ed27fae */ /* 0x000be2000c101d48 */
[----:B------:R-:W-:Y:S01]  /*f0c0*/  ISETP.LT.OR P0, PT, R69, 0x41, P1 ;  /* 0x000000414500780c */ /* 0x000fe20000f01670 */
[C---:B-1----:R-:W-:Y:S02]  /*f0d0*/  HMMA.16816.F32.BF16 R116, R4.reuse, R40, R72 ;  /* 0x000000280474723c */ /* 0x042fe40000041848 */
[----:B------:R5:W-:Y:S06]  /*f0e0*/  LDGSTS.E.BYPASS.LTC128B.128 [R210+0x1900], [R12.64], !P2 ;  /* 0x019000000cd27fae */ /* 0x000bec000d101d48 */
[C---:B------:R-:W-:Y:S04]  /*f0f0*/  HMMA.16816.F32.BF16 R112, R4.reuse, R36, R64 ;  /* 0x000000240470723c */ /* 0x040fe80000041840 */
[----:B------:R4:W-:Y:S04]  /*f100*/  LDGSTS.E.BYPASS.LTC128B.128 [R210+0x2100], [R2.64], !P0 ;  /* 0x0210000002d27fae */ /* 0x0009e8000c101d48 */
[----:B------:R-:W-:Y:S01]  /*f110*/  HMMA.16816.F32.BF16 R72, R4, R56, R76 ;  /* 0x000000380448723c */ /* 0x000fe2000004184c */
[----:B------:R-:W0:Y:S07]  /*f120*/  LDGDEPBAR ;  /* 0x00000000000079af */ /* 0x000e2e0000000000 */
[C---:B------:R-:W-:Y:S01]  /*f130*/  HMMA.16816.F32.BF16 R152, R8.reuse, R26, RZ ;  /* 0x0000001a0898723c */ /* 0x040fe200000418ff */
[----:B---3--:R-:W-:Y:S04]  /*f140*/  LDSM.16.M88.4 R24, [R198+0x800] ;  /* 0x00080000c618783b */ /* 0x008fe80000000200 */
[----:B-----5:R-:W-:Y:S03]  /*f150*/  LDSM.16.M88.4 R12, [R200] ;  /* 0x00000000c80c783b */ /* 0x020fe60000000200 */
[C---:B------:R-:W-:Y:S08]  /*f160*/  HMMA.16816.F32.BF16 R140, R8.reuse, R44, RZ ;  /* 0x0000002c088c723c */ /* 0x040ff000000418ff */
[----:B------:R-:W-:Y:S01]  /*f170*/  HMMA.16816.F32.BF16 R144, R8, R46, RZ ;  /* 0x0000002e0890723c */ /* 0x000fe200000418ff */
[----:B------:R-:W-:Y:S04]  /*f180*/  LDSM.16.M88.4 R44, [R198+0x1000] ;  /* 0x00100000c62c783b */ /* 0x000fe80000000200 */
[----:B------:R-:W-:Y:S03]  /*f190*/  LDSM.16.M88.4 R8, [R198] ;  /* 0x00000000c608783b */ /* 0x000fe60000000200 */
[C---:B------:R-:W-:Y:S08]  /*f1a0*/  HMMA.16816.F32.BF16 R108, R4.reuse, R32, R60 ;  /* 0x00000020046c723c */ /* 0x040ff0000004183c */
[C---:B------:R-:W-:Y:S01]  /*f1b0*/  HMMA.16816.F32.BF16 R100, R4.reuse, R28, R52 ;  /* 0x0000001c0464723c */ /* 0x040fe20000041834 */
[----:B------:R-:W-:Y:S07]  /*f1c0*/  LDSM.16.M88.4 R52, [R198+0x1800] ;  /* 0x00180000c634783b */ /* 0x000fee0000000200 */
[C---:B------:R-:W-:Y:S08]  /*f1d0*/  HMMA.16816.F32.BF16 R96, R4.reuse, R42, R96 ;  /* 0x0000002a0460723c */ /* 0x040ff00000041860 */
[C---:B------:R-:W-:Y:S08]  /*f1e0*/  HMMA.16816.F32.BF16 R84, R4.reuse, R38, R84 ;  /* 0x000000260454723c */ /* 0x040ff00000041854 */
[C---:B------:R-:W-:Y:S08]  /*f1f0*/  HMMA.16816.F32.BF16 R80, R4.reuse, R34, R80 ;  /* 0x000000220450723c */ /* 0x040ff00000041850 */
[C---:B------:R-:W-:Y:S08]  /*f200*/  HMMA.16816.F32.BF16 R76, R4.reuse, R30, R132 ;  /* 0x0000001e044c723c */ /* 0x040ff00000041884 */
[----:B------:R-:W-:Y:S01]  /*f210*/  HMMA.16816.F32.BF16 R64, R4, R58, R128 ;  /* 0x0000003a0440723c */ /* 0x000fe20000041880 */
[----:B------:R-:W1:Y:S07]  /*f220*/  LDSM.16.M88.4 R4, [R200+0x2000] ;  /* 0x00200000c804783b */ /* 0x000e6e0000000200 */
[C---:B------:R-:W-:Y:S01]  /*f230*/  HMMA.16816.F32.BF16 R168, R16.reuse, R28, R48 ;  /* 0x0000001c10a8723c */ /* 0x040fe20000041830 */
[----:B------:R-:W3:Y:S07]  /*f240*/  LDSM.16.M88.4 R48, [R198+0x2000] ;  /* 0x00200000c630783b */ /* 0x000eee0000000200 */
        /* <DEDUP_REMOVED lines=11> */
[----:B------:R-:W-:Y:S01]  /*f300*/  HMMA.16816.F32.BF16 R148, R16, R58, R144 ;  /* 0x0000003a1094723c */ /* 0x000fe20000041890 */
[----:B------:R-:W-:Y:S07]  /*f310*/  LDSM.16.M88.4 R16, [R195+0x2000] ;  /* 0x00200000c310783b */ /* 0x000fee0000000200 */
[C---:B-1----:R-:W-:Y:S08]  /*f320*/  HMMA.16816.F32.BF16 R140, R4.reuse, R24, R112 ;  /* 0x00000018048c723c */ /* 0x042ff00000041870 */
[C---:B------:R-:W-:Y:S08]  /*f330*/  HMMA.16816.F32.BF16 R132, R4.reuse, R44, R108 ;  /* 0x0000002c0484723c */ /* 0x040ff0000004186c */
[C---:B------:R-:W-:Y:S08]  /*f340*/  HMMA.16816.F32.BF16 R144, R4.reuse, R8, R116 ;  /* 0x000000080490723c */ /* 0x040ff00000041874 */
[C---:B------:R-:W-:Y:S08]  /*f350*/  HMMA.16816.F32.BF16 R120, R4.reuse, R52, R100 ;  /* 0x000000340478723c */ /* 0x040ff00000041864 */
[C---:B------:R-:W-:Y:S08]  /*f360*/  HMMA.16816.F32.BF16 R112, R4.reuse, R10, R96 ;  /* 0x0000000a0470723c */ /* 0x040ff00000041860 */
[C---:B------:R-:W-:Y:S08]  /*f370*/  HMMA.16816.F32.BF16 R108, R4.reuse, R26, R84 ;  /* 0x0000001a046c723c */ /* 0x040ff00000041854 */
[C---:B---3--:R-:W-:Y:S08]  /*f380*/  HMMA.16816.F32.BF16 R116, R4.reuse, R48, R72 ;  /* 0x000000300474723c */ /* 0x048ff00000041848 */
[C---:B------:R-:W-:Y:S08]  /*f390*/  HMMA.16816.F32.BF16 R100, R4.reuse, R46, R80 ;  /* 0x0000002e0464723c */ /* 0x040ff00000041850 */
[C---:B------:R-:W-:Y:S08]  /*f3a0*/  HMMA.16816.F32.BF16 R96, R4.reuse, R54, R76 ;  /* 0x000000360460723c */ /* 0x040ff0000004184c */
[----:B------:R-:W-:Y:S01]  /*f3b0*/  HMMA.16816.F32.BF16 R84, R4, R50, R64 ;  /* 0x000000320454723c */ /* 0x000fe20000041840 */
[----:B------:R-:W1:Y:S07]  /*f3c0*/  LDSM.16.M88.4 R4, [R201+0x2000] ;  /* 0x00200000c904783b */ /* 0x000e6e0000000200 */
[C---:B------:R-:W-:Y:S08]  /*f3d0*/  HMMA.16816.F32.BF16 R80, R12.reuse, R8, R60 ;  /* 0x000000080c50723c */ /* 0x040ff0000004183c */
[C---:B------:R-:W-:Y:S01]  /*f3e0*/  HMMA.16816.F32.BF16 R76, R12.reuse, R10, R40 ;  /* 0x0000000a0c4c723c */ /* 0x040fe20000041828 */
[----:B------:R-:W3:Y:S07]  /*f3f0*/  LDSM.16.M88.4 R8, [R201] ;  /* 0x00000000c908783b */ /* 0x000eee0000000200 */
[C---:B------:R-:W-:Y:S08]  /*f400*/  HMMA.16816.F32.BF16 R72, R12.reuse, R24, R128 ;  /* 0x000000180c48723c */ /* 0x040ff00000041880 */
[----:B------:R-:W-:Y:S01]  /*f410*/  HMMA.16816.F32.BF16 R64, R12, R26, R104 ;  /* 0x0000001a0c40723c */ /* 0x000fe20000041868 */
[----:B------:R-:W5:Y:S01]  /*f420*/  LDSM.16.M88.4 R24, [R195+0x1800] ;  /* 0x00180000c318783b */ /* 0x000f620000000200 */
[----:B--2---:R-:W-:Y:S01]  /*f430*/  ISETP.GT.AND P0, PT, R94, R70, PT ;  /* 0x000000465e00720c */ /* 0x004fe20003f04270 */
[----:B------:R-:W-:-:S05]  /*f440*/  DEPBAR.LE SB0, 0x0 ;  /* 0x000080000000791a */ /* 0x000fca0000000000 */
        /* <DEDUP_REMOVED lines=8> */
[C---:B------:R-:W-:Y:S08]  /*f4d0*/  HMMA.16816.F32.BF16 R144, R4.reuse, R38, R112 ;  /* 0x000000260490723c */ /* 0x040ff00000041870 */
[C---:B------:R-:W-:Y:S08]  /*f4e0*/  HMMA.16816.F32.BF16 R140, R4.reuse, R32, R140 ;  /* 0x00000020048c723c */ /* 0x040ff0000004188c */
[----:B------:R-:W-:Y:S08]  /*f4f0*/  HMMA.16816.F32.BF16 R136, R4, R34, R108 ;  /* 0x000000220488723c */ /* 0x000ff0000004186c */
[C---:B---3--:R-:W-:Y:S08]  /*f500*/  HMMA.16816.F32.BF16 R72, R8.reuse, R32, R72 ;  /* 0x000000200848723c */ /* 0x048ff00000041848 */
[----:B------:R-:W-:Y:S08]  /*f510*/  HMMA.16816.F32.BF16 R64, R8, R34, R64 ;  /* 0x000000220840723c */ /* 0x000ff00000041840 */
[C---:B------:R-:W-:Y:S08]  /*f520*/  HMMA.16816.F32.BF16 R132, R4.reuse, R28, R132 ;  /* 0x0000001c0484723c */ /* 0x040ff00000041884 */
[C---:B------:R-:W-:Y:S08]  /*f530*/  HMMA.16816.F32.BF16 R128, R4.reuse, R30, R100 ;  /* 0x0000001e0480723c */ /* 0x040ff00000041864 */
[C---:B-----5:R-:W-:Y:S08]  /*f540*/  HMMA.16816.F32.BF16 R120, R4.reuse, R24, R120 ;  /* 0x000000180478723c */ /* 0x060ff00000041878 */
        /* <DEDUP_REMOVED lines=42> */
.L_x_1225:
[----:B------:R-:W-:Y:S05]  /*f7f0*/  BRA.DIV ~URZ, `(.L_x_1035) ;  /* 0x000176227f007947 */ /* 0x000fea000b800000 */
[----:B------:R-:W3:Y:S01]  /*f800*/  SHFL.IDX PT, R2, R0, RZ, 0x181f ;  /* 0x00181fff00027589 */ /* 0x000ee200000e0000 */
[----:B------:R-:W-:-:S03]  /*f810*/  LOP3.LUT P3, RZ, R208, 0x100, RZ, 0xc0, !PT ;  /* 0x00000100d0ff7812 */ /* 0x000fc6000786c0ff */
        /* <DEDUP_REMOVED lines=20> */
.L_x_1226:
[----:B---3--:R-:W-:Y:S02]  /*f960*/  LOP3.LUT P1, RZ, R208, 0x100, RZ, 0xc0, !PT ;  /* 0x00000100d0ff7812 */ /* 0x008fe4000782c0ff */
[----:B--2---:R-:W-:-:S05]  /*f970*/  IADD3 R2, P0, R0, R21, RZ ;  /* 0x0000001500027210 */ /* 0x004fca0007f1e0ff */
[----:B-1----:R-:W-:-:S06]  /*f980*/  IMAD.X R3, R4, 0x1, R20, P0 ;  /* 0x0000000104037824 */ /* 0x002fcc00000e0614 */
[----:B------:R-:W-:Y:S01]  /*f990*/  @!PT LDS RZ, [RZ] ;  /* 0x00000000fffff984 */ /* 0x000fe20000000800 */
[----:B------:R-:W-:Y:S01]  /*f9a0*/  @!PT LDS RZ, [RZ] ;  /* 0x00000000fffff984 */ /* 0x000fe20000000800 */
[----:B------:R-:W-:Y:S01]  /*f9b0*/  @!PT LDS RZ, [RZ] ;  /* 0x00000000fffff984 */ /* 0x000fe20000000800 */
[----:B------:R1:W-:Y:S02]  /*f9c0*/  LDGSTS.E.BYPASS.LTC128B.128 [R210+0x4900], [R2.64], !P1 ;  /* 0x0490000002d27fae */ /* 0x0003e4000c901d48 */
.L_x_1033:
[----:B----4-:R-:W-:Y:S05]  /*f9d0*/  BSYNC B0 ;  /* 0x0000000000007941 */ /* 0x010fea0003800000 */
.L_x_1032:
[----:B-1----:R-:W2:Y:S01]  /*f9e0*/  LDL R2, [R1+0x44] ;  /* 0x0000440001027983 */ /* 0x002ea20000100800 */
[----:B------:R-:W-:-:S03]  /*f9f0*/  IMAD.MOV.U32 R3, RZ, RZ, c[0x0][0x2c4] ;  /* 0x0000b100ff037624 */ /* 0x000fc600078e00ff */
[----:B------:R-:W2:Y:S04]  /*fa00*/  LDL R0, [R1+0x4c] ;  /* 0x00004c0001007983 */ /* 0x000ea80000100800 */
[----:B------:R-:W3:Y:S01]  /*fa10*/  LDL R4, [R1+0x4] ;  /* 0x0000040001047983 */ /* 0x000ee20000100800 */
[----:B------:R-:W-:Y:S01]  /*fa20*/  ISETP.NE.AND P0, PT, R3, 0x1, PT ;  /* 0x000000010300780c */ /* 0x000fe20003f05270 */
[----:B------:R-:W-:Y:S02]  /*fa30*/  ULDC UR4, c[0x0][0x324] ;  /* 0x0000c90000047ab9 */ /* 0x000fe40000000800 */
[----:B------:R-:W-:Y:S01]  /*fa40*/  ULOP3.LUT UR4, URZ, UR4, URZ, 0x33, !UPT ;  /* 0x000000043f047292 */ /* 0x000fe2000f8e333f */
[----:B------:R-:W0:Y:S01]  /*fa50*/  LDGDEPBAR ;  /* 0x00000000000079af */ /* 0x000e220000000000 */
[----:B--2---:R-:W-:Y:S01]  /*fa60*/  IMAD.IADD R0, R0, 0x1, R2 ;  /* 0x0000000100007824 */ /* 0x004fe200078e0202 */
[----:B---3--:R-:W-:-:S07]  /*fa70*/  IADD3 R2, -R4, 0x1, R92 ;  /* 0x0000000104027810 */ /* 0x008fce0007ffe15c */
[----:B------:R-:W-:Y:S01]  /*fa80*/  @P0 IMAD.HI.U32 R3, R0, c[0x0][0x2c8], RZ ;  /* 0x0000b20000030a27 */ /* 0x000fe200078e00ff */
[----:B------:R-:W-:-:S03]  /*fa90*/  IADD3 R11, -R4, R68, RZ ;  /* 0x00000044040b7210 */ /* 0x000fc60007ffe1ff */
[----:B------:R-:W-:Y:S01]  /*faa0*/  IMAD.MOV.U32 R7, RZ, RZ, R0 ;  /* 0x000000ffff077224 */ /* 0x000fe200078e0000 */
[----:B------:R-:W-:Y:S01]  /*fab0*/  IADD3 R0, R2, -R252, RZ ;  /* 0x800000fc02007210 */ /* 0x000fe20007ffe0ff */
[----:B------:R-:W-:Y:S01]  /*fac0*/  IMAD.IADD R10, R92, 0x1, -R4 ;  /* 0x000000015c0a7824 */ /* 0x000fe200078e0a04 */
[----:B------:R-:W-:Y:S02]  /*fad0*/  @P0 SHF.R.U32.HI R7, RZ, c[0x0][0x2cc], R3 ;  /* 0x0000b300ff070a19 */ /* 0x000fe40000011603 */
[C---:B------:R-:W-:Y:S02]  /*fae0*/  IADD3 R9, R0.reuse, UR4, RZ ;  /* 0x0000000400097c10 */ /* 0x040fe4000fffe0ff */
[----:B------:R-:W-:Y:S01]  /*faf0*/  IADD3 R8, R0, c[0x0][0x328], RZ ;  /* 0x0000ca0000087a10 */ /* 0x000fe20007ffe0ff */
[----:B------:R-:W-:Y:S05]  /*fb00*/  BRA.DIV ~URZ, `(.L_x_1036) ;  /* 0x000178027f007947 */ /* 0x000fea000b800000 */
[----:B------:R1:W2:Y:S02]  /*fb10*/  SHFL.IDX PT, R2, R7, RZ, 0x1c1f ;  /* 0x001c1fff07027589 */ /* 0x0002a400000e0000 */
.L_x_1227:
[----:B------:R-:W-:Y:S01]  /*fb20*/  IMAD.MOV.U32 R0, RZ, RZ, c[0x0][0x32c] ;  /* 0x0000cb00ff007624 */ /* 0x000fe200078e00ff */
[----:B--2---:R-:W-:-:S04]  /*fb30*/  IADD3 R3, R8, R2, RZ ;  /* 0x0000000208037210 */ /* 0x004fc80007ffe0ff */
[----:B------:R-:W-:Y:S01]  /*fb40*/  ISETP.GE.AND P0, PT, R0, 0x1, PT ;  /* 0x000000010000780c */ /* 0x000fe20003f06270 */
[----:B------:R-:W-:Y:S01]  /*fb50*/  IMAD.IADD R0, R9, 0x1, R2 ;  /* 0x0000000109007824 */ /* 0x000fe200078e0202 */
[----:B------:R-:W-:-:S11]  /*fb60*/  IMNMX R4, R10, R3, PT ;  /* 0x000000030a047217 */ /* 0x000fd60003800200 */
[----:B------:R-:W-:Y:S05]  /*fb70*/  @!P0 BRA `(.L_x_1037) ;  /* 0x0000015000008947 */ /* 0x000fea0003800000 */
[----:B------:R-:W2:Y:S01]  /*fb80*/  LDL R5, [R1] ;  /* 0x0000000001057983 */ /* 0x000ea20000100800 */
[----:B------:R-:W-:Y:S01]  /*fb90*/  BSSY B0, `(.L_x_1038) ;  /* 0x000000f000007945 */ /* 0x000fe20003800000 */
[----:B--2---:R-:W-:-:S04]  /*fba0*/  IADD3 R2, -R252, R5, R2 ;  /* 0x00000005fc027210 */ /* 0x004fc80007ffe102 */
        /* <DEDUP_REMOVED lines=9> */
.L_x_1039:
[----:B------:R-:W-:-:S04]  /*fc40*/  MOV R3, c[0x0][0x32c] ;  /* 0x0000cb0000037a02 */ /* 0x000fc80000000f00 */
[----:B------:R-:W-:-:S13]  /*fc50*/  ISETP.NE.AND P0, PT, R3, 0x1, PT ;  /* 0x000000010300780c */ /* 0x000fda0003f05270 */
[----:B------:R-:W-:-:S05]  /*fc60*/  @P0 IMAD.HI.U32 R3, R2, c[0x0][0x330], RZ ;  /* 0x0000cc0002030a27 */ /* 0x000fca00078e00ff */
[----:B------:R-:W-:Y:S02]  /*fc70*/  @P0 SHF.R.U32.HI R2, RZ, c[0x0][0x334], R3 ;  /* 0x0000cd00ff020a19 */ /* 0x000fe40000011603 */
.L_x_1040:
[----:B------:R-:W-:Y:S05]  /*fc80*/  BSYNC B0 ;  /* 0x0000000000007941 */ /* 0x000fea0003800000 */
.L_x_1038:
[----:B------:R-:W-:-:S05]  /*fc90*/  IMAD R2, R2, c[0x0][0x32c], R11 ;  /* 0x0000cb0002027a24 */ /* 0x000fca00078e020b */
[----:B------:R-:W-:Y:S02]  /*fca0*/  IADD3 R3, R2, c[0x0][0x32c], RZ ;  /* 0x0000cb0002037a10 */ /* 0x000fe40007ffe0ff */
[----:B------:R-:W-:Y:S02]  /*fcb0*/  IMNMX R0, R0, R2, !PT ;  /* 0x0000000200007217 */ /* 0x000fe40007800200 */
[----:B------:R-:W-:Y:S02]  /*fcc0*/  IMNMX R4, R4, R3, PT ;  /* 0x0000000304047217 */ /* 0x000fe40003800200 */
.L_x_1037:
[----:B------:R-:W-:Y:S05]  /*fcd0*/  BRA.DIV ~URZ, `(.L_x_1041) ;  /* 0x000176a27f007947 */ /* 0x000fea000b800000 */
[----:B------:R2:W3:Y:S02]  /*fce0*/  SHFL.IDX PT, R2, R7, 0x1, 0x1c1f ;  /* 0x003c1f0007027f89 */ /* 0x0004e400000e0000 */
.L_x_1228:
[----:B------:R-:W-:Y:S02]  /*fcf0*/  IMAD.MOV.U32 R3, RZ, RZ, c[0x0][0x32c] ;  /* 0x0000cb00ff037624 */ /* 0x000fe400078e00ff */
[----:B---3--:R-:W-:-:S03]  /*fd00*/  IMAD.IADD R5, R9, 0x1, R2 ;  /* 0x0000000109057824 */ /* 0x008fc600078e0202 */
[----:B------:R-:W-:Y:S02]  /*fd10*/  ISETP.GE.AND P0, PT, R3, 0x1, PT ;  /* 0x000000010300780c */ /* 0x000fe40003f06270 */
[----:B------:R-:W-:-:S04]  /*fd20*/  IADD3 R3, R8, R2, RZ ;  /* 0x0000000208037210 */ /* 0x000fc80007ffe0ff */
[----:B------:R-:W-:-:S07]  /*fd30*/  IMNMX R6, R10, R3, PT ;  /* 0x000000030a067217 */ /* 0x000fce0003800200 */
[----:B------:R-:W-:Y:S05]  /*fd40*/  @!P0 BRA `(.L_x_1042) ;  /* 0x0000015000008947 */ /* 0x000fea0003800000 */
[----:B------:R-:W3:Y:S01]  /*fd50*/  LDL R12, [R1] ;  /* 0x00000000010c7983 */ /* 0x000ee20000100800 */
[----:B------:R-:W-:Y:S01]  /*fd60*/  BSSY B0, `(.L_x_1043) ;  /* 0x000000f000007945 */ /* 0x000fe20003800000 */
[----:B---3--:R-:W-:-:S04]  /*fd70*/  IADD3 R2, -R252, R12, R2 ;  /* 0x0000000cfc027210 */ /* 0x008fc80007ffe102 */
        /* <DEDUP_REMOVED lines=9> */
.L_x_1044:
[----:B------:R-:W-:-:S04]  /*fe10*/  MOV R3, c[0x0][0x32c] ;  /* 0x0000cb0000037a02 */ /* 0x000fc80000000f00 */
[----:B------:R-:W-:-:S13]  /*fe20*/  ISETP.NE.AND P0, PT, R3, 0x1, PT ;  /* 0x000000010300780c */ /* 0x000fda0003f05270 */
[----:B------:R-:W-:-:S05]  /*fe30*/  @P0 IMAD.HI.U32 R3, R2, c[0x0][0x330], RZ ;  /* 0x0000cc0002030a27 */ /* 0x000fca00078e00ff */
[----:B------:R-:W-:Y:S02]  /*fe40*/  @P0 SHF.R.U32.HI R2, RZ, c[0x0][0x334], R3 ;  /* 0x0000cd00ff020a19 */ /* 0x000fe40000011603 */
.L_x_1045:
[----:B------:R-:W-:Y:S05]  /*fe50*/  BSYNC B0 ;  /* 0x0000000000007941 */ /* 0x000fea0003800000 */
.L_x_1043:
[----:B------:R-:W-:-:S05]  /*fe60*/  IMAD R2, R2, c[0x0][0x32c], R11 ;  /* 0x0000cb0002027a24 */ /* 0x000fca00078e020b */
[----:B------:R-:W-:Y:S02]  /*fe70*/  IADD3 R3, R2, c[0x0][0x32c], RZ ;  /* 0x0000cb0002037a10 */ /* 0x000fe40007ffe0ff */
[----:B------:R-:W-:Y:S02]  /*fe80*/  IMNMX R5, R5, R2, !PT ;  /* 0x0000000205057217 */ /* 0x000fe40007800200 */
[----:B------:R-:W-:Y:S02]  /*fe90*/  IMNMX R6, R6, R3, PT ;  /* 0x0000000306067217 */ /* 0x000fe40003800200 */
.L_x_1042:
        /* <DEDUP_REMOVED lines=110> */
.L_x_1229:
[----:B------:R-:W-:Y:S01]  /*10580*/  IMAD.MOV.U32 R0, RZ, RZ, c[0x0][0x32c] ;  /* 0x0000cb00ff007624 */ /* 0x000fe200078e00ff */
[----:B----4-:R-:W-:-:S04]  /*10590*/  IADD3 R2, R8, R3, RZ ;  /* 0x0000000308027210 */ /* 0x010fc80007ffe0ff */
[----:B------:R-:W-:Y:S01]  /*105a0*/  ISETP.GE.AND P0, PT, R0, 0x1, PT ;  /* 0x000000010000780c */ /* 0x000fe20003f06270 */
[----:B------:R-:W-:Y:S01]  /*105b0*/  IMAD.IADD R0, R9, 0x1, R3 ;  /* 0x0000000109007824 */ /* 0x000fe200078e0203 */
[----:B------:R-:W-:-:S11]  /*105c0*/  IMNMX R2, R10, R2, PT ;  /* 0x000000020a027217 */ /* 0x000fd60003800200 */
[----:B------:R-:W-:Y:S05]  /*105d0*/  @!P0 BRA `(.L_x_1047) ;  /* 0x0000015000008947 */ /* 0x000fea0003800000 */
[----:B------:R-:W4:Y:S01]  /*105e0*/  LDL R4, [R1] ;  /* 0x0000000001047983 */ /* 0x000f220000100800 */
[----:B------:R-:W-:Y:S01]  /*105f0*/  BSSY B0, `(.L_x_1048) ;  /* 0x000000f000007945 */ /* 0x000fe20003800000 */
[----:B----4-:R-:W-:-:S04]  /*10600*/  IADD3 R3, -R252, R4, R3 ;  /* 0x00000004fc037210 */ /* 0x010fc80007ffe103 */
        /* <DEDUP_REMOVED lines=9> */
.L_x_1049:
[----:B------:R-:W-:-:S04]  /*106a0*/  MOV R4, c[0x0][0x32c] ;  /* 0x0000cb0000047a02 */ /* 0x000fc80000000f00 */
[----:B------:R-:W-:-:S13]  /*106b0*/  ISETP.NE.AND P0, PT, R4, 0x1, PT ;  /* 0x000000010400780c */ /* 0x000fda0003f05270 */
[----:B------:R-:W-:-:S05]  /*106c0*/  @P0 IMAD.HI.U32 R4, R3, c[0x0][0x330], RZ ;  /* 0x0000cc0003040a27 */ /* 0x000fca00078e00ff */
[----:B------:R-:W-:Y:S02]  /*106d0*/  @P0 SHF.R.U32.HI R3, RZ, c[0x0][0x334], R4 ;  /* 0x0000cd00ff030a19 */ /* 0x000fe40000011604 */
.L_x_1050:
[----:B------:R-:W-:Y:S05]  /*106e0*/  BSYNC B0 ;  /* 0x0000000000007941 */ /* 0x000fea0003800000 */
.L_x_1048:
[----:B------:R-:W-:-:S05]  /*106f0*/  IMAD R3, R3, c[0x0][0x32c], R11 ;  /* 0x0000cb0003037a24 */ /* 0x000fca00078e020b */
[----:B------:R-:W-:Y:S02]  /*10700*/  IADD3 R4, R3, c[0x0][0x32c], RZ ;  /* 0x0000cb0003047a10 */ /* 0x000fe40007ffe0ff */
[----:B------:R-:W-:Y:S02]  /*10710*/  IMNMX R0, R0, R3, !PT ;  /* 0x0000000300007217 */ /* 0x000fe40007800200 */
[----:B------:R-:W-:Y:S02]  /*10720*/  IMNMX R2, R2, R4, PT ;  /* 0x0000000402027217 */ /* 0x000fe40003800200 */
.L_x_1047:
        /* <DEDUP_REMOVED lines=151> */
.L_x_1230:
[----:B------:R-:W-:Y:S01]  /*110a0*/  IMAD.MOV.U32 R0, RZ, RZ, c[0x0][0x32c] ;  /* 0x0000cb00ff007624 */ /* 0x000fe200078e00ff */
[----:B-1----:R-:W-:-:S04]  /*110b0*/  IADD3 R2, R8, R3, RZ ;  /* 0x0000000308027210 */ /* 0x002fc80007ffe0ff */
[----:B------:R-:W-:Y:S01]  /*110c0*/  ISETP.GE.AND P0, PT, R0, 0x1, PT ;  /* 0x000000010000780c */ /* 0x000fe20003f06270 */
[----:B------:R-:W-:Y:S01]  /*110d0*/  IMAD.IADD R0, R9, 0x1, R3 ;  /* 0x0000000109007824 */ /* 0x000fe200078e0203 */
[----:B------:R-:W-:-:S11]  /*110e0*/  IMNMX R2, R10, R2, PT ;  /* 0x000000020a027217 */ /* 0x000fd60003800200 */
[----:B------:R-:W-:Y:S05]  /*110f0*/  @!P0 BRA `(.L_x_1052) ;  /* 0x0000015000008947 */ /* 0x000fea0003800000 */
[----:B------:R-:W5:Y:S01]  /*11100*/  LDL R4, [R1] ;  /* 0x0000000001047983 */ /* 0x000f620000100800 */
[----:B------:R-:W-:Y:S01]  /*11110*/  BSSY B0, `(.L_x_1053) ;  /* 0x000000f000007945 */ /* 0x000fe20003800000 */
[----:B-----5:R-:W-:-:S04]  /*11120*/  IADD3 R3, -R252, R4, R3 ;  /* 0x00000004fc037210 */ /* 0x020fc80007ffe103 */
        /* <DEDUP_REMOVED lines=9> */
.L_x_1054:
[----:B------:R-:W-:-:S04]  /*111c0*/  MOV R4, c[0x0][0x32c] ;  /* 0x0000cb0000047a02 */ /* 0x000fc80000000f00 */
[----:B------:R-:W-:-:S13]  /*111d0*/  ISETP.NE.AND P0, PT, R4, 0x1, PT ;  /* 0x000000010400780c */ /* 0x000fda0003f05270 */
[----:B------:R-:W-:-:S05]  /*111e0*/  @P0 IMAD.HI.U32 R4, R3, c[0x0][0x330], RZ ;  /* 0x0000cc0003040a27 */ /* 0x000fca00078e00ff */
[----:B------:R-:W-:Y:S02]  /*111f0*/  @P0 SHF.R.U32.HI R3, RZ, c[0x0][0x334], R4 ;  /* 0x0000cd00ff030a19 */ /* 0x000fe40000011604 */
.L_x_1055:
[----:B------:R-:W-:Y:S05]  /*11200*/  BSYNC B0 ;  /* 0x0000000000007941 */ /* 0x000fea0003800000 */
.L_x_1053:
[----:B------:R-:W-:-:S05]  /*11210*/  IMAD R3, R3, c[0x0][0x32c], R11 ;  /* 0x0000cb0003037a24 */ /* 0x000fca00078e020b */
[----:B------:R-:W-:Y:S02]  /*11220*/  IADD3 R4, R3, c[0x0][0x32c], RZ ;  /* 0x0000cb0003047a10 */ /* 0x000fe40007ffe0ff */
[----:B------:R-:W-:Y:S02]  /*11230*/  IMNMX R0, R0, R3, !PT ;  /* 0x0000000300007217 */ /* 0x000fe40007800200 */
[----:B------:R-:W-:Y:S02]  /*11240*/  IMNMX R2, R2, R4, PT ;  /* 0x0000000402027217 */ /* 0x000fe40003800200 */
.L_x_1052:
        /* <DEDUP_REMOVED lines=85> */
[----:B--234-:R-:W-:Y:S02]  /*117a0*/  FMNMX.FTZ R7, R9, R10, !PT ;  /* 0x0000000a09077209 */ /* 0x01cfe40007810000 */
        /* <DEDUP_REMOVED lines=55> */
[----:B------:R-:W-:Y:S02]  /*11b20*/  FSEL R56, R87, -INF , !P0 ;  /* 0xff80000057387808 */ /* 0x000fe40004000000 */
[----:B------:R-:W-:-:S02]  /*11b30*/  FMNMX.FTZ R3, R103, R4, !PT ;  /* 0x0000000467037209 */ /* 0x000fc40007810000 */
        /* <DEDUP_REMOVED lines=9> */
.L_x_1231:
[----:B-12---:R-:W-:Y:S01]  /*11bd0*/  FMNMX.FTZ R4, R4, R0, !PT ;  /* 0x0000000004047209 */ /* 0x006fe20007810000 */
        /* <DEDUP_REMOVED lines=14> */
.L_x_1232:
[C---:B------:R-:W-:Y:S01]  /*11cc0*/  FMUL.FTZ R0, R87.reuse, c[0x0][0x2d0] ;  /* 0x0000b40057007a20 */ /* 0x040fe20000410000 */
[----:B------:R-:W-:Y:S01]  /*11cd0*/  FSETP.NEU.FTZ.AND P0, PT, R87, -INF , PT ;  /* 0xff8000005700780b */ /* 0x000fe20003f1d000 */
[----:B------:R-:W2:Y:S01]  /*11ce0*/  LDL R231, [R1+0x44] ;  /* 0x0000440001e77983 */ /* 0x000ea20000100800 */
[----:B------:R-:W-:Y:S01]  /*11cf0*/  FMUL.FTZ R3, R86, c[0x0][0x2d0] ;  /* 0x0000b40056037a20 */ /* 0x000fe20000410000 */
[----:B----4-:R-:W-:Y:S01]  /*11d00*/  FMNMX.FTZ R68, R8, R7, !PT ;  /* 0x0000000708447209 */ /* 0x010fe20007810000 */
[----:B------:R-:W-:Y:S01]  /*11d10*/  WARPSYNC 0xffffffff ;  /* 0xffffffff00007948 */ /* 0x000fe20003800000 */
[----:B------:R-:W-:Y:S01]  /*11d20*/  FSEL R4, R0, RZ, P0 ;  /* 0x000000ff00047208 */ /* 0x000fe20000000000 */
[----:B------:R-:W1:Y:S01]  /*11d30*/  LDSM.16.MT88.4 R48, [R193] ;  /* 0x00000000c130783b */ /* 0x000e620000004200 */
[----:B------:R-:W-:-:S02]  /*11d40*/  FSETP.NEU.FTZ.AND P0, PT, R86, -INF , PT ;  /* 0xff8000005600780b */ /* 0x000fc40003f1d000 */
[----:B------:R-:W-:Y:S01]  /*11d50*/  MOV R232, c[0x0][0x2c4] ;  /* 0x0000b10000e87a02 */ /* 0x000fe20000000f00 */
[--C-:B------:R-:W-:Y:S01]  /*11d60*/  FFMA.FTZ R0, R14, c[0x0][0x2d0], -R4.reuse ;  /* 0x0000b4000e007a23 */ /* 0x100fe20000010804 */
[----:B------:R-:W-:Y:S01]  /*11d70*/  FSEL R3, R3, RZ, P0 ;  /* 0x000000ff03037208 */ /* 0x000fe20000000000 */
[--C-:B------:R-:W-:Y:S01]  /*11d80*/  FFMA.FTZ R2, R28, c[0x0][0x2d0], -R4.reuse ;  /* 0x0000b4001c027a23 */ /* 0x100fe20000010804 */
[----:B------:R-:W-:Y:S01]  /*11d90*/  FSETP.NEU.FTZ.AND P0, PT, R85, -INF , PT ;  /* 0xff8000005500780b */ /* 0x000fe20003f1d000 */
[----:B------:R4:W-:Y:S01]  /*11da0*/  MUFU.EX2 R161, R0 ;  /* 0x0000000000a17308 */ /* 0x0009e20000000800 */
[----:B------:R-:W-:Y:S01]  /*11db0*/  LDSM.16.MT88.4 R40, [R193+0x800] ;  /* 0x00080000c128783b */ /* 0x000fe20000004200 */
[----:B------:R-:W-:Y:S01]  /*11dc0*/  FFMA.FTZ R5, R27, c[0x0][0x2d0], -R3 ;  /* 0x0000b4001b057a23 */ /* 0x000fe20000010803 */
[----:B------:R-:W-:Y:S01]  /*11dd0*/  ISETP.NE.AND P1, PT, R232, 0x1, PT ;  /* 0x00000001e800780c */ /* 0x000fe20003f25270 */
        /* <DEDUP_REMOVED lines=9> */
[--C-:B----4-:R-:W-:Y:S02]  /*11e70*/  FFMA.FTZ R0, R15, c[0x0][0x2d0], -R4.reuse ;  /* 0x0000b4000f007a23 */ /* 0x110fe40000010804 */
[----:B------:R-:W-:-:S02]  /*11e80*/  FFMA.FTZ R147, R107, c[0x0][0x2d0], -R4 ;  /* 0x0000b4006b937a23 */ /* 0x000fc40000010804 */
[--C-:B------:R-:W-:Y:S02]  /*11e90*/  FFMA.FTZ R146, R106, c[0x0][0x2d0], -R4.reuse ;  /* 0x0000b4006a927a23 */ /* 0x100fe40000010804 */
[--C-:B------:R-:W-:Y:S01]  /*11ea0*/  FFMA.FTZ R166, R105, c[0x0][0x2d0], -R4.reuse ;  /* 0x0000b40069a67a23 */ /* 0x100fe20000010804 */
[----:B------:R4:W-:Y:S01]  /*11eb0*/  MUFU.EX2 R160, R0 ;  /* 0x0000000000a07308 */ /* 0x0009e20000000800 */
[----:B---3--:R-:W-:Y:S02]  /*11ec0*/  FMUL.FTZ R2, R85, c[0x0][0x2d0] ;  /* 0x0000b40055027a20 */ /* 0x008fe40000410000 */
[--C-:B------:R-:W-:Y:S02]  /*11ed0*/  FFMA.FTZ R170, R104, c[0x0][0x2d0], -R4.reuse ;  /* 0x0000b40068aa7a23 */ /* 0x100fe40000010804 */
[--C-:B------:R-:W-:Y:S01]  /*11ee0*/  FFMA.FTZ R169, R103, c[0x0][0x2d0], -R4.reuse ;  /* 0x0000b40067a97a23 */ /* 0x100fe20000010804 */
[----:B------:R-:W-:Y:S01]  /*11ef0*/  FSEL R2, R2, RZ, P0 ;  /* 0x000000ff02027208 */ /* 0x000fe20000000000 */
[----:B------:R-:W-:Y:S01]  /*11f00*/  FFMA.FTZ R168, R102, c[0x0][0x2d0], -R4 ;  /* 0x0000b40066a87a23 */ /* 0x000fe20000010804 */
[----:B------:R-:W-:Y:S01]  /*11f10*/  FSETP.NEU.FTZ.AND P0, PT, R68, -INF , PT ;  /* 0xff8000004400780b */ /* 0x000fe20003f1d000 */
[----:B------:R-:W-:Y:S01]  /*11f20*/  FFMA.FTZ R167, R65, c[0x0][0x2d0], -R3 ;  /* 0x0000b40041a77a23 */ /* 0x000fe20000010803 */
[----:B------:R-:W-:Y:S01]  /*11f30*/  MUFU.EX2 R70, R70 ;  /* 0x0000004600467308 */ /* 0x000fe20000000800 */
[----:B-1----:R-:W-:-:S02]  /*11f40*/  FFMA.FTZ R5, R37, c[0x0][0x2d0], -R2 ;  /* 0x0000b40025057a23 */ /* 0x002fc40000010802 */
[----:B------:R-:W-:Y:S02]  /*11f50*/  FFMA.FTZ R172, R64, c[0x0][0x2d0], -R3 ;  /* 0x0000b40040ac7a23 */ /* 0x000fe40000010803 */
[----:B------:R-:W-:Y:S02]  /*11f60*/  FFMA.FTZ R65, R80, c[0x0][0x2d0], -R2 ;  /* 0x0000b40050417a23 */ /* 0x000fe40000010802 */
[----:B----4-:R-:W-:Y:S01]  /*11f70*/  FFMA.FTZ R0, R19, c[0x0][0x2d0], -R4 ;  /* 0x0000b40013007a23 */ /* 0x010fe20000010804 */
[----:B------:R1:W-:Y:S01]  /*11f80*/  MUFU.EX2 R219, R5 ;  /* 0x0000000500db7308 */ /* 0x0003e20000000800 */
[--C-:B------:R-:W-:Y:S02]  /*11f90*/  FFMA.FTZ R64, R82, c[0x0][0x2d0], -R2.reuse ;  /* 0x0000b40052407a23 */ /* 0x100fe40000010802 */
[--C-:B------:R-:W-:Y:S02]  /*11fa0*/  FFMA.FTZ R155, R101, c[0x0][0x2d0], -R2.reuse ;  /* 0x0000b400659b7a23 */ /* 0x100fe40000010802 */
[----:B------:R-:W-:-:S02]  /*11fb0*/  FFMA.FTZ R154, R100, c[0x0][0x2d0], -R2 ;  /* 0x0000b400649a7a23 */ /* 0x000fc40000010802 */
[--C-:B------:R-:W-:Y:S01]  /*11fc0*/  FFMA.FTZ R153, R99, c[0x0][0x2d0], -R2.reuse ;  /* 0x0000b40063997a23 */ /* 0x100fe20000010802 */
[----:B------:R3:W-:Y:S01]  /*11fd0*/  MUFU.EX2 R165, R0 ;  /* 0x0000000000a57308 */ /* 0x0007e20000000800 */
[--C-:B------:R-:W-:Y:S02]  /*11fe0*/  FFMA.FTZ R152, R98, c[0x0][0x2d0], -R2.reuse ;  /* 0x0000b40062987a23 */ /* 0x100fe40000010802 */
[--C-:B------:R-:W-:Y:S02]  /*11ff0*/  FFMA.FTZ R180, R97, c[0x0][0x2d0], -R2.reuse ;  /* 0x0000b40061b47a23 */ /* 0x100fe40000010802 */
[--C-:B------:R-:W-:Y:S02]  /*12000*/  FFMA.FTZ R179, R96, c[0x0][0x2d0], -R2.reuse ;  /* 0x0000b40060b37a23 */ /* 0x100fe40000010802 */
[--C-:B------:R-:W-:Y:S01]  /*12010*/  FFMA.FTZ R178, R94, c[0x0][0x2d0], -R2.reuse ;  /* 0x0000b4005eb27a23 */ /* 0x100fe20000010802 */
[----:B------:R-:W-:Y:S01]  /*12020*/  MUFU.EX2 R211, R66 ;  /* 0x0000004200d37308 */ /* 0x000fe20000000800 */
[----:B-1----:R-:W-:-:S02]  /*12030*/  FFMA.FTZ R5, R38, c[0x0][0x2d0], -R2 ;  /* 0x0000b40026057a23 */ /* 0x002fc40000010802 */
[----:B------:R-:W-:Y:S02]  /*12040*/  FFMA.FTZ R177, R90, c[0x0][0x2d0], -R2 ;  /* 0x0000b4005ab17a23 */ /* 0x000fe40000010802 */
[--C-:B------:R-:W-:Y:S02]  /*12050*/  FFMA.FTZ R71, R71, c[0x0][0x2d0], -R3.reuse ;  /* 0x0000b40047477a23 */ /* 0x100fe40000010803 */
[--C-:B------:R-:W-:Y:S01]  /*12060*/  FFMA.FTZ R84, R77, c[0x0][0x2d0], -R3.reuse ;  /* 0x0000b4004d547a23 */ /* 0x100fe20000010803 */
[----:B------:R-:W-:Y:S01]  /*12070*/  MUFU.EX2 R227, R5 ;  /* 0x0000000500e37308 */ /* 0x000fe20000000800 */
[----:B---3--:R-:W-:Y:S02]  /*12080*/  FFMA.FTZ R0, R22, c[0x0][0x2d0], -R4 ;  /* 0x0000b40016007a23 */ /* 0x008fe40000010804 */
[--C-:B------:R-:W-:Y:S02]  /*12090*/  FFMA.FTZ R79, R79, c[0x0][0x2d0], -R3.reuse ;  /* 0x0000b4004f4f7a23 */ /* 0x100fe40000010803 */
[----:B------:R-:W-:-:S02]  /*120a0*/  FFMA.FTZ R78, R78, c[0x0][0x2d0], -R3 ;  /* 0x0000b4004e4e7a23 */ /* 0x000fc40000010803 */
[--C-:B------:R-:W-:Y:S01]  /*120b0*/  FFMA.FTZ R92, R92, c[0x0][0x2d0], -R3.reuse ;  /* 0x0000b4005c5c7a23 */ /* 0x100fe20000010803 */
[----:B------:R1:W3:Y:S01]  /*120c0*/  MUFU.EX2 R171, R0 ;  /* 0x0000000000ab7308 */ /* 0x0002e20000000800 */
[--C-:B------:R-:W-:Y:S02]  /*120d0*/  FFMA.FTZ R144, R83, c[0x0][0x2d0], -R3.reuse ;  /* 0x0000b40053907a23 */ /* 0x100fe40000010803 */
[--C-:B------:R-:W-:Y:S02]  /*120e0*/  FFMA.FTZ R145, R81, c[0x0][0x2d0], -R3.reuse ;  /* 0x0000b40051917a23 */ /* 0x100fe40000010803 */
[--C-:B------:R-:W-:Y:S02]  /*120f0*/  FFMA.FTZ R150, R76, c[0x0][0x2d0], -R3.reuse ;  /* 0x0000b4004c967a23 */ /* 0x100fe40000010803 */
[--C-:B------:R-:W-:Y:S01]  /*12100*/  FFMA.FTZ R164, R75, c[0x0][0x2d0], -R3.reuse ;  /* 0x0000b4004ba47a23 */ /* 0x100fe20000010803 */
[----:B------:R-:W-:Y:S01]  /*12110*/  MUFU.EX2 R191, R78 ;  /* 0x0000004e00bf7308 */ /* 0x000fe20000000800 */
[----:B------:R-:W-:-:S02]  /*12120*/  FFMA.FTZ R163, R74, c[0x0][0x2d0], -R3 ;  /* 0x0000b4004aa37a23 */ /* 0x000fc40000010803 */
[----:B-1----:R-:W-:Y:S01]  /*12130*/  FFMA.FTZ R0, R25, c[0x0][0x2d0], -R4 ;  /* 0x0000b40019007a23 */ /* 0x002fe20000010804 */
[----:B---3--:R-:W-:-:S04]  /*12140*/  F2FP.BF16.PACK_AB R22, R171, R165 ;  /* 0x000000a5ab16723e */ /* 0x008fc800000010ff */
[----:B------:R-:W-:Y:S08]  /*12150*/  MUFU.EX2 R185, R147 ;  /* 0x0000009300b97308 */ /* 0x000ff00000000800 */
[----:B------:R1:W-:Y:S08]  /*12160*/  MUFU.EX2 R184, R0 ;  /* 0x0000000000b87308 */ /* 0x0003f00000000800 */
[----:B------:R-:W-:Y:S01]  /*12170*/  MUFU.EX2 R186, R146 ;  /* 0x0000009200ba7308 */ /* 0x000fe20000000800 */
[----:B-1----:R-:W-:-:S07]  /*12180*/  FFMA.FTZ R0, R26, c[0x0][0x2d0], -R4 ;  /* 0x0000b4001a007a23 */ /* 0x002fce0000010804 */
[----:B------:R1:W3:Y:S02]  /*12190*/  MUFU.EX2 R222, R0 ;  /* 0x0000000000de7308 */ /* 0x0002e40000000800 */
[----:B-1----:R-:W-:-:S06]  /*121a0*/  FFMA.FTZ R0, R36, c[0x0][0x2d0], -R4 ;  /* 0x0000b40024007a23 */ /* 0x002fcc0000010804 */
[----:B------:R1:W4:Y:S02]  /*121b0*/  MUFU.EX2 R226, R0 ;  /* 0x0000000000e27308 */ /* 0x0003240000000800 */
[----:B-1----:R-:W-:Y:S01]  /*121c0*/  FFMA.FTZ R0, R12, c[0x0][0x2d0], -R3 ;  /* 0x0000b4000c007a23 */ /* 0x002fe20000010803 */
[----:B---3--:R-:W-:Y:S02]  /*121d0*/  F2FP.BF16.PACK_AB R12, R222, R184 ;  /* 0x000000b8de0c723e */ /* 0x008fe400000010ff */
[----:B----4-:R-:W-:-:S03]  /*121e0*/  F2FP.BF16.PACK_AB R14, R226, R224 ;  /* 0x000000e0e20e723e */ /* 0x010fc600000010ff */
[----:B------:R1:W-:Y:S02]  /*121f0*/  MUFU.EX2 R157, R0 ;  /* 0x00000000009d7308 */ /* 0x0003e40000000800 */
[----:B-1----:R-:W-:-:S06]  /*12200*/  FFMA.FTZ R0, R13, c[0x0][0x2d0], -R3 ;  /* 0x0000b4000d007a23 */ /* 0x002fcc0000010803 */
[----:B------:R1:W3:Y:S02]  /*12210*/  MUFU.EX2 R151, R0 ;  /* 0x0000000000977308 */ /* 0x0002e40000000800 */
[----:B-1----:R-:W-:-:S06]  /*12220*/  FFMA.FTZ R0, R16, c[0x0][0x2d0], -R3 ;  /* 0x0000b40010007a23 */ /* 0x002fcc0000010803 */
[----:B------:R1:W-:Y:S02]  /*12230*/  MUFU.EX2 R159, R0 ;  /* 0x00000000009f7308 */ /* 0x0003e40000000800 */
[----:B-1----:R-:W-:-:S06]  /*12240*/  FFMA.FTZ R0, R18, c[0x0][0x2d0], -R3 ;  /* 0x0000b40012007a23 */ /* 0x002fcc0000010803 */
[----:B------:R1:W-:Y:S02]  /*12250*/  MUFU.EX2 R162, R0 ;  /* 0x0000000000a27308 */ /* 0x0003e40000000800 */
[----:B-1----:R-:W-:Y:S01]  /*12260*/  FFMA.FTZ R0, R21, c[0x0][0x2d0], -R3 ;  /* 0x0000b40015007a23 */ /* 0x002fe20000010803 */
[----:B---3--:R-:W-:-:S05]  /*12270*/  F2FP.BF16.PACK_AB R21, R151, R157 ;  /* 0x0000009d9715723e */ /* 0x008fca00000010ff */
[----:B------:R1:W-:Y:S02]  /*12280*/  MUFU.EX2 R183, R0 ;  /* 0x0000000000b77308 */ /* 0x0003e40000000800 */
[----:B-1----:R-:W-:-:S06]  /*12290*/  FFMA.FTZ R0, R24, c[0x0][0x2d0], -R3 ;  /* 0x0000b40018007a23 */ /* 0x002fcc0000010803 */
        /* <DEDUP_REMOVED lines=10> */
[----:B------:R-:W-:Y:S08]  /*12340*/  MUFU.EX2 R171, R152 ;  /* 0x0000009800ab7308 */ /* 0x000ff00000000800 */
[----:B------:R1:W-:Y:S02]  /*12350*/  MUFU.EX2 R114, R0 ;  /* 0x0000000000727308 */ /* 0x0003e40000000800 */
[----:B-1----:R-:W-:Y:S01]  /*12360*/  FFMA.FTZ R0, R20, c[0x0][0x2d0], -R2 ;  /* 0x0000b40014007a23 */ /* 0x002fe20000010802 */
[----:B------:R-:W-:-:S05]  /*12370*/  F2FP.BF16.PACK_AB R20, R160, R161 ;  /* 0x000000a1a014723e */ /* 0x000fca00000010ff */
[----:B------:R-:W-:Y:S08]  /*12380*/  MUFU.EX2 R161, R69 ;  /* 0x0000004500a17308 */ /* 0x000ff00000000800 */
[----:B------:R1:W3:Y:S08]  /*12390*/  MUFU.EX2 R113, R0 ;  /* 0x0000000000717308 */ /* 0x0002f00000000800 */
[----:B------:R-:W-:Y:S01]  /*123a0*/  MUFU.EX2 R160, R79 ;  /* 0x0000004f00a07308 */ /* 0x000fe20000000800 */
[----:B-1----:R-:W-:Y:S01]  /*123b0*/  FFMA.FTZ R0, R29, c[0x0][0x2d0], -R2 ;  /* 0x0000b4001d007a23 */ /* 0x002fe20000010802 */
[----:B---3--:R-:W-:-:S06]  /*123c0*/  F2FP.BF16.PACK_AB R16, R113, R114 ;  /* 0x000000727110723e */ /* 0x008fcc00000010ff */
[----:B------:R-:W-:Y:S08]  /*123d0*/  MUFU.EX2 R69, R164 ;  /* 0x000000a400457308 */ /* 0x000ff00000000800 */
[----:B------:R1:W-:Y:S02]  /*123e0*/  MUFU.EX2 R156, R0 ;  /* 0x00000000009c7308 */ /* 0x0003e40000000800 */
[----:B-1----:R-:W-:-:S06]  /*123f0*/  FFMA.FTZ R0, R32, c[0x0][0x2d0], -R2 ;  /* 0x0000b40020007a23 */ /* 0x002fcc0000010802 */
[----:B------:R1:W3:Y:S02]  /*12400*/  MUFU.EX2 R158, R0 ;  /* 0x00000000009e7308 */ /* 0x0002e40000000800 */
[----:B-1----:R-:W-:Y:S01]  /*12410*/  FFMA.FTZ R0, R33, c[0x0][0x2d0], -R2 ;  /* 0x0000b40021007a23 */ /* 0x002fe20000010802 */
[----:B---3--:R-:W-:-:S05]  /*12420*/  F2FP.BF16.PACK_AB R18, R158, R156 ;  /* 0x0000009c9e12723e */ /* 0x008fca00000010ff */
[----:B------:R1:W-:Y:S02]  /*12430*/  MUFU.EX2 R182, R0 ;  /* 0x0000000000b67308 */ /* 0x0003e40000000800 */
[----:B-1----:R-:W-:-:S06]  /*12440*/  FFMA.FTZ R0, R34, c[0x0][0x2d0], -R2 ;  /* 0x0000b40022007a23 */ /* 0x002fcc0000010802 */
[----:B------:R1:W-:Y:S02]  /*12450*/  MUFU.EX2 R217, R0 ;  /* 0x0000000000d97308 */ /* 0x0003e40000000800 */
[----:B-1----:R-:W-:-:S05]  /*12460*/  FMUL.FTZ R0, R68, c[0x0][0x2d0] ;  /* 0x0000b40044007a20 */ /* 0x002fca0000410000 */
[----:B------:R-:W-:-:S05]  /*12470*/  FSEL R0, R0, RZ, P0 ;  /* 0x000000ff00007208 */ /* 0x000fca0000000000 */
[--C-:B------:R-:W-:Y:S02]  /*12480*/  FFMA.FTZ R5, R9, c[0x0][0x2d0], -R0.reuse ;  /* 0x0000b40009057a23 */ /* 0x100fe40000010800 */
[--C-:B------:R-:W-:Y:S02]  /*12490*/  FFMA.FTZ R6, R31, c[0x0][0x2d0], -R0.reuse ;  /* 0x0000b4001f067a23 */ /* 0x100fe40000010800 */
[----:B------:R1:W-:Y:S01]  /*124a0*/  MUFU.EX2 R115, R5 ;  /* 0x0000000500737308 */ /* 0x0003e20000000800 */
[----:B------:R-:W3:Y:S01]  /*124b0*/  LDSM.16.MT88.4 R28, [R197+0x800] ;  /* 0x00080000c51c783b */ /* 0x000ee20000004200 */
[--C-:B------:R-:W-:Y:S02]  /*124c0*/  FFMA.FTZ R94, R72, c[0x0][0x2d0], -R0.reuse ;  /* 0x0000b400485e7a23 */ /* 0x100fe40000010800 */
[--C-:B------:R-:W-:Y:S02]  /*124d0*/  FFMA.FTZ R176, R61, c[0x0][0x2d0], -R0.reuse ;  /* 0x0000b4003db07a23 */ /* 0x100fe40000010800 */
[----:B------:R-:W-:-:S02]  /*124e0*/  FFMA.FTZ R175, R60, c[0x0][0x2d0], -R0 ;  /* 0x0000b4003caf7a23 */ /* 0x000fc40000010800 */
[----:B------:R-:W-:Y:S01]  /*124f0*/  MUFU.EX2 R213, R6 ;  /* 0x0000000600d57308 */ /* 0x000fe20000000800 */
[--C-:B------:R-:W-:Y:S02]  /*12500*/  FFMA.FTZ R174, R59, c[0x0][0x2d0], -R0.reuse ;  /* 0x0000b4003bae7a23 */ /* 0x100fe40000010800 */
[--C-:B------:R-:W-:Y:S02]  /*12510*/  FFMA.FTZ R173, R56, c[0x0][0x2d0], -R0.reuse ;  /* 0x0000b40038ad7a23 */ /* 0x100fe40000010800 */
[----:B-1----:R-:W-:-:S03]  /*12520*/  FFMA.FTZ R5, R10, c[0x0][0x2d0], -R0 ;  /* 0x0000b4000a057a23 */ /* 0x002fc60000010800 */
[----:B------:R-:W-:Y:S08]  /*12530*/  MUFU.EX2 R94, R94 ;  /* 0x0000005e005e7308 */ /* 0x000ff00000000800 */
[----:B------:R1:W4:Y:S02]  /*12540*/  MUFU.EX2 R112, R5 ;  /* 0x0000000500707308 */ /* 0x0003240000000800 */
[----:B-1----:R-:W-:Y:S01]  /*12550*/  FFMA.FTZ R5, R11, c[0x0][0x2d0], -R0 ;  /* 0x0000b4000b057a23 */ /* 0x002fe20000010800 */
[----:B----4-:R-:W-:Y:S01]  /*12560*/  F2FP.BF16.PACK_AB R17, R112, R115 ;  /* 0x000000737011723e */ /* 0x010fe200000010ff */
[----:B------:R-:W-:-:S04]  /*12570*/  FADD.FTZ R90, R115, R112 ;  /* 0x00000070735a7221 */ /* 0x000fc80000010000 */
[----:B------:R1:W-:Y:S02]  /*12580*/  MUFU.EX2 R181, R5 ;  /* 0x0000000500b57308 */ /* 0x0003e40000000800 */
[----:B-1----:R-:W-:Y:S01]  /*12590*/  FFMA.FTZ R5, R23, c[0x0][0x2d0], -R0 ;  /* 0x0000b40017057a23 */ /* 0x002fe20000010800 */
[----:B------:R-:W-:-:S05]  /*125a0*/  F2FP.BF16.PACK_AB R23, R162, R159 ;  /* 0x0000009fa217723e */ /* 0x000fca00000010ff */
[----:B------:R1:W4:Y:S02]  /*125b0*/  MUFU.EX2 R212, R5 ;  /* 0x0000000500d47308 */ /* 0x0003240000000800 */
[C---:B------:R-:W-:Y:S08]  /*125c0*/  HMMA.16816.F32.BF16 R8, R20.reuse, R48, RZ ;  /* 0x000000301408723c */ /* 0x040ff000000418ff */
[----:B-----5:R-:W-:Y:S01]  /*125d0*/  HMMA.16816.F32.BF16 R36, R20, R44, RZ ;  /* 0x0000002c1424723c */ /* 0x020fe200000418ff */
[----:B-1----:R-:W-:Y:S01]  /*125e0*/  FFMA.FTZ R5, R35, c[0x0][0x2d0], -R0 ;  /* 0x0000b40023057a23 */ /* 0x002fe20000010800 */
[----:B----4-:R-:W-:-:S03]  /*125f0*/  F2FP.BF16.PACK_AB R19, R212, R181 ;  /* 0x000000b5d413723e */ /* 0x010fc600000010ff */
[----:B------:R1:W4:Y:S04]  /*12600*/  MUFU.EX2 R214, R5 ;  /* 0x0000000500d67308 */ /* 0x0003280000000800 */
[----:B------:R-:W-:Y:S08]  /*12610*/  HMMA.16816.F32.BF16 R32, R16, R48, RZ ;  /* 0x000000301020723c */ /* 0x000ff000000418ff */
[----:B------:R-:W-:Y:S01]  /*12620*/  HMMA.16816.F32.BF16 R128, R12, R40, R8 ;  /* 0x000000280c80723c */ /* 0x000fe20000041808 */
[----:B-1----:R-:W-:-:S06]  /*12630*/  FFMA.FTZ R5, R52, c[0x0][0x2d0], -R0 ;  /* 0x0000b40034057a23 */ /* 0x002fcc0000010800 */
[----:B------:R-:W-:Y:S01]  /*12640*/  F2FP.BF16.PACK_AB R8, R217, R182 ;  /* 0x000000b6d908723e */ /* 0x000fe200000010ff */
[----:B------:R1:W-:Y:S01]  /*12650*/  MUFU.EX2 R218, R5 ;  /* 0x0000000500da7308 */ /* 0x0003e20000000800 */
[----:B------:R-:W-:Y:S01]  /*12660*/  F2FP.BF16.PACK_AB R10, R227, R219 ;  /* 0x000000dbe30a723e */ /* 0x000fe200000010ff */
[----:B------:R-:W-:Y:S01]  /*12670*/  HMMA.16816.F32.BF16 R24, R16, R44, RZ ;  /* 0x0000002c1018723c */ /* 0x000fe200000418ff */
[----:B----4-:R-:W-:-:S07]  /*12680*/  F2FP.BF16.PACK_AB R9, R214, R213 ;  /* 0x000000d5d609723e */ /* 0x010fce00000010ff */
[----:B---3--:R-:W-:Y:S01]  /*12690*/  HMMA.16816.F32.BF16 R140, R12, R28, R36 ;  /* 0x0000001c0c8c723c */ /* 0x008fe20000041824 */
[----:B------:R-:W-:Y:S01]  /*126a0*/  LDSM.16.MT88.4 R36, [R194+0x800] ;  /* 0x00080000c224783b */ /* 0x000fe20000004200 */
[----:B-1----:R-:W-:-:S04]  /*126b0*/  FFMA.FTZ R5, R53, c[0x0][0x2d0], -R0 ;  /* 0x0000b40035057a23 */ /* 0x002fc80000010800 */
        /* <DEDUP_REMOVED lines=8> */
[----:B------:R-:W-:Y:S01]  /*12740*/  MUFU.EX2 R188, R41 ;  /* 0x0000002900bc7308 */ /* 0x000fe20000000800 */
[----:B------:R-:W-:-:S02]  /*12750*/  FFMA.FTZ R151, R73, c[0x0][0x2d0], -R0 ;  /* 0x0000b40049977a23 */ /* 0x000fc40000010800 */
[--C-:B------:R-:W-:Y:S02]  /*12760*/  FFMA.FTZ R29, R57, c[0x0][0x2d0], -R0.reuse ;  /* 0x0000b400391d7a23 */ /* 0x100fe40000010800 */
[--C-:B------:R-:W-:Y:S02]  /*12770*/  FFMA.FTZ R28, R58, c[0x0][0x2d0], -R0.reuse ;  /* 0x0000b4003a1c7a23 */ /* 0x100fe40000010800 */
[--C-:B------:R-:W-:Y:S01]  /*12780*/  FFMA.FTZ R93, R63, c[0x0][0x2d0], -R0.reuse ;  /* 0x0000b4003f5d7a23 */ /* 0x100fe20000010800 */
[----:B------:R-:W-:Y:S01]  /*12790*/  MUFU.EX2 R190, R40 ;  /* 0x0000002800be7308 */ /* 0x000fe20000000800 */
[----:B------:R-:W-:Y:S02]  /*127a0*/  FFMA.FTZ R91, R62, c[0x0][0x2d0], -R0 ;  /* 0x0000b4003e5b7a23 */ /* 0x000fe40000010800 */
[----:B------:R-:W-:-:S04]  /*127b0*/  FADD.FTZ R2, R159, R2 ;  /* 0x000000029f027221 */ /* 0x000fc80000010000 */
[----:B------:R-:W-:Y:S01]  /*127c0*/  FADD.FTZ R76, R162, R2 ;  /* 0x00000002a24c7221 */ /* 0x000fe20000010000 */
[----:B------:R-:W-:Y:S01]  /*127d0*/  MUFU.EX2 R159, R84 ;  /* 0x00000054009f7308 */ /* 0x000fe20000000800 */
[----:B------:R-:W-:-:S04]  /*127e0*/  FADD.FTZ R2, R184, R77 ;  /* 0x0000004db8027221 */ /* 0x000fc80000010000 */
[----:B------:R-:W-:-:S03]  /*127f0*/  FADD.FTZ R2, R222, R2 ;  /* 0x00000002de027221 */ /* 0x000fc60000010000 */
[----:B------:R-:W3:Y:S01]  /*12800*/  MUFU.EX2 R162, R67 ;  /* 0x0000004300a27308 */ /* 0x000ee20000000800 */
[----:B------:R-:W-:Y:S01]  /*12810*/  FADD.FTZ R2, R224, R2 ;  /* 0x00000002e0027221 */ /* 0x000fe20000010000 */
[----:B-1----:R-:W-:Y:S03]  /*12820*/  HMMA.16816.F32.BF16 R24, R20, R32, RZ ;  /* 0x000000201418723c */ /* 0x002fe600000418ff */
[----:B------:R-:W-:-:S03]  /*12830*/  FADD.FTZ R2, R226, R2 ;  /* 0x00000002e2027221 */ /* 0x000fc60000010000 */
[----:B------:R-:W-:Y:S01]  /*12840*/  MUFU.EX2 R187, R29 ;  /* 0x0000001d00bb7308 */ /* 0x000fe20000000800 */
[----:B------:R-:W-:Y:S01]  /*12850*/  FADD.FTZ R2, R70, R2 ;  /* 0x0000000246027221 */ /* 0x000fe20000010000 */
[----:B------:R-:W-:Y:S03]  /*12860*/  HMMA.16816.F32.BF16 R4, R16, R32, RZ ;  /* 0x000000201004723c */ /* 0x000fe600000418ff */
[----:B------:R-:W-:-:S03]  /*12870*/  FADD.FTZ R2, R161, R2 ;  /* 0x00000002a1027221 */ /* 0x000fc60000010000 */
[----:B------:R-:W-:Y:S01]  /*12880*/  MUFU.EX2 R189, R28 ;  /* 0x0000001c00bd7308 */ /* 0x000fe20000000800 */
[----:B---3--:R-:W-:-:S04]  /*12890*/  FADD.FTZ R2, R162, R2 ;  /* 0x00000002a2027221 */ /* 0x008fc80000010000 */
[----:B------:R-:W-:-:S03]  /*128a0*/  FADD.FTZ R2, R211, R2 ;  /* 0x00000002d3027221 */ /* 0x000fc60000010000 */
[----:B------:R-:W-:Y:S02]  /*128b0*/  MUFU.EX2 R184, R148 ;  /* 0x0000009400b87308 */ /* 0x000fe40000000800 */
[-C--:B------:R-:W-:Y:S01]  /*128c0*/  HMMA.16816.F32.BF16 R120, R12, R36.reuse, R24 ;  /* 0x000000240c78723c */ /* 0x080fe20000041818 */
[----:B------:R-:W1:Y:S05]  /*128d0*/  LDSM.16.MT88.4 R24, [R196] ;  /* 0x00000000c418783b */ /* 0x000e6a0000004200 */
[----:B------:R-:W-:Y:S02]  /*128e0*/  MUFU.EX2 R84, R151 ;  /* 0x0000009700547308 */ /* 0x000fe40000000800 */
[----:B------:R-:W-:Y:S06]  /*128f0*/  HMMA.16816.F32.BF16 R116, R8, R36, R4 ;  /* 0x000000240874723c */ /* 0x000fec0000041804 */
[----:B------:R-:W-:Y:S01]  /*12900*/  MUFU.EX2 R93, R93 ;  /* 0x0000005d005d7308 */ /* 0x000fe20000000800 */
[----:B------:R-:W-:-:S02]  /*12910*/  FADD.FTZ R4, R114, R113 ;  /* 0x0000007172047221 */ /* 0x000fc40000010000 */
[--C-:B------:R-:W-:Y:S02]  /*12920*/  FFMA.FTZ R37, R54, c[0x0][0x2d0], -R0.reuse ;  /* 0x0000b40036257a23 */ /* 0x100fe40000010800 */
[----:B------:R-:W-:-:S03]  /*12930*/  FFMA.FTZ R36, R55, c[0x0][0x2d0], -R0 ;  /* 0x0000b40037247a23 */ /* 0x000fc60000010800 */
        /* <DEDUP_REMOVED lines=14> */
[----:B------:R-:W-:Y:S04]  /*12a20*/  MUFU.EX2 R183, R150 ;  /* 0x0000009600b77308 */ /* 0x000fe80000000800 */
[----:B---3--:R-:W-:Y:S01]  /*12a30*/  HMMA.16816.F32.BF16 R108, R8, R4, R52 ;  /* 0x00000004086c723c */ /* 0x008fe20000041834 */
[----:B-1----:R-:W-:-:S03]  /*12a40*/  FADD.FTZ R0, R25, R0 ;  /* 0x0000000019007221 */ /* 0x002fc60000010000 */
[----:B------:R-:W-:Y:S01]  /*12a50*/  MUFU.EX2 R71, R170 ;  /* 0x000000aa00477308 */ /* 0x000fe20000000800 */
[----:B------:R-:W-:-:S03]  /*12a60*/  FADD.FTZ R0, R159, R0 ;  /* 0x000000009f007221 */ /* 0x000fc60000010000 */
[----:B------:R-:W-:Y:S01]  /*12a70*/  HMMA.16816.F32.BF16 R52, R16, R50, RZ ;  /* 0x000000321034723c */ /* 0x000fe200000418ff */
[----:B------:R-:W-:-:S04]  /*12a80*/  FADD.FTZ R0, R160, R0 ;  /* 0x00000000a0007221 */ /* 0x000fc80000010000 */
[----:B------:R-:W-:-:S03]  /*12a90*/  FADD.FTZ R0, R191, R0 ;  /* 0x00000000bf007221 */ /* 0x000fc60000010000 */
[----:B------:R-:W-:Y:S07]  /*12aa0*/  HMMA.16816.F32.BF16 R112, R12, R4, R56 ;  /* 0x000000040c70723c */ /* 0x000fee0000041838 */
[----:B------:R-:W-:Y:S01]  /*12ab0*/  F2FP.BF16.PACK_AB R4, R158, R156 ;  /* 0x0000009c9e04723e */ /* 0x000fe200000010ff */
[----:B------:R-:W-:Y:S08]  /*12ac0*/  HMMA.16816.F32.BF16 R48, R20, R50, RZ ;  /* 0x000000321430723c */ /* 0x000ff000000418ff */
        /* <DEDUP_REMOVED lines=14> */
[C---:B------:R-:W-:Y:S01]  /*12bb0*/  HMMA.16816.F32.BF16 R72, R8.reuse, R38, R52 ;  /* 0x000000260848723c */ /* 0x040fe20000041834 */
[----:B------:R-:W-:Y:S01]  /*12bc0*/  MUFU.EX2 R27, R167 ;  /* 0x000000a7001b7308 */ /* 0x000fe20000000800 */
[----:B---3--:R-:W-:Y:S11]  /*12bd0*/  F2FP.BF16.PACK_AB R5, R157, R26 ;  /* 0x0000001a9d05723e */ /* 0x008ff600000010ff */
[----:B------:R-:W-:Y:S03]  /*12be0*/  @!UPT UIADD3 URZ, URZ, URZ, URZ ;  /* 0x0000003f3f3ff290 */ /* 0x000fe6000fffe03f */
[----:B------:R-:W-:Y:S07]  /*12bf0*/  HMMA.16816.F32.BF16 R80, R8, R6, R16 ;  /* 0x000000060850723c */ /* 0x000fee0000041810 */
        /* <DEDUP_REMOVED lines=13> */
[----:B------:R-:W-:Y:S01]  /*12cd0*/  MUFU.EX2 R181, R145 ;  /* 0x0000009100b57308 */ /* 0x000fe20000000800 */
[----:B------:R-:W-:Y:S02]  /*12ce0*/  IADD3 R214, R230, -0x2, RZ ;  /* 0xfffffffee6d67810 */ /* 0x000fe40007ffe0ff */
        /* <DEDUP_REMOVED lines=9> */
[----:B------:R-:W-:Y:S01]  /*12d80*/  HMMA.16816.F32.BF16 R56, R8, R14, R48 ;  /* 0x0000000e0838723c */ /* 0x000fe20000041830 */
[----:B------:R-:W1:Y:S01]  /*12d90*/  LDSM.16.MT88.4 R12, [R197+0x1000] ;  /* 0x00100000c50c783b */ /* 0x000e620000004200 */
[----:B------:R-:W-:Y:S01]  /*12da0*/  MUFU.EX2 R25, R177 ;  /* 0x000000b100197308 */ /* 0x000fe20000000800 */
[----:B------:R-:W-:-:S04]  /*12db0*/  FADD.FTZ R3, R189, R3 ;  /* 0x00000003bd037221 */ /* 0x000fc80000010000 */
[----:B------:R-:W-:-:S03]  /*12dc0*/  FADD.FTZ R3, R84, R3 ;  /* 0x0000000354037221 */ /* 0x000fc60000010000 */
[----:B------:R-:W-:Y:S01]  /*12dd0*/  MUFU.EX2 R26, R173 ;  /* 0x000000ad001a7308 */ /* 0x000fe20000000800 */
[----:B------:R-:W-:-:S04]  /*12de0*/  FADD.FTZ R3, R94, R3 ;  /* 0x000000035e037221 */ /* 0x000fc80000010000 */
[----:B------:R-:W-:Y:S01]  /*12df0*/  FADD.FTZ R3, R93, R3 ;  /* 0x000000035d037221 */ /* 0x000fe20000010000 */
[-C--:B-1----:R-:W-:Y:S08]  /*12e00*/  HMMA.16816.F32.BF16 R52, R8, R12.reuse, R140 ;  /* 0x0000000c0834723c */ /* 0x082ff0000004188c */
[C---:B------:R-:W-:Y:S08]  /*12e10*/  HMMA.16816.F32.BF16 R100, R4.reuse, R12, R136 ;  /* 0x0000000c0464723c */ /* 0x040ff00000041888 */
[-C--:B------:R-:W-:Y:S08]  /*12e20*/  HMMA.16816.F32.BF16 R96, R4, R14.reuse, R60 ;  /* 0x0000000e0460723c */ /* 0x080ff0000004183c */
[C---:B------:R-:W-:Y:S01]  /*12e30*/  HMMA.16816.F32.BF16 R48, R8.reuse, R14, R44 ;  /* 0x0000000e0830723c */ /* 0x040fe2000004182c */
[----:B------:R-:W1:Y:S07]  /*12e40*/  LDSM.16.MT88.4 R12, [R194+0x1000] ;  /* 0x00100000c20c783b */ /* 0x000e6e0000004200 */
[-C--:B-1----:R-:W-:Y:S01]  /*12e50*/  HMMA.16816.F32.BF16 R44, R8, R12.reuse, R120 ;  /* 0x0000000c082c723c */ /* 0x082fe20000041878 */
[----:B------:R-:W-:Y:S07]  /*12e60*/  LDSM.16.MT88.4 R120, [R193+0x2000] ;  /* 0x00200000c178783b */ /* 0x000fee0000004200 */
[C---:B------:R-:W-:Y:S08]  /*12e70*/  HMMA.16816.F32.BF16 R76, R4.reuse, R12, R116 ;  /* 0x0000000c044c723c */ /* 0x040ff00000041874 */
[-C--:B------:R-:W-:Y:S08]  /*12e80*/  HMMA.16816.F32.BF16 R72, R4, R14.reuse, R72 ;  /* 0x0000000e0448723c */ /* 0x080ff00000041848 */
[----:B------:R-:W-:Y:S01]  /*12e90*/  HMMA.16816.F32.BF16 R32, R8, R14, R32 ;  /* 0x0000000e0820723c */ /* 0x000fe20000041820 */
[----:B------:R-:W1:Y:S07]  /*12ea0*/  LDSM.16.MT88.4 R12, [R196+0x1000] ;  /* 0x00100000c40c783b */ /* 0x000e6e0000004200 */
[C---:B-1----:R-:W-:Y:S01]  /*12eb0*/  HMMA.16816.F32.BF16 R60, R4.reuse, R12, R108 ;  /* 0x0000000c043c723c */ /* 0x042fe2000004186c */
[----:B------:R-:W1:Y:S07]  /*12ec0*/  MUFU.EX2 R109, R149 ;  /* 0x00000095006d7308 */ /* 0x000e6e0000000800 */
[----:B------:R-:W-:Y:S01]  /*12ed0*/  HMMA.16816.F32.BF16 R40, R4, R14, R80 ;  /* 0x0000000e0428723c */ /* 0x000fe20000041850 */
[----:B------:R-:W3:Y:S06]  /*12ee0*/  MUFU.EX2 R108, R92 ;  /* 0x0000005c006c7308 */ /* 0x000eec0000000800 */
[----:B------:R-:W-:Y:S01]  /*12ef0*/  FADD.FTZ R4, R217, R16 ;  /* 0x00000010d9047221 */ /* 0x000fe20000010000 */
[C---:B------:R-:W-:Y:S01]  /*12f00*/  HMMA.16816.F32.BF16 R36, R8.reuse, R12, R112 ;  /* 0x0000000c0824723c */ /* 0x040fe20000041870 */
[----:B------:R-:W4:Y:S01]  /*12f10*/  LDSM.16.MT88.4 R16, [R197+0x1800] ;  /* 0x00180000c510783b */ /* 0x000f220000004200 */
[----:B------:R-:W-:Y:S01]  /*12f20*/  MUFU.EX2 R92, R154 ;  /* 0x0000009a005c7308 */ /* 0x000fe20000000800 */
[----:B------:R-:W-:Y:S01]  /*12f30*/  FADD.FTZ R24, R219, R4 ;  /* 0x00000004db187221 */ /* 0x000fe20000010000 */
[----:B-1----:R-:W-:Y:S01]  /*12f40*/  F2FP.BF16.PACK_AB R4, R184, R109 ;  /* 0x0000006db804723e */ /* 0x002fe200000010ff */
[----:B------:R-:W-:Y:S01]  /*12f50*/  LDSM.16.MT88.4 R112, [R197+0x2000] ;  /* 0x00200000c570783b */ /* 0x000fe20000004200 */
[----:B------:R-:W-:Y:S01]  /*12f60*/  F2FP.BF16.PACK_AB R6, R186, R185 ;  /* 0x000000b9ba06723e */ /* 0x000fe200000010ff */
[----:B------:R-:W-:Y:S01]  /*12f70*/  FADD.FTZ R24, R227, R24 ;  /* 0x00000018e3187221 */ /* 0x000fe20000010000 */
[----:B------:R-:W-:Y:S01]  /*12f80*/  HMMA.16816.F32.BF16 R28, R8, R14, R20 ;  /* 0x0000000e081c723c */ /* 0x000fe20000041814 */
[----:B------:R-:W1:Y:S01]  /*12f90*/  LDSM.16.MT88.4 R20, [R193+0x1800] ;  /* 0x00180000c114783b */ /* 0x000e620000004200 */
[----:B---3--:R-:W-:Y:S01]  /*12fa0*/  F2FP.BF16.PACK_AB R5, R182, R108 ;  /* 0x0000006cb605723e */ /* 0x008fe200000010ff */
[----:B------:R-:W3:Y:S01]  /*12fb0*/  MUFU.EX2 R81, R166 ;  /* 0x000000a600517308 */ /* 0x000ee20000000800 */
[----:B------:R-:W-:Y:S01]  /*12fc0*/  F2FP.BF16.PACK_AB R7, R183, R181 ;  /* 0x000000b5b707723e */ /* 0x000fe200000010ff */
[----:B------:R-:W5:Y:S04]  /*12fd0*/  LDSM.16.MT88.4 R12, [R194+0x1800] ;  /* 0x00180000c20c783b */ /* 0x000f680000004200 */
[----:B------:R-:W2:Y:S02]  /*12fe0*/  LDSM.16.MT88.4 R8, [R196+0x1800] ;  /* 0x00180000c408783b */ /* 0x000ea40000004200 */
[----:B------:R-:W-:Y:S08]  /*12ff0*/  MUFU.EX2 R82, R169 ;  /* 0x000000a900527308 */ /* 0x000ff00000000800 */
[----:B------:R-:W4:Y:S01]  /*13000*/  MUFU.EX2 R83, R168 ;  /* 0x000000a800537308 */ /* 0x000f220000000800 */
[----:B---3--:R-:W-:-:S07]  /*13010*/  F2FP.BF16.PACK_AB R160, R71, R81 ;  /* 0x0000005147a0723e */ /* 0x008fce00000010ff */
[----:B------:R-:W3:Y:S01]  /*13020*/  MUFU.EX2 R80, R163 ;  /* 0x000000a300507308 */ /* 0x000ee20000000800 */
[----:B----4-:R-:W-:Y:S01]  /*13030*/  HMMA.16816.F32.BF16 R52, R4, R16, R52 ;  /* 0x000000100434723c */ /* 0x010fe20000041834 */
[----:B------:R-:W-:-:S07]  /*13040*/  F2FP.BF16.PACK_AB R162, R83, R82 ;  /* 0x0000005253a2723e */ /* 0x000fce00000010ff */
[----:B-1----:R-:W-:Y:S01]  /*13050*/  HMMA.16816.F32.BF16 R64, R4, R20, R64 ;  /* 0x000000140440723c */ /* 0x002fe20000041840 */
[----:B---3--:R-:W-:Y:S02]  /*13060*/  F2FP.BF16.PACK_AB R161, R80, R69 ;  /* 0x0000004550a1723e */ /* 0x008fe400000010ff */
[----:B------:R-:W-:-:S05]  /*13070*/  F2FP.BF16.PACK_AB R163, R70, R27 ;  /* 0x0000001b46a3723e */ /* 0x000fca00000010ff */
[C---:B------:R-:W-:Y:S08]  /*13080*/  HMMA.16816.F32.BF16 R56, R4.reuse, R22, R56 ;  /* 0x000000160438723c */ /* 0x040ff00000041838 */
[C---:B------:R-:W-:Y:S08]  /*13090*/  HMMA.16816.F32.BF16 R48, R4.reuse, R18, R48 ;  /* 0x000000120430723c */ /* 0x040ff00000041830 */
[C---:B-----5:R-:W-:Y:S08]  /*130a0*/  HMMA.16816.F32.BF16 R44, R4.reuse, R12, R44 ;  /* 0x0000000c042c723c */ /* 0x060ff0000004182c */
[C---:B------:R-:W-:Y:S08]  /*130b0*/  HMMA.16816.F32.BF16 R32, R4.reuse, R14, R32 ;  /* 0x0000000e0420723c */ /* 0x040ff00000041820 */
[C---:B--2---:R-:W-:Y:S08]  /*130c0*/  HMMA.16816.F32.BF16 R36, R4.reuse, R8, R36 ;  /* 0x000000080424723c */ /* 0x044ff00000041824 */
[----:B------:R-:W-:Y:S07]  /*130d0*/  HMMA.16816.F32.BF16 R28, R4, R10, R28 ;  /* 0x0000000a041c723c */ /* 0x000fee000004181c */
[----:B------:R-:W-:Y:S01]  /*130e0*/  F2FP.BF16.PACK_AB R4, R92, R90 ;  /* 0x0000005a5c04723e */ /* 0x000fe200000010ff */
[----:B------:R-:W-:Y:S01]  /*130f0*/  HMMA.16816.F32.BF16 R140, R160, R112, R52 ;  /* 0x00000070a08c723c */ /* 0x000fe20000041834 */
[----:B------:R-:W-:-:S02]  /*13100*/  F2FP.BF16.PACK_AB R6, R171, R165 ;  /* 0x000000a5ab06723e */ /* 0x000fc400000010ff */
[----:B------:R-:W-:Y:S02]  /*13110*/  F2FP.BF16.PACK_AB R5, R94, R84 ;  /* 0x000000545e05723e */ /* 0x000fe400000010ff */
[----:B------:R-:W-:-:S03]  /*13120*/  F2FP.BF16.PACK_AB R7, R91, R93 ;  /* 0x0000005d5b07723e */ /* 0x000fc600000010ff */
[----:B------:R-:W-:Y:S08]  /*13130*/  HMMA.16816.F32.BF16 R144, R160, R114, R48 ;  /* 0x00000072a090723c */ /* 0x000ff00000041830 */
[C---:B------:R-:W-:Y:S08]  /*13140*/  HMMA.16816.F32.BF16 R128, R4.reuse, R20, R128 ;  /* 0x000000140480723c */ /* 0x040ff00000041880 */
[C---:B------:R-:W-:Y:S08]  /*13150*/  HMMA.16816.F32.BF16 R100, R4.reuse, R16, R100 ;  /* 0x000000100464723c */ /* 0x040ff00000041864 */
[C---:B------:R-:W-:Y:S01]  /*13160*/  HMMA.16816.F32.BF16 R20, R4.reuse, R22, R104 ;  /* 0x000000160414723c */ /* 0x040fe20000041868 */
[----:B------:R-:W1:Y:S07]  /*13170*/  LDSM.16.MT88.4 R104, [R194+0x2000] ;  /* 0x00200000c268783b */ /* 0x000e6e0000004200 */
[C---:B------:R-:W-:Y:S08]  /*13180*/  HMMA.16816.F32.BF16 R16, R4.reuse, R18, R96 ;  /* 0x000000120410723c */ /* 0x040ff00000041860 */
[C---:B------:R-:W-:Y:S01]  /*13190*/  HMMA.16816.F32.BF16 R76, R4.reuse, R12, R76 ;  /* 0x0000000c044c723c */ /* 0x040fe2000004184c */
[----:B------:R-:W-:Y:S07]  /*131a0*/  MUFU.EX2 R13, R179 ;  /* 0x000000b3000d7308 */ /* 0x000fee0000000800 */
[C---:B------:R-:W-:Y:S01]  /*131b0*/  HMMA.16816.F32.BF16 R72, R4.reuse, R14, R72 ;  /* 0x0000000e0448723c */ /* 0x040fe20000041848 */
[----:B------:R-:W2:Y:S07]  /*131c0*/  MUFU.EX2 R15, R178 ;  /* 0x000000b2000f7308 */ /* 0x000eae0000000800 */
[C---:B------:R-:W-:Y:S01]  /*131d0*/  HMMA.16816.F32.BF16 R60, R4.reuse, R8, R60 ;  /* 0x00000008043c723c */ /* 0x040fe2000004183c */
[----:B------:R-:W-:Y:S07]  /*131e0*/  MUFU.EX2 R12, R176 ;  /* 0x000000b0000c7308 */ /* 0x000fee0000000800 */
[----:B------:R-:W-:Y:S01]  /*131f0*/  HMMA.16816.F32.BF16 R40, R4, R10, R40 ;  /* 0x0000000a0428723c */ /* 0x000fe20000041828 */
[----:B------:R-:W3:Y:S01]  /*13200*/  LDSM.16.MT88.4 R8, [R196+0x2000] ;  /* 0x00200000c408783b */ /* 0x000ee20000004200 */
[----:B------:R-:W4:Y:S01]  /*13210*/  MUFU.EX2 R7, R180 ;  /* 0x000000b400077308 */ /* 0x000f220000000800 */
[----:B--2---:R-:W-:-:S04]  /*13220*/  F2FP.BF16.PACK_AB R98, R25, R15 ;  /* 0x0000000f1962723e */ /* 0x004fc800000010ff */
[----:B------:R-:W-:Y:S01]  /*13230*/  FADD.FTZ R4, R156, R24 ;  /* 0x000000189c047221 */ /* 0x000fe20000010000 */
[----:B------:R-:W-:Y:S01]  /*13240*/  HMMA.16816.F32.BF16 R132, R160, R120, R64 ;  /* 0x00000078a084723c */ /* 0x000fe20000041840 */
[----:B------:R-:W-:Y:S01]  /*13250*/  FADD.FTZ R5, R109, R2 ;  /* 0x000000026d057221 */ /* 0x000fe20000010000 */
[----:B------:R-:W2:Y:S01]  /*13260*/  MUFU.EX2 R14, R175 ;  /* 0x000000af000e7308 */ /* 0x000ea20000000800 */
[----:B------:R-:W-:Y:S02]  /*13270*/  FADD.FTZ R4, R158, R4 ;  /* 0x000000049e047221 */ /* 0x000fe40000010000 */
[----:B------:R-:W-:-:S03]  /*13280*/  @P1 IMAD.HI.U32 R2, R231, c[0x0][0x2c8], RZ ;  /* 0x0000b200e7021a27 */ /* 0x000fc600078e00ff */
[C---:B------:R-:W-:Y:S01]  /*13290*/  HMMA.16816.F32.BF16 R136, R160.reuse, R122, R56 ;  /* 0x0000007aa088723c */ /* 0x040fe20000041838 */
[----:B------:R-:W-:Y:S01]  /*132a0*/  FADD.FTZ R4, R188, R4 ;  /* 0x00000004bc047221 */ /* 0x000fe20000010000 */
[----:B------:R-:W5:Y:S01]  /*132b0*/  MUFU.EX2 R24, R174 ;  /* 0x000000ae00187308 */ /* 0x000f620000000800 */
[----:B------:R-:W-:Y:S01]  /*132c0*/  FADD.FTZ R6, R108, R0 ;  /* 0x000000006c067221 */ /* 0x000fe20000010000 */
[----:B------:R-:W-:Y:S01]  /*132d0*/  MOV R0, R231 ;  /* 0x000000e700007202 */ /* 0x000fe20000000f00 */
[----:B------:R-:W-:Y:S01]  /*132e0*/  FADD.FTZ R4, R190, R4 ;  /* 0x00000004be047221 */ /* 0x000fe20000010000 */
[----:B------:R-:W-:Y:S01]  /*132f0*/  @P1 SHF.R.U32.HI R0, RZ, c[0x0][0x2cc], R2 ;  /* 0x0000b300ff001a19 */ /* 0x000fe20000011602 */
[----:B------:R-:W-:Y:S01]  /*13300*/  FADD.FTZ R5, R184, R5 ;  /* 0x00000005b8057221 */ /* 0x000fe20000010000 */
[----:B----4-:R-:W-:Y:S01]  /*13310*/  F2FP.BF16.PACK_AB R96, R13, R7 ;  /* 0x000000070d60723e */ /* 0x010fe200000010ff */
[----:B------:R-:W-:Y:S01]  /*13320*/  FADD.FTZ R6, R182, R6 ;  /* 0x00000006b6067221 */ /* 0x000fe20000010000 */
[----:B------:R-:W-:Y:S01]  /*13330*/  IADD3 R2, R229, R0, RZ ;  /* 0x00000000e5027210 */ /* 0x000fe20007ffe0ff */
[----:B------:R-:W-:Y:S01]  /*13340*/  FADD.FTZ R0, R90, R4 ;  /* 0x000000045a007221 */ /* 0x000fe20000010000 */
[----:B--2---:R-:W-:Y:S01]  /*13350*/  F2FP.BF16.PACK_AB R97, R14, R12 ;  /* 0x0000000c0e61723e */ /* 0x004fe200000010ff */
[----:B------:R-:W-:Y:S01]  /*13360*/  FADD.FTZ R5, R185, R5 ;  /* 0x00000005b9057221 */ /* 0x000fe20000010000 */
[----:B-1----:R-:W-:Y:S01]  /*13370*/  HMMA.16816.F32.BF16 R148, R160, R104, R44 ;  /* 0x00000068a094723c */ /* 0x002fe2000004182c */
[----:B------:R-:W-:-:S02]  /*13380*/  FADD.FTZ R0, R92, R0 ;  /* 0x000000005c007221 */ /* 0x000fc40000010000 */
[----:B------:R-:W-:Y:S01]  /*13390*/  FADD.FTZ R6, R181, R6 ;  /* 0x00000006b5067221 */ /* 0x000fe20000010000 */
[----:B-----5:R-:W-:Y:S01]  /*133a0*/  F2FP.BF16.PACK_AB R99, R26, R24 ;  /* 0x000000181a63723e */ /* 0x020fe200000010ff */
        /* <DEDUP_REMOVED lines=16> */
[----:B------:R-:W-:Y:S01]  /*134b0*/  MOV R16, c[0x0][0x32c] ;  /* 0x0000cb0000107a02 */ /* 0x000fe20000000f00 */
[----:B------:R-:W-:Y:S01]  /*134c0*/  HMMA.16816.F32.BF16 R128, R96, R120, R128 ;  /* 0x000000786080723c */ /* 0x000fe20000041880 */
[----:B------:R-:W-:Y:S02]  /*134d0*/  FADD.FTZ R0, R82, R5 ;  /* 0x0000000552007221 */ /* 0x000fe40000010000 */
[----:B------:R-:W-:Y:S01]  /*134e0*/  ISETP.GE.AND P0, PT, R16, 0x1, PT ;  /* 0x000000011000780c */ /* 0x000fe20003f06270 */
[----:B------:R-:W-:Y:S02]  /*134f0*/  FADD.FTZ R3, R24, R3 ;  /* 0x0000000318037221 */ /* 0x000fe40000010000 */
[----:B------:R-:W-:-:S02]  /*13500*/  FADD.FTZ R5, R27, R6 ;  /* 0x000000061b057221 */ /* 0x000fc40000010000 */
[----:B------:R-:W-:Y:S01]  /*13510*/  HMMA.16816.F32.BF16 R108, R96, R104, R76 ;  /* 0x00000068606c723c */ /* 0x000fe2000004184c */
[----:B------:R-:W-:Y:S02]  /*13520*/  FADD.FTZ R4, R15, R4 ;  /* 0x000000040f047221 */ /* 0x000fe40000010000 */
[----:B------:R-:W-:Y:S01]  /*13530*/  FADD.FTZ R247, R26, R3 ;  /* 0x000000031af77221 */ /* 0x000fe20000010000 */
[----:B------:R-:W-:Y:S01]  /*13540*/  IADD3 R3, R2, c[0x0][0x328], RZ ;  /* 0x0000ca0002037a10 */ /* 0x000fe20007ffe0ff */
[----:B------:R-:W-:Y:S02]  /*13550*/  FADD.FTZ R229, R83, R0 ;  /* 0x0000000053e57221 */ /* 0x000fe40000010000 */
[----:B------:R-:W-:Y:S01]  /*13560*/  FADD.FTZ R227, R70, R5 ;  /* 0x0000000546e37221 */ /* 0x000fe20000010000 */
[----:B---3--:R-:W-:Y:S01]  /*13570*/  HMMA.16816.F32.BF16 R156, R160, R8, R36 ;  /* 0x00000008a09c723c */ /* 0x008fe20000041824 */
[----:B------:R-:W-:-:S07]  /*13580*/  FADD.FTZ R246, R25, R4 ;  /* 0x0000000419f67221 */ /* 0x000fce0000010000 */
[C---:B------:R-:W-:Y:S08]  /*13590*/  HMMA.16816.F32.BF16 R120, R96.reuse, R122, R20 ;  /* 0x0000007a6078723c */ /* 0x040ff00000041814 */
[C---:B------:R-:W-:Y:S08]  /*135a0*/  HMMA.16816.F32.BF16 R104, R96.reuse, R106, R72 ;  /* 0x0000006a6068723c */ /* 0x040ff00000041848 */
[----:B------:R-:W-:Y:S08]  /*135b0*/  HMMA.16816.F32.BF16 R100, R96, R8, R60 ;  /* 0x000000086064723c */ /* 0x000ff0000004183c */
[-C--:B------:R-:W-:Y:S08]  /*135c0*/  HMMA.16816.F32.BF16 R160, R160, R10.reuse, R28 ;  /* 0x0000000aa0a0723c */ /* 0x080ff0000004181c */
        /* <DEDUP_REMOVED lines=13> */
.L_x_1060:
[----:B------:R-:W-:-:S04]  /*136a0*/  MOV R2, 0x1 ;  /* 0x0000000100027802 */ /* 0x000fc80000000f00 */
[----:B------:R-:W-:-:S13]  /*136b0*/  ISETP.NE.AND P0, PT, R2, c[0x0][0x32c], PT ;  /* 0x0000cb0002007a0c */ /* 0x000fda0003f05270 */
[----:B------:R-:W-:-:S05]  /*136c0*/  @P0 IMAD.HI.U32 R2, R0, c[0x0][0x330], RZ ;  /* 0x0000cc0000020a27 */ /* 0x000fca00078e00ff */
[----:B------:R-:W-:Y:S02]  /*136d0*/  @P0 SHF.R.U32.HI R0, RZ, c[0x0][0x334], R2 ;  /* 0x0000cd00ff000a19 */ /* 0x000fe40000011602 */
.L_x_1061:
[----:B------:R-:W-:Y:S05]  /*136e0*/  BSYNC B0 ;  /* 0x0000000000007941 */ /* 0x000fea0003800000 */
.L_x_1059:
[----:B------:R-:W-:-:S05]  /*136f0*/  MOV R2, c[0x0][0x32c] ;  /* 0x0000cb0000027a02 */ /* 0x000fca0000000f00 */
[----:B------:R-:W-:-:S05]  /*13700*/  IMAD R0, R0, R2, c[0x0][0x32c] ;  /* 0x0000cb0000007624 */ /* 0x000fca00078e0202 */
[----:B------:R-:W-:-:S04]  /*13710*/  IMNMX R3, R3, R0, PT ;  /* 0x0000000003037217 */ /* 0x000fc80003800200 */
.L_x_1058:
[----:B------:R-:W2:Y:S01]  /*13720*/  LDL R2, [R1+0x14] ;  /* 0x0000140001027983 */ /* 0x000ea20000100800 */
        /* <DEDUP_REMOVED lines=10> */
.L_x_1093:
        /* <DEDUP_REMOVED lines=24> */
[----:B------:R-:W2:Y:S04]  /*13950*/  LDL.64 R6, [R1+0x20] ;  /* 0x0000200001067983 */ /* 0x000ea80000100a00 */
[----:B------:R-:W-:Y:S02]  /*13960*/  IMAD R0, R0, c[0x0][0x208], RZ ;  /* 0x0000820000007a24 */ /* 0x000fe400078e02ff */
[----:B------:R-:W3:Y:S02]  /*13970*/  LDL R5, [R1+0x28] ;  /* 0x0000280001057983 */ /* 0x000ee40000100800 */
[----:B------:R-:W-:Y:S04]  /*13980*/  IMAD R0, R216, c[0x0][0x20c], R0 ;  /* 0x00008300d8007a24 */ /* 0x000fe800078e0200 */
[----:B------:R-:W-:Y:S01]  /*13990*/  IMAD.IADD R3, R3, 0x1, R0 ;  /* 0x0000000103037824 */ /* 0x000fe200078e0200 */
[----:B------:R-:W-:Y:S03]  /*139a0*/  SHF.R.S32.HI R0, RZ, 0x1f, R215 ;  /* 0x0000001fff007819 */ /* 0x000fe600000114d7 */
[C---:B------:R-:W-:Y:S04]  /*139b0*/  IMAD.WIDE.U32 R2, R215.reuse, c[0x0][0x218], R2 ;  /* 0x00008600d7027a25 */ /* 0x040fe800078e0002 */
[----:B------:R-:W-:Y:S04]  /*139c0*/  IMAD R0, R0, c[0x0][0x218], RZ ;  /* 0x0000860000007a24 */ /* 0x000fe800078e02ff */
[----:B------:R-:W-:Y:S01]  /*139d0*/  IMAD R4, R215, c[0x0][0x21c], R0 ;  /* 0x00008700d7047a24 */ /* 0x000fe200078e0200 */
[----:B--2---:R-:W-:Y:S02]  /*139e0*/  IADD3 R2, P1, R6, R2, RZ ;  /* 0x0000000206027210 */ /* 0x004fe40007f3e0ff */
[----:B------:R-:W-:Y:S02]  /*139f0*/  SHF.L.U64.HI R6, R248, 0x1, R249 ;  /* 0x00000001f8067819 */ /* 0x000fe400000102f9 */
[----:B------:R-:W-:Y:S02]  /*13a00*/  LEA R0, P0, R2, c[0x0][0x1f8], 0x1 ;  /* 0x00007e0002007a11 */ /* 0x000fe400078008ff */
[----:B---3--:R-:W-:Y:S02]  /*13a10*/  IADD3.X R3, R5, R3, R4, P1, !PT ;  /* 0x0000000305037210 */ /* 0x008fe40000ffe404 */
[----:B------:R-:W-:Y:S02]  /*13a20*/  SHF.L.U32 R5, R248, 0x1, RZ ;  /* 0x00000001f8057819 */ /* 0x000fe400000006ff */
[----:B------:R-:W-:Y:S01]  /*13a30*/  LEA.HI.X R4, R2, c[0x0][0x1fc], R3, 0x1, P0 ;  /* 0x00007f0002047a11 */ /* 0x000fe200000f0c03 */
[----:B------:R-:W-:-:S05]  /*13a40*/  BRA.DIV ~URZ, `(.L_x_1065) ;  /* 0x00013d127f007947 */ /* 0x000fca000b800000 */
[----:B------:R1:W2:Y:S02]  /*13a50*/  SHFL.IDX PT, R8, R4, RZ, 0x181f ;  /* 0x00181fff04087589 */ /* 0x0002a400000e0000 */
.L_x_1233:
[----:B------:R-:W-:-:S05]  /*13a60*/  BRA.DIV ~URZ, `(.L_x_1066) ;  /* 0x00013d627f007947 */ /* 0x000fca000b800000 */
[----:B------:R-:W3:Y:S01]  /*13a70*/  SHFL.IDX PT, R2, R0, RZ, 0x181f ;  /* 0x00181fff00027589 */ /* 0x000ee200000e0000 */
[----:B------:R-:W-:Y:S03]  /*13a80*/  LOP3.LUT P2, RZ, R208, 0x100, RZ, 0xc0, !PT ;  /* 0x00000100d0ff7812 */ /* 0x000fe6000784c0ff */
[----:B------:R-:W4:Y:S04]  /*13a90*/  SHFL.IDX PT, R7, R0, 0x1, 0x181f ;  /* 0x00381f0000077f89 */ /* 0x000f2800000e0000 */
[----:B------:R-:W5:Y:S04]  /*13aa0*/  SHFL.IDX PT, R11, R4, 0x1, 0x181f ;  /* 0x00381f00040b7f89 */ /* 0x000f6800000e0000 */
[----:B------:R-:W-:Y:S04]  /*13ab0*/  SHFL.IDX PT, R9, R0, 0x3, 0x181f ;  /* 0x00781f0000097f89 */ /* 0x000fe800000e0000 */
[----:B------:R-:W-:Y:S01]  /*13ac0*/  SHFL.IDX PT, R12, R4, 0x2, 0x181f ;  /* 0x00581f00040c7f89 */ /* 0x000fe200000e0000 */
[-C--:B---3--:R-:W-:Y:S05]  /*13ad0*/  IADD3 R2, P0, R2, R5.reuse, RZ ;  /* 0x0000000502027210 */ /* 0x088fea0007f1e0ff */
[--C-:B--2---:R-:W-:Y:S01]  /*13ae0*/  IMAD.X R3, R8, 0x1, R6.reuse, P0 ;  /* 0x0000000108037824 */ /* 0x104fe200000e0606 */
[-C--:B----4-:R-:W-:Y:S01]  /*13af0*/  IADD3 R10, P0, R7, R5.reuse, RZ ;  /* 0x00000005070a7210 */ /* 0x090fe20007f1e0ff */
[----:B------:R-:W2:Y:S04]  /*13b00*/  SHFL.IDX PT, R8, R0, 0x2, 0x181f ;  /* 0x00581f0000087f89 */ /* 0x000ea800000e0000 */
[----:B------:R3:W-:Y:S01]  /*13b10*/  LDGSTS.E.BYPASS.LTC128B.128 [R210+0x100], [R2.64], !P2 ;  /* 0x0010000002d27fae */ /* 0x0007e2000d101d48 */
[--C-:B-----5:R-:W-:Y:S03]  /*13b20*/  IMAD.X R11, R11, 0x1, R6.reuse, P0 ;  /* 0x000000010b0b7824 */ /* 0x120fe600000e0606 */
[----:B------:R-:W-:Y:S04]  /*13b30*/  SHFL.IDX PT, R0, R0, 0x4, 0x181f ;  /* 0x00981f0000007f89 */ /* 0x000fe800000e0000 */
[----:B------:R4:W-:Y:S01]  /*13b40*/  LDGSTS.E.BYPASS.LTC128B.128 [R210+0x900], [R10.64], !P2 ;  /* 0x009000000ad27fae */ /* 0x0009e2000d101d48 */
[-C--:B--2---:R-:W-:Y:S03]  /*13b50*/  IADD3 R8, P1, R8, R5.reuse, RZ ;  /* 0x0000000508087210 */ /* 0x084fe60007f3e0ff */
[----:B---3--:R-:W2:Y:S01]  /*13b60*/  SHFL.IDX PT, R3, R4, 0x3, 0x181f ;  /* 0x00781f0004037f89 */ /* 0x008ea200000e0000 */
[----:B------:R-:W-:Y:S01]  /*13b70*/  IADD3 R2, P0, R9, R5, RZ ;  /* 0x0000000509027210 */ /* 0x000fe20007f1e0ff */
[--C-:B------:R-:W-:Y:S02]  /*13b80*/  IMAD.X R9, R12, 0x1, R6.reuse, P1 ;  /* 0x000000010c097824 */ /* 0x100fe400008e0606 */
[----:B-1----:R-:W1:Y:S04]  /*13b90*/  SHFL.IDX PT, R4, R4, 0x4, 0x181f ;  /* 0x00981f0004047f89 */ /* 0x002e6800000e0000 */
[----:B------:R4:W-:Y:S01]  /*13ba0*/  LDGSTS.E.BYPASS.LTC128B.128 [R210+0x1100], [R8.64], !P2 ;  /* 0x0110000008d27fae */ /* 0x0009e2000d101d48 */
[----:B--2---:R-:W-:Y:S05]  /*13bb0*/  IMAD.X R3, R3, 0x1, R6, P0 ;  /* 0x0000000103037824 */ /* 0x004fea00000e0606 */
[----:B------:R4:W-:Y:S02]  /*13bc0*/  LDGSTS.E.BYPASS.LTC128B.128 [R210+0x1900], [R2.64], !P2 ;  /* 0x0190000002d27fae */ /* 0x0009e4000d101d48 */
.L_x_1234:
[----:B-1----:R-:W-:Y:S02]  /*13bd0*/  LOP3.LUT P1, RZ, R208, 0x100, RZ, 0xc0, !PT ;  /* 0x00000100d0ff7812 */ /* 0x002fe4000782c0ff */
[----:B----4-:R-:W-:Y:S05]  /*13be0*/  IADD3 R2, P0, R0, R5, RZ ;  /* 0x0000000500027210 */ /* 0x010fea0007f1e0ff */
[----:B------:R-:W-:Y:S06]  /*13bf0*/  IMAD.X R3, R4, 0x1, R6, P0 ;  /* 0x0000000104037824 */ /* 0x000fec00000e0606 */
[----:B------:R-:W-:Y:S01]  /*13c00*/  @!PT LDS RZ, [RZ] ;  /* 0x00000000fffff984 */ /* 0x000fe20000000800 */
[----:B------:R-:W-:Y:S01]  /*13c10*/  @!PT LDS RZ, [RZ] ;  /* 0x00000000fffff984 */ /* 0x000fe20000000800 */
[----:B------:R-:W-:Y:S01]  /*13c20*/  @!PT LDS RZ, [RZ] ;  /* 0x00000000fffff984 */ /* 0x000fe20000000800 */
[----:B------:R1:W-:Y:S02]  /*13c30*/  LDGSTS.E.BYPASS.LTC128B.128 [R210+0x2100], [R2.64], !P1 ;  /* 0x0210000002d27fae */ /* 0x0003e4000c901d48 */
.L_x_1064:
[----:B-1-34-:R-:W-:Y:S05]  /*13c40*/  BSYNC B0 ;  /* 0x0000000000007941 */ /* 0x01afea0003800000 */
.L_x_1063:
        /* <DEDUP_REMOVED lines=106> */
[C---:B------:R-:W-:Y:S01]  /*142f0*/  SHF.L.U64.HI R86, R248.reuse, 0x1, R249 ;  /* 0x00000001f8567819 */ /* 0x040fe200000102f9 */
[----:B------:R-:W-:Y:S01]  /*14300*/  IMAD.SHL.U32 R85, R248, 0x2, RZ ;  /* 0x00000002f8557824 */ /* 0x000fe200078e00ff */
[----:B------:R-:W3:Y:S01]  /*14310*/  LDL R0, [R1+0x1c] ;  /* 0x00001c0001007983 */ /* 0x000ee20000100800 */
[----:B------:R-:W-:Y:S03]  /*14320*/  ISETP.NE.AND P2, PT, R3, 0x1, PT ;  /* 0x000000010300780c */ /* 0x000fe60003f45270 */
        /* <DEDUP_REMOVED lines=14> */
[C---:B------:R-:W-:Y:S04]  /*14410*/  @!P1 LEA R2, P0, R3.reuse, c[0x0][0x2a0], 0x2 ;  /* 0x0000a80003029a11 */ /* 0x040fe800078010ff */
        /* <DEDUP_REMOVED lines=15> */
[----:B------:R-:W-:-:S06]  /*14510*/  BRA.DIV ~URZ, `(.L_x_1069) ;  /* 0x000137a27f007947 */ /* 0x000fcc000b800000 */
[----:B------:R1:W2:Y:S02]  /*14520*/  SHFL.IDX PT, R87, R84, RZ, 0x181f ;  /* 0x00181fff54577589 */ /* 0x0002a400000e0000 */
.L_x_1235:
[----:B------:R-:W-:-:S05]  /*14530*/  BRA.DIV ~URZ, `(.L_x_1070) ;  /* 0x000137f27f007947 */ /* 0x000fca000b800000 */
[----:B------:R-:W3:Y:S01]  /*14540*/  SHFL.IDX PT, R2, R0, RZ, 0x181f ;  /* 0x00181fff00027589 */ /* 0x000ee200000e0000 */
[----:B------:R-:W-:Y:S02]  /*14550*/  LOP3.LUT P1, RZ, R208, 0x100, RZ, 0xc0, !PT ;  /* 0x00000100d0ff7812 */ /* 0x000fe4000782c0ff */
[-C--:B---3--:R-:W-:Y:S05]  /*14560*/  IADD3 R2, P0, R2, R85.reuse, RZ ;  /* 0x0000005502027210 */ /* 0x088fea0007f1e0ff */
[--C-:B--2---:R-:W-:Y:S06]  /*14570*/  IMAD.X R3, R87, 0x1, R86.reuse, P0 ;  /* 0x0000000157037824 */ /* 0x104fec00000e0656 */
[----:B------:R-:W-:Y:S01]  /*14580*/  @!PT LDS RZ, [RZ] ;  /* 0x00000000fffff984 */ /* 0x000fe20000000800 */
[----:B------:R-:W-:Y:S01]  /*14590*/  @!PT LDS RZ, [RZ] ;  /* 0x00000000fffff984 */ /* 0x000fe20000000800 */
[----:B------:R2:W-:Y:S04]  /*145a0*/  LDGSTS.E.BYPASS.LTC128B.128 [R210+0x2900], [R2.64], !P1 ;  /* 0x0290000002d27fae */ /* 0x0005e8000c901d48 */
[----:B--2---:R-:W2:Y:S04]  /*145b0*/  SHFL.IDX PT, R2, R0, 0x1, 0x181f ;  /* 0x00381f0000027f89 */ /* 0x004ea800000e0000 */
[----:B------:R-:W3:Y:S01]  /*145c0*/  SHFL.IDX PT, R3, R84, 0x1, 0x181f ;  /* 0x00381f0054037f89 */ /* 0x000ee200000e0000 */
[-C--:B--2---:R-:W-:Y:S05]  /*145d0*/  IADD3 R2, P0, R2, R85.reuse, RZ ;  /* 0x0000005502027210 */ /* 0x084fea0007f1e0ff */
[--C-:B---3--:R-:W-:Y:S05]  /*145e0*/  IMAD.X R3, R3, 0x1, R86.reuse, P0 ;  /* 0x0000000103037824 */ /* 0x108fea00000e0656 */
[----:B------:R2:W-:Y:S04]  /*145f0*/  LDGSTS.E.BYPASS.LTC128B.128 [R210+0x3100], [R2.64], !P1 ;  /* 0x0310000002d27fae */ /* 0x0005e8000c901d48 */
[----:B--2---:R-:W2:Y:S04]  /*14600*/  SHFL.IDX PT, R2, R0, 0x2, 0x181f ;  /* 0x00581f0000027f89 */ /* 0x004ea800000e0000 */
[----:B------:R-:W3:Y:S01]  /*14610*/  SHFL.IDX PT, R3, R84, 0x2, 0x181f ;  /* 0x00581f0054037f89 */ /* 0x000ee200000e0000 */
[-C--:B--2---:R-:W-:Y:S05]  /*14620*/  IADD3 R2, P0, R2, R85.reuse, RZ ;  /* 0x0000005502027210 */ /* 0x084fea0007f1e0ff */
[--C-:B---3--:R-:W-:Y:S05]  /*14630*/  IMAD.X R3, R3, 0x1, R86.reuse, P0 ;  /* 0x0000000103037824 */ /* 0x108fea00000e0656 */
[----:B------:R2:W-:Y:S04]  /*14640*/  LDGSTS.E.BYPASS.LTC128B.128 [R210+0x3900], [R2.64], !P1 ;  /* 0x0390000002d27fae */ /* 0x0005e8000c901d48 */
[----:B--2---:R-:W2:Y:S04]  /*14650*/  SHFL.IDX PT, R2, R0, 0x3, 0x181f ;  /* 0x00781f0000027f89 */ /* 0x004ea800000e0000 */
[----:B------:R-:W3:Y:S04]  /*14660*/  SHFL.IDX PT, R3, R84, 0x3, 0x181f ;  /* 0x00781f0054037f89 */ /* 0x000ee800000e0000 */
[----:B------:R-:W4:Y:S04]  /*14670*/  SHFL.IDX PT, R0, R0, 0x4, 0x181f ;  /* 0x00981f0000007f89 */ /* 0x000f2800000e0000 */
[----:B-1----:R-:W1:Y:S01]  /*14680*/  SHFL.IDX PT, R84, R84, 0x4, 0x181f ;  /* 0x00981f0054547f89 */ /* 0x002e6200000e0000 */
[----:B--2---:R-:W-:Y:S05]  /*14690*/  IADD3 R2, P0, R2, R85, RZ ;  /* 0x0000005502027210 */ /* 0x004fea0007f1e0ff */
[----:B---3--:R-:W-:Y:S05]  /*146a0*/  IMAD.X R3, R3, 0x1, R86, P0 ;  /* 0x0000000103037824 */ /* 0x008fea00000e0656 */
[----:B------:R2:W-:Y:S03]  /*146b0*/  LDGSTS.E.BYPASS.LTC128B.128 [R210+0x4100], [R2.64], !P1 ;  /* 0x0410000002d27fae */ /* 0x0005e6000c901d48 */
.L_x_1236:
[----:B----4-:R-:W-:Y:S02]  /*146c0*/  LOP3.LUT P1, RZ, R208, 0x100, RZ, 0xc0, !PT ;  /* 0x00000100d0ff7812 */ /* 0x010fe4000782c0ff */
[----:B--2---:R-:W-:Y:S05]  /*146d0*/  IADD3 R2, P0, R0, R85, RZ ;  /* 0x0000005500027210 */ /* 0x004fea0007f1e0ff */
[----:B-1----:R-:W-:Y:S06]  /*146e0*/  IMAD.X R3, R84, 0x1, R86, P0 ;  /* 0x0000000154037824 */ /* 0x002fec00000e0656 */
[----:B------:R-:W-:Y:S01]  /*146f0*/  @!PT LDS RZ, [RZ] ;  /* 0x00000000fffff984 */ /* 0x000fe20000000800 */
[----:B------:R-:W-:Y:S01]  /*14700*/  @!PT LDS RZ, [RZ] ;  /* 0x00000000fffff984 */ /* 0x000fe20000000800 */
[----:B------:R-:W-:Y:S01]  /*14710*/  @!PT LDS RZ, [RZ] ;  /* 0x00000000fffff984 */ /* 0x000fe20000000800 */
[----:B------:R1:W-:Y:S02]  /*14720*/  LDGSTS.E.BYPASS.LTC128B.128 [R210+0x4900], [R2.64], !P1 ;  /* 0x0490000002d27fae */ /* 0x0003e4000c901d48 */
.L_x_1068:
[----:B------:R-:W-:Y:S05]  /*14730*/  BSYNC B0 ;  /* 0x0000000000007941 */ /* 0x000fea0003800000 */
.L_x_1067:
[----:B------:R-:W2:Y:S01]  /*14740*/  LDL R84, [R1+0x44] ;  /* 0x0000440001547983 */ /* 0x000ea20000100800 */
[----:B------:R-:W-:Y:S01]  /*14750*/  IMAD.MOV.U32 R85, RZ, RZ, c[0x0][0x2c4] ;  /* 0x0000b100ff557624 */ /* 0x000fe200078e00ff */
[----:B------:R-:W-:Y:S02]  /*14760*/  LOP3.LUT R166, RZ, c[0x0][0x324], RZ, 0x33, !PT ;  /* 0x0000c900ffa67a12 */ /* 0x000fe400078e33ff */
[----:B------:R-:W2:Y:S02]  /*14770*/  LDL R0, [R1+0x4c] ;  /* 0x00004c0001007983 */ /* 0x000ea40000100800 */
[----:B------:R-:W-:Y:S02]  /*14780*/  ISETP.NE.AND P0, PT, R85, 0x1, PT ;  /* 0x000000015500780c */ /* 0x000fe40003f05270 */
[----:B-1----:R-:W3:Y:S04]  /*14790*/  LDL R2, [R1+0x4] ;  /* 0x0000040001027983 */ /* 0x002ee80000100800 */
[----:B------:R-:W4:Y:S04]  /*147a0*/  LDL R3, [R1] ;  /* 0x0000000001037983 */ /* 0x000f280000100800 */
[----:B------:R-:W0:Y:S01]  /*147b0*/  LDGDEPBAR ;  /* 0x00000000000079af */ /* 0x000e220000000000 */
[----:B--2---:R-:W-:Y:S04]  /*147c0*/  IMAD.IADD R164, R0, 0x1, R84 ;  /* 0x0000000100a47824 */ /* 0x004fe800078e0254 */
[----:B------:R-:W-:Y:S05]  /*147d0*/  @P0 IMAD.HI.U32 R0, R164, c[0x0][0x2c8], RZ ;  /* 0x0000b200a4000a27 */ /* 0x000fea00078e00ff */
[----:B------:R-:W-:Y:S01]  /*147e0*/  @P0 SHF.R.U32.HI R164, RZ, c[0x0][0x2cc], R0 ;  /* 0x0000b300ffa40a19 */ /* 0x000fe20000011600 */
[----:B------:R-:W-:Y:S05]  /*147f0*/  IMAD R0, R214, -0x50, RZ ;  /* 0xffffffb0d6007824 */ /* 0x000fea00078e02ff */
[----:B---3--:R-:W-:Y:S04]  /*14800*/  IADD3 R2, -R2, 0x1, R0 ;  /* 0x0000000102027810 */ /* 0x008fe80007ffe100 */
[----:B----4-:R-:W-:Y:S04]  /*14810*/  IADD3 R84, -R252, R2, R3 ;  /* 0x00000002fc547210 */ /* 0x010fe80007ffe103 */
[----:B------:R-:W-:Y:S01]  /*14820*/  IADD3 R165, R84, c[0x0][0x328], RZ ;  /* 0x0000ca0054a57a10 */ /* 0x000fe20007ffe0ff */
[----:B------:R-:W-:-:S05]  /*14830*/  BRA.DIV ~URZ, `(.L_x_1071) ;  /* 0x000139e27f007947 */ /* 0x000fca000b800000 */
[----:B------:R1:W2:Y:S02]  /*14840*/  SHFL.IDX PT, R2, R164, RZ, 0x1c1f ;  /* 0x001c1fffa4027589 */ /* 0x0002a400000e0000 */
.L_x_1237:
[-C--:B--2---:R-:W-:Y:S01]  /*14850*/  IADD3 R87, R165, R2.reuse, RZ ;  /* 0x00000002a5577210 */ /* 0x084fe20007ffe0ff */
[----:B------:R-:W-:Y:S02]  /*14860*/  IMAD.MOV.U32 R3, RZ, RZ, c[0x0][0x32c] ;  /* 0x0000cb00ff037624 */ /* 0x000fe400078e00ff */
[----:B------:R-:W-:Y:S03]  /*14870*/  IMAD.IADD R166, R166, 0x1, R84 ;  /* 0x00000001a6a67824 */ /* 0x000fe600078e0254 */
[----:B------:R-:W-:Y:S02]  /*14880*/  ISETP.GE.AND P0, PT, R3, 0x1, PT ;  /* 0x000000010300780c */ /* 0x000fe40003f06270 */
[----:B------:R-:W-:Y:S11]  /*14890*/  IADD3 R85, R166, R2, RZ ;  /* 0x00000002a6557210 */ /* 0x000ff60007ffe0ff */
[----:B------:R-:W-:-:S05]  /*148a0*/  @!P0 BRA `(.L_x_1072) ;  /* 0x000001a000008947 */ /* 0x000fca0003800000 */
[----:B------:R-:W2:Y:S01]  /*148b0*/  LDL R3, [R1] ;  /* 0x0000000001037983 */ /* 0x000ea20000100800 */
[----:B------:R-:W-:Y:S01]  /*148c0*/  BSSY B0, `(.L_x_1073) ;  /* 0x0000012000007945 */ /* 0x000fe20003800000 */
[----:B--2---:R-:W-:Y:S04]  /*148d0*/  IADD3 R2, -R252, R3, R2 ;  /* 0x00000003fc027210 */ /* 0x004fe80007ffe102 */
        /* <DEDUP_REMOVED lines=11> */
.L_x_1074:
[----:B------:R-:W-:Y:S04]  /*14990*/  MOV R3, c[0x0][0x32c] ;  /* 0x0000cb0000037a02 */ /* 0x000fe80000000f00 */
[----:B------:R-:W-:Y:S11]  /*149a0*/  ISETP.NE.AND P0, PT, R3, 0x1, PT ;  /* 0x000000010300780c */ /* 0x000ff60003f05270 */
[----:B------:R-:W-:Y:S02]  /*149b0*/  @!UPT UIADD3 URZ, URZ, URZ, URZ ;  /* 0x0000003f3f3ff290 */ /* 0x000fe4000fffe03f */
[----:B------:R-:W-:Y:S05]  /*149c0*/  @P0 IMAD.HI.U32 R3, R2, c[0x0][0x330], RZ ;  /* 0x0000cc0002030a27 */ /* 0x000fea00078e00ff */
[----:B------:R-:W-:Y:S02]  /*149d0*/  @P0 SHF.R.U32.HI R2, RZ, c[0x0][0x334], R3 ;  /* 0x0000cd00ff020a19 */ /* 0x000fe40000011603 */
.L_x_1075:
[----:B------:R-:W-:Y:S05]  /*149e0*/  BSYNC B0 ;  /* 0x0000000000007941 */ /* 0x000fea0003800000 */
.L_x_1073:
[----:B------:R-:W2:Y:S02]  /*149f0*/  LDL R3, [R1+0x4] ;  /* 0x0000040001037983 */ /* 0x000ea40000100800 */
[----:B--2---:R-:W-:Y:S04]  /*14a00*/  IMAD.IADD R3, R0, 0x1, -R3 ;  /* 0x0000000100037824 */ /* 0x004fe800078e0a03 */
[----:B------:R-:W-:Y:S05]  /*14a10*/  IMAD R2, R2, c[0x0][0x32c], R3 ;  /* 0x0000cb0002027a24 */ /* 0x000fea00078e0203 */
[----:B------:R-:W-:Y:S02]  /*14a20*/  IMNMX R85, R85, R2, !PT ;  /* 0x0000000255557217 */ /* 0x000fe40007800200 */
[----:B------:R-:W-:Y:S04]  /*14a30*/  IADD3 R2, R2, c[0x0][0x32c], RZ ;  /* 0x0000cb0002027a10 */ /* 0x000fe80007ffe0ff */
[----:B------:R-:W-:Y:S02]  /*14a40*/  IMNMX R87, R87, R2, PT ;  /* 0x0000000257577217 */ /* 0x000fe40003800200 */
.L_x_1072:
[----:B------:R-:W-:-:S05]  /*14a50*/  BRA.DIV ~URZ, `(.L_x_1076) ;  /* 0x000138327f007947 */ /* 0x000fca000b800000 */
[----:B------:R2:W3:Y:S02]  /*14a60*/  SHFL.IDX PT, R2, R164, 0x1, 0x1c1f ;  /* 0x003c1f00a4027f89 */ /* 0x0004e400000e0000 */
.L_x_1238:
[----:B---3--:R-:W-:Y:S01]  /*14a70*/  IADD3 R86, R165, R2, RZ ;  /* 0x00000002a5567210 */ /* 0x008fe20007ffe0ff */
[----:B------:R-:W-:Y:S02]  /*14a80*/  IMAD.MOV.U32 R3, RZ, RZ, c[0x0][0x32c] ;  /* 0x0000cb00ff037624 */ /* 0x000fe400078e00ff */
[----:B------:R-:W-:Y:S03]  /*14a90*/  IMAD.IADD R84, R166, 0x1, R2 ;  /* 0x00000001a6547824 */ /* 0x000fe600078e0202 */
[----:B------:R-:W-:Y:S11]  /*14aa0*/  ISETP.GE.AND P0, PT, R3, 0x1, PT ;  /* 0x000000010300780c */ /* 0x000ff60003f06270 */
[----:B------:R-:W-:Y:S02]  /*14ab0*/  @!UPT UIADD3 URZ, URZ, URZ, URZ ;  /* 0x0000003f3f3ff290 */ /* 0x000fe4000fffe03f */
[----:B------:R-:W-:-:S05]  /*14ac0*/  @!P0 BRA `(.L_x_1077) ;  /* 0x000001a000008947 */ /* 0x000fca0003800000 */
[----:B------:R-:W3:Y:S01]  /*14ad0*/  LDL R3, [R1] ;  /* 0x0000000001037983 */ /* 0x000ee20000100800 */
[----:B------:R-:W-:Y:S01]  /*14ae0*/  BSSY B0, `(.L_x_1078) ;  /* 0x0000012000007945 */ /* 0x000fe20003800000 */
[----:B---3--:R-:W-:Y:S04]  /*14af0*/  IADD3 R2, -R252, R3, R2 ;  /* 0x00000003fc027210 */ /* 0x008fe80007ffe102 */
        /* <DEDUP_REMOVED lines=11> */
.L_x_1079:
[----:B------:R-:W-:Y:S04]  /*14bb0*/  MOV R3, c[0x0][0x32c] ;  /* 0x0000cb0000037a02 */ /* 0x000fe80000000f00 */
[----:B------:R-:W-:Y:S11]  /*14bc0*/  ISETP.NE.AND P0, PT, R3, 0x1, PT ;  /* 0x000000010300780c */ /* 0x000ff60003f05270 */
[----:B------:R-:W-:Y:S02]  /*14bd0*/  @!UPT UIADD3 URZ, URZ, URZ, URZ ;  /* 0x0000003f3f3ff290 */ /* 0x000fe4000fffe03f */
[----:B------:R-:W-:Y:S05]  /*14be0*/  @P0 IMAD.HI.U32 R3, R2, c[0x0][0x330], RZ ;  /* 0x0000cc0002030a27 */ /* 0x000fea00078e00ff */
[----:B------:R-:W-:Y:S02]  /*14bf0*/  @P0 SHF.R.U32.HI R2, RZ, c[0x0][0x334], R3 ;  /* 0x0000cd00ff020a19 */ /* 0x000fe40000011603 */
.L_x_1080:
[----:B------:R-:W-:Y:S05]  /*14c00*/  BSYNC B0 ;  /* 0x0000000000007941 */ /* 0x000fea0003800000 */
.L_x_1078:
[----:B------:R-:W3:Y:S02]  /*14c10*/  LDL R3, [R1+0x4] ;  /* 0x0000040001037983 */ /* 0x000ee40000100800 */
[----:B---3--:R-:W-:Y:S04]  /*14c20*/  IMAD.IADD R3, R0, 0x1, -R3 ;  /* 0x0000000100037824 */ /* 0x008fe800078e0a03 */
[----:B------:R-:W-:Y:S05]  /*14c30*/  IMAD R2, R2, c[0x0][0x32c], R3 ;  /* 0x0000cb0002027a24 */ /* 0x000fea00078e0203 */
[----:B------:R-:W-:Y:S02]  /*14c40*/  IMNMX R84, R84, R2, !PT ;  /* 0x0000000254547217 */ /* 0x000fe40007800200 */
[----:B------:R-:W-:Y:S04]  /*14c50*/  IADD3 R2, R2, c[0x0][0x32c], RZ ;  /* 0x0000cb0002027a10 */ /* 0x000fe80007ffe0ff */
[----:B------:R-:W-:Y:S02]  /*14c60*/  IMNMX R86, R86, R2, PT ;  /* 0x0000000256567217 */ /* 0x000fe40003800200 */
.L_x_1077:
[----:B------:R-:W-:-:S05]  /*14c70*/  BRA.DIV ~URZ, `(.L_x_1081) ;  /* 0x000136827f007947 */ /* 0x000fca000b800000 */
[----:B------:R3:W4:Y:S02]  /*14c80*/  SHFL.IDX PT, R94, R164, 0x2, 0x1c1f ;  /* 0x005c1f00a45e7f89 */ /* 0x00072400000e0000 */
.L_x_1239:
[----:B----4-:R-:W-:Y:S01]  /*14c90*/  IADD3 R3, R165, R94, RZ ;  /* 0x0000005ea5037210 */ /* 0x010fe20007ffe0ff */
[----:B------:R-:W-:Y:S05]  /*14ca0*/  IMAD.MOV.U32 R2, RZ, RZ, c[0x0][0x32c] ;  /* 0x0000cb00ff027624 */ /* 0x000fea00078e00ff */
[----:B------:R-:W-:Y:S01]  /*14cb0*/  ISETP.GE.AND P0, PT, R2, 0x1, PT ;  /* 0x000000010200780c */ /* 0x000fe20003f06270 */
[----:B------:R-:W-:Y:S11]  /*14cc0*/  IMAD.IADD R2, R166, 0x1, R94 ;  /* 0x00000001a6027824 */ /* 0x000ff600078e025e */
[----:B------:R-:W-:Y:S01]  /*14cd0*/  @!UPT UIADD3 URZ, URZ, URZ, URZ ;  /* 0x0000003f3f3ff290 */ /* 0x000fe2000fffe03f */
[----:B------:R-:W-:-:S05]  /*14ce0*/  @!P0 BRA `(.L_x_1082) ;  /* 0x000001a000008947 */ /* 0x000fca0003800000 */
[----:B------:R-:W4:Y:S01]  /*14cf0*/  LDL R167, [R1] ;  /* 0x0000000001a77983 */ /* 0x000f220000100800 */
[----:B------:R-:W-:Y:S01]  /*14d00*/  BSSY B0, `(.L_x_1083) ;  /* 0x0000012000007945 */ /* 0x000fe20003800000 */
[----:B----4-:R-:W-:Y:S04]  /*14d10*/  IADD3 R94, -R252, R167, R94 ;  /* 0x000000a7fc5e7210 */ /* 0x010fe80007ffe15e */
        /* <DEDUP_REMOVED lines=11> */
.L_x_1084:
[----:B------:R-:W-:Y:S04]  /*14dd0*/  MOV R167, c[0x0][0x32c] ;  /* 0x0000cb0000a77a02 */ /* 0x000fe80000000f00 */
[----:B------:R-:W-:Y:S11]  /*14de0*/  ISETP.NE.AND P0, PT, R167, 0x1, PT ;  /* 0x00000001a700780c */ /* 0x000ff60003f05270 */
[----:B------:R-:W-:Y:S02]  /*14df0*/  @!UPT UIADD3 URZ, URZ, URZ, URZ ;  /* 0x0000003f3f3ff290 */ /* 0x000fe4000fffe03f */
[----:B------:R-:W-:Y:S05]  /*14e00*/  @P0 IMAD.HI.U32 R167, R94, c[0x0][0x330], RZ ;  /* 0x0000cc005ea70a27 */ /* 0x000fea00078e00ff */
[----:B------:R-:W-:Y:S02]  /*14e10*/  @P0 SHF.R.U32.HI R94, RZ, c[0x0][0x334], R167 ;  /* 0x0000cd00ff5e0a19 */ /* 0x000fe400000116a7 */
.L_x_1085:
[----:B------:R-:W-:Y:S05]  /*14e20*/  BSYNC B0 ;  /* 0x0000000000007941 */ /* 0x000fea0003800000 */
.L_x_1083:
[----:B------:R-:W4:Y:S02]  /*14e30*/  LDL R167, [R1+0x4] ;  /* 0x0000040001a77983 */ /* 0x000f240000100800 */
[----:B----4-:R-:W-:Y:S04]  /*14e40*/  IMAD.IADD R167, R0, 0x1, -R167 ;  /* 0x0000000100a77824 */ /* 0x010fe800078e0aa7 */
[----:B------:R-:W-:Y:S05]  /*14e50*/  IMAD R94, R94, c[0x0][0x32c], R167 ;  /* 0x0000cb005e5e7a24 */ /* 0x000fea00078e02a7 */
[----:B------:R-:W-:Y:S02]  /*14e60*/  IMNMX R2, R2, R94, !PT ;  /* 0x0000005e02027217 */ /* 0x000fe40007800200 */
[----:B------:R-:W-:Y:S04]  /*14e70*/  IADD3 R94, R94, c[0x0][0x32c], RZ ;  /* 0x0000cb005e5e7a10 */ /* 0x000fe80007ffe0ff */
[----:B------:R-:W-:Y:S02]  /*14e80*/  IMNMX R3, R3, R94, PT ;  /* 0x0000005e03037217 */ /* 0x000fe40003800200 */
.L_x_1082:
[C---:B------:R-:W-:Y:S02]  /*14e90*/  ISETP.GE.AND P0, PT, R0.reuse, 0x9, PT ;  /* 0x000000090000780c */ /* 0x040fe40003f06270 */
[----:B------:R-:W-:Y:S02]  /*14ea0*/  ISETP.GE.AND P1, PT, R0, 0xa, PT ;  /* 0x0000000a0000780c */ /* 0x000fe40003f26270 */
[----:B------:R-:W-:Y:S02]  /*14eb0*/  LOP3.LUT R208, R208, 0xfffffff7, RZ, 0xc0, !PT ;  /* 0xfffffff7d0d07812 */ /* 0x000fe400078ec0ff */
[C---:B------:R-:W-:Y:S02]  /*14ec0*/  ISETP.GE.AND P3, PT, R0.reuse, 0x19, PT ;  /* 0x000000190000780c */ /* 0x040fe40003f66270 */
[C---:B------:R-:W-:Y:S02]  /*14ed0*/  ISETP.GE.AND P5, PT, R0.reuse, 0x21, PT ;  /* 0x000000210000780c */ /* 0x040fe40003fa6270 */
[----:B------:R-:W-:Y:S02]  /*14ee0*/  ISETP.GE.AND P6, PT, R0, 0x29, PT ;  /* 0x000000290000780c */ /* 0x000fe40003fc6270 */
[----:B------:R-:W-:Y:S02]  /*14ef0*/  LOP3.LUT R209, R209, 0xffffffbf, RZ, 0xc0, !PT ;  /* 0xffffffbfd1d17812 */ /* 0x000fe400078ec0ff */
[----:B------:R-:W-:Y:S02]  /*14f00*/  @P0 LOP3.LUT R208, R208, 0x8, RZ, 0xfc, !PT ;  /* 0x00000008d0d00812 */ /* 0x000fe400078efcff */
[----:B------:R-:W-:Y:S02]  /*14f10*/  ISETP.GT.AND P0, PT, R85, 0x8, !P0 ;  /* 0x000000085500780c */ /* 0x000fe40004704270 */
[----:B------:R-:W-:Y:S02]  /*14f20*/  LOP3.LUT R208, R208, 0xfffffffb, RZ, 0xc0, !PT ;  /* 0xfffffffbd0d07812 */ /* 0x000fe400078ec0ff */
        /* <DEDUP_REMOVED lines=8> */
[----:B------:R-:W-:Y:S04]  /*14fb0*/  ISETP.GT.AND P0, PT, R85, 0x10, !P1 ;  /* 0x000000105500780c */ /* 0x000fe80004f04270 */
[----:B------:R-:W-:Y:S02]  /*14fc0*/  ISETP.LT.OR P2, PT, R87, 0x11, P0 ;  /* 0x000000115700780c */ /* 0x000fe40000741670 */
[----:B------:R-:W-:Y:S02]  /*14fd0*/  @P1 LOP3.LUT R208, R208, 0x2, RZ, 0xfc, !PT ;  /* 0x00000002d0d01812 */ /* 0x000fe400078efcff */
[----:B------:R-:W-:Y:S02]  /*14fe0*/  ISETP.GE.AND P1, PT, R0, 0x12, PT ;  /* 0x000000120000780c */ /* 0x000fe40003f26270 */
[----:B------:R-:W-:Y:S02]  /*14ff0*/  LOP3.LUT R208, R208, 0xffffffef, RZ, 0xc0, !PT ;  /* 0xffffffefd0d07812 */ /* 0x000fe400078ec0ff */
[----:B------:R-:W-:Y:S02]  /*15000*/  ISETP.GT.AND P0, PT, R85, 0x11, !P1 ;  /* 0x000000115500780c */ /* 0x000fe40004f04270 */
[----:B------:R-:W-:Y:S07]  /*15010*/  FSEL R184, R20, -INF , !P2 ;  /* 0xff80000014b87808 */ /* 0x000fee0005000000 */
[----:B------:R-:W-:Y:S02]  /*15020*/  @P1 LOP3.LUT R208, R208, 0x10, RZ, 0xfc, !PT ;  /* 0x00000010d0d01812 */ /* 0x000fe400078efcff */
[----:B------:R-:W-:Y:S02]  /*15030*/  ISETP.LT.OR P1, PT, R87, 0x12, P0 ;  /* 0x000000125700780c */ /* 0x000fe40000721670 */
[----:B------:R-:W-:Y:S02]  /*15040*/  LOP3.LUT R208, R208, 0xffffffdf, RZ, 0xc0, !PT ;  /* 0xffffffdfd0d07812 */ /* 0x000fe400078ec0ff */
[----:B------:R-:W-:Y:S02]  /*15050*/  ISETP.GT.AND P0, PT, R85, 0x18, !P3 ;  /* 0x000000185500780c */ /* 0x000fe40005f04270 */
[----:B------:R-:W-:Y:S02]  /*15060*/  @P3 LOP3.LUT R208, R208, 0x20, RZ, 0xfc, !PT ;  /* 0x00000020d0d03812 */ /* 0x000fe400078efcff */
[----:B------:R-:W-:Y:S02]  /*15070*/  ISETP.GE.AND P3, PT, R0, 0x1a, PT ;  /* 0x0000001a0000780c */ /* 0x000fe40003f66270 */
[----:B------:R-:W-:Y:S02]  /*15080*/  LOP3.LUT R208, R208, 0xffffffbf, RZ, 0xc0, !PT ;  /* 0xffffffbfd0d07812 */ /* 0x000fe400078ec0ff */
[----:B------:R-:W-:Y:S02]  /*15090*/  ISETP.LT.OR P4, PT, R87, 0x19, P0 ;  /* 0x000000195700780c */ /* 0x000fe40000781670 */
[----:B------:R-:W-:Y:S02]  /*150a0*/  ISETP.GT.AND P0, PT, R85, 0x19, !P3 ;  /* 0x000000195500780c */ /* 0x000fe40005f04270 */
[----:B------:R-:W-:Y:S02]  /*150b0*/  FSEL R183, R21, -INF , !P1 ;  /* 0xff80000015b77808 */ /* 0x000fe40004800000 */
[----:B------:R-:W-:Y:S03]  /*150c0*/  FSEL R180, R32, -INF , !P4 ;  /* 0xff80000020b47808 */ /* 0x000fe60006000000 */
[----:B------:R-:W-:Y:S02]  /*150d0*/  @P3 LOP3.LUT R208, R208, 0x40, RZ, 0xfc, !PT ;  /* 0x00000040d0d03812 */ /* 0x000fe400078efcff */
[----:B------:R-:W-:Y:S02]  /*150e0*/  ISETP.LT.OR P3, PT, R87, 0x1a, P0 ;  /* 0x0000001a5700780c */ /* 0x000fe40000761670 */
[----:B------:R-:W-:Y:S02]  /*150f0*/  ISETP.GT.AND P0, PT, R85, 0x20, !P5 ;  /* 0x000000205500780c */ /* 0x000fe40006f04270 */
[----:B------:R-:W-:Y:S02]  /*15100*/  LOP3.LUT R208, R208, 0xffffff7f, RZ, 0xc0, !PT ;  /* 0xffffff7fd0d07812 */ /* 0x000fe400078ec0ff */
[----:B------:R-:W-:Y:S02]  /*15110*/  ISETP.LT.OR P0, PT, R87, 0x21, P0 ;  /* 0x000000215700780c */ /* 0x000fe40000701670 */
[----:B------:R-:W-:Y:S02]  /*15120*/  @P5 LOP3.LUT R208, R208, 0x80, RZ, 0xfc, !PT ;  /* 0x00000080d0d05812 */ /* 0x000fe400078efcff */
[----:B------:R-:W-:Y:S02]  /*15130*/  ISETP.GE.AND P5, PT, R0, 0x22, PT ;  /* 0x000000220000780c */ /* 0x000fe40003fa6270 */
[----:B------:R-:W-:Y:S02]  /*15140*/  LOP3.LUT R208, R208, 0xfffffdff, RZ, 0xc0, !PT ;  /* 0xfffffdffd0d07812 */ /* 0x000fe400078ec0ff */
[----:B------:R-:W-:Y:S02]  /*15150*/  FSEL R179, R33, -INF , !P3 ;  /* 0xff80000021b37808 */ /* 0x000fe40005800000 */
[----:B------:R-:W-:Y:S04]  /*15160*/  LOP3.LUT R208, R208, 0xfff7ffff, RZ, 0xc0, !PT ;  /* 0xfff7ffffd0d07812 */ /* 0x000fe800078ec0ff */
[----:B------:R-:W-:Y:S02]  /*15170*/  @P0 LOP3.LUT R208, R208, 0x80000, RZ, 0xfc, !PT ;  /* 0x00080000d0d00812 */ /* 0x000fe400078efcff */
[----:B------:R-:W-:Y:S02]  /*15180*/  ISETP.GT.AND P0, PT, R85, 0x21, !P5 ;  /* 0x000000215500780c */ /* 0x000fe40006f04270 */
        /* <DEDUP_REMOVED lines=14> */
[----:B------:R-:W-:Y:S02]  /*15270*/  ISETP.GE.AND P6, PT, R0, 0x31, PT ;  /* 0x000000310000780c */ /* 0x000fe40003fc6270 */
[----:B------:R-:W-:Y:S04]  /*15280*/  LOP3.LUT R208, R208, 0xffffefff, RZ, 0xc0, !PT ;  /* 0xffffefffd0d07812 */ /* 0x000fe800078ec0ff */
[----:B------:R-:W-:Y:S05]  /*15290*/  LOP3.LUT R208, R208, 0xffefffff, RZ, 0xc0, !PT ;  /* 0xffefffffd0d07812 */ /* 0x000fea00078ec0ff */
        /* <DEDUP_REMOVED lines=32> */
[----:B------:R-:W-:Y:S02]  /*154a0*/  LOP3.LUT R208, R208, 0xfffbffff, RZ, 0xc0, !PT ;  /* 0xfffbffffd0d07812 */ /* 0x000fe400078ec0ff */
[----:B------:R-:W-:Y:S02]  /*154b0*/  ISETP.GE.AND P6, PT, R0, 0x42, PT ;  /* 0x000000420000780c */ /* 0x000fe40003fc6270 */
[----:B------:R-:W-:Y:S07]  /*154c0*/  LOP3.LUT R208, R208, 0xefffffff, RZ, 0xc0, !PT ;  /* 0xefffffffd0d07812 */ /* 0x000fee00078ec0ff */
[----:B------:R-:W-:Y:S02]  /*154d0*/  @P0 LOP3.LUT R208, R208, 0x10000000, RZ, 0xfc, !PT ;  /* 0x10000000d0d00812 */ /* 0x000fe400078efcff */
[----:B------:R-:W-:Y:S02]  /*154e0*/  ISETP.GT.AND P0, PT, R85, 0x41, !P6 ;  /* 0x000000415500780c */ /* 0x000fe40007704270 */
[----:B------:R-:W-:Y:S02]  /*154f0*/  @P6 LOP3.LUT R208, R208, 0x40000, RZ, 0xfc, !PT ;  /* 0x00040000d0d06812 */ /* 0x000fe400078efcff */
[----:B------:R-:W-:Y:S02]  /*15500*/  ISETP.LT.OR P0, PT, R87, 0x42, P0 ;  /* 0x000000425700780c */ /* 0x000fe40000701670 */
[----:B------:R-:W-:Y:S02]  /*15510*/  ISETP.GE.AND P6, PT, R0, 0x1, PT ;  /* 0x000000010000780c */ /* 0x000fe40003fc6270 */
[----:B------:R-:W-:Y:S09]  /*15520*/  LOP3.LUT R208, R208, 0xf7ffffff, RZ, 0xc0, !PT ;  /* 0xf7ffffffd0d07812 */ /* 0x000ff200078ec0ff */
[----:B------:R-:W-:Y:S02]  /*15530*/  @P0 LOP3.LUT R208, R208, 0x8000000, RZ, 0xfc, !PT ;  /* 0x08000000d0d00812 */ /* 0x000fe400078efcff */
[----:B------:R-:W-:Y:S02]  /*15540*/  ISETP.GT.AND P0, PT, R85, RZ, !P6 ;  /* 0x000000ff5500720c */ /* 0x000fe40007704270 */
[----:B------:R-:W-:Y:S02]  /*15550*/  @P6 LOP3.LUT R209, R209, 0x40, RZ, 0xfc, !PT ;  /* 0x00000040d1d16812 */ /* 0x000fe400078efcff */
[----:B------:R-:W-:Y:S02]  /*15560*/  ISETP.LT.OR P0, PT, R87, 0x1, P0 ;  /* 0x000000015700780c */ /* 0x000fe40000701670 */
[----:B------:R-:W-:Y:S02]  /*15570*/  ISETP.GE.AND P6, PT, R0, 0x2, PT ;  /* 0x000000020000780c */ /* 0x000fe40003fc6270 */
[----:B------:R-:W-:Y:S02]  /*15580*/  LOP3.LUT R208, R208, 0xfffffffe, RZ, 0xc0, !PT ;  /* 0xfffffffed0d07812 */ /* 0x000fe400078ec0ff */
[----:B------:R-:W-:Y:S02]  /*15590*/  LOP3.LUT R209, R209, 0xffffff7f, RZ, 0xc0, !PT ;  /* 0xffffff7fd1d17812 */ /* 0x000fe400078ec0ff */
[----:B------:R-:W-:Y:S05]  /*155a0*/  LOP3.LUT R208, R208, 0xbfffffff, RZ, 0xc0, !PT ;  /* 0xbfffffffd0d07812 */ /* 0x000fea00078ec0ff */
[----:B------:R-:W-:Y:S02]  /*155b0*/  @P0 LOP3.LUT R208, R208, 0x40000000, RZ, 0xfc, !PT ;  /* 0x40000000d0d00812 */ /* 0x000fe400078efcff */
[----:B------:R-:W-:Y:S02]  /*155c0*/  ISETP.GT.AND P0, PT, R85, 0x1, !P6 ;  /* 0x000000015500780c */ /* 0x000fe40007704270 */
[----:B------:R-:W-:Y:S02]  /*155d0*/  @P6 LOP3.LUT R208, R208, 0x1, RZ, 0xfc, !PT ;  /* 0x00000001d0d06812 */ /* 0x000fe400078efcff */
[----:B------:R-:W-:Y:S02]  /*155e0*/  ISETP.LT.OR P6, PT, R87, 0x2, P0 ;  /* 0x000000025700780c */ /* 0x000fe400007c1670 */
[----:B------:R-:W-:Y:S11]  /*155f0*/  ISETP.GE.AND P0, PT, R0, 0x49, PT ;  /* 0x000000490000780c */ /* 0x000ff60003f06270 */
[----:B------:R-:W-:Y:S02]  /*15600*/  @P6 LOP3.LUT R209, R209, 0x80, RZ, 0xfc, !PT ;  /* 0x00000080d1d16812 */ /* 0x000fe400078efcff */
[C---:B------:R-:W-:Y:S02]  /*15610*/  LOP3.LUT P6, RZ, R208.reuse, 0x20, RZ, 0xc0, !PT ;  /* 0x00000020d0ff7812 */ /* 0x040fe400078cc0ff */
[----:B------:R-:W-:Y:S02]  /*15620*/  LOP3.LUT R208, R208, 0xfffeffff, RZ, 0xc0, !PT ;  /* 0xfffeffffd0d07812 */ /* 0x000fe400078ec0ff */
[----:B------:R-:W-:Y:S02]  /*15630*/  LOP3.LUT R209, R209, 0xfffffffe, RZ, 0xc0, !PT ;  /* 0xfffffffed1d17812 */ /* 0x000fe400078ec0ff */
[----:B------:R-:W-:Y:S02]  /*15640*/  @P0 LOP3.LUT R208, R208, 0x10000, RZ, 0xfc, !PT ;  /* 0x00010000d0d00812 */ /* 0x000fe400078efcff */
[----:B------:R-:W-:Y:S02]  /*15650*/  ISETP.GT.AND P0, PT, R85, 0x48, !P0 ;  /* 0x000000485500780c */ /* 0x000fe40004704270 */
[----:B------:R-:W-:Y:S02]  /*15660*/  LOP3.LUT R208, R208, 0xfdffffff, RZ, 0xc0, !PT ;  /* 0xfdffffffd0d07812 */ /* 0x000fe400078ec0ff */
[----:B------:R-:W-:Y:S11]  /*15670*/  ISETP.LT.OR P0, PT, R87, 0x49, P0 ;  /* 0x000000495700780c */ /* 0x000ff60000701670 */
[----:B------:R-:W-:Y:S02]  /*15680*/  @!UPT UIADD3 URZ, URZ, URZ, URZ ;  /* 0x0000003f3f3ff290 */ /* 0x000fe4000fffe03f */
[----:B------:R-:W-:Y:S02]  /*15690*/  @P0 LOP3.LUT R209, R209, 0x1, RZ, 0xfc, !PT ;  /* 0x00000001d1d10812 */ /* 0x000fe400078efcff */
[----:B------:R-:W-:Y:S02]  /*156a0*/  ISETP.GE.AND P0, PT, R0, 0x4a, PT ;  /* 0x0000004a0000780c */ /* 0x000fe40003f06270 */
[----:B------:R-:W-:Y:S11]  /*156b0*/  LOP3.LUT R209, R209, 0xfffff7ff, RZ, 0xc0, !PT ;  /* 0xfffff7ffd1d17812 */ /* 0x000ff600078ec0ff */
[----:B------:R-:W-:Y:S02]  /*156c0*/  @P0 LOP3.LUT R208, R208, 0x2000000, RZ, 0xfc, !PT ;  /* 0x02000000d0d00812 */ /* 0x000fe400078efcff */
[----:B------:R-:W-:Y:S02]  /*156d0*/  ISETP.GT.AND P0, PT, R85, 0x49, !P0 ;  /* 0x000000495500780c */ /* 0x000fe40004704270 */
[----:B------:R-:W-:Y:S02]  /*156e0*/  LOP3.LUT R208, R208, 0x7fffffff, RZ, 0xc0, !PT ;  /* 0x7fffffffd0d07812 */ /* 0x000fe400078ec0ff */
[----:B------:R-:W-:Y:S11]  /*156f0*/  ISETP.LT.OR P0, PT, R87, 0x4a, P0 ;  /* 0x0000004a5700780c */ /* 0x000ff60000701670 */
[----:B------:R-:W-:Y:S02]  /*15700*/  @!UPT UIADD3 URZ, URZ, URZ, URZ ;  /* 0x0000003f3f3ff290 */ /* 0x000fe4000fffe03f */
[----:B------:R-:W-:Y:S04]  /*15710*/  @P0 LOP3.LUT R208, R208, 0x80000000, RZ, 0xfc, !PT ;  /* 0x80000000d0d00812 */ /* 0x000fe800078efcff */
[C---:B------:R-:W-:Y:S02]  /*15720*/  LOP3.LUT P0, RZ, R208.reuse, 0x8, RZ, 0xc0, !PT ;  /* 0x00000008d0ff7812 */ /* 0x040fe4000780c0ff */
[----:B------:R-:W-:Y:S02]  /*15730*/  LOP3.LUT P1, RZ, R208, 0x40, RZ, 0xc0, !PT ;  /* 0x00000040d0ff7812 */ /* 0x000fe4000782c0ff */
[----:B------:R-:W-:Y:S02]  /*15740*/  ISETP.GT.AND P0, PT, R84, 0x8, !P0 ;  /* 0x000000085400780c */ /* 0x000fe40004704270 */
[----:B------:R-:W-:Y:S02]  /*15750*/  LOP3.LUT P3, RZ, R208, 0x20000, RZ, 0xc0, !PT ;  /* 0x00020000d0ff7812 */ /* 0x000fe4000786c0ff */
[----:B------:R-:W-:Y:S02]  /*15760*/  ISETP.LT.OR P0, PT, R86, 0x9, P0 ;  /* 0x000000095600780c */ /* 0x000fe40000701670 */
[----:B------:R-:W-:Y:S02]  /*15770*/  LOP3.LUT P5, RZ, R208, 0x8000, RZ, 0xc0, !PT ;  /* 0x00008000d0ff7812 */ /* 0x000fe400078ac0ff */
[----:B------:R-:W-:Y:S02]  /*15780*/  FSEL R213, R18, -INF , !P0 ;  /* 0xff80000012d57808 */ /* 0x000fe40004000000 */
[C---:B------:R-:W-:Y:S02]  /*15790*/  LOP3.LUT P0, RZ, R208.reuse, 0x4, RZ, 0xc0, !PT ;  /* 0x00000004d0ff7812 */ /* 0x040fe4000780c0ff */
[----:B------:R-:W-:Y:S02]  /*157a0*/  LOP3.LUT P4, RZ, R208, 0x200000, RZ, 0xc0, !PT ;  /* 0x00200000d0ff7812 */ /* 0x000fe4000788c0ff */
[----:B------:R-:W-:Y:S02]  /*157b0*/  ISETP.GT.AND P0, PT, R84, 0x9, !P0 ;  /* 0x000000095400780c */ /* 0x000fe40004704270 */
[----:B------:R-:W-:Y:S02]  /*157c0*/  FSEL R172, R48, -INF , !P4 ;  /* 0xff80000030ac7808 */ /* 0x000fe40006000000 */
[----:B------:R-:W-:Y:S02]  /*157d0*/  ISETP.LT.OR P0, PT, R86, 0xa, P0 ;  /* 0x0000000a5600780c */ /* 0x000fe40000701670 */
[C---:B------:R-:W-:Y:S02]  /*157e0*/  LOP3.LUT P4, RZ, R208.reuse, 0x40000, RZ, 0xc0, !PT ;  /* 0x00040000d0ff7812 */ /* 0x040fe4000788c0ff */
[----:B------:R-:W-:Y:S02]  /*157f0*/  FSEL R212, R19, -INF , !P0 ;  /* 0xff80000013d47808 */ /* 0x000fe40004000000 */
[C---:B------:R-:W-:Y:S02]  /*15800*/  LOP3.LUT P0, RZ, R208.reuse, 0x2, RZ, 0xc0, !PT ;  /* 0x00000002d0ff7812 */ /* 0x040fe4000780c0ff */
[----:B------:R-:W-:Y:S02]  /*15810*/  LOP3.LUT P2, RZ, R208, 0x80000, RZ, 0xc0, !PT ;  /* 0x00080000d0ff7812 */ /* 0x000fe4000784c0ff */
[----:B------:R-:W-:Y:S02]  /*15820*/  ISETP.GT.AND P0, PT, R84, 0x10, !P0 ;  /* 0x000000105400780c */ /* 0x000fe40004704270 */
[----:B------:R-:W-:Y:S02]  /*15830*/  FSEL R176, R36, -INF , !P2 ;  /* 0xff80000024b07808 */ /* 0x000fe40005000000 */
[----:B------:R-:W-:Y:S02]  /*15840*/  ISETP.LT.OR P0, PT, R86, 0x11, P0 ;  /* 0x000000115600780c */ /* 0x000fe40000701670 */
[----:B------:R-:W-:Y:S02]  /*15850*/  LOP3.LUT P2, RZ, R208, 0x400000, RZ, 0xc0, !PT ;  /* 0x00400000d0ff7812 */ /* 0x000fe4000784c0ff */
[----:B------:R-:W-:Y:S02]  /*15860*/  FSEL R211, R22, -INF , !P0 ;  /* 0xff80000016d37808 */ /* 0x000fe40004000000 */
[----:B------:R-:W-:Y:S02]  /*15870*/  LOP3.LUT P0, RZ, R208, 0x10, RZ, 0xc0, !PT ;  /* 0x00000010d0ff7812 */ /* 0x000fe4000780c0ff */
[----:B------:R-:W-:Y:S02]  /*15880*/  FSEL R167, R53, -INF , !P2 ;  /* 0xff80000035a77808 */ /* 0x000fe40005000000 */
[----:B------:R-:W-:Y:S02]  /*15890*/  ISETP.GT.AND P0, PT, R84, 0x11, !P0 ;  /* 0x000000115400780c */ /* 0x000fe40004704270 */
[----:B------:R-:W-:Y:S02]  /*158a0*/  LOP3.LUT P2, RZ, R208, 0x2000000, RZ, 0xc0, !PT ;  /* 0x02000000d0ff7812 */ /* 0x000fe4000784c0ff */
[----:B------:R-:W-:Y:S04]  /*158b0*/  ISETP.LT.OR P0, PT, R86, 0x12, P0 ;  /* 0x000000125600780c */ /* 0x000fe80000701670 */
[----:B------:R-:W-:Y:S02]  /*158c0*/  FSEL R191, R23, -INF , !P0 ;  /* 0xff80000017bf7808 */ /* 0x000fe40004000000 */
[----:B------:R-:W-:Y:S02]  /*158d0*/  ISETP.GT.AND P0, PT, R84, 0x18, !P6 ;  /* 0x000000185400780c */ /* 0x000fe40007704270 */
[----:B------:R-:W-:Y:S02]  /*158e0*/  LOP3.LUT P6, RZ, R208, 0x800, RZ, 0xc0, !PT ;  /* 0x00000800d0ff7812 */ /* 0x000fe400078cc0ff */
[----:B------:R-:W-:Y:S04]  /*158f0*/  ISETP.LT.OR P0, PT, R86, 0x19, P0 ;  /* 0x000000195600780c */ /* 0x000fe80000701670 */
[----:B------:R-:W-:Y:S02]  /*15900*/  FSEL R190, R34, -INF , !P0 ;  /* 0xff80000022be7808 */ /* 0x000fe40004000000 */
[----:B------:R-:W-:Y:S02]  /*15910*/  ISETP.GT.AND P0, PT, R84, 0x19, !P1 ;  /* 0x000000195400780c */ /* 0x000fe40004f04270 */
[----:B------:R-:W-:Y:S02]  /*15920*/  LOP3.LUT P1, RZ, R208, 0x800000, RZ, 0xc0, !PT ;  /* 0x00800000d0ff7812 */ /* 0x000fe4000782c0ff */
[----:B------:R-:W-:Y:S02]  /*15930*/  ISETP.LT.OR P0, PT, R86, 0x1a, P0 ;  /* 0x0000001a5600780c */ /* 0x000fe40000701670 */
[----:B------:R-:W-:Y:S02]  /*15940*/  @P6 LOP3.LUT R209, R209, 0x800, RZ, 0xfc, !PT ;  /* 0x00000800d1d16812 */ /* 0x000fe400078efcff */
[----:B------:R-:W-:Y:S02]  /*15950*/  FSEL R189, R35, -INF , !P0 ;  /* 0xff80000023bd7808 */ /* 0x000fe40004000000 */
[----:B------:R-:W-:Y:S02]  /*15960*/  LOP3.LUT R209, R209, 0xfffffeff, RZ, 0xc0, !PT ;  /* 0xfffffeffd1d17812 */ /* 0x000fe400078ec0ff */
[----:B------:R-:W-:Y:S02]  /*15970*/  LOP3.LUT P0, RZ, R208, 0x80, RZ, 0xc0, !PT ;  /* 0x00000080d0ff7812 */ /* 0x000fe4000780c0ff */
[----:B------:R-:W-:Y:S02]  /*15980*/  @P3 LOP3.LUT R209, R209, 0x100, RZ, 0xfc, !PT ;  /* 0x00000100d1d13812 */ /* 0x000fe400078efcff */
[----:B------:R-:W-:Y:S02]  /*15990*/  ISETP.GT.AND P0, PT, R84, 0x20, !P0 ;  /* 0x000000205400780c */ /* 0x000fe40004704270 */
[----:B------:R-:W-:Y:S02]  /*159a0*/  LOP3.LUT R209, R209, 0xfffffdff, RZ, 0xc0, !PT ;  /* 0xfffffdffd1d17812 */ /* 0x000fe400078ec0ff */
[----:B------:R-:W-:Y:S02]  /*159b0*/  LOP3.LUT P3, RZ, R208, 0x200, RZ, 0xc0, !PT ;  /* 0x00000200d0ff7812 */ /* 0x000fe4000786c0ff */
[----:B------:R-:W-:Y:S02]  /*159c0*/  ISETP.LT.OR P0, PT, R86, 0x21, P0 ;  /* 0x000000215600780c */ /* 0x000fe40000701670 */
[----:B------:R-:W-:Y:S02]  /*159d0*/  @P5 LOP3.LUT R209, R209, 0x200, RZ, 0xfc, !PT ;  /* 0x00000200d1d15812 */ /* 0x000fe400078efcff */
[----:B------:R-:W-:Y:S02]  /*159e0*/  LOP3.LUT P5, RZ, R208, 0x1000000, RZ, 0xc0, !PT ;  /* 0x01000000d0ff7812 */ /* 0x000fe400078ac0ff */
[----:B------:R-:W-:Y:S02]  /*159f0*/  FSEL R186, R38, -INF , !P0 ;  /* 0xff80000026ba7808 */ /* 0x000fe40004000000 */
[----:B------:R-:W-:Y:S02]  /*15a00*/  ISETP.GT.AND P0, PT, R84, 0x21, !P3 ;  /* 0x000000215400780c */ /* 0x000fe40005f04270 */
[----:B------:R-:W-:Y:S02]  /*15a10*/  LOP3.LUT R209, R209, 0xfffffbff, RZ, 0xc0, !PT ;  /* 0xfffffbffd1d17812 */ /* 0x000fe400078ec0ff */
[----:B------:R-:W-:Y:S02]  /*15a20*/  ISETP.LT.OR P0, PT, R86, 0x22, P0 ;  /* 0x000000225600780c */ /* 0x000fe40000701670 */
[C---:B------:R-:W-:Y:S02]  /*15a30*/  LOP3.LUT P6, RZ, R208.reuse, 0x100000, RZ, 0xc0, !PT ;  /* 0x00100000d0ff7812 */ /* 0x040fe400078cc0ff */
[----:B------:R-:W-:Y:S02]  /*15a40*/  FSEL R185, R39, -INF , !P0 ;  /* 0xff80000027b97808 */ /* 0x000fe40004000000 */
[----:B------:R-:W-:Y:S02]  /*15a50*/  LOP3.LUT P0, RZ, R208, 0x400, RZ, 0xc0, !PT ;  /* 0x00000400d0ff7812 */ /* 0x000fe4000780c0ff */
[----:B------:R-:W-:Y:S02]  /*15a60*/  @P5 LOP3.LUT R209, R209, 0x400, RZ, 0xfc, !PT ;  /* 0x00000400d1d15812 */ /* 0x000fe400078efcff */
[----:B------:R-:W-:Y:S02]  /*15a70*/  ISETP.GT.AND P0, PT, R84, 0x28, !P0 ;  /* 0x000000285400780c */ /* 0x000fe40004704270 */
[----:B------:R-:W-:Y:S02]  /*15a80*/  FSEL R171, R49, -INF , !P6 ;  /* 0xff80000031ab7808 */ /* 0x000fe40007000000 */
[C---:B------:R-:W-:Y:S02]  /*15a90*/  LOP3.LUT P6, RZ, R209.reuse, 0x800, RZ, 0xc0, !PT ;  /* 0x00000800d1ff7812 */ /* 0x040fe400078cc0ff */
[----:B------:R-:W-:Y:S02]  /*15aa0*/  ISETP.LT.OR P0, PT, R86, 0x29, P0 ;  /* 0x000000295600780c */ /* 0x000fe40000701670 */
[----:B------:R-:W-:Y:S02]  /*15ab0*/  FSEL R168, R52, -INF , !P1 ;  /* 0xff80000034a87808 */ /* 0x000fe40004800000 */
[----:B------:R-:W-:Y:S02]  /*15ac0*/  FSEL R182, R50, -INF , !P0 ;  /* 0xff80000032b67808 */ /* 0x000fe40004000000 */
[----:B------:R-:W-:Y:S02]  /*15ad0*/  ISETP.GT.AND P0, PT, R84, 0x29, !P6 ;  /* 0x000000295400780c */ /* 0x000fe40007704270 */
[----:B------:R-:W-:Y:S02]  /*15ae0*/  LOP3.LUT P1, RZ, R208, 0x10000, RZ, 0xc0, !PT ;  /* 0x00010000d0ff7812 */ /* 0x000fe4000782c0ff */
[----:B------:R-:W-:Y:S02]  /*15af0*/  ISETP.LT.OR P0, PT, R86, 0x2a, P0 ;  /* 0x0000002a5600780c */ /* 0x000fe40000701670 */
[----:B------:R-:W-:Y:S02]  /*15b00*/  LOP3.LUT R209, R209, 0xffffffdf, RZ, 0xc0, !PT ;  /* 0xffffffdfd1d17812 */ /* 0x000fe400078ec0ff */
[----:B------:R-:W-:Y:S02]  /*15b10*/  FSEL R181, R51, -INF , !P0 ;  /* 0xff80000033b57808 */ /* 0x000fe40004000000 */
[C---:B------:R-:W-:Y:S02]  /*15b20*/  LOP3.LUT P0, RZ, R208.reuse, 0x1000, RZ, 0xc0, !PT ;  /* 0x00001000d0ff7812 */ /* 0x040fe4000780c0ff */
[----:B------:R-:W-:Y:S02]  /*15b30*/  LOP3.LUT P5, RZ, R208, 0x4000000, RZ, 0xc0, !PT ;  /* 0x04000000d0ff7812 */ /* 0x000fe400078ac0ff */
[----:B------:R-:W-:Y:S02]  /*15b40*/  ISETP.GT.AND P0, PT, R84, 0x30, !P0 ;  /* 0x000000305400780c */ /* 0x000fe40004704270 */
[----:B------:R-:W-:Y:S02]  /*15b50*/  @P1 LOP3.LUT R209, R209, 0x20, RZ, 0xfc, !PT ;  /* 0x00000020d1d11812 */ /* 0x000fe400078efcff */
[----:B------:R-:W-:Y:S02]  /*15b60*/  ISETP.LT.OR P0, PT, R86, 0x31, P0 ;  /* 0x000000315600780c */ /* 0x000fe40000701670 */
[----:B------:R-:W-:Y:S02]  /*15b70*/  FSEL R94, R64, -INF , !P5 ;  /* 0xff800000405e7808 */ /* 0x000fe40006800000 */
[----:B------:R-:W-:Y:S02]  /*15b80*/  FSEL R178, R54, -INF , !P0 ;  /* 0xff80000036b27808 */ /* 0x000fe40004000000 */
[----:B------:R-:W-:Y:S02]  /*15b90*/  LOP3.LUT P0, RZ, R208, 0x2000, RZ, 0xc0, !PT ;  /* 0x00002000d0ff7812 */ /* 0x000fe4000780c0ff */
[----:B------:R-:W-:Y:S02]  /*15ba0*/  LOP3.LUT P5, RZ, R209, 0x400, RZ, 0xc0, !PT ;  /* 0x00000400d1ff7812 */ /* 0x000fe400078ac0ff */
[----:B------:R-:W-:Y:S02]  /*15bb0*/  ISETP.GT.AND P0, PT, R84, 0x31, !P0 ;  /* 0x000000315400780c */ /* 0x000fe40004704270 */
[----:B------:R-:W-:Y:S02]  /*15bc0*/  FSEL R65, R65, -INF , !P5 ;  /* 0xff80000041417808 */ /* 0x000fe40006800000 */
        /* <DEDUP_REMOVED lines=10> */
[----:B------:R-:W-:Y:S02]  /*15c70*/  ISETP.GT.AND P0, PT, R84, 0x39, !P5 ;  /* 0x000000395400780c */ /* 0x000fe40006f04270 */
[----:B------:R-:W-:Y:S02]  /*15c80*/  LOP3.LUT P6, RZ, R208, 0x40000000, RZ, 0xc0, !PT ;  /* 0x40000000d0ff7812 */ /* 0x000fe400078cc0ff */
[----:B------:R-:W-:Y:S02]  /*15c90*/  ISETP.LT.OR P0, PT, R86, 0x3a, P0 ;  /* 0x0000003a5600780c */ /* 0x000fe40000701670 */
[----:B------:R-:W-:Y:S02]  /*15ca0*/  FSEL R33, R4, -INF , !P6 ;  /* 0xff80000004217808 */ /* 0x000fe40007000000 */
[----:B------:R-:W-:Y:S02]  /*15cb0*/  FSEL R173, R67, -INF , !P0 ;  /* 0xff80000043ad7808 */ /* 0x000fe40004000000 */
[----:B------:R-:W-:Y:S02]  /*15cc0*/  LOP3.LUT P0, RZ, R208, 0x8000000, RZ, 0xc0, !PT ;  /* 0x08000000d0ff7812 */ /* 0x000fe4000780c0ff */
[----:B------:R-:W-:Y:S02]  /*15cd0*/  LOP3.LUT P6, RZ, R209, 0x80, RZ, 0xc0, !PT ;  /* 0x00000080d1ff7812 */ /* 0x000fe400078cc0ff */
[----:B------:R-:W-:Y:S02]  /*15ce0*/  FSEL R48, R69, -INF , !P0 ;  /* 0xff80000045307808 */ /* 0x000fe40004000000 */
[----:B------:R-:W-:Y:S02]  /*15cf0*/  ISETP.GT.AND P0, PT, R84, 0x40, !P3 ;  /* 0x000000405400780c */ /* 0x000fe40005f04270 */
[----:B------:R-:W-:Y:S02]  /*15d00*/  FSEL R37, R5, -INF , !P6 ;  /* 0xff80000005257808 */ /* 0x000fe40007000000 */
[----:B------:R-:W-:Y:S02]  /*15d10*/  ISETP.LT.OR P0, PT, R86, 0x41, P0 ;  /* 0x000000415600780c */ /* 0x000fe40000701670 */
[C---:B------:R-:W-:Y:S02]  /*15d20*/  LOP3.LUT P6, RZ, R209.reuse, 0x40, RZ, 0xc0, !PT ;  /* 0x00000040d1ff7812 */ /* 0x040fe400078cc0ff */
        /* <DEDUP_REMOVED lines=8> */
[----:B------:R-:W-:Y:S04]  /*15db0*/  ISETP.GT.AND P0, PT, R84, 0x1, !P0 ;  /* 0x000000015400780c */ /* 0x000fe80004704270 */
[----:B------:R-:W-:Y:S04]  /*15dc0*/  ISETP.LT.OR P0, PT, R86, 0x2, P0 ;  /* 0x000000025600780c */ /* 0x000fe80000701670 */
[----:B------:R-:W-:Y:S02]  /*15dd0*/  FSEL R66, R7, -INF , !P0 ;  /* 0xff80000007427808 */ /* 0x000fe40004000000 */
[----:B------:R-:W-:Y:S04]  /*15de0*/  ISETP.GT.AND P0, PT, R84, RZ, !P6 ;  /* 0x000000ff5400720c */ /* 0x000fe80007704270 */
[----:B------:R-:W-:Y:S04]  /*15df0*/  ISETP.LT.OR P0, PT, R86, 0x1, P0 ;  /* 0x000000015600780c */ /* 0x000fe80000701670 */
[----:B------:R-:W-:Y:S02]  /*15e00*/  FSEL R39, R6, -INF , !P0 ;  /* 0xff80000006277808 */ /* 0x000fe40004000000 */
[----:B------:R-:W-:Y:S04]  /*15e10*/  LOP3.LUT P0, RZ, R208, 0x80000000, RZ, 0xc0, !PT ;  /* 0x80000000d0ff7812 */ /* 0x000fe8000780c0ff */
[----:B------:R-:W-:Y:S02]  /*15e20*/  FSEL R34, R81, -INF , !P0 ;  /* 0xff80000051227808 */ /* 0x000fe40004000000 */
[----:B------:R-:W-:Y:S04]  /*15e30*/  ISETP.GT.AND P0, PT, R84, 0x48, !P1 ;  /* 0x000000485400780c */ /* 0x000fe80004f04270 */
[----:B------:R-:W-:Y:S04]  /*15e40*/  ISETP.LT.OR P0, PT, R86, 0x49, P0 ;  /* 0x000000495600780c */ /* 0x000fe80000701670 */
[----:B------:R-:W-:Y:S02]  /*15e50*/  FSEL R55, R82, -INF , !P0 ;  /* 0xff80000052377808 */ /* 0x000fe40004000000 */
[----:B------:R-:W-:Y:S04]  /*15e60*/  ISETP.GT.AND P0, PT, R84, 0x49, !P2 ;  /* 0x000000495400780c */ /* 0x000fe80005704270 */
[----:B------:R-:W-:Y:S04]  /*15e70*/  ISETP.LT.OR P0, PT, R86, 0x4a, P0 ;  /* 0x0000004a5600780c */ /* 0x000fe80000701670 */
        /* <DEDUP_REMOVED lines=72> */
[----:B------:R-:W-:Y:S04]  /*16300*/  ISETP.GT.AND P0, PT, R2, 0x49, !P2 ;  /* 0x000000490200780c */ /* 0x000fe80005704270 */
[----:B------:R-:W-:Y:S04]  /*16310*/  ISETP.LT.OR P0, PT, R3, 0x4a, P0 ;  /* 0x0000004a0300780c */ /* 0x000fe80000701670 */
[----:B------:R-:W-:Y:S01]  /*16320*/  FSEL R35, R77, -INF , !P0 ;  /* 0xff8000004d237808 */ /* 0x000fe20004000000 */
[----:B------:R-:W-:-:S06]  /*16330*/  BRA.DIV ~URZ, `(.L_x_1086) ;  /* 0x000120327f007947 */ /* 0x000fcc000b800000 */
[----:B------:R4:W1:Y:S02]  /*16340*/  SHFL.IDX PT, R4, R164, 0x3, 0x1c1f ;  /* 0x007c1f00a4047f89 */ /* 0x00086400000e0000 */
.L_x_1240:
[----:B-1----:R-:W-:Y:S01]  /*16350*/  IADD3 R3, R165, R4, RZ ;  /* 0x00000004a5037210 */ /* 0x002fe20007ffe0ff */
[----:B------:R-:W-:Y:S05]  /*16360*/  IMAD.MOV.U32 R2, RZ, RZ, c[0x0][0x32c] ;  /* 0x0000cb00ff027624 */ /* 0x000fea00078e00ff */
[----:B------:R-:W-:Y:S01]  /*16370*/  ISETP.GE.AND P0, PT, R2, 0x1, PT ;  /* 0x000000010200780c */ /* 0x000fe20003f06270 */
[----:B------:R-:W-:Y:S11]  /*16380*/  IMAD.IADD R2, R166, 0x1, R4 ;  /* 0x00000001a6027824 */ /* 0x000ff600078e0204 */
[----:B------:R-:W-:Y:S01]  /*16390*/  @!UPT UIADD3 URZ, URZ, URZ, URZ ;  /* 0x0000003f3f3ff290 */ /* 0x000fe2000fffe03f */
[----:B------:R-:W-:-:S05]  /*163a0*/  @!P0 BRA `(.L_x_1087) ;  /* 0x000001a000008947 */ /* 0x000fca0003800000 */
[----:B------:R-:W5:Y:S01]  /*163b0*/  LDL R5, [R1] ;  /* 0x0000000001057983 */ /* 0x000f620000100800 */
[----:B------:R-:W-:Y:S01]  /*163c0*/  BSSY B0, `(.L_x_1088) ;  /* 0x0000012000007945 */ /* 0x000fe20003800000 */
[----:B-----5:R-:W-:Y:S04]  /*163d0*/  IADD3 R4, -R252, R5, R4 ;  /* 0x00000005fc047210 */ /* 0x020fe80007ffe104 */
        /* <DEDUP_REMOVED lines=11> */
.L_x_1089:
[----:B------:R-:W-:Y:S04]  /*16490*/  MOV R5, c[0x0][0x32c] ;  /* 0x0000cb0000057a02 */ /* 0x000fe80000000f00 */
[----:B------:R-:W-:Y:S11]  /*164a0*/  ISETP.NE.AND P0, PT, R5, 0x1, PT ;  /* 0x000000010500780c */ /* 0x000ff60003f05270 */
[----:B------:R-:W-:Y:S02]  /*164b0*/  @!UPT UIADD3 URZ, URZ, URZ, URZ ;  /* 0x0000003f3f3ff290 */ /* 0x000fe4000fffe03f */
[----:B------:R-:W-:Y:S05]  /*164c0*/  @P0 IMAD.HI.U32 R5, R4, c[0x0][0x330], RZ ;  /* 0x0000cc0004050a27 */ /* 0x000fea00078e00ff */
[----:B------:R-:W-:Y:S02]  /*164d0*/  @P0 SHF.R.U32.HI R4, RZ, c[0x0][0x334], R5 ;  /* 0x0000cd00ff040a19 */ /* 0x000fe40000011605 */
.L_x_1090:
[----:B------:R-:W-:Y:S05]  /*164e0*/  BSYNC B0 ;  /* 0x0000000000007941 */ /* 0x000fea0003800000 */
.L_x_1088:
[----:B------:R-:W5:Y:S02]  /*164f0*/  LDL R5, [R1+0x4] ;  /* 0x0000040001057983 */ /* 0x000f640000100800 */
[----:B-----5:R-:W-:Y:S04]  /*16500*/  IMAD.IADD R0, R0, 0x1, -R5 ;  /* 0x0000000100007824 */ /* 0x020fe800078e0a05 */
[----:B------:R-:W-:Y:S05]  /*16510*/  IMAD R0, R4, c[0x0][0x32c], R0 ;  /* 0x0000cb0004007a24 */ /* 0x000fea00078e0200 */
[----:B------:R-:W-:Y:S02]  /*16520*/  IMNMX R2, R2, R0, !PT ;  /* 0x0000000002027217 */ /* 0x000fe40007800200 */
[----:B------:R-:W-:Y:S04]  /*16530*/  IADD3 R0, R0, c[0x0][0x32c], RZ ;  /* 0x0000cb0000007a10 */ /* 0x000fe80007ffe0ff */
[----:B------:R-:W-:Y:S02]  /*16540*/  IMNMX R3, R3, R0, PT ;  /* 0x0000000003037217 */ /* 0x000fe40003800200 */
.L_x_1087:
[----:B------:R-:W-:Y:S02]  /*16550*/  ISETP.GT.AND P0, PT, R2, RZ, !P6 ;  /* 0x000000ff0200720c */ /* 0x000fe40007704270 */
[C---:B------:R-:W-:Y:S02]  /*16560*/  LOP3.LUT P2, RZ, R208.reuse, 0x1, RZ, 0xc0, !PT ;  /* 0x00000001d0ff7812 */ /* 0x040fe4000784c0ff */
[C---:B------:R-:W-:Y:S02]  /*16570*/  ISETP.LT.OR P0, PT, R3.reuse, 0x1, P0 ;  /* 0x000000010300780c */ /* 0x040fe40000701670 */
[----:B------:R-:W-:Y:S02]  /*16580*/  LOP3.LUT P1, RZ, R208, 0x8, RZ, 0xc0, !PT ;  /* 0x00000008d0ff7812 */ /* 0x000fe4000782c0ff */
[----:B------:R-:W-:Y:S02]  /*16590*/  FSEL R16, R10, -INF , !P0 ;  /* 0xff8000000a107808 */ /* 0x000fe40004000000 */
[----:B------:R-:W-:Y:S02]  /*165a0*/  ISETP.GT.AND P0, PT, R2, 0x1, !P2 ;  /* 0x000000010200780c */ /* 0x000fe40005704270 */
[C---:B------:R-:W-:Y:S02]  /*165b0*/  LOP3.LUT P5, RZ, R208.reuse, 0x4, RZ, 0xc0, !PT ;  /* 0x00000004d0ff7812 */ /* 0x040fe400078ac0ff */
[----:B------:R-:W-:Y:S02]  /*165c0*/  ISETP.LT.OR P0, PT, R3, 0x2, P0 ;  /* 0x000000020300780c */ /* 0x000fe40000701670 */
[----:B------:R-:W-:Y:S02]  /*165d0*/  LOP3.LUT P4, RZ, R208, 0x2, RZ, 0xc0, !PT ;  /* 0x00000002d0ff7812 */ /* 0x000fe4000788c0ff */
[----:B------:R-:W-:Y:S02]  /*165e0*/  FSEL R17, R11, -INF , !P0 ;  /* 0xff8000000b117808 */ /* 0x000fe40004000000 */
[----:B------:R-:W-:Y:S02]  /*165f0*/  ISETP.GT.AND P0, PT, R2, 0x8, !P1 ;  /* 0x000000080200780c */ /* 0x000fe40004f04270 */
        /* <DEDUP_REMOVED lines=21> */
[C---:B------:R-:W-:Y:S02]  /*16750*/  ISETP.LT.OR P0, PT, R3.reuse, 0x19, P0 ;  /* 0x000000190300780c */ /* 0x040fe40000701670 */
        /* <DEDUP_REMOVED lines=30> */
[----:B------:R-:W-:Y:S02]  /*16940*/  ISETP.GT.AND P1, PT, R2, 0x48, !P1 ;  /* 0x000000480200780c */ /* 0x000fe40004f24270 */
[----:B------:R-:W-:Y:S02]  /*16950*/  FSEL R19, R58, -INF , !P0 ;  /* 0xff8000003a137808 */ /* 0x000fe40004000000 */
[----:B------:R-:W-:Y:S02]  /*16960*/  LOP3.LUT P0, RZ, R208, 0x2000, RZ, 0xc0, !PT ;  /* 0x00002000d0ff7812 */ /* 0x000fe4000780c0ff */
[----:B------:R-:W-:Y:S02]  /*16970*/  ISETP.LT.OR P1, PT, R3, 0x49, P1 ;  /* 0x000000490300780c */ /* 0x000fe40000f21670 */
[C---:B------:R-:W-:Y:S02]  /*16980*/  ISETP.GT.AND P0, PT, R2.reuse, 0x31, !P0 ;  /* 0x000000310200780c */ /* 0x040fe40004704270 */
[----:B------:R-:W-:Y:S02]  /*16990*/  FMNMX.FTZ R6, R29, R6, !PT ;  /* 0x000000061d067209 */ /* 0x000fe40007810000 */
[----:B------:R-:W-:Y:S02]  /*169a0*/  ISETP.LT.OR P0, PT, R3, 0x32, P0 ;  /* 0x000000320300780c */ /* 0x000fe40000701670 */
[----:B------:R-:W-:Y:S02]  /*169b0*/  FMNMX.FTZ R0, R211, R0, !PT ;  /* 0x00000000d3007209 */ /* 0x000fe40007810000 */
        /* <DEDUP_REMOVED lines=90> */
.L_x_1241:
[----:B-12---:R-:W-:Y:S01]  /*16f60*/  FMNMX.FTZ R84, R84, R0, !PT ;  /* 0x0000000054547209 */ /* 0x006fe20007810000 */
[----:B------:R-:W-:-:S05]  /*16f70*/  BRA.DIV ~URZ, `(.L_x_1092) ;  /* 0x000114a27f007947 */ /* 0x000fca000b800000 */
        /* <DEDUP_REMOVED lines=13> */
.L_x_1242:
[C---:B------:R-:W-:Y:S01]  /*17050*/  FSETP.NEU.FTZ.AND P0, PT, R87.reuse, -INF , PT ;  /* 0xff8000005700780b */ /* 0x040fe20003f1d000 */
[C---:B------:R-:W-:Y:S01]  /*17060*/  FMUL.FTZ R2, R87.reuse, c[0x0][0x2d0] ;  /* 0x0000b40057027a20 */ /* 0x040fe20000410000 */
[----:B--2---:R-:W-:Y:S01]  /*17070*/  FMNMX.FTZ R68, R0, R84, !PT ;  /* 0x0000005400447209 */ /* 0x004fe20007810000 */
[----:B------:R-:W-:Y:S01]  /*17080*/  WARPSYNC 0xffffffff ;  /* 0xffffffff00007948 */ /* 0x000fe20003800000 */
[----:B------:R-:W-:Y:S02]  /*17090*/  FSEL R0, R87, RZ, P0 ;  /* 0x000000ff57007208 */ /* 0x000fe40000000000 */
[----:B------:R-:W-:Y:S02]  /*170a0*/  FSEL R2, R2, RZ, P0 ;  /* 0x000000ff02027208 */ /* 0x000fe40000000000 */
[----:B------:R-:W-:Y:S01]  /*170b0*/  FSETP.NEU.FTZ.AND P0, PT, R86, -INF , PT ;  /* 0xff8000005600780b */ /* 0x000fe20003f1d000 */
[----:B------:R-:W-:Y:S02]  /*170c0*/  FADD.FTZ R0, -R0, R90 ;  /* 0x0000005a00007221 */ /* 0x000fe40000010100 */
[--C-:B------:R-:W-:Y:S02]  /*170d0*/  FFMA.FTZ R3, R33, c[0x0][0x2d0], -R2.reuse ;  /* 0x0000b40021037a23 */ /* 0x100fe40000010802 */
[----:B------:R-:W-:Y:S02]  /*170e0*/  FMUL.FTZ R0, R0, c[0x0][0x2d0] ;  /* 0x0000b40000007a20 */ /* 0x000fe40000410000 */
        /* <DEDUP_REMOVED lines=22> */
[----:B------:R-:W-:Y:S05]  /*17250*/  FFMA.FTZ R223, R94, c[0x0][0x2d0], -R2 ;  /* 0x0000b4005edf7a23 */ /* 0x000fea0000010802 */
[----:B------:R-:W2:Y:S02]  /*17260*/  MUFU.EX2 R2, R4 ;  /* 0x0000000400027308 */ /* 0x000ea40000000800 */
[----:B--2---:R-:W-:Y:S01]  /*17270*/  F2FP.BF16.PACK_AB R72, R2, R3 ;  /* 0x000000030248723e */ /* 0x004fe200000010ff */
[C---:B------:R-:W-:Y:S01]  /*17280*/  FFMA.FTZ R0, R65.reuse, R229, R3 ;  /* 0x000000e541007223 */ /* 0x040fe20000010003 */
[----:B------:R-:W-:Y:S01]  /*17290*/  F2FP.BF16.PACK_AB R74, R30, R31 ;  /* 0x0000001f1e4a723e */ /* 0x000fe200000010ff */
[----:B------:R-:W-:Y:S02]  /*172a0*/  FMUL.FTZ R48, R65, R152 ;  /* 0x0000009841307220 */ /* 0x000fe40000410000 */
[----:B------:R-:W-:Y:S01]  /*172b0*/  FADD.FTZ R8, R2, R0 ;  /* 0x0000000002087221 */ /* 0x000fe20000010000 */
[C---:B------:R-:W-:Y:S01]  /*172c0*/  FSEL R0, R86.reuse, RZ, P0 ;  /* 0x000000ff56007208 */ /* 0x040fe20000000000 */
[----:B------:R-:W-:Y:S04]  /*172d0*/  FMUL.FTZ R2, R86, c[0x0][0x2d0] ;  /* 0x0000b40056027a20 */ /* 0x000fe80000410000 */
[----:B------:R-:W-:Y:S01]  /*172e0*/  FADD.FTZ R0, -R0, R91 ;  /* 0x0000005b00007221 */ /* 0x000fe20000010100 */
[----:B------:R-:W-:Y:S02]  /*172f0*/  FSEL R2, R2, RZ, P0 ;  /* 0x000000ff02027208 */ /* 0x000fe40000000000 */
[----:B------:R-:W-:Y:S01]  /*17300*/  FSETP.NEU.FTZ.AND P0, PT, R85, -INF , PT ;  /* 0xff8000005500780b */ /* 0x000fe20003f1d000 */
        /* <DEDUP_REMOVED lines=23> */
[----:B------:R-:W5:Y:S01]  /*17480*/  MUFU.EX2 R2, R4 ;  /* 0x0000000400027308 */ /* 0x000f620000000800 */
[C---:B--2---:R-:W-:Y:S02]  /*17490*/  FFMA.FTZ R0, R3.reuse, R227, R5 ;  /* 0x000000e303007223 */ /* 0x044fe40000010005 */
[C---:B------:R-:W-:Y:S02]  /*174a0*/  FMUL.FTZ R50, R3.reuse, R154 ;  /* 0x0000009a03327220 */ /* 0x040fe40000410000 */
[----:B------:R-:W-:Y:S02]  /*174b0*/  FMUL.FTZ R51, R3, R155 ;  /* 0x0000009b03337220 */ /* 0x000fe40000410000 */
[C---:B-----5:R-:W-:Y:S01]  /*174c0*/  FADD.FTZ R34, R2.reuse, R0 ;  /* 0x0000000002227221 */ /* 0x060fe20000010000 */
[----:B------:R-:W-:Y:S01]  /*174d0*/  F2FP.BF16.PACK_AB R73, R2, R5 ;  /* 0x000000050249723e */ /* 0x000fe200000010ff */
[C---:B------:R-:W-:Y:S01]  /*174e0*/  FMUL.FTZ R2, R85.reuse, c[0x0][0x2d0] ;  /* 0x0000b40055027a20 */ /* 0x040fe20000410000 */
[----:B------:R-:W-:Y:S04]  /*174f0*/  FSEL R0, R85, RZ, P0 ;  /* 0x000000ff55007208 */ /* 0x000fe80000000000 */
[----:B------:R-:W-:Y:S01]  /*17500*/  FSEL R2, R2, RZ, P0 ;  /* 0x000000ff02027208 */ /* 0x000fe20000000000 */
[----:B------:R-:W-:Y:S01]  /*17510*/  FADD.FTZ R0, -R0, R92 ;  /* 0x0000005c00007221 */ /* 0x000fe20000010100 */
[----:B------:R-:W-:Y:S03]  /*17520*/  FSETP.NEU.FTZ.AND P0, PT, R68, -INF , PT ;  /* 0xff8000004400780b */ /* 0x000fe60003f1d000 */
[--C-:B------:R-:W-:Y:S02]  /*17530*/  FFMA.FTZ R5, R83, c[0x0][0x2d0], -R2.reuse ;  /* 0x0000b40053057a23 */ /* 0x100fe40000010802 */
[--C-:B------:R-:W-:Y:S02]  /*17540*/  FFMA.FTZ R33, R82, c[0x0][0x2d0], -R2.reuse ;  /* 0x0000b40052217a23 */ /* 0x100fe40000010802 */
[--C-:B------:R-:W-:Y:S02]  /*17550*/  FFMA.FTZ R166, R80, c[0x0][0x2d0], -R2.reuse ;  /* 0x0000b40050a67a23 */ /* 0x100fe40000010802 */
[--C-:B------:R-:W-:Y:S02]  /*17560*/  FFMA.FTZ R170, R54, c[0x0][0x2d0], -R2.reuse ;  /* 0x0000b40036aa7a23 */ /* 0x100fe40000010802 */
[--C-:B------:R-:W-:Y:S02]  /*17570*/  FFMA.FTZ R177, R53, c[0x0][0x2d0], -R2.reuse ;  /* 0x0000b40035b17a23 */ /* 0x100fe40000010802 */
[--C-:B------:R-:W-:Y:S02]  /*17580*/  FFMA.FTZ R186, R52, c[0x0][0x2d0], -R2.reuse ;  /* 0x0000b40034ba7a23 */ /* 0x100fe40000010802 */
[----:B------:R-:W-:Y:S01]  /*17590*/  LDSM.16.MT88.4 R52, [R194] ;  /* 0x00000000c234783b */ /* 0x000fe20000004200 */
[--C-:B------:R-:W-:Y:S02]  /*175a0*/  FFMA.FTZ R241, R38, c[0x0][0x2d0], -R2.reuse ;  /* 0x0000b40026f17a23 */ /* 0x100fe40000010802 */
[--C-:B------:R-:W-:Y:S02]  /*175b0*/  FFMA.FTZ R4, R32, c[0x0][0x2d0], -R2.reuse ;  /* 0x0000b40020047a23 */ /* 0x100fe40000010802 */
[--C-:B------:R-:W-:Y:S02]  /*175c0*/  FFMA.FTZ R32, R81, c[0x0][0x2d0], -R2.reuse ;  /* 0x0000b40051207a23 */ /* 0x100fe40000010802 */
[----:B------:R2:W-:Y:S01]  /*175d0*/  MUFU.EX2 R37, R4 ;  /* 0x0000000400257308 */ /* 0x0005e20000000800 */
[----:B------:R-:W-:Y:S01]  /*175e0*/  LDSM.16.MT88.4 R80, [R196] ;  /* 0x00000000c450783b */ /* 0x000fe20000004200 */
[--C-:B------:R-:W-:Y:S02]  /*175f0*/  FFMA.FTZ R185, R49, c[0x0][0x2d0], -R2.reuse ;  /* 0x0000b40031b97a23 */ /* 0x100fe40000010802 */
[----:B------:R-:W-:Y:S02]  /*17600*/  FMUL.FTZ R49, R65, R153 ;  /* 0x0000009941317220 */ /* 0x000fe40000410000 */
[--C-:B------:R-:W-:Y:S02]  /*17610*/  FFMA.FTZ R178, R45, c[0x0][0x2d0], -R2.reuse ;  /* 0x0000b4002db27a23 */ /* 0x100fe40000010802 */
[--C-:B------:R-:W-:Y:S01]  /*17620*/  FFMA.FTZ R174, R44, c[0x0][0x2d0], -R2.reuse ;  /* 0x0000b4002cae7a23 */ /* 0x100fe20000010802 */
[----:B------:R-:W-:Y:S01]  /*17630*/  LDSM.16.MT88.4 R152, [R194+0x2000] ;  /* 0x00200000c298783b */ /* 0x000fe20000004200 */
[--C-:B------:R-:W-:Y:S02]  /*17640*/  FFMA.FTZ R165, R71, c[0x0][0x2d0], -R2.reuse ;  /* 0x0000b40047a57a23 */ /* 0x100fe40000010802 */
[----:B------:R-:W-:Y:S01]  /*17650*/  MUFU.EX2 R178, R178 ;  /* 0x000000b200b27308 */ /* 0x000fe20000000800 */
[--C-:B---34-:R-:W-:Y:S02]  /*17660*/  FFMA.FTZ R164, R70, c[0x0][0x2d0], -R2.reuse ;  /* 0x0000b40046a47a23 */ /* 0x118fe40000010802 */
[--C-:B------:R-:W-:Y:S02]  /*17670*/  FFMA.FTZ R94, R69, c[0x0][0x2d0], -R2.reuse ;  /* 0x0000b400455e7a23 */ /* 0x100fe40000010802 */
[--C-:B------:R-:W-:Y:S02]  /*17680*/  FFMA.FTZ R167, R67, c[0x0][0x2d0], -R2.reuse ;  /* 0x0000b40043a77a23 */ /* 0x100fe40000010802 */
[--C-:B------:R-:W-:Y:S02]  /*17690*/  FFMA.FTZ R237, R41, c[0x0][0x2d0], -R2.reuse ;  /* 0x0000b40029ed7a23 */ /* 0x100fe40000010802 */
[--C-:B------:R-:W-:Y:S01]  /*176a0*/  FFMA.FTZ R238, R40, c[0x0][0x2d0], -R2.reuse ;  /* 0x0000b40028ee7a23 */ /* 0x100fe20000010802 */
[----:B------:R-:W-:Y:S01]  /*176b0*/  MUFU.EX2 R70, R217 ;  /* 0x000000d900467308 */ /* 0x000fe20000000800 */
[--C-:B------:R-:W-:Y:S02]  /*176c0*/  FFMA.FTZ R243, R35, c[0x0][0x2d0], -R2.reuse ;  /* 0x0000b40023f37a23 */ /* 0x100fe40000010802 */
[----:B------:R-:W-:Y:S01]  /*176d0*/  FFMA.FTZ R169, R64, c[0x0][0x2d0], -R2 ;  /* 0x0000b40040a97a23 */ /* 0x000fe20000010802 */
[----:B------:R-:W-:Y:S01]  /*176e0*/  FSEL R2, R68, RZ, P0 ;  /* 0x000000ff44027208 */ /* 0x000fe20000000000 */
[----:B------:R-:W-:Y:S02]  /*176f0*/  FMUL.FTZ R0, R0, c[0x0][0x2d0] ;  /* 0x0000b40000007a20 */ /* 0x000fe40000410000 */
[----:B--2---:R-:W-:Y:S02]  /*17700*/  FMUL.FTZ R4, R68, c[0x0][0x2d0] ;  /* 0x0000b40044047a20 */ /* 0x004fe40000410000 */
[----:B------:R-:W-:Y:S01]  /*17710*/  FADD.FTZ R2, -R2, R93 ;  /* 0x0000005d02027221 */ /* 0x000fe20000010100 */
[----:B------:R-:W2:Y:S02]  /*17720*/  MUFU.EX2 R35, R5 ;  /* 0x0000000500237308 */ /* 0x000ea40000000800 */
[----:B------:R-:W-:Y:S01]  /*17730*/  FSEL R4, R4, RZ, P0 ;  /* 0x000000ff04047208 */ /* 0x000fe20000000000 */
[----:B------:R-:W-:Y:S01]  /*17740*/  FMUL.FTZ R2, R2, c[0x0][0x2d0] ;  /* 0x0000b40002027a20 */ /* 0x000fe20000410000 */
[C---:B------:R-:W-:Y:S02]  /*17750*/  ISETP.GT.AND P0, PT, R214.reuse, R250, PT ;  /* 0x000000fad600720c */ /* 0x040fe40003f04270 */
[----:B------:R-:W-:Y:S01]  /*17760*/  IADD3 R214, R214, -0x1, RZ ;  /* 0xffffffffd6d67810 */ /* 0x000fe20007ffe0ff */
[--C-:B------:R-:W-:Y:S02]  /*17770*/  FFMA.FTZ R173, R23, c[0x0][0x2d0], -R4.reuse ;  /* 0x0000b40017ad7a23 */ /* 0x100fe40000010804 */
[--C-:B------:R-:W-:Y:S01]  /*17780*/  FFMA.FTZ R189, R22, c[0x0][0x2d0], -R4.reuse ;  /* 0x0000b40016bd7a23 */ /* 0x100fe20000010804 */
[----:B------:R-:W3:Y:S01]  /*17790*/  MUFU.EX2 R0, R0 ;  /* 0x0000000000007308 */ /* 0x000ee20000000800 */
[--C-:B------:R-:W-:Y:S02]  /*177a0*/  FFMA.FTZ R190, R21, c[0x0][0x2d0], -R4.reuse ;  /* 0x0000b40015be7a23 */ /* 0x100fe40000010804 */
[--C-:B------:R-:W-:Y:S02]  /*177b0*/  FFMA.FTZ R191, R20, c[0x0][0x2d0], -R4.reuse ;  /* 0x0000b40014bf7a23 */ /* 0x100fe40000010804 */
[----:B------:R-:W4:Y:S01]  /*177c0*/  LDSM.16.MT88.4 R20, [R193] ;  /* 0x00000000c114783b */ /* 0x000f220000004200 */
[--C-:B------:R-:W-:Y:S02]  /*177d0*/  FFMA.FTZ R6, R16, c[0x0][0x2d0], -R4.reuse ;  /* 0x0000b40010067a23 */ /* 0x100fe40000010804 */
[--C-:B------:R-:W-:Y:S02]  /*177e0*/  FFMA.FTZ R7, R29, c[0x0][0x2d0], -R4.reuse ;  /* 0x0000b4001d077a23 */ /* 0x100fe40000010804 */
[----:B------:R-:W5:Y:S01]  /*177f0*/  MUFU.EX2 R2, R2 ;  /* 0x0000000200027308 */ /* 0x000f620000000800 */
[--C-:B------:R-:W-:Y:S02]  /*17800*/  FFMA.FTZ R17, R17, c[0x0][0x2d0], -R4.reuse ;  /* 0x0000b40011117a23 */ /* 0x100fe40000010804 */
[--C-:B------:R-:W-:Y:S01]  /*17810*/  FFMA.FTZ R16, R28, c[0x0][0x2d0], -R4.reuse ;  /* 0x0000b4001c107a23 */ /* 0x100fe20000010804 */
[----:B--2---:R-:W-:Y:S01]  /*17820*/  F2FP.BF16.PACK_AB R76, R35, R37 ;  /* 0x00000025234c723e */ /* 0x004fe200000010ff */
[--C-:B------:R-:W-:Y:S02]  /*17830*/  FFMA.FTZ R93, R26, c[0x0][0x2d0], -R4.reuse ;  /* 0x0000b4001a5d7a23 */ /* 0x100fe40000010804 */
[--C-:B------:R-:W-:Y:S02]  /*17840*/  FFMA.FTZ R92, R27, c[0x0][0x2d0], -R4.reuse ;  /* 0x0000b4001b5c7a23 */ /* 0x100fe40000010804 */
[--C-:B------:R-:W-:Y:S01]  /*17850*/  FFMA.FTZ R91, R25, c[0x0][0x2d0], -R4.reuse ;  /* 0x0000b400195b7a23 */ /* 0x100fe20000010804 */
[----:B------:R-:W-:Y:S01]  /*17860*/  MUFU.EX2 R64, R219 ;  /* 0x000000db00407308 */ /* 0x000fe20000000800 */
[--C-:B------:R-:W-:Y:S02]  /*17870*/  FFMA.FTZ R67, R24, c[0x0][0x2d0], -R4.reuse ;  /* 0x0000b40018437a23 */ /* 0x100fe40000010804 */
[--C-:B------:R-:W-:Y:S02]  /*17880*/  FFMA.FTZ R227, R19, c[0x0][0x2d0], -R4.reuse ;  /* 0x0000b40013e37a23 */ /* 0x100fe40000010804 */
[C---:B---3--:R-:W-:Y:S02]  /*17890*/  FMUL.FTZ R44, R0.reuse, R104 ;  /* 0x00000068002c7220 */ /* 0x048fe40000410000 */
[C---:B------:R-:W-:Y:S02]  /*178a0*/  FMUL.FTZ R45, R0.reuse, R105 ;  /* 0x00000069002d7220 */ /* 0x040fe40000410000 */
[C---:B------:R-:W-:Y:S01]  /*178b0*/  FMUL.FTZ R60, R0.reuse, R96 ;  /* 0x00000060003c7220 */ /* 0x040fe20000410000 */
[----:B------:R-:W-:Y:S01]  /*178c0*/  MUFU.EX2 R69, R188 ;  /* 0x000000bc00457308 */ /* 0x000fe20000000800 */
[----:B------:R-:W-:Y:S02]  /*178d0*/  FMUL.FTZ R61, R0, R97 ;  /* 0x00000061003d7220 */ /* 0x000fe40000410000 */
[--C-:B------:R-:W-:Y:S02]  /*178e0*/  FFMA.FTZ R229, R18, c[0x0][0x2d0], -R4.reuse ;  /* 0x0000b40012e57a23 */ /* 0x100fe40000010804 */
[--C-:B------:R-:W-:Y:S02]  /*178f0*/  FFMA.FTZ R230, R15, c[0x0][0x2d0], -R4.reuse ;  /* 0x0000b4000fe67a23 */ /* 0x100fe40000010804 */
[--C-:B------:R-:W-:Y:S02]  /*17900*/  FFMA.FTZ R231, R14, c[0x0][0x2d0], -R4.reuse ;  /* 0x0000b4000ee77a23 */ /* 0x100fe40000010804 */
[--C-:B------:R-:W-:Y:S01]  /*17910*/  FFMA.FTZ R240, R13, c[0x0][0x2d0], -R4.reuse ;  /* 0x0000b4000df07a23 */ /* 0x100fe20000010804 */
[----:B------:R-:W2:Y:S01]  /*17920*/  MUFU.EX2 R18, R6 ;  /* 0x0000000600127308 */ /* 0x000ea20000000800 */
[--C-:B------:R-:W-:Y:S02]  /*17930*/  FFMA.FTZ R242, R12, c[0x0][0x2d0], -R4.reuse ;  /* 0x0000b4000cf27a23 */ /* 0x100fe40000010804 */
[--C-:B------:R-:W-:Y:S02]  /*17940*/  FFMA.FTZ R244, R11, c[0x0][0x2d0], -R4.reuse ;  /* 0x0000b4000bf47a23 */ /* 0x100fe40000010804 */
[----:B------:R-:W-:Y:S02]  /*17950*/  FFMA.FTZ R245, R9, c[0x0][0x2d0], -R4 ;  /* 0x0000b40009f57a23 */ /* 0x000fe40000010804 */
[C---:B------:R-:W-:Y:S02]  /*17960*/  FFMA.FTZ R4, R0.reuse, R246, R37 ;  /* 0x000000f600047223 */ /* 0x040fe40000010025 */
[C---:B------:R-:W-:Y:S01]  /*17970*/  FMUL.FTZ R40, R0.reuse, R108 ;  /* 0x0000006c00287220 */ /* 0x040fe20000410000 */
[----:B------:R-:W-:Y:S01]  /*17980*/  MUFU.EX2 R219, R94 ;  /* 0x0000005e00db7308 */ /* 0x000fe20000000800 */
[C---:B------:R-:W-:Y:S02]  /*17990*/  FMUL.FTZ R41, R0.reuse, R109 ;  /* 0x0000006d00297220 */ /* 0x040fe40000410000 */
[C---:B------:R-:W-:Y:S02]  /*179a0*/  FMUL.FTZ R56, R0.reuse, R100 ;  /* 0x0000006400387220 */ /* 0x040fe40000410000 */
[----:B------:R-:W-:Y:S02]  /*179b0*/  FMUL.FTZ R57, R0, R101 ;  /* 0x0000006500397220 */ /* 0x000fe40000410000 */
[----:B-----5:R-:W-:Y:S02]  /*179c0*/  FMUL.FTZ R59, R2, R103 ;  /* 0x00000067023b7220 */ /* 0x020fe40000410000 */
[C---:B------:R-:W-:Y:S01]  /*179d0*/  FMUL.FTZ R9, R0.reuse, R129 ;  /* 0x0000008100097220 */ /* 0x040fe20000410000 */
[----:B------:R3:W-:Y:S01]  /*179e0*/  MUFU.EX2 R103, R36 ;  /* 0x0000002400677308 */ /* 0x0007e20000000800 */
[C---:B------:R-:W-:Y:S02]  /*179f0*/  FMUL.FTZ R12, R0.reuse, R120 ;  /* 0x00000078000c7220 */ /* 0x040fe40000410000 */
[C---:B------:R-:W-:Y:S02]  /*17a00*/  FMUL.FTZ R13, R0.reuse, R121 ;  /* 0x00000079000d7220 */ /* 0x040fe40000410000 */
[C---:B------:R-:W-:Y:S02]  /*17a10*/  FMUL.FTZ R24, R0.reuse, R116 ;  /* 0x0000007400187220 */ /* 0x040fe40000410000 */
[C---:B------:R-:W-:Y:S02]  /*17a20*/  FMUL.FTZ R25, R0.reuse, R117 ;  /* 0x0000007500197220 */ /* 0x040fe40000410000 */
[C---:B------:R-:W-:Y:S01]  /*17a30*/  FMUL.FTZ R28, R0.reuse, R112 ;  /* 0x00000070001c7220 */ /* 0x040fe20000410000 */
[----:B------:R5:W-:Y:S01]  /*17a40*/  MUFU.EX2 R116, R7 ;  /* 0x0000000700747308 */ /* 0x000be20000000800 */
[C---:B------:R-:W-:Y:S02]  /*17a50*/  FMUL.FTZ R29, R0.reuse, R113 ;  /* 0x00000071001d7220 */ /* 0x040fe40000410000 */
[----:B------:R-:W-:Y:S02]  /*17a60*/  FADD.FTZ R5, R31, R8 ;  /* 0x000000081f057221 */ /* 0x000fe40000010000 */
[----:B------:R-:W-:Y:S02]  /*17a70*/  FMUL.FTZ R8, R0, R128 ;  /* 0x0000008000087220 */ /* 0x000fe40000410000 */
[----:B------:R-:W-:Y:S02]  /*17a80*/  FMUL.FTZ R19, R3, R139 ;  /* 0x0000008b03137220 */ /* 0x000fe40000410000 */
[C---:B------:R-:W-:Y:S01]  /*17a90*/  FMUL.FTZ R46, R2.reuse, R106 ;  /* 0x0000006a022e7220 */ /* 0x040fe20000410000 */
[----:B------:R-:W1:Y:S01]  /*17aa0*/  MUFU.EX2 R0, R10 ;  /* 0x0000000a00007308 */ /* 0x000e620000000800 */
[----:B------:R-:W-:Y:S02]  /*17ab0*/  FMUL.FTZ R58, R2, R102 ;  /* 0x00000066023a7220 */ /* 0x000fe40000410000 */
[----:B------:R-:W-:Y:S01]  /*17ac0*/  FADD.FTZ R90, R35, R4 ;  /* 0x00000004235a7221 */ /* 0x000fe20000010000 */
[----:B---3--:R-:W3:Y:S01]  /*17ad0*/  LDSM.16.MT88.4 R36, [R197] ;  /* 0x00000000c524783b */ /* 0x008ee20000004200 */
[----:B------:R-:W-:Y:S02]  /*17ae0*/  FMUL.FTZ R6, R3, R134 ;  /* 0x0000008603067220 */ /* 0x000fe40000410000 */
[----:B------:R-:W-:Y:S02]  /*17af0*/  FADD.FTZ R66, R30, R5 ;  /* 0x000000051e427221 */ /* 0x000fe40000010000 */
[C---:B------:R-:W-:Y:S01]  /*17b00*/  FMUL.FTZ R4, R65.reuse, R132 ;  /* 0x0000008441047220 */ /* 0x040fe20000410000 */
[----:B------:R-:W-:Y:S01]  /*17b10*/  MUFU.EX2 R102, R33 ;  /* 0x0000002100667308 */ /* 0x000fe20000000800 */
[----:B------:R-:W-:Y:S02]  /*17b20*/  FMUL.FTZ R5, R65, R133 ;  /* 0x0000008541057220 */ /* 0x000fe40000410000 */
[C---:B------:R-:W-:Y:S02]  /*17b30*/  FMUL.FTZ R11, R2.reuse, R131 ;  /* 0x00000083020b7220 */ /* 0x040fe40000410000 */
[C---:B-----5:R-:W-:Y:S02]  /*17b40*/  FMUL.FTZ R7, R3.reuse, R135 ;  /* 0x0000008703077220 */ /* 0x060fe40000410000 */
[C---:B------:R-:W-:Y:S02]  /*17b50*/  FMUL.FTZ R14, R2.reuse, R122 ;  /* 0x0000007a020e7220 */ /* 0x040fe40000410000 */
[C---:B------:R-:W-:Y:S01]  /*17b60*/  FMUL.FTZ R15, R2.reuse, R123 ;  /* 0x0000007b020f7220 */ /* 0x040fe20000410000 */
[----:B------:R-:W5:Y:S01]  /*17b70*/  MUFU.EX2 R100, R17 ;  /* 0x0000001100647308 */ /* 0x000f620000000800 */
[C---:B-12---:R-:W-:Y:S02]  /*17b80*/  FFMA.FTZ R84, R2.reuse, R247, R18 ;  /* 0x000000f702547223 */ /* 0x046fe40000010012 */
[----:B------:R-:W-:Y:S01]  /*17b90*/  FMUL.FTZ R35, R3, R147 ;  /* 0x0000009303237220 */ /* 0x000fe20000410000 */
[----:B------:R-:W-:Y:S01]  /*17ba0*/  F2FP.BF16.PACK_AB R75, R103, R0 ;  /* 0x00000000674b723e */ /* 0x000fe200000010ff */
[C---:B------:R-:W-:Y:S02]  /*17bb0*/  FMUL.FTZ R47, R2.reuse, R107 ;  /* 0x0000006b022f7220 */ /* 0x040fe40000410000 */
[----:B------:R-:W-:Y:S01]  /*17bc0*/  LDSM.16.MT88.4 R104, [R194+0x1000] ;  /* 0x00100000c268783b */ /* 0x000fe20000004200 */
[C---:B------:R-:W-:Y:S02]  /*17bd0*/  FMUL.FTZ R62, R2.reuse, R98 ;  /* 0x00000062023e7220 */ /* 0x040fe40000410000 */
[----:B------:R-:W1:Y:S01]  /*17be0*/  MUFU.EX2 R101, R16 ;  /* 0x0000001000657308 */ /* 0x000e620000000800 */
[-C--:B----4-:R-:W-:Y:S05]  /*17bf0*/  HMMA.16816.F32.BF16 R4, R72, R20.reuse, R4 ;  /* 0x000000144804723c */ /* 0x090fea0000041804 */
[C---:B------:R-:W-:Y:S02]  /*17c00*/  FMUL.FTZ R10, R2.reuse, R130 ;  /* 0x00000082020a7220 */ /* 0x040fe40000410000 */
[C---:B------:R-:W-:Y:S02]  /*17c10*/  FMUL.FTZ R26, R2.reuse, R118 ;  /* 0x00000076021a7220 */ /* 0x040fe40000410000 */
[----:B------:R-:W2:Y:S03]  /*17c20*/  MUFU.EX2 R117, R32 ;  /* 0x0000002000757308 */ /* 0x000ea60000000800 */
[----:B------:R-:W-:Y:S01]  /*17c30*/  FMUL.FTZ R27, R2, R119 ;  /* 0x00000077021b7220 */ /* 0x000fe20000410000 */
[----:B-----5:R-:W-:Y:S01]  /*17c40*/  F2FP.BF16.PACK_AB R77, R100, R18 ;  /* 0x00000012644d723e */ /* 0x020fe200000010ff */
[----:B------:R-:W-:Y:S02]  /*17c50*/  FMUL.FTZ R17, R65, R137 ;  /* 0x0000008941117220 */ /* 0x000fe40000410000 */
[----:B------:R-:W-:Y:S02]  /*17c60*/  FMUL.FTZ R18, R3, R138 ;  /* 0x0000008a03127220 */ /* 0x000fe40000410000 */
[C---:B------:R-:W-:Y:S01]  /*17c70*/  FMUL.FTZ R33, R65.reuse, R145 ;  /* 0x0000009141217220 */ /* 0x040fe20000410000 */
[----:B------:R-:W-:Y:S01]  /*17c80*/  MUFU.EX2 R108, R184 ;  /* 0x000000b8006c7308 */ /* 0x000fe20000000800 */
[----:B------:R-:W-:Y:S02]  /*17c90*/  FMUL.FTZ R63, R2, R99 ;  /* 0x00000063023f7220 */ /* 0x000fe40000410000 */
[----:B------:R-:W4:Y:S01]  /*17ca0*/  LDSM.16.MT88.4 R96, [R193+0x800] ;  /* 0x00080000c160783b */ /* 0x000f220000004200 */
[----:B-1----:R-:W-:Y:S01]  /*17cb0*/  F2FP.BF16.PACK_AB R79, R116, R101 ;  /* 0x00000065744f723e */ /* 0x002fe200000010ff */
[----:B------:R-:W-:Y:S02]  /*17cc0*/  FMUL.FTZ R16, R65, R136 ;  /* 0x0000008841107220 */ /* 0x000fe40000410000 */
[----:B------:R-:W-:Y:S02]  /*17cd0*/  FADD.FTZ R71, R0, R34 ;  /* 0x0000002200477221 */ /* 0x000fe40000010000 */
[----:B------:R-:W-:Y:S01]  /*17ce0*/  FMUL.FTZ R34, R3, R146 ;  /* 0x0000009203227220 */ /* 0x000fe20000410000 */
[----:B------:R-:W-:Y:S01]  /*17cf0*/  MUFU.EX2 R109, R183 ;  /* 0x000000b7006d7308 */ /* 0x000fe20000000800 */
[----:B------:R-:W-:Y:S01]  /*17d00*/  LDSM.16.MT88.4 R136, [R193+0x2000] ;  /* 0x00200000c188783b */ /* 0x000fe20000004200 */
[C---:B------:R-:W-:Y:S01]  /*17d10*/  FMUL.FTZ R42, R2.reuse, R110 ;  /* 0x0000006e022a7220 */ /* 0x040fe20000410000 */
[----:B--2---:R-:W-:Y:S01]  /*17d20*/  F2FP.BF16.PACK_AB R78, R117, R102 ;  /* 0x00000066754e723e */ /* 0x004fe200000010ff */
[C---:B------:R-:W-:Y:S02]  /*17d30*/  FMUL.FTZ R32, R65.reuse, R144 ;  /* 0x0000009041207220 */ /* 0x040fe40000410000 */
[C---:B------:R-:W-:Y:S03]  /*17d40*/  FMUL.FTZ R43, R2.reuse, R111 ;  /* 0x0000006f022b7220 */ /* 0x040fe60000410000 */
[----:B------:R-:W-:Y:S01]  /*17d50*/  LDSM.16.MT88.4 R144, [R197+0x2000] ;  /* 0x00200000c590783b */ /* 0x000fe20000004200 */
        /* <DEDUP_REMOVED lines=9> */
[----:B------:R-:W1:Y:S01]  /*17df0*/  MUFU.EX2 R2, R218 ;  /* 0x000000da00027308 */ /* 0x000e620000000800 */
[----:B------:R-:W-:Y:S02]  /*17e00*/  FADD.FTZ R0, R64, R66 ;  /* 0x0000004240007221 */ /* 0x000fe40000010000 */
[C---:B------:R-:W-:Y:S02]  /*17e10*/  FMUL.FTZ R66, R3.reuse, R162 ;  /* 0x000000a203427220 */ /* 0x040fe40000410000 */
[C---:B------:R-:W-:Y:S04]  /*17e20*/  FMUL.FTZ R22, R3.reuse, R142 ;  /* 0x0000008e03167220 */ /* 0x040fe80000410000 */
[----:B------:R-:W-:Y:S01]  /*17e30*/  FMUL.FTZ R23, R3, R143 ;  /* 0x0000008f03177220 */ /* 0x000fe20000410000 */
[----:B------:R-:W-:Y:S06]  /*17e40*/  MUFU.EX2 R120, R165 ;  /* 0x000000a500787308 */ /* 0x000fec0000000800 */
[-C--:B---3--:R-:W-:Y:S04]  /*17e50*/  HMMA.16816.F32.BF16 R20, R72, R36.reuse, R20 ;  /* 0x000000244814723c */ /* 0x088fe80000041814 */
[----:B------:R-:W-:Y:S04]  /*17e60*/  MUFU.EX2 R94, R180 ;  /* 0x000000b4005e7308 */ /* 0x000fe80000000800 */
[C---:B------:R-:W-:Y:S04]  /*17e70*/  HMMA.16816.F32.BF16 R24, R76.reuse, R36, R24 ;  /* 0x000000244c18723c */ /* 0x040fe80000041818 */
[----:B-1----:R-:W-:Y:S02]  /*17e80*/  FADD.FTZ R0, R2, R0 ;  /* 0x0000000002007221 */ /* 0x002fe40000010000 */
[----:B------:R-:W-:Y:S01]  /*17e90*/  MUFU.EX2 R174, R174 ;  /* 0x000000ae00ae7308 */ /* 0x000fe20000000800 */
[C---:B------:R-:W-:Y:S01]  /*17ea0*/  FMUL.FTZ R36, R65.reuse, R148 ;  /* 0x0000009441247220 */ /* 0x040fe20000410000 */
[-C--:B------:R-:W-:Y:S04]  /*17eb0*/  HMMA.16816.F32.BF16 R28, R76, R38.reuse, R28 ;  /* 0x000000264c1c723c */ /* 0x080fe8000004181c */
[----:B------:R-:W-:Y:S02]  /*17ec0*/  FADD.FTZ R0, R70, R0 ;  /* 0x0000000046007221 */ /* 0x000fe40000010000 */
[----:B------:R-:W-:Y:S02]  /*17ed0*/  FMUL.FTZ R37, R65, R149 ;  /* 0x0000009541257220 */ /* 0x000fe40000410000 */
[C---:B------:R-:W-:Y:S01]  /*17ee0*/  HMMA.16816.F32.BF16 R32, R72.reuse, R38, R32 ;  /* 0x000000264820723c */ /* 0x040fe20000041820 */
[----:B------:R-:W-:Y:S03]  /*17ef0*/  MUFU.EX2 R166, R229 ;  /* 0x000000e500a67308 */ /* 0x000fe60000000800 */
[----:B------:R-:W-:Y:S03]  /*17f00*/  FADD.FTZ R0, R69, R0 ;  /* 0x0000000045007221 */ /* 0x000fe60000010000 */
[C---:B------:R-:W-:Y:S02]  /*17f10*/  FMUL.FTZ R38, R3.reuse, R150 ;  /* 0x0000009603267220 */ /* 0x040fe40000410000 */
[----:B------:R-:W-:Y:S02]  /*17f20*/  FMUL.FTZ R39, R3, R151 ;  /* 0x0000009703277220 */ /* 0x000fe40000410000 */
[----:B------:R-:W-:Y:S01]  /*17f30*/  MUFU.EX2 R165, R230 ;  /* 0x000000e600a57308 */ /* 0x000fe20000000800 */
[----:B------:R-:W-:Y:S04]  /*17f40*/  FADD.FTZ R0, R110, R0 ;  /* 0x000000006e007221 */ /* 0x000fe80000010000 */
[-C--:B------:R-:W-:Y:S03]  /*17f50*/  HMMA.16816.F32.BF16 R36, R72, R52.reuse, R36 ;  /* 0x000000344824723c */ /* 0x080fe60000041824 */
[----:B------:R-:W-:Y:S02]  /*17f60*/  FADD.FTZ R0, R108, R0 ;  /* 0x000000006c007221 */ /* 0x000fe40000010000 */
[----:B------:R1:W-:Y:S02]  /*17f70*/  MUFU.EX2 R184, R67 ;  /* 0x0000004300b87308 */ /* 0x0003e40000000800 */
[----:B------:R-:W-:Y:S01]  /*17f80*/  FADD.FTZ R0, R109, R0 ;  /* 0x000000006d007221 */ /* 0x000fe20000010000 */
[C---:B------:R-:W-:Y:S07]  /*17f90*/  HMMA.16816.F32.BF16 R40, R76.reuse, R52, R40 ;  /* 0x000000344c28723c */ /* 0x040fee0000041828 */
[C---:B------:R-:W-:Y:S01]  /*17fa0*/  FMUL.FTZ R52, R65.reuse, R156 ;  /* 0x0000009c41347220 */ /* 0x040fe20000410000 */
[-C--:B------:R-:W-:Y:S01]  /*17fb0*/  HMMA.16816.F32.BF16 R44, R76, R54.reuse, R44 ;  /* 0x000000364c2c723c */ /* 0x080fe2000004182c */
[----:B------:R-:W-:Y:S03]  /*17fc0*/  MUFU.EX2 R112, R179 ;  /* 0x000000b300707308 */ /* 0x000fe60000000800 */
[----:B------:R-:W-:Y:S04]  /*17fd0*/  FMUL.FTZ R53, R65, R157 ;  /* 0x0000009d41357220 */ /* 0x000fe80000410000 */
[C---:B------:R-:W-:Y:S03]  /*17fe0*/  HMMA.16816.F32.BF16 R48, R72.reuse, R54, R48 ;  /* 0x000000364830723c */ /* 0x040fe60000041830 */
[----:B------:R-:W2:Y:S01]  /*17ff0*/  MUFU.EX2 R119, R176 ;  /* 0x000000b000777308 */ /* 0x000ea20000000800 */
[C---:B-1----:R-:W-:Y:S03]  /*18000*/  FMUL.FTZ R67, R3.reuse, R163 ;  /* 0x000000a303437220 */ /* 0x042fe60000410000 */
[C---:B------:R-:W-:Y:S02]  /*18010*/  FMUL.FTZ R54, R3.reuse, R158 ;  /* 0x0000009e03367220 */ /* 0x040fe40000410000 */
[----:B------:R-:W-:Y:S03]  /*18020*/  FMUL.FTZ R55, R3, R159 ;  /* 0x0000009f03377220 */ /* 0x000fe60000410000 */
[----:B------:R-:W-:Y:S01]  /*18030*/  FADD.FTZ R3, R102, R90 ;  /* 0x0000005a66037221 */ /* 0x000fe20000010000 */
[----:B------:R-:W-:Y:S03]  /*18040*/  MUFU.EX2 R122, R175 ;  /* 0x000000af007a7308 */ /* 0x000fe60000000800 */
[-C--:B------:R-:W-:Y:S07]  /*18050*/  HMMA.16816.F32.BF16 R52, R72, R80.reuse, R52 ;  /* 0x000000504834723c */ /* 0x080fee0000041834 */
[----:B------:R-:W1:Y:S01]  /*18060*/  MUFU.EX2 R128, R172 ;  /* 0x000000ac00807308 */ /* 0x000e620000000800 */
[C---:B------:R-:W-:Y:S08]  /*18070*/  HMMA.16816.F32.BF16 R56, R76.reuse, R80, R56 ;  /* 0x000000504c38723c */ /* 0x040ff00000041838 */
[-C--:B------:R-:W-:Y:S01]  /*18080*/  HMMA.16816.F32.BF16 R60, R76, R82.reuse, R60 ;  /* 0x000000524c3c723c */ /* 0x080fe2000004183c */
[----:B------:R-:W3:Y:S06]  /*18090*/  MUFU.EX2 R123, R164 ;  /* 0x000000a4007b7308 */ /* 0x000eec0000000800 */
[----:B------:R-:W-:Y:S01]  /*180a0*/  F2FP.BF16.PACK_AB R76, R2, R64 ;  /* 0x00000040024c723e */ /* 0x000fe200000010ff */
[----:B------:R-:W-:Y:S01]  /*180b0*/  FMUL.FTZ R64, R65, R160 ;  /* 0x000000a041407220 */ /* 0x000fe20000410000 */
[----:B------:R-:W-:Y:S02]  /*180c0*/  F2FP.BF16.PACK_AB R78, R69, R70 ;  /* 0x00000046454e723e */ /* 0x000fe400000010ff */
[----:B------:R-:W-:Y:S01]  /*180d0*/  MUFU.EX2 R113, R93 ;  /* 0x0000005d00717308 */ /* 0x000fe20000000800 */
[----:B------:R-:W-:Y:S01]  /*180e0*/  FMUL.FTZ R65, R65, R161 ;  /* 0x000000a141417220 */ /* 0x000fe20000410000 */
[----:B--2---:R-:W-:Y:S01]  /*180f0*/  F2FP.BF16.PACK_AB R77, R119, R112 ;  /* 0x00000070774d723e */ /* 0x004fe200000010ff */
[----:B------:R-:W-:Y:S01]  /*18100*/  FADD.FTZ R2, R100, R84 ;  /* 0x0000005464027221 */ /* 0x000fe20000010000 */
[----:B-1----:R-:W-:Y:S01]  /*18110*/  F2FP.BF16.PACK_AB R79, R128, R122 ;  /* 0x0000007a804f723e */ /* 0x002fe200000010ff */
[----:B------:R-:W-:Y:S02]  /*18120*/  FADD.FTZ R70, R103, R71 ;  /* 0x0000004767467221 */ /* 0x000fe40000010000 */
[----:B------:R-:W-:Y:S01]  /*18130*/  FADD.FTZ R69, R101, R2 ;  /* 0x0000000265457221 */ /* 0x000fe20000010000 */
[----:B------:R-:W-:Y:S01]  /*18140*/  HMMA.16816.F32.BF16 R64, R72, R82, R64 ;  /* 0x000000524840723c */ /* 0x000fe20000041840 */
[----:B------:R-:W1:Y:S01]  /*18150*/  LDSM.16.MT88.4 R80, [R197+0x800] ;  /* 0x00080000c550783b */ /* 0x000e620000004200 */
[----:B------:R-:W2:Y:S02]  /*18160*/  MUFU.EX2 R114, R92 ;  /* 0x0000005c00727308 */ /* 0x000ea40000000800 */
[----:B------:R-:W-:Y:S02]  /*18170*/  FADD.FTZ R2, R94, R0 ;  /* 0x000000005e027221 */ /* 0x000fe40000010000 */
[----:B------:R-:W-:Y:S01]  /*18180*/  FADD.FTZ R0, R117, R3 ;  /* 0x0000000375007221 */ /* 0x000fe20000010000 */
[----:B------:R-:W-:Y:S01]  /*18190*/  F2FP.BF16.PACK_AB R72, R120, R111 ;  /* 0x0000006f7848723e */ /* 0x000fe200000010ff */
[-C--:B----4-:R-:W-:Y:S01]  /*181a0*/  HMMA.16816.F32.BF16 R4, R76, R96.reuse, R4 ;  /* 0x000000604c04723c */ /* 0x090fe20000041804 */
[----:B------:R-:W4:Y:S03]  /*181b0*/  LDSM.16.MT88.4 R100, [R194+0x800] ;  /* 0x00080000c264783b */ /* 0x000f260000004200 */
[----:B------:R-:W5:Y:S01]  /*181c0*/  MUFU.EX2 R121, R91 ;  /* 0x0000005b00797308 */ /* 0x000f620000000800 */
[----:B---3--:R-:W-:Y:S01]  /*181d0*/  F2FP.BF16.PACK_AB R74, R219, R123 ;  /* 0x0000007bdb4a723e */ /* 0x008fe200000010ff */
[----:B------:R-:W-:Y:S02]  /*181e0*/  FADD.FTZ R3, R112, R70 ;  /* 0x0000004670037221 */ /* 0x000fe40000010000 */
[----:B------:R-:W-:Y:S04]  /*181f0*/  FADD.FTZ R70, R111, R0 ;  /* 0x000000006f467221 */ /* 0x000fe80000010000 */
[----:B------:R-:W-:Y:S02]  /*18200*/  FADD.FTZ R69, R116, R69 ;  /* 0x0000004574457221 */ /* 0x000fe40000010000 */
[----:B------:R-:W-:Y:S01]  /*18210*/  MUFU.EX2 R172, R186 ;  /* 0x000000ba00ac7308 */ /* 0x000fe20000000800 */
[----:B------:R-:W-:Y:S02]  /*18220*/  FADD.FTZ R3, R119, R3 ;  /* 0x0000000377037221 */ /* 0x000fe40000010000 */
[----:B------:R-:W-:Y:S01]  /*18230*/  FADD.FTZ R70, R120, R70 ;  /* 0x0000004678467221 */ /* 0x000fe20000010000 */
[----:B--2---:R-:W-:Y:S06]  /*18240*/  F2FP.BF16.PACK_AB R73, R114, R113 ;  /* 0x000000717249723e */ /* 0x004fec00000010ff */
[----:B------:R-:W-:Y:S01]  /*18250*/  MUFU.EX2 R217, R171 ;  /* 0x000000ab00d97308 */ /* 0x000fe20000000800 */
[----:B-----5:R-:W-:Y:S09]  /*18260*/  F2FP.BF16.PACK_AB R75, R184, R121 ;  /* 0x00000079b84b723e */ /* 0x020ff200000010ff */
[----:B------:R-:W2:Y:S01]  /*18270*/  MUFU.EX2 R218, R168 ;  /* 0x000000a800da7308 */ /* 0x000ea20000000800 */
[C---:B------:R-:W-:Y:S08]  /*18280*/  HMMA.16816.F32.BF16 R8, R72.reuse, R96, R8 ;  /* 0x000000604808723c */ /* 0x040ff00000041808 */
[-C--:B------:R-:W-:Y:S01]  /*18290*/  HMMA.16816.F32.BF16 R12, R72, R98.reuse, R12 ;  /* 0x00000062480c723c */ /* 0x080fe2000004180c */
[----:B------:R-:W-:Y:S07]  /*182a0*/  MUFU.EX2 R187, R182 ;  /* 0x000000b600bb7308 */ /* 0x000fee0000000800 */
[C---:B------:R-:W-:Y:S01]  /*182b0*/  HMMA.16816.F32.BF16 R16, R76.reuse, R98, R16 ;  /* 0x000000624c10723c */ /* 0x040fe20000041810 */
[----:B------:R-:W3:Y:S02]  /*182c0*/  LDSM.16.MT88.4 R96, [R196+0x800] ;  /* 0x00080000c460783b */ /* 0x000ee40000004200 */
[----:B------:R-:W5:Y:S05]  /*182d0*/  MUFU.EX2 R188, R181 ;  /* 0x000000b500bc7308 */ /* 0x000f6a0000000800 */
[-C--:B-1----:R-:W-:Y:S05]  /*182e0*/  HMMA.16816.F32.BF16 R20, R76, R80.reuse, R20 ;  /* 0x000000504c14723c */ /* 0x082fea0000041814 */
[----:B------:R-:W-:Y:S03]  /*182f0*/  MUFU.EX2 R183, R167 ;  /* 0x000000a700b77308 */ /* 0x000fe60000000800 */
[C---:B------:R-:W-:Y:S07]  /*18300*/  HMMA.16816.F32.BF16 R24, R72.reuse, R80, R24 ;  /* 0x000000504818723c */ /* 0x040fee0000041818 */
[----:B------:R-:W-:Y:S01]  /*18310*/  MUFU.EX2 R167, R227 ;  /* 0x000000e300a77308 */ /* 0x000fe20000000800 */
[-C--:B------:R-:W-:Y:S08]  /*18320*/  HMMA.16816.F32.BF16 R28, R72, R82.reuse, R28 ;  /* 0x00000052481c723c */ /* 0x080ff0000004181c */
[C---:B------:R-:W-:Y:S01]  /*18330*/  HMMA.16816.F32.BF16 R32, R76.reuse, R82, R32 ;  /* 0x000000524c20723c */ /* 0x040fe20000041820 */
[----:B------:R-:W1:Y:S01]  /*18340*/  LDSM.16.MT88.4 R80, [R193+0x1000] ;  /* 0x00100000c150783b */ /* 0x000e620000004200 */
[----:B------:R-:W1:Y:S06]  /*18350*/  MUFU.EX2 R182, R169 ;  /* 0x000000a900b67308 */ /* 0x000e6c0000000800 */
[-C--:B----4-:R-:W-:Y:S04]  /*18360*/  HMMA.16816.F32.BF16 R36, R76, R100.reuse, R36 ;  /* 0x000000644c24723c */ /* 0x090fe80000041824 */
[----:B------:R-:W-:Y:S04]  /*18370*/  MUFU.EX2 R159, R170 ;  /* 0x000000aa009f7308 */ /* 0x000fe80000000800 */
[C---:B------:R-:W-:Y:S06]  /*18380*/  HMMA.16816.F32.BF16 R40, R72.reuse, R100, R40 ;  /* 0x000000644828723c */ /* 0x040fec0000041828 */
[----:B------:R-:W4:Y:S02]  /*18390*/  MUFU.EX2 R179, R177 ;  /* 0x000000b100b37308 */ /* 0x000f240000000800 */
[-C--:B------:R-:W-:Y:S08]  /*183a0*/  HMMA.16816.F32.BF16 R44, R72, R102.reuse, R44 ;  /* 0x00000066482c723c */ /* 0x080ff0000004182c */
[C---:B------:R-:W-:Y:S01]  /*183b0*/  HMMA.16816.F32.BF16 R48, R76.reuse, R102, R48 ;  /* 0x000000664c30723c */ /* 0x040fe20000041830 */
[----:B------:R-:W1:Y:S01]  /*183c0*/  LDSM.16.MT88.4 R100, [R197+0x1000] ;  /* 0x00100000c564783b */ /* 0x000e620000004200 */
[----:B------:R-:W-:Y:S06]  /*183d0*/  MUFU.EX2 R177, R185 ;  /* 0x000000b900b17308 */ /* 0x000fec0000000800 */
[-C--:B---3--:R-:W-:Y:S04]  /*183e0*/  HMMA.16816.F32.BF16 R52, R76, R96.reuse, R52 ;  /* 0x000000604c34723c */ /* 0x088fe80000041834 */
[----:B------:R-:W-:Y:S04]  /*183f0*/  MUFU.EX2 R158, R173 ;  /* 0x000000ad009e7308 */ /* 0x000fe80000000800 */
[C---:B------:R-:W-:Y:S06]  /*18400*/  HMMA.16816.F32.BF16 R56, R72.reuse, R96, R56 ;  /* 0x000000604838723c */ /* 0x040fec0000041838 */
[----:B------:R-:W3:Y:S02]  /*18410*/  MUFU.EX2 R157, R189 ;  /* 0x000000bd009d7308 */ /* 0x000ee40000000800 */
[-C--:B------:R-:W-:Y:S07]  /*18420*/  HMMA.16816.F32.BF16 R60, R72, R98.reuse, R60 ;  /* 0x00000062483c723c */ /* 0x080fee000004183c */
[----:B------:R-:W-:Y:S01]  /*18430*/  F2FP.BF16.PACK_AB R72, R108, R110 ;  /* 0x0000006e6c48723e */ /* 0x000fe200000010ff */
[----:B------:R-:W-:Y:S01]  /*18440*/  HMMA.16816.F32.BF16 R64, R76, R98, R64 ;  /* 0x000000624c40723c */ /* 0x000fe20000041840 */
[----:B------:R-:W-:Y:S01]  /*18450*/  MUFU.EX2 R156, R190 ;  /* 0x000000be009c7308 */ /* 0x000fe20000000800 */
[----:B------:R-:W3:Y:S02]  /*18460*/  LDSM.16.MT88.4 R96, [R196+0x1000] ;  /* 0x00100000c460783b */ /* 0x000ee40000004200 */
[----:B------:R-:W-:Y:S02]  /*18470*/  F2FP.BF16.PACK_AB R74, R94, R109 ;  /* 0x0000006d5e4a723e */ /* 0x000fe400000010ff */
[----:B--2---:R-:W-:Y:S02]  /*18480*/  F2FP.BF16.PACK_AB R73, R218, R217 ;  /* 0x000000d9da49723e */ /* 0x004fe400000010ff */
[----:B-----5:R-:W-:Y:S02]  /*18490*/  F2FP.BF16.PACK_AB R75, R188, R187 ;  /* 0x000000bbbc4b723e */ /* 0x020fe400000010ff */
[----:B------:R-:W-:Y:S01]  /*184a0*/  LDSM.16.MT88.4 R108, [R196+0x1800] ;  /* 0x00180000c46c783b */ /* 0x000fe20000004200 */
[----:B------:R-:W2:Y:S01]  /*184b0*/  MUFU.EX2 R171, R191 ;  /* 0x000000bf00ab7308 */ /* 0x000ea20000000800 */
[----:B-1----:R-:W-:Y:S02]  /*184c0*/  F2FP.BF16.PACK_AB R76, R182, R183 ;  /* 0x000000b7b64c723e */ /* 0x002fe400000010ff */
[----:B----4-:R-:W-:Y:S01]  /*184d0*/  F2FP.BF16.PACK_AB R78, R179, R159 ;  /* 0x0000009fb34e723e */ /* 0x010fe200000010ff */
[-C--:B------:R-:W-:Y:S05]  /*184e0*/  HMMA.16816.F32.BF16 R4, R72, R80.reuse, R4 ;  /* 0x000000504804723c */ /* 0x080fea0000041804 */
[----:B---3--:R-:W-:Y:S01]  /*184f0*/  F2FP.BF16.PACK_AB R77, R157, R158 ;  /* 0x0000009e9d4d723e */ /* 0x008fe200000010ff */
[----:B------:R-:W-:Y:S10]  /*18500*/  MUFU.EX2 R94, R231 ;  /* 0x000000e7005e7308 */ /* 0x000ff40000000800 */
[----:B------:R-:W1:Y:S01]  /*18510*/  MUFU.EX2 R84, R225 ;  /* 0x000000e100547308 */ /* 0x000e620000000800 */
[----:B--2---:R-:W-:Y:S09]  /*18520*/  F2FP.BF16.PACK_AB R79, R171, R156 ;  /* 0x0000009cab4f723e */ /* 0x004ff200000010ff */
[----:B------:R-:W2:Y:S01]  /*18530*/  MUFU.EX2 R71, R224 ;  /* 0x000000e000477308 */ /* 0x000ea20000000800 */
[C---:B------:R-:W-:Y:S08]  /*18540*/  HMMA.16816.F32.BF16 R8, R76.reuse, R80, R8 ;  /* 0x000000504c08723c */ /* 0x040ff00000041808 */
[-C--:B------:R-:W-:Y:S01]  /*18550*/  HMMA.16816.F32.BF16 R12, R76, R82.reuse, R12 ;  /* 0x000000524c0c723c */ /* 0x080fe2000004180c */
[----:B------:R-:W3:Y:S03]  /*18560*/  MUFU.EX2 R91, R223 ;  /* 0x000000df005b7308 */ /* 0x000ee60000000800 */
[----:B-1----:R-:W-:Y:S04]  /*18570*/  FADD.FTZ R0, R84, R2 ;  /* 0x0000000254007221 */ /* 0x002fe80000010000 */
[C---:B------:R-:W-:Y:S01]  /*18580*/  HMMA.16816.F32.BF16 R16, R72.reuse, R82, R16 ;  /* 0x000000524810723c */ /* 0x040fe20000041810 */
[----:B------:R-:W1:Y:S02]  /*18590*/  LDSM.16.MT88.4 R80, [R193+0x1800] ;  /* 0x00180000c150783b */ /* 0x000e640000004200 */
[----:B------:R-:W4:Y:S01]  /*185a0*/  MUFU.EX2 R90, R222 ;  /* 0x000000de005a7308 */ /* 0x000f220000000800 */
[----:B--2---:R-:W-:Y:S04]  /*185b0*/  FADD.FTZ R0, R71, R0 ;  /* 0x0000000047007221 */ /* 0x004fe80000010000 */
[-C--:B------:R-:W-:Y:S05]  /*185c0*/  HMMA.16816.F32.BF16 R20, R72, R100.reuse, R20 ;  /* 0x000000644814723c */ /* 0x080fea0000041814 */
[----:B------:R-:W-:Y:S03]  /*185d0*/  MUFU.EX2 R175, R220 ;  /* 0x000000dc00af7308 */ /* 0x000fe60000000800 */
[C---:B------:R-:W-:Y:S04]  /*185e0*/  HMMA.16816.F32.BF16 R24, R76.reuse, R100, R24 ;  /* 0x000000644c18723c */ /* 0x040fe80000041818 */
[----:B---3--:R-:W-:Y:S03]  /*185f0*/  FADD.FTZ R0, R91, R0 ;  /* 0x000000005b007221 */ /* 0x008fe60000010000 */
[----:B------:R-:W-:Y:S01]  /*18600*/  MUFU.EX2 R176, R213 ;  /* 0x000000d500b07308 */ /* 0x000fe20000000800 */
[-C--:B------:R-:W-:Y:S04]  /*18610*/  HMMA.16816.F32.BF16 R28, R76, R102.reuse, R28 ;  /* 0x000000664c1c723c */ /* 0x080fe8000004181c */
[----:B----4-:R-:W-:Y:S02]  /*18620*/  FADD.FTZ R2, R90, R0 ;  /* 0x000000005a027221 */ /* 0x010fe40000010000 */
[----:B------:R-:W-:Y:S02]  /*18630*/  FADD.FTZ R0, R113, R69 ;  /* 0x0000004571007221 */ /* 0x000fe40000010000 */
[C---:B------:R-:W-:Y:S01]  /*18640*/  HMMA.16816.F32.BF16 R32, R72.reuse, R102, R32 ;  /* 0x000000664820723c */ /* 0x040fe20000041820 */
[----:B------:R-:W2:Y:S01]  /*18650*/  LDSM.16.MT88.4 R100, [R197+0x1800] ;  /* 0x00180000c564783b */ /* 0x000ea20000004200 */
[----:B------:R-:W-:Y:S02]  /*18660*/  MUFU.EX2 R180, R212 ;  /* 0x000000d400b47308 */ /* 0x000fe40000000800 */
[----:B------:R-:W-:Y:S04]  /*18670*/  FADD.FTZ R69, R114, R0 ;  /* 0x0000000072457221 */ /* 0x000fe80000010000 */
[-C--:B------:R-:W-:Y:S04]  /*18680*/  HMMA.16816.F32.BF16 R36, R72, R104.reuse, R36 ;  /* 0x000000684824723c */ /* 0x080fe80000041824 */
[----:B------:R-:W-:Y:S04]  /*18690*/  MUFU.EX2 R181, R211 ;  /* 0x000000d300b57308 */ /* 0x000fe80000000800 */
[C---:B------:R-:W-:Y:S06]  /*186a0*/  HMMA.16816.F32.BF16 R40, R76.reuse, R104, R40 ;  /* 0x000000684c28723c */ /* 0x040fec0000041828 */
[----:B------:R-:W3:Y:S02]  /*186b0*/  MUFU.EX2 R118, R221 ;  /* 0x000000dd00767308 */ /* 0x000ee40000000800 */
[-C--:B------:R-:W-:Y:S08]  /*186c0*/  HMMA.16816.F32.BF16 R44, R76, R106.reuse, R44 ;  /* 0x0000006a4c2c723c */ /* 0x080ff0000004182c */
[C---:B------:R-:W-:Y:S01]  /*186d0*/  HMMA.16816.F32.BF16 R48, R72.reuse, R106, R48 ;  /* 0x0000006a4830723c */ /* 0x040fe20000041830 */
[----:B------:R-:W4:Y:S01]  /*186e0*/  LDSM.16.MT88.4 R104, [R194+0x1800] ;  /* 0x00180000c268783b */ /* 0x000f220000004200 */
[----:B------:R-:W5:Y:S06]  /*186f0*/  MUFU.EX2 R115, R226 ;  /* 0x000000e200737308 */ /* 0x000f6c0000000800 */
[-C--:B------:R-:W-:Y:S04]  /*18700*/  HMMA.16816.F32.BF16 R52, R72, R96.reuse, R52 ;  /* 0x000000604834723c */ /* 0x080fe80000041834 */
[----:B------:R-:W1:Y:S01]  /*18710*/  MUFU.EX2 R93, R232 ;  /* 0x000000e8005d7308 */ /* 0x000e620000000800 */
[----:B---3--:R-:W-:Y:S03]  /*18720*/  FADD.FTZ R0, R118, R2 ;  /* 0x0000000276007221 */ /* 0x008fe60000010000 */
[C---:B------:R-:W-:Y:S04]  /*18730*/  HMMA.16816.F32.BF16 R56, R76.reuse, R96, R56 ;  /* 0x000000604c38723c */ /* 0x040fe80000041838 */
[----:B------:R-:W-:Y:S02]  /*18740*/  FADD.FTZ R2, R121, R69 ;  /* 0x0000004579027221 */ /* 0x000fe40000010000 */
[----:B------:R-:W3:Y:S02]  /*18750*/  MUFU.EX2 R92, R236 ;  /* 0x000000ec005c7308 */ /* 0x000ee40000000800 */
[-C--:B------:R-:W-:Y:S04]  /*18760*/  HMMA.16816.F32.BF16 R60, R76, R98.reuse, R60 ;  /* 0x000000624c3c723c */ /* 0x080fe8000004183c */
[C---:B-----5:R-:W-:Y:S01]  /*18770*/  F2FP.BF16.PACK_AB R160, R115.reuse, R118 ;  /* 0x0000007673a0723e */ /* 0x060fe200000010ff */
[----:B------:R-:W-:Y:S02]  /*18780*/  FADD.FTZ R0, R115, R0 ;  /* 0x0000000073007221 */ /* 0x000fe40000010000 */
[----:B------:R-:W-:Y:S01]  /*18790*/  F2FP.BF16.PACK_AB R76, R71, R84 ;  /* 0x00000054474c723e */ /* 0x000fe200000010ff */
[----:B------:R-:W-:Y:S01]  /*187a0*/  HMMA.16816.F32.BF16 R64, R72, R98, R64 ;  /* 0x000000624840723c */ /* 0x000fe20000041840 */
[----:B------:R-:W-:Y:S03]  /*187b0*/  MUFU.EX2 R170, R233 ;  /* 0x000000e900aa7308 */ /* 0x000fe60000000800 */
[----:B------:R-:W-:Y:S01]  /*187c0*/  F2FP.BF16.PACK_AB R78, R90, R91 ;  /* 0x0000005b5a4e723e */ /* 0x000fe200000010ff */
[----:B-1----:R-:W-:Y:S01]  /*187d0*/  FADD.FTZ R0, R93, R0 ;  /* 0x000000005d007221 */ /* 0x002fe20000010000 */
[----:B------:R-:W-:Y:S01]  /*187e0*/  F2FP.BF16.PACK_AB R77, R176, R175 ;  /* 0x000000afb04d723e */ /* 0x000fe200000010ff */
[----:B------:R-:W-:Y:S01]  /*187f0*/  FADD.FTZ R2, R184, R2 ;  /* 0x00000002b8027221 */ /* 0x000fe20000010000 */
[----:B------:R-:W-:Y:S03]  /*18800*/  F2FP.BF16.PACK_AB R79, R181, R180 ;  /* 0x000000b4b54f723e */ /* 0x000fe600000010ff */
[----:B------:R-:W1:Y:S01]  /*18810*/  MUFU.EX2 R169, R234 ;  /* 0x000000ea00a97308 */ /* 0x000e620000000800 */
[----:B------:R-:W-:Y:S01]  /*18820*/  F2FP.BF16.PACK_AB R72, R177, R172 ;  /* 0x000000acb148723e */ /* 0x000fe200000010ff */
[----:B------:R-:W-:Y:S01]  /*18830*/  FADD.FTZ R2, R158, R2 ;  /* 0x000000029e027221 */ /* 0x000fe20000010000 */
[----:B------:R-:W-:Y:S01]  /*18840*/  F2FP.BF16.PACK_AB R74, R174, R178 ;  /* 0x000000b2ae4a723e */ /* 0x000fe200000010ff */
[-C--:B------:R-:W-:Y:S05]  /*18850*/  HMMA.16816.F32.BF16 R4, R76, R80.reuse, R4 ;  /* 0x000000504c04723c */ /* 0x080fea0000041804 */
[----:B------:R-:W-:Y:S01]  /*18860*/  F2FP.BF16.PACK_AB R73, R166, R167 ;  /* 0x000000a7a649723e */ /* 0x000fe200000010ff */
[----:B------:R-:W-:Y:S01]  /*18870*/  MUFU.EX2 R168, R235 ;  /* 0x000000eb00a87308 */ /* 0x000fe20000000800 */
[----:B------:R-:W-:Y:S01]  /*18880*/  F2FP.BF16.PACK_AB R75, R94, R165 ;  /* 0x000000a55e4b723e */ /* 0x000fe200000010ff */
[C---:B---3--:R-:W-:Y:S01]  /*18890*/  FADD.FTZ R229, R92.reuse, R0 ;  /* 0x000000005ce57221 */ /* 0x048fe20000010000 */
[----:B------:R-:W-:Y:S03]  /*188a0*/  F2FP.BF16.PACK_AB R162, R92, R93 ;  /* 0x0000005d5ca2723e */ /* 0x000fe600000010ff */
[----:B------:R-:W-:Y:S01]  /*188b0*/  FADD.FTZ R0, R122, R3 ;  /* 0x000000037a007221 */ /* 0x000fe20000010000 */
[----:B------:R-:W-:Y:S01]  /*188c0*/  MOV R92, R85 ;  /* 0x00000055005c7202 */ /* 0x000fe20000000f00 */
[C---:B------:R-:W-:Y:S02]  /*188d0*/  HMMA.16816.F32.BF16 R8, R72.reuse, R80, R8 ;  /* 0x000000504808723c */ /* 0x040fe40000041808 */
[----:B------:R-:W3:Y:S02]  /*188e0*/  MUFU.EX2 R164, R239 ;  /* 0x000000ef00a47308 */ /* 0x000ee40000000800 */
[----:B------:R-:W-:Y:S01]  /*188f0*/  FADD.FTZ R0, R128, R0 ;  /* 0x0000000080007221 */ /* 0x000fe20000010000 */
[----:B------:R-:W-:Y:S01]  /*18900*/  MOV R93, R68 ;  /* 0x00000044005d7202 */ /* 0x000fe20000000f00 */
[----:B------:R-:W-:Y:S01]  /*18910*/  FADD.FTZ R3, R123, R70 ;  /* 0x000000467b037221 */ /* 0x000fe20000010000 */
[----:B-1----:R-:W-:Y:S01]  /*18920*/  F2FP.BF16.PACK_AB R161, R169, R170 ;  /* 0x000000aaa9a1723e */ /* 0x002fe200000010ff */
[-C--:B------:R-:W-:Y:S04]  /*18930*/  HMMA.16816.F32.BF16 R12, R72, R82.reuse, R12 ;  /* 0x00000052480c723c */ /* 0x080fe8000004180c */
[----:B------:R-:W-:Y:S01]  /*18940*/  MUFU.EX2 R91, R237 ;  /* 0x000000ed005b7308 */ /* 0x000fe20000000800 */
[----:B------:R-:W-:Y:S02]  /*18950*/  FADD.FTZ R3, R219, R3 ;  /* 0x00000003db037221 */ /* 0x000fe40000010000 */
[----:B------:R-:W-:Y:S01]  /*18960*/  FADD.FTZ R2, R157, R2 ;  /* 0x000000029d027221 */ /* 0x000fe20000010000 */
[C---:B------:R-:W-:Y:S04]  /*18970*/  HMMA.16816.F32.BF16 R16, R76.reuse, R82, R16 ;  /* 0x000000524c10723c */ /* 0x040fe80000041810 */
[----:B------:R-:W-:Y:S02]  /*18980*/  FADD.FTZ R3, R183, R3 ;  /* 0x00000003b7037221 */ /* 0x000fe40000010000 */
[----:B------:R-:W1:Y:S01]  /*18990*/  MUFU.EX2 R90, R238 ;  /* 0x000000ee005a7308 */ /* 0x000e620000000800 */
[----:B------:R-:W-:Y:S01]  /*189a0*/  FADD.FTZ R0, R217, R0 ;  /* 0x00000000d9007221 */ /* 0x000fe20000010000 */
[-C--:B--2---:R-:W-:Y:S04]  /*189b0*/  HMMA.16816.F32.BF16 R20, R76, R100.reuse, R20 ;  /* 0x000000644c14723c */ /* 0x084fe80000041814 */
[----:B---3--:R-:W-:Y:S01]  /*189c0*/  F2FP.BF16.PACK_AB R163, R164, R168 ;  /* 0x000000a8a4a3723e */ /* 0x008fe200000010ff */
[----:B------:R-:W-:Y:S02]  /*189d0*/  FADD.FTZ R3, R182, R3 ;  /* 0x00000003b6037221 */ /* 0x000fe40000010000 */
[----:B------:R-:W-:Y:S01]  /*189e0*/  FADD.FTZ R2, R156, R2 ;  /* 0x000000029c027221 */ /* 0x000fe20000010000 */
[C---:B------:R-:W-:Y:S01]  /*189f0*/  HMMA.16816.F32.BF16 R24, R72.reuse, R100, R24 ;  /* 0x000000644818723c */ /* 0x040fe20000041818 */
[----:B------:R-:W-:Y:S03]  /*18a00*/  MUFU.EX2 R84, R241 ;  /* 0x000000f100547308 */ /* 0x000fe60000000800 */
[----:B------:R-:W-:Y:S02]  /*18a10*/  FADD.FTZ R3, R159, R3 ;  /* 0x000000039f037221 */ /* 0x000fe40000010000 */
[----:B------:R-:W-:Y:S02]  /*18a20*/  FADD.FTZ R0, R218, R0 ;  /* 0x00000000da007221 */ /* 0x000fe40000010000 */
[-C--:B------:R-:W-:Y:S03]  /*18a30*/  HMMA.16816.F32.BF16 R28, R72, R102.reuse, R28 ;  /* 0x00000066481c723c */ /* 0x080fe6000004181c */
[----:B------:R-:W2:Y:S01]  /*18a40*/  MUFU.EX2 R83, R243 ;  /* 0x000000f300537308 */ /* 0x000ea20000000800 */
[----:B------:R-:W-:Y:S01]  /*18a50*/  FADD.FTZ R0, R187, R0 ;  /* 0x00000000bb007221 */ /* 0x000fe20000010000 */
[----:B-1----:R-:W-:Y:S01]  /*18a60*/  F2FP.BF16.PACK_AB R96, R90, R91 ;  /* 0x0000005b5a60723e */ /* 0x002fe200000010ff */
[----:B------:R-:W-:Y:S02]  /*18a70*/  FADD.FTZ R3, R179, R3 ;  /* 0x00000003b3037221 */ /* 0x000fe40000010000 */
[C---:B------:R-:W-:Y:S04]  /*18a80*/  HMMA.16816.F32.BF16 R32, R76.reuse, R102, R32 ;  /* 0x000000664c20723c */ /* 0x040fe80000041820 */
[----:B------:R-:W-:Y:S01]  /*18a90*/  FADD.FTZ R0, R188, R0 ;  /* 0x00000000bc007221 */ /* 0x000fe20000010000 */
[----:B------:R-:W-:Y:S01]  /*18aa0*/  MUFU.EX2 R81, R240 ;  /* 0x000000f000517308 */ /* 0x000fe20000000800 */
[----:B------:R-:W-:Y:S02]  /*18ab0*/  FADD.FTZ R2, R171, R2 ;  /* 0x00000002ab027221 */ /* 0x000fe40000010000 */
[-C--:B----4-:R-:W-:Y:S04]  /*18ac0*/  HMMA.16816.F32.BF16 R36, R76, R104.reuse, R36 ;  /* 0x000000684c24723c */ /* 0x090fe80000041824 */
[----:B------:R-:W-:Y:S02]  /*18ad0*/  FADD.FTZ R0, R175, R0 ;  /* 0x00000000af007221 */ /* 0x000fe40000010000 */
[----:B------:R-:W-:Y:S01]  /*18ae0*/  FADD.FTZ R3, R172, R3 ;  /* 0x00000003ac037221 */ /* 0x000fe20000010000 */
[----:B------:R-:W1:Y:S01]  /*18af0*/  MUFU.EX2 R82, R242 ;  /* 0x000000f200527308 */ /* 0x000e620000000800 */
[C---:B------:R-:W-:Y:S04]  /*18b00*/  HMMA.16816.F32.BF16 R40, R72.reuse, R104, R40 ;  /* 0x000000684828723c */ /* 0x040fe80000041828 */
[----:B--2---:R-:W-:Y:S01]  /*18b10*/  F2FP.BF16.PACK_AB R98, R83, R84 ;  /* 0x000000545362723e */ /* 0x004fe200000010ff */
[----:B------:R-:W-:Y:S02]  /*18b20*/  FADD.FTZ R2, R167, R2 ;  /* 0x00000002a7027221 */ /* 0x000fe40000010000 */
[----:B------:R-:W-:Y:S01]  /*18b30*/  FADD.FTZ R0, R176, R0 ;  /* 0x00000000b0007221 */ /* 0x000fe20000010000 */
[-C--:B------:R-:W-:Y:S01]  /*18b40*/  HMMA.16816.F32.BF16 R44, R72, R106.reuse, R44 ;  /* 0x0000006a482c723c */ /* 0x080fe2000004182c */
[----:B------:R-:W-:Y:S03]  /*18b50*/  MUFU.EX2 R80, R244 ;  /* 0x000000f400507308 */ /* 0x000fe60000000800 */
[----:B------:R-:W-:Y:S02]  /*18b60*/  FADD.FTZ R3, R177, R3 ;  /* 0x00000003b1037221 */ /* 0x000fe40000010000 */
[----:B------:R-:W-:Y:S02]  /*18b70*/  FADD.FTZ R2, R166, R2 ;  /* 0x00000002a6027221 */ /* 0x000fe40000010000 */
[C---:B------:R-:W-:Y:S03]  /*18b80*/  HMMA.16816.F32.BF16 R48, R76.reuse, R106, R48 ;  /* 0x0000006a4c30723c */ /* 0x040fe60000041830 */
[----:B------:R-:W2:Y:S01]  /*18b90*/  MUFU.EX2 R71, R245 ;  /* 0x000000f500477308 */ /* 0x000ea20000000800 */
[----:B------:R-:W-:Y:S02]  /*18ba0*/  FADD.FTZ R0, R180, R0 ;  /* 0x00000000b4007221 */ /* 0x000fe40000010000 */
[----:B------:R-:W-:Y:S01]  /*18bb0*/  FADD.FTZ R3, R178, R3 ;  /* 0x00000003b2037221 */ /* 0x000fe20000010000 */
[----:B-1----:R-:W-:Y:S01]  /*18bc0*/  F2FP.BF16.PACK_AB R97, R82, R81 ;  /* 0x000000515261723e */ /* 0x002fe200000010ff */
[-C--:B------:R-:W-:Y:S04]  /*18bd0*/  HMMA.16816.F32.BF16 R52, R76, R108.reuse, R52 ;  /* 0x0000006c4c34723c */ /* 0x080fe80000041834 */
[----:B------:R-:W-:Y:S02]  /*18be0*/  FADD.FTZ R2, R165, R2 ;  /* 0x00000002a5027221 */ /* 0x000fe40000010000 */
[----:B------:R-:W-:Y:S02]  /*18bf0*/  FADD.FTZ R0, R181, R0 ;  /* 0x00000000b5007221 */ /* 0x000fe40000010000 */
[C---:B------:R-:W-:Y:S04]  /*18c00*/  HMMA.16816.F32.BF16 R56, R72.reuse, R108, R56 ;  /* 0x0000006c4838723c */ /* 0x040fe80000041838 */
[----:B------:R-:W-:Y:S02]  /*18c10*/  FADD.FTZ R3, R174, R3 ;  /* 0x00000003ae037221 */ /* 0x000fe40000010000 */
[----:B------:R-:W-:Y:S02]  /*18c20*/  FADD.FTZ R2, R94, R2 ;  /* 0x000000025e027221 */ /* 0x000fe40000010000 */
[-C--:B------:R-:W-:Y:S01]  /*18c30*/  HMMA.16816.F32.BF16 R60, R72, R110.reuse, R60 ;  /* 0x0000006e483c723c */ /* 0x080fe2000004183c */
[----:B------:R-:W1:Y:S03]  /*18c40*/  LDSM.16.MT88.4 R72, [R196+0x2000] ;  /* 0x00200000c448783b */ /* 0x000e660000004200 */
[----:B--2---:R-:W-:Y:S01]  /*18c50*/  F2FP.BF16.PACK_AB R99, R71, R80 ;  /* 0x000000504763723e */ /* 0x004fe200000010ff */
[----:B------:R-:W-:Y:S03]  /*18c60*/  FADD.FTZ R0, R170, R0 ;  /* 0x00000000aa007221 */ /* 0x000fe60000010000 */
[----:B------:R-:W-:Y:S08]  /*18c70*/  HMMA.16816.F32.BF16 R64, R76, R110, R64 ;  /* 0x0000006e4c40723c */ /* 0x000ff00000041840 */
[-C--:B------:R-:W-:Y:S07]  /*18c80*/  HMMA.16816.F32.BF16 R132, R160, R136.reuse, R4 ;  /* 0x00000088a084723c */ /* 0x080fee0000041804 */
[----:B------:R-:W-:Y:S01]  /*18c90*/  FADD.FTZ R4, R91, R3 ;  /* 0x000000035b047221 */ /* 0x000fe20000010000 */
[C---:B------:R-:W-:Y:S04]  /*18ca0*/  HMMA.16816.F32.BF16 R128, R96.reuse, R136, R8 ;  /* 0x000000886080723c */ /* 0x040fe80000041808 */
[----:B------:R-:W-:Y:S01]  /*18cb0*/  FADD.FTZ R3, R81, R2 ;  /* 0x0000000251037221 */ /* 0x000fe20000010000 */
[----:B------:R-:W-:Y:S01]  /*18cc0*/  MOV R91, R86 ;  /* 0x00000056005b7202 */ /* 0x000fe20000000f00 */
[----:B------:R-:W-:Y:S02]  /*18cd0*/  FADD.FTZ R2, R169, R0 ;  /* 0x00000000a9027221 */ /* 0x000fe40000010000 */
[-C--:B------:R-:W-:Y:S04]  /*18ce0*/  HMMA.16816.F32.BF16 R120, R96, R138.reuse, R12 ;  /* 0x0000008a6078723c */ /* 0x080fe8000004180c */
[----:B------:R-:W-:Y:S01]  /*18cf0*/  FADD.FTZ R0, R90, R4 ;  /* 0x000000045a007221 */ /* 0x000fe20000010000 */
[----:B------:R-:W-:Y:S01]  /*18d00*/  MOV R90, R87 ;  /* 0x00000057005a7202 */ /* 0x000fe20000000f00 */
        /* <DEDUP_REMOVED lines=21> */
.L_x_1062:
[----:B------:R-:W2:Y:S01]  /*18e60*/  LDL R0, [R1+0x44] ;  /* 0x0000440001007983 */ /* 0x000ea20000100800 */
[----:B------:R-:W-:-:S03]  /*18e70*/  IMAD.MOV.U32 R3, RZ, RZ, c[0x0][0x2c4] ;  /* 0x0000b100ff037624 */ /* 0x000fc600078e00ff */
[----:B------:R-:W3:Y:S02]  /*18e80*/  LDL R2, [R1] ;  /* 0x0000000001027983 */ /* 0x000ee40000100800 */
[----:B------:R-:W-:Y:S01]  /*18e90*/  ISETP.NE.AND P1, PT, R3, 0x1, PT ;  /* 0x000000010300780c */ /* 0x000fe20003f25270 */
[----:B------:R-:W-:-:S05]  /*18ea0*/  IMAD.MOV.U32 R4, RZ, RZ, c[0x0][0x32c] ;  /* 0x0000cb00ff047624 */ /* 0x000fca00078e00ff */
[----:B------:R-:W-:Y:S02]  /*18eb0*/  ISETP.GE.AND P0, PT, R4, 0x1, PT ;  /* 0x000000010400780c */ /* 0x000fe40003f06270 */
[----:B--2---:R-:W-:-:S05]  /*18ec0*/  IADD3 R0, R0, 0x7f, RZ ;  /* 0x0000007f00007810 */ /* 0x004fca0007ffe0ff */
[----:B------:R-:W-:Y:S01]  /*18ed0*/  @P1 IMAD.HI.U32 R3, R0, c[0x0][0x2c8], RZ ;  /* 0x0000b20000031a27 */ /* 0x000fe200078e00ff */
[----:B---3--:R-:W-:-:S04]  /*18ee0*/  IADD3 R2, R2, 0x1, -R252 ;  /* 0x0000000102027810 */ /* 0x008fc80007ffe8fc */
        /* <DEDUP_REMOVED lines=14> */
.L_x_1096:
[----:B------:R-:W-:-:S04]  /*18fd0*/  MOV R3, 0x1 ;  /* 0x0000000100037802 */ /* 0x000fc80000000f00 */
[----:B------:R-:W-:-:S13]  /*18fe0*/  ISETP.NE.AND P0, PT, R3, c[0x0][0x32c], PT ;  /* 0x0000cb0003007a0c */ /* 0x000fda0003f05270 */
[----:B------:R-:W-:-:S05]  /*18ff0*/  @P0 IMAD.HI.U32 R3, R0, c[0x0][0x330], RZ ;  /* 0x0000cc0000030a27 */ /* 0x000fca00078e00ff */
[----:B------:R-:W-:Y:S02]  /*19000*/  @P0 SHF.R.U32.HI R0, RZ, c[0x0][0x334], R3 ;  /* 0x0000cd00ff000a19 */ /* 0x000fe40000011603 */
.L_x_1097:
[----:B------:R-:W-:Y:S05]  /*19010*/  BSYNC B0 ;  /* 0x0000000000007941 */ /* 0x000fea0003800000 */
.L_x_1095:
[----:B------:R-:W-:-:S05]  /*19020*/  IMAD R0, R0, c[0x0][0x32c], RZ ;  /* 0x0000cb0000007a24 */ /* 0x000fca00078e02ff */
[----:B------:R-:W-:-:S03]  /*19030*/  IMNMX R2, R2, R0, !PT ;  /* 0x0000000002027217 */ /* 0x000fc60007800200 */
.L_x_1094:
[----:B------:R-:W2:Y:S01]  /*19040*/  LDL R3, [R1+0x14] ;  /* 0x0000140001037983 */ /* 0x000ea20000100800 */
[----:B------:R-:W-:-:S05]  /*19050*/  IADD3 R2, R2, 0x4f, RZ ;  /* 0x0000004f02027810 */ /* 0x000fca0007ffe0ff */
        /* <DEDUP_REMOVED lines=11> */
.L_x_1109:
        /* <DEDUP_REMOVED lines=41> */
.L_x_1243:
        /* <DEDUP_REMOVED lines=23> */
.L_x_1244:
[----:B-1----:R-:W-:Y:S02]  /*19510*/  LOP3.LUT P1, RZ, R208, 0x100, RZ, 0xc0, !PT ;  /* 0x00000100d0ff7812 */ /* 0x002fe4000782c0ff */
[----:B----4-:R-:W-:Y:S05]  /*19520*/  IADD3 R2, P0, R0, R5, RZ ;  /* 0x0000000500027210 */ /* 0x010fea0007f1e0ff */
[----:B------:R-:W-:Y:S06]  /*19530*/  IMAD.X R3, R4, 0x1, R6, P0 ;  /* 0x0000000104037824 */ /* 0x000fec00000e0606 */
[----:B------:R-:W-:Y:S01]  /*19540*/  @!PT LDS RZ, [RZ] ;  /* 0x00000000fffff984 */ /* 0x000fe20000000800 */
[----:B------:R-:W-:Y:S01]  /*19550*/  @!PT LDS RZ, [RZ] ;  /* 0x00000000fffff984 */ /* 0x000fe20000000800 */
[----:B------:R-:W-:Y:S01]  /*19560*/  @!PT LDS RZ, [RZ] ;  /* 0x00000000fffff984 */ /* 0x000fe20000000800 */
[----:B------:R1:W-:Y:S02]  /*19570*/  LDGSTS.E.BYPASS.LTC128B.128 [R210+0x2100], [R2.64], !P1 ;  /* 0x0210000002d27fae */ /* 0x0003e4000c901d48 */
.L_x_1100:
[----:B-1-34-:R-:W-:Y:S05]  /*19580*/  BSYNC B0 ;  /* 0x0000000000007941 */ /* 0x01afea0003800000 */
.L_x_1099:
        /* <DEDUP_REMOVED lines=142> */
.L_x_1245:
        /* <DEDUP_REMOVED lines=25> */
.L_x_1246:
[----:B----4-:R-:W-:Y:S02]  /*1a000*/  LOP3.LUT P1, RZ, R208, 0x100, RZ, 0xc0, !PT ;  /* 0x00000100d0ff7812 */ /* 0x010fe4000782c0ff */
[----:B--2---:R-:W-:Y:S05]  /*1a010*/  IADD3 R2, P0, R0, R85, RZ ;  /* 0x0000005500027210 */ /* 0x004fea0007f1e0ff */
[----:B-1----:R-:W-:Y:S06]  /*1a020*/  IMAD.X R3, R84, 0x1, R86, P0 ;  /* 0x0000000154037824 */ /* 0x002fec00000e0656 */
[----:B------:R-:W-:Y:S01]  /*1a030*/  @!PT LDS RZ, [RZ] ;  /* 0x00000000fffff984 */ /* 0x000fe20000000800 */
[----:B------:R-:W-:Y:S01]  /*1a040*/  @!PT LDS RZ, [RZ] ;  /* 0x00000000fffff984 */ /* 0x000fe20000000800 */
[----:B------:R-:W-:Y:S01]  /*1a050*/  @!PT LDS RZ, [RZ] ;  /* 0x00000000fffff984 */ /* 0x000fe20000000800 */
[----:B------:R1:W-:Y:S02]  /*1a060*/  LDGSTS.E.BYPASS.LTC128B.128 [R210+0x4900], [R2.64], !P1 ;  /* 0x0490000002d27fae */ /* 0x0003e4000c901d48 */
.L_x_1104:
[----:B------:R-:W-:Y:S05]  /*1a070*/  BSYNC B0 ;  /* 0x0000000000007941 */ /* 0x000fea0003800000 */
.L_x_1103:
        /* <DEDUP_REMOVED lines=83> */
.L_x_1247:
        /* <DEDUP_REMOVED lines=15> */
.L_x_1248:
[C---:B------:R-:W-:Y:S01]  /*1a6a0*/  FMUL.FTZ R2, R87.reuse, c[0x0][0x2d0] ;  /* 0x0000b40057027a20 */ /* 0x040fe20000410000 */
        /* <DEDUP_REMOVED lines=29> */
[C---:B------:R-:W-:Y:S01]  /*1a880*/  F2FP.BF16.PACK_AB R68, R3.reuse, R2 ;  /* 0x000000020344723e */ /* 0x040fe200000010ff */
[C---:B------:R-:W-:Y:S02]  /*1a890*/  FMUL.FTZ R2, R86.reuse, c[0x0][0x2d0] ;  /* 0x0000b40056027a20 */ /* 0x040fe40000410000 */
        /* <DEDUP_REMOVED lines=208> */
[----:B------:R3:W-:Y:S03]  /*1b5a0*/  MUFU.EX2 R159, R187 ;  /* 0x000000bb009f7308 */ /* 0x0007e60000000800 */
[-C--:B------:R-:W-:Y:S07]  /*1b5b0*/  HMMA.16816.F32.BF16 R52, R68, R72.reuse, R52 ;  /* 0x000000484434723c */ /* 0x080fee0000041834 */
[----:B------:R-:W-:Y:S01]  /*1b5c0*/  MUFU.EX2 R110, R171 ;  /* 0x000000ab006e7308 */ /* 0x000fe20000000800 */
[C---:B------:R-:W-:Y:S04]  /*1b5d0*/  HMMA.16816.F32.BF16 R56, R64.reuse, R72, R56 ;  /* 0x000000484038723c */ /* 0x040fe80000041838 */
[C---:B--2---:R-:W-:Y:S01]  /*1b5e0*/  FADD.FTZ R0, R78.reuse, R0 ;  /* 0x000000004e007221 */ /* 0x044fe20000010000 */
[----:B------:R-:W-:Y:S03]  /*1b5f0*/  F2FP.BF16.PACK_AB R78, R78, R77 ;  /* 0x0000004d4e4e723e */ /* 0x000fe600000010ff */
[-C--:B------:R-:W-:Y:S01]  /*1b600*/  HMMA.16816.F32.BF16 R60, R64, R74.reuse, R60 ;  /* 0x0000004a403c723c */ /* 0x080fe2000004183c */
[----:B------:R-:W2:Y:S03]  /*1b610*/  MUFU.EX2 R118, R170 ;  /* 0x000000aa00767308 */ /* 0x000ea60000000800 */
[----:B------:R-:W-:Y:S01]  /*1b620*/  FADD.FTZ R0, R107, R0 ;  /* 0x000000006b007221 */ /* 0x000fe20000010000 */
[----:B---3--:R-:W3:Y:S02]  /*1b630*/  LDL R187, [R1+0x18] ;  /* 0x0000180001bb7983 */ /* 0x008ee40000100800 */
        /* <DEDUP_REMOVED lines=9> */
[----:B------:R-:W4:Y:S03]  /*1b6d0*/  MUFU.EX2 R123, R168 ;  /* 0x000000a8007b7308 */ /* 0x000f260000000800 */
        /* <DEDUP_REMOVED lines=8> */
[----:B------:R-:W-:Y:S03]  /*1b760*/  LDSM.16.MT88.4 R100, [R194+0x1000] ;  /* 0x00100000c264783b */ /* 0x000fe60000004200 */
[----:B------:R-:W-:Y:S02]  /*1b770*/  FADD.FTZ R2, R104, R0 ;  /* 0x0000000068027221 */ /* 0x000fe40000010000 */
[----:B------:R-:W-:Y:S02]  /*1b780*/  FADD.FTZ R0, R116, R91 ;  /* 0x0000005b74007221 */ /* 0x000fe40000010000 */
[----:B------:R-:W-:Y:S01]  /*1b790*/  FADD.FTZ R91, R115, R84 ;  /* 0x00000054735b7221 */ /* 0x000fe20000010000 */
[----:B------:R-:W5:Y:S01]  /*1b7a0*/  MUFU.EX2 R113, R164 ;  /* 0x000000a400717308 */ /* 0x000f620000000800 */
[----:B------:R-:W-:Y:S01]  /*1b7b0*/  FADD.FTZ R84, R109, R0 ;  /* 0x000000006d547221 */ /* 0x000fe20000010000 */
[----:B----4-:R-:W-:Y:S08]  /*1b7c0*/  F2FP.BF16.PACK_AB R79, R123, R122 ;  /* 0x0000007a7b4f723e */ /* 0x010ff000000010ff */
[----:B------:R-:W4:Y:S01]  /*1b7d0*/  MUFU.EX2 R120, R93 ;  /* 0x0000005d00787308 */ /* 0x000f220000000800 */
[-C--:B-1----:R-:W-:Y:S09]  /*1b7e0*/  HMMA.16816.F32.BF16 R4, R76, R80.reuse, R4 ;  /* 0x000000504c04723c */ /* 0x082ff20000041804 */
[----:B------:R-:W-:Y:S03]  /*1b7f0*/  MUFU.EX2 R158, R188 ;  /* 0x000000bc009e7308 */ /* 0x000fe60000000800 */
[----:B-----5:R-:W-:Y:S07]  /*1b800*/  F2FP.BF16.PACK_AB R69, R113, R112 ;  /* 0x000000707145723e */ /* 0x020fee00000010ff */
[----:B------:R-:W-:Y:S01]  /*1b810*/  MUFU.EX2 R157, R191 ;  /* 0x000000bf009d7308 */ /* 0x000fe20000000800 */
[----:B----4-:R-:W-:Y:S09]  /*1b820*/  F2FP.BF16.PACK_AB R71, R184, R120 ;  /* 0x00000078b847723e */ /* 0x010ff200000010ff */
[----:B------:R-:W-:Y:S01]  /*1b830*/  MUFU.EX2 R178, R185 ;  /* 0x000000b900b27308 */ /* 0x000fe20000000800 */
[C---:B------:R-:W-:Y:S08]  /*1b840*/  HMMA.16816.F32.BF16 R8, R68.reuse, R80, R8 ;  /* 0x000000504408723c */ /* 0x040ff00000041808 */
        /* <DEDUP_REMOVED lines=20> */
[----:B------:R-:W5:Y:S06]  /*1b990*/  MUFU.EX2 R108, R224 ;  /* 0x000000e0006c7308 */ /* 0x000f6c0000000800 */
[-C--:B-1----:R-:W-:Y:S04]  /*1b9a0*/  HMMA.16816.F32.BF16 R52, R76, R80.reuse, R52 ;  /* 0x000000504c34723c */ /* 0x082fe80000041834 */
[----:B------:R-:W1:Y:S04]  /*1b9b0*/  MUFU.EX2 R92, R223 ;  /* 0x000000df005c7308 */ /* 0x000e680000000800 */
[C---:B------:R-:W-:Y:S06]  /*1b9c0*/  HMMA.16816.F32.BF16 R56, R68.reuse, R80, R56 ;  /* 0x000000504438723c */ /* 0x040fec0000041838 */
[----:B------:R-:W2:Y:S02]  /*1b9d0*/  MUFU.EX2 R94, R222 ;  /* 0x000000de005e7308 */ /* 0x000ea40000000800 */
[-C--:B------:R-:W-:Y:S04]  /*1b9e0*/  HMMA.16816.F32.BF16 R60, R68, R82.reuse, R60 ;  /* 0x00000052443c723c */ /* 0x080fe8000004183c */
[----:B-----5:R-:W-:Y:S03]  /*1b9f0*/  FADD.FTZ R0, R108, R2 ;  /* 0x000000026c007221 */ /* 0x020fe60000010000 */
[----:B------:R-:W-:Y:S01]  /*1ba00*/  F2FP.BF16.PACK_AB R68, R105, R107 ;  /* 0x0000006b6944723e */ /* 0x000fe200000010ff */
[----:B------:R-:W-:Y:S01]  /*1ba10*/  HMMA.16816.F32.BF16 R64, R76, R82, R64 ;  /* 0x000000524c40723c */ /* 0x000fe20000041840 */
[----:B------:R-:W5:Y:S01]  /*1ba20*/  LDSM.16.MT88.4 R80, [R196+0x1000] ;  /* 0x00100000c450783b */ /* 0x000f620000004200 */
[----:B------:R-:W4:Y:S02]  /*1ba30*/  MUFU.EX2 R93, R221 ;  /* 0x000000dd005d7308 */ /* 0x000f240000000800 */
[----:B------:R-:W-:Y:S01]  /*1ba40*/  F2FP.BF16.PACK_AB R70, R104, R106 ;  /* 0x0000006a6846723e */ /* 0x000fe200000010ff */
[----:B-1----:R-:W-:Y:S01]  /*1ba50*/  FADD.FTZ R0, R92, R0 ;  /* 0x000000005c007221 */ /* 0x002fe20000010000 */
[----:B------:R-:W-:Y:S02]  /*1ba60*/  F2FP.BF16.PACK_AB R69, R245, R251 ;  /* 0x000000fbf545723e */ /* 0x000fe400000010ff */
[----:B------:R-:W-:Y:S01]  /*1ba70*/  F2FP.BF16.PACK_AB R71, R247, R246 ;  /* 0x000000f6f747723e */ /* 0x000fe200000010ff */
[----:B------:R-:W-:Y:S03]  /*1ba80*/  LDSM.16.MT88.4 R104, [R194+0x1800] ;  /* 0x00180000c268783b */ /* 0x000fe60000004200 */
[----:B------:R-:W-:Y:S01]  /*1ba90*/  F2FP.BF16.PACK_AB R76, R182, R183 ;  /* 0x000000b7b64c723e */ /* 0x000fe200000010ff */
[----:B------:R-:W-:Y:S01]  /*1baa0*/  MUFU.EX2 R175, R219 ;  /* 0x000000db00af7308 */ /* 0x000fe20000000800 */
[----:B------:R-:W-:Y:S01]  /*1bab0*/  F2FP.BF16.PACK_AB R78, R159, R179 ;  /* 0x000000b39f4e723e */ /* 0x000fe200000010ff */
[-C--:B--2---:R-:W-:Y:S05]  /*1bac0*/  HMMA.16816.F32.BF16 R4, R68, R72.reuse, R4 ;  /* 0x000000484404723c */ /* 0x084fea0000041804 */
[----:B------:R-:W-:Y:S01]  /*1bad0*/  F2FP.BF16.PACK_AB R77, R157, R158 ;  /* 0x0000009e9d4d723e */ /* 0x000fe200000010ff */
[----:B------:R-:W-:Y:S01]  /*1bae0*/  FADD.FTZ R0, R94, R0 ;  /* 0x000000005e007221 */ /* 0x000fe20000010000 */
[----:B------:R-:W-:Y:S01]  /*1baf0*/  F2FP.BF16.PACK_AB R79, R172, R156 ;  /* 0x0000009cac4f723e */ /* 0x000fe200000010ff */
[----:B------:R-:W1:Y:S04]  /*1bb00*/  MUFU.EX2 R176, R218 ;  /* 0x000000da00b07308 */ /* 0x000e680000000800 */
[C---:B----4-:R-:W-:Y:S02]  /*1bb10*/  FADD.FTZ R2, R93.reuse, R0 ;  /* 0x000000005d027221 */ /* 0x050fe40000010000 */
[C---:B------:R-:W-:Y:S04]  /*1bb20*/  HMMA.16816.F32.BF16 R8, R76.reuse, R72, R8 ;  /* 0x000000484c08723c */ /* 0x040fe80000041808 */
[----:B------:R-:W-:Y:S01]  /*1bb30*/  MUFU.EX2 R180, R217 ;  /* 0x000000d900b47308 */ /* 0x000fe20000000800 */
[----:B------:R-:W-:Y:S02]  /*1bb40*/  FADD.FTZ R0, R112, R91 ;  /* 0x0000005b70007221 */ /* 0x000fe40000010000 */
[----:B------:R-:W-:Y:S01]  /*1bb50*/  F2FP.BF16.PACK_AB R72, R92, R108 ;  /* 0x0000006c5c48723e */ /* 0x000fe200000010ff */
[-C--:B------:R-:W-:Y:S06]  /*1bb60*/  HMMA.16816.F32.BF16 R12, R76, R74.reuse, R12 ;  /* 0x0000004a4c0c723c */ /* 0x080fec000004180c */
[----:B------:R-:W2:Y:S02]  /*1bb70*/  MUFU.EX2 R181, R213 ;  /* 0x000000d500b57308 */ /* 0x000ea40000000800 */
[C---:B------:R-:W-:Y:S04]  /*1bb80*/  HMMA.16816.F32.BF16 R16, R68.reuse, R74, R16 ;  /* 0x0000004a4410723c */ /* 0x040fe80000041810 */
[----:B-1----:R-:W-:Y:S03]  /*1bb90*/  F2FP.BF16.PACK_AB R73, R176, R175 ;  /* 0x000000afb049723e */ /* 0x002fe600000010ff */
[----:B------:R-:W-:Y:S01]  /*1bba0*/  F2FP.BF16.PACK_AB R74, R93, R94 ;  /* 0x0000005e5d4a723e */ /* 0x000fe200000010ff */
[-C--:B------:R-:W-:Y:S01]  /*1bbb0*/  HMMA.16816.F32.BF16 R20, R68, R96.reuse, R20 ;  /* 0x000000604414723c */ /* 0x080fe20000041814 */
[----:B------:R-:W-:Y:S07]  /*1bbc0*/  MUFU.EX2 R117, R220 ;  /* 0x000000dc00757308 */ /* 0x000fee0000000800 */
[C---:B------:R-:W-:Y:S03]  /*1bbd0*/  HMMA.16816.F32.BF16 R24, R76.reuse, R96, R24 ;  /* 0x000000604c18723c */ /* 0x040fe60000041818 */
[----:B------:R-:W1:Y:S01]  /*1bbe0*/  MUFU.EX2 R114, R225 ;  /* 0x000000e100727308 */ /* 0x000e620000000800 */
[----:B--2---:R-:W-:Y:S04]  /*1bbf0*/  F2FP.BF16.PACK_AB R75, R181, R180 ;  /* 0x000000b4b54b723e */ /* 0x004fe800000010ff */
[-C--:B------:R-:W-:Y:S05]  /*1bc00*/  HMMA.16816.F32.BF16 R28, R76, R98.reuse, R28 ;  /* 0x000000624c1c723c */ /* 0x080fea000004181c */
[----:B------:R-:W-:Y:S03]  /*1bc10*/  MUFU.EX2 R111, R230 ;  /* 0x000000e6006f7308 */ /* 0x000fe60000000800 */
[C---:B------:R-:W-:Y:S01]  /*1bc20*/  HMMA.16816.F32.BF16 R32, R68.reuse, R98, R32 ;  /* 0x000000624420723c */ /* 0x040fe20000041820 */
[----:B------:R-:W2:Y:S06]  /*1bc30*/  LDSM.16.MT88.4 R96, [R193+0x1800] ;  /* 0x00180000c160783b */ /* 0x000eac0000004200 */
[----:B------:R-:W4:Y:S01]  /*1bc40*/  MUFU.EX2 R109, R234 ;  /* 0x000000ea006d7308 */ /* 0x000f220000000800 */
[-C--:B------:R-:W-:Y:S04]  /*1bc50*/  HMMA.16816.F32.BF16 R36, R68, R100.reuse, R36 ;  /* 0x000000644424723c */ /* 0x080fe80000041824 */
[----:B-1----:R-:W-:Y:S04]  /*1bc60*/  F2FP.BF16.PACK_AB R160, R114, R117 ;  /* 0x0000007572a0723e */ /* 0x002fe800000010ff */
[C---:B------:R-:W-:Y:S01]  /*1bc70*/  HMMA.16816.F32.BF16 R40, R76.reuse, R100, R40 ;  /* 0x000000644c28723c */ /* 0x040fe20000041828 */
[----:B------:R-:W-:Y:S07]  /*1bc80*/  MUFU.EX2 R171, R231 ;  /* 0x000000e700ab7308 */ /* 0x000fee0000000800 */
[-C--:B------:R-:W-:Y:S03]  /*1bc90*/  HMMA.16816.F32.BF16 R44, R76, R102.reuse, R44 ;  /* 0x000000664c2c723c */ /* 0x080fe6000004182c */
[----:B------:R-:W1:Y:S01]  /*1bca0*/  MUFU.EX2 R170, R233 ;  /* 0x000000e900aa7308 */ /* 0x000e620000000800 */
[----:B----4-:R-:W-:Y:S04]  /*1bcb0*/  F2FP.BF16.PACK_AB R162, R109, R111 ;  /* 0x0000006f6da2723e */ /* 0x010fe800000010ff */
[C---:B------:R-:W-:Y:S01]  /*1bcc0*/  HMMA.16816.F32.BF16 R48, R68.reuse, R102, R48 ;  /* 0x000000664430723c */ /* 0x040fe20000041830 */
[----:B------:R-:W4:Y:S03]  /*1bcd0*/  LDSM.16.MT88.4 R100, [R197+0x1800] ;  /* 0x00180000c564783b */ /* 0x000f260000004200 */
[C---:B---3--:R-:W-:Y:S01]  /*1bce0*/  ISETP.GT.AND P0, PT, R214.reuse, R187, PT ;  /* 0x000000bbd600720c */ /* 0x048fe20003f04270 */
[----:B------:R-:W-:Y:S01]  /*1bcf0*/  MUFU.EX2 R169, R235 ;  /* 0x000000eb00a97308 */ /* 0x000fe20000000800 */
[----:B------:R-:W-:Y:S02]  /*1bd00*/  IADD3 R214, R214, -0x1, RZ ;  /* 0xffffffffd6d67810 */ /* 0x000fe40007ffe0ff */
[-C--:B-----5:R-:W-:Y:S07]  /*1bd10*/  HMMA.16816.F32.BF16 R52, R68, R80.reuse, R52 ;  /* 0x000000504434723c */ /* 0x0a0fee0000041834 */
[----:B------:R-:W3:Y:S01]  /*1bd20*/  MUFU.EX2 R165, R237 ;  /* 0x000000ed00a57308 */ /* 0x000ee20000000800 */
[C---:B------:R-:W-:Y:S04]  /*1bd30*/  HMMA.16816.F32.BF16 R56, R76.reuse, R80, R56 ;  /* 0x000000504c38723c */ /* 0x040fe80000041838 */
[----:B-1----:R-:W-:Y:S03]  /*1bd40*/  F2FP.BF16.PACK_AB R161, R170, R171 ;  /* 0x000000abaaa1723e */ /* 0x002fe600000010ff */
[----:B------:R-:W-:Y:S01]  /*1bd50*/  FADD.FTZ R80, R118, R3 ;  /* 0x0000000376507221 */ /* 0x000fe20000010000 */
[-C--:B------:R-:W-:Y:S01]  /*1bd60*/  HMMA.16816.F32.BF16 R60, R76, R82.reuse, R60 ;  /* 0x000000524c3c723c */ /* 0x080fe2000004183c */
[----:B------:R-:W1:Y:S01]  /*1bd70*/  LDSM.16.MT88.4 R76, [R196+0x1800] ;  /* 0x00180000c44c783b */ /* 0x000e620000004200 */
[----:B------:R-:W-:Y:S02]  /*1bd80*/  MUFU.EX2 R94, R236 ;  /* 0x000000ec005e7308 */ /* 0x000fe40000000800 */
[----:B------:R-:W-:Y:S02]  /*1bd90*/  FADD.FTZ R3, R119, R84 ;  /* 0x0000005477037221 */ /* 0x000fe40000010000 */
[----:B------:R-:W-:Y:S02]  /*1bda0*/  FADD.FTZ R81, R113, R0 ;  /* 0x0000000071517221 */ /* 0x000fe40000010000 */
[----:B------:R-:W-:Y:S04]  /*1bdb0*/  HMMA.16816.F32.BF16 R64, R68, R82, R64 ;  /* 0x000000524440723c */ /* 0x000fe80000041840 */
[----:B------:R-:W5:Y:S01]  /*1bdc0*/  MUFU.EX2 R93, R238 ;  /* 0x000000ee005d7308 */ /* 0x000f620000000800 */
[----:B------:R-:W-:Y:S02]  /*1bdd0*/  FADD.FTZ R0, R117, R2 ;  /* 0x0000000275007221 */ /* 0x000fe40000010000 */
[----:B------:R-:W-:Y:S01]  /*1bde0*/  F2FP.BF16.PACK_AB R68, R174, R173 ;  /* 0x000000adae44723e */ /* 0x000fe200000010ff */
[-C--:B--2---:R-:W-:Y:S05]  /*1bdf0*/  HMMA.16816.F32.BF16 R4, R72, R96.reuse, R4 ;  /* 0x000000604804723c */ /* 0x084fea0000041804 */
[----:B------:R-:W-:Y:S01]  /*1be00*/  F2FP.BF16.PACK_AB R70, R178, R177 ;  /* 0x000000b1b246723e */ /* 0x000fe200000010ff */
[----:B------:R-:W-:Y:S01]  /*1be10*/  MUFU.EX2 R92, R240 ;  /* 0x000000f0005c7308 */ /* 0x000fe20000000800 */
[----:B------:R-:W-:Y:S01]  /*1be20*/  F2FP.BF16.PACK_AB R69, R167, R168 ;  /* 0x000000a8a745723e */ /* 0x000fe200000010ff */
[----:B------:R-:W-:Y:S01]  /*1be30*/  FADD.FTZ R0, R114, R0 ;  /* 0x0000000072007221 */ /* 0x000fe20000010000 */
[----:B------:R-:W-:Y:S03]  /*1be40*/  F2FP.BF16.PACK_AB R71, R164, R166 ;  /* 0x000000a6a447723e */ /* 0x000fe600000010ff */
[----:B---3--:R-:W-:Y:S01]  /*1be50*/  F2FP.BF16.PACK_AB R163, R165, R169 ;  /* 0x000000a9a5a3723e */ /* 0x008fe200000010ff */
[----:B------:R-:W-:Y:S03]  /*1be60*/  FADD.FTZ R0, R111, R0 ;  /* 0x000000006f007221 */ /* 0x000fe60000010000 */
[C---:B------:R-:W-:Y:S01]  /*1be70*/  HMMA.16816.F32.BF16 R8, R68.reuse, R96, R8 ;  /* 0x000000604408723c */ /* 0x040fe20000041808 */
[----:B------:R-:W2:Y:S03]  /*1be80*/  MUFU.EX2 R91, R242 ;  /* 0x000000f2005b7308 */ /* 0x000ea60000000800 */
[----:B------:R-:W-:Y:S02]  /*1be90*/  FADD.FTZ R229, R109, R0 ;  /* 0x000000006de57221 */ /* 0x000fe40000010000 */
[----:B------:R-:W-:Y:S01]  /*1bea0*/  FADD.FTZ R0, R122, R80 ;  /* 0x000000507a007221 */ /* 0x000fe20000010000 */
[----:B-----5:R-:W-:Y:S01]  /*1beb0*/  F2FP.BF16.PACK_AB R96, R93, R94 ;  /* 0x0000005e5d60723e */ /* 0x020fe200000010ff */
[-C--:B------:R-:W-:Y:S03]  /*1bec0*/  HMMA.16816.F32.BF16 R12, R68, R98.reuse, R12 ;  /* 0x00000062440c723c */ /* 0x080fe6000004180c */
[----:B------:R-:W-:Y:S01]  /*1bed0*/  MUFU.EX2 R83, R239 ;  /* 0x000000ef00537308 */ /* 0x000fe20000000800 */
[----:B------:R-:W-:Y:S04]  /*1bee0*/  FADD.FTZ R2, R123, R0 ;  /* 0x000000007b027221 */ /* 0x000fe80000010000 */
[C---:B------:R-:W-:Y:S04]  /*1bef0*/  HMMA.16816.F32.BF16 R16, R72.reuse, R98, R16 ;  /* 0x000000624810723c */ /* 0x040fe80000041810 */
[----:B------:R-:W-:Y:S01]  /*1bf00*/  FADD.FTZ R2, R251, R2 ;  /* 0x00000002fb027221 */ /* 0x000fe20000010000 */
[----:B------:R-:W3:Y:S03]  /*1bf10*/  MUFU.EX2 R84, R241 ;  /* 0x000000f100547308 */ /* 0x000ee60000000800 */
[-C--:B----4-:R-:W-:Y:S04]  /*1bf20*/  HMMA.16816.F32.BF16 R20, R72, R100.reuse, R20 ;  /* 0x000000644814723c */ /* 0x090fe80000041814 */
[----:B--2---:R-:W-:Y:S01]  /*1bf30*/  F2FP.BF16.PACK_AB R98, R91, R92 ;  /* 0x0000005c5b62723e */ /* 0x004fe200000010ff */
[----:B------:R-:W-:Y:S02]  /*1bf40*/  FADD.FTZ R2, R245, R2 ;  /* 0x00000002f5027221 */ /* 0x000fe40000010000 */
[----:B------:R-:W-:Y:S01]  /*1bf50*/  MUFU.EX2 R82, R243 ;  /* 0x000000f300527308 */ /* 0x000fe20000000800 */
[C---:B------:R-:W-:Y:S04]  /*1bf60*/  HMMA.16816.F32.BF16 R24, R68.reuse, R100, R24 ;  /* 0x000000644418723c */ /* 0x040fe80000041818 */
[----:B------:R-:W-:Y:S04]  /*1bf70*/  FADD.FTZ R2, R246, R2 ;  /* 0x00000002f6027221 */ /* 0x000fe80000010000 */
[-C--:B------:R-:W-:Y:S04]  /*1bf80*/  HMMA.16816.F32.BF16 R28, R68, R102.reuse, R28 ;  /* 0x00000066441c723c */ /* 0x080fe8000004181c */
[----:B------:R-:W-:Y:S01]  /*1bf90*/  FADD.FTZ R2, R247, R2 ;  /* 0x00000002f7027221 */ /* 0x000fe20000010000 */
[----:B---3--:R-:W-:Y:S03]  /*1bfa0*/  F2FP.BF16.PACK_AB R97, R84, R83 ;  /* 0x000000535461723e */ /* 0x008fe600000010ff */
[C---:B------:R-:W-:Y:S04]  /*1bfb0*/  HMMA.16816.F32.BF16 R32, R72.reuse, R102, R32 ;  /* 0x000000664820723c */ /* 0x040fe80000041820 */
[----:B------:R-:W-:Y:S04]  /*1bfc0*/  FADD.FTZ R2, R175, R2 ;  /* 0x00000002af027221 */ /* 0x000fe80000010000 */
[-C--:B------:R-:W-:Y:S04]  /*1bfd0*/  HMMA.16816.F32.BF16 R36, R72, R104.reuse, R36 ;  /* 0x000000684824723c */ /* 0x080fe80000041824 */
[----:B------:R-:W-:Y:S04]  /*1bfe0*/  FADD.FTZ R2, R176, R2 ;  /* 0x00000002b0027221 */ /* 0x000fe80000010000 */
[C---:B------:R-:W-:Y:S04]  /*1bff0*/  HMMA.16816.F32.BF16 R40, R68.reuse, R104, R40 ;  /* 0x000000684428723c */ /* 0x040fe80000041828 */
[----:B------:R-:W-:Y:S04]  /*1c000*/  FADD.FTZ R2, R180, R2 ;  /* 0x00000002b4027221 */ /* 0x000fe80000010000 */
[-C--:B------:R-:W-:Y:S04]  /*1c010*/  HMMA.16816.F32.BF16 R44, R68, R106.reuse, R44 ;  /* 0x0000006a442c723c */ /* 0x080fe8000004182c */
[----:B------:R-:W-:Y:S04]  /*1c020*/  FADD.FTZ R2, R181, R2 ;  /* 0x00000002b5027221 */ /* 0x000fe80000010000 */
[C---:B------:R-:W-:Y:S04]  /*1c030*/  HMMA.16816.F32.BF16 R48, R72.reuse, R106, R48 ;  /* 0x0000006a4830723c */ /* 0x040fe80000041830 */
[----:B------:R-:W-:Y:S04]  /*1c040*/  FADD.FTZ R2, R171, R2 ;  /* 0x00000002ab027221 */ /* 0x000fe80000010000 */
[-C--:B-1----:R-:W-:Y:S08]  /*1c050*/  HMMA.16816.F32.BF16 R52, R72, R76.reuse, R52 ;  /* 0x0000004c4834723c */ /* 0x082ff00000041834 */
[C---:B------:R-:W-:Y:S01]  /*1c060*/  HMMA.16816.F32.BF16 R56, R68.reuse, R76, R56 ;  /* 0x0000004c4438723c */ /* 0x040fe20000041838 */
[----:B------:R-:W1:Y:S06]  /*1c070*/  MUFU.EX2 R77, R244 ;  /* 0x000000f4004d7308 */ /* 0x000e6c0000000800 */
[----:B------:R-:W-:Y:S01]  /*1c080*/  FADD.FTZ R76, R121, R3 ;  /* 0x00000003794c7221 */ /* 0x000fe20000010000 */
        /* <DEDUP_REMOVED lines=8> */
[----:B-1----:R-:W-:Y:S01]  /*1c110*/  F2FP.BF16.PACK_AB R99, R77, R82 ;  /* 0x000000524d63723e */ /* 0x002fe200000010ff */
[----:B------:R-:W-:Y:S02]  /*1c120*/  FADD.FTZ R3, R158, R3 ;  /* 0x000000039e037221 */ /* 0x000fe40000010000 */
[----:B------:R-:W-:Y:S04]  /*1c130*/  FADD.FTZ R0, R182, R0 ;  /* 0x00000000b6007221 */ /* 0x000fe80000010000 */
        /* <DEDUP_REMOVED lines=28> */
[----:B------:R-:W-:Y:S02]  /*1c300*/  FADD.FTZ R0, R84, R4 ;  /* 0x0000000454007221 */ /* 0x000fe40000010000 */
[-C--:B------:R-:W-:Y:S04]  /*1c310*/  HMMA.16816.F32.BF16 R104, R96, R154.reuse, R44 ;  /* 0x0000009a6068723c */ /* 0x080fe8000004182c */
[----:B------:R-:W-:Y:S02]  /*1c320*/  FADD.FTZ R3, R169, R3 ;  /* 0x00000003a9037221 */ /* 0x000fe40000010000 */
[----:B------:R-:W-:Y:S01]  /*1c330*/  FADD.FTZ R2, R92, R2 ;  /* 0x000000025c027221 */ /* 0x000fe20000010000 */
[----:B------:R-:W-:Y:S01]  /*1c340*/  MOV R92, R86 ;  /* 0x00000056005c7202 */ /* 0x000fe20000000f00 */
[C---:B------:R-:W-:Y:S04]  /*1c350*/  HMMA.16816.F32.BF16 R152, R160.reuse, R154, R48 ;  /* 0x0000009aa098723c */ /* 0x040fe80000041830 */
[----:B------:R-:W-:Y:S02]  /*1c360*/  FADD.FTZ R0, R82, R0 ;  /* 0x0000000052007221 */ /* 0x000fe40000010000 */
[----:B------:R-:W-:Y:S02]  /*1c370*/  FADD.FTZ R227, R165, R3 ;  /* 0x00000003a5e37221 */ /* 0x000fe40000010000 */
[-C--:B--2---:R-:W-:Y:S04]  /*1c380*/  HMMA.16816.F32.BF16 R156, R160, R68.reuse, R52 ;  /* 0x00000044a09c723c */ /* 0x084fe80000041834 */
[----:B------:R-:W-:Y:S01]  /*1c390*/  FADD.FTZ R246, R91, R2 ;  /* 0x000000025bf67221 */ /* 0x000fe20000010000 */
[----:B------:R-:W-:Y:S01]  /*1c3a0*/  MOV R91, R87 ;  /* 0x00000057005b7202 */ /* 0x000fe20000000f00 */
[----:B------:R-:W-:Y:S02]  /*1c3b0*/  FADD.FTZ R247, R77, R0 ;  /* 0x000000004df77221 */ /* 0x000fe40000010000 */
[C---:B------:R-:W-:Y:S07]  /*1c3c0*/  HMMA.16816.F32.BF16 R100, R96.reuse, R68, R56 ;  /* 0x000000446064723c */ /* 0x040fee0000041838 */
[----:B------:R-:W-:Y:S01]  /*1c3d0*/  MOV R68, R90 ;  /* 0x0000005a00447202 */ /* 0x000fe20000000f00 */
[-C--:B------:R-:W-:Y:S08]  /*1c3e0*/  HMMA.16816.F32.BF16 R96, R96, R70.reuse, R60 ;  /* 0x000000466060723c */ /* 0x080ff0000004183c */
[----:B------:R-:W-:Y:S01]  /*1c3f0*/  HMMA.16816.F32.BF16 R160, R160, R70, R64 ;  /* 0x00000046a0a0723c */ /* 0x000fe20000041840 */
[----:B------:R-:W-:-:S07]  /*1c400*/  @P0 BRA `(.L_x_1109) ;  /* 0xffffcd0000000947 */ /* 0x000fce000383ffff */
.L_x_1098:
[----:B------:R-:W2:Y:S02]  /*1c410*/  LDL R0, [R1+0x14] ;  /* 0x0000140001007983 */ /* 0x000ea40000100800 */
[----:B--2---:R-:W-:-:S13]  /*1c420*/  ISETP.GE.AND P0, PT, R214, R0, PT ;  /* 0x00000000d600720c */ /* 0x004fda0003f06270 */
[----:B------:R-:W-:Y:S05]  /*1c430*/  @!P0 BRA `(.L_x_1110) ;  /* 0x0000566000008947 */ /* 0x000fea0003800000 */
[----:B------:R-:W-:Y:S01]  /*1c440*/  IMAD.MOV.U32 R91, RZ, RZ, R86 ;  /* 0x000000ffff5b7224 */ /* 0x000fe200078e0056 */
[----:B------:R-:W-:Y:S01]  /*1c450*/  MOV R93, R68 ;  /* 0x00000044005d7202 */ /* 0x000fe20000000f00 */
[----:B------:R-:W-:Y:S01]  /*1c460*/  IMAD.MOV.U32 R90, RZ, RZ, R87 ;  /* 0x000000ffff5a7224 */ /* 0x000fe200078e0057 */
[----:B------:R-:W-:Y:S02]  /*1c470*/  MOV R92, R85 ;  /* 0x00000055005c7202 */ /* 0x000fe40000000f00 */
.L_x_1138:
[----:B------:R-:W2:Y:S01]  /*1c480*/  LDL.64 R6, [R1+0x20] ;  /* 0x0000200001067983 */ /* 0x000ea20000100a00 */
[----:B------:R-:W-:Y:S04]  /*1c490*/  DEPBAR.LE SB0, 0x0 ;  /* 0x000080000000791a */ /* 0x000fe80000000000 */
[----:B------:R-:W3:Y:S01]  /*1c4a0*/  LDL R4, [R1+0x28] ;  /* 0x0000280001047983 */ /* 0x000ee20000100800 */
[----:B------:R-:W-:Y:S01]  /*1c4b0*/  WARPSYNC 0xffffffff ;  /* 0xffffffff00007948 */ /* 0x000fe20003800000 */
[----:B------:R-:W-:Y:S01]  /*1c4c0*/  SHF.R.S32.HI R0, RZ, 0x1f, R216 ;  /* 0x0000001fff007819 */ /* 0x000fe200000114d8 */
[----:B-1----:R-:W-:Y:S01]  /*1c4d0*/  IMAD.WIDE.U32 R2, R216, c[0x0][0x208], RZ ;  /* 0x00008200d8027a25 */ /* 0x002fe200078e00ff */
[----:B------:R-:W-:Y:S01]  /*1c4e0*/  BAR.SYNC.DEFER_BLOCKING 0x0 ;  /* 0x0000000000007b1d */ /* 0x000fe20000010000 */
[----:B------:R-:W-:Y:S02]  /*1c4f0*/  SHF.L.U64.HI R68, R248, 0x1, R249 ;  /* 0x00000001f8447819 */ /* 0x000fe400000102f9 */
[----:B------:R-:W-:Y:S01]  /*1c500*/  IMAD R0, R0, c[0x0][0x208], RZ ;  /* 0x0000820000007a24 */ /* 0x000fe200078e02ff */
[----:B------:R-:W-:Y:S03]  /*1c510*/  SHF.L.U32 R53, R248, 0x1, RZ ;  /* 0x00000001f8357819 */ /* 0x000fe600000006ff */
[----:B------:R-:W-:Y:S04]  /*1c520*/  IMAD R0, R216, c[0x0][0x20c], R0 ;  /* 0x00008300d8007a24 */ /* 0x000fe800078e0200 */
[----:B------:R-:W-:Y:S01]  /*1c530*/  IMAD.IADD R3, R3, 0x1, R0 ;  /* 0x0000000103037824 */ /* 0x000fe200078e0200 */
[----:B------:R-:W-:Y:S03]  /*1c540*/  SHF.R.S32.HI R0, RZ, 0x1f, R215 ;  /* 0x0000001fff007819 */ /* 0x000fe600000114d7 */
[C---:B------:R-:W-:Y:S04]  /*1c550*/  IMAD.WIDE.U32 R2, R215.reuse, c[0x0][0x218], R2 ;  /* 0x00008600d7027a25 */ /* 0x040fe800078e0002 */
        /* <DEDUP_REMOVED lines=22> */
.L_x_1249:
[-C--:B------:R-:W-:Y:S01]  /*1c6c0*/  HMMA.16816.F32.BF16 R4, R80, R16.reuse, RZ ;  /* 0x000000105004723c */ /* 0x080fe200000418ff */
[----:B------:R-:W3:Y:S01]  /*1c6d0*/  LDL R94, [R1+0x14] ;  /* 0x00001400015e7983 */ /* 0x000ee20000100800 */
[----:B------:R-:W-:Y:S01]  /*1c6e0*/  BSSY B0, `(.L_x_1112) ;  /* 0x00000c4000007945 */ /* 0x000fe20003800000 */
[----:B------:R-:W-:Y:S02]  /*1c6f0*/  LOP3.LUT P2, RZ, R208, 0x100, RZ, 0xc0, !PT ;  /* 0x00000100d0ff7812 */ /* 0x000fe4000784c0ff */
        /* <DEDUP_REMOVED lines=12> */
[----:B------:R-:W1:Y:S03]  /*1c7c0*/  SHFL.IDX PT, R0, R0, 0x4, 0x181f ;  /* 0x00981f0000007f89 */ /* 0x000e6600000e0000 */
[C---:B------:R-:W-:Y:S05]  /*1c7d0*/  HMMA.16816.F32.BF16 R32, R80.reuse, R34, RZ ;  /* 0x000000225020723c */ /* 0x040fea00000418ff */
[----:B------:R-:W1:Y:S03]  /*1c7e0*/  SHFL.IDX PT, R69, R52, 0x3, 0x181f ;  /* 0x00781f0034457f89 */ /* 0x000e6600000e0000 */
[-C--:B------:R-:W-:Y:S05]  /*1c7f0*/  HMMA.16816.F32.BF16 R36, R80, R48.reuse, RZ ;  /* 0x000000305024723c */ /* 0x080fea00000418ff */
[----:B------:R1:W1:Y:S03]  /*1c800*/  SHFL.IDX PT, R73, R52, 0x4, 0x181f ;  /* 0x00981f0034497f89 */ /* 0x00026600000e0000 */
        /* <DEDUP_REMOVED lines=9> */
[-C--:B------:R-:W-:Y:S03]  /*1c8a0*/  IADD3 R70, P1, R55, R53.reuse, RZ ;  /* 0x0000003537467210 */ /* 0x080fe60007f3e0ff */
[--C-:B------:R-:W-:Y:S01]  /*1c8b0*/  IMAD.X R61, R57, 0x1, R68.reuse, P0 ;  /* 0x00000001393d7824 */ /* 0x100fe200000e0644 */
[----:B------:R-:W-:Y:S01]  /*1c8c0*/  IADD3 R72, P0, R0, R53, RZ ;  /* 0x0000003500487210 */ /* 0x000fe20007f1e0ff */
[--C-:B------:R-:W-:Y:S01]  /*1c8d0*/  IMAD.X R71, R69, 0x1, R68.reuse, P1 ;  /* 0x0000000145477824 */ /* 0x100fe200008e0644 */
[-C--:B------:R-:W-:Y:S01]  /*1c8e0*/  HMMA.16816.F32.BF16 R52, R80, R64.reuse, RZ ;  /* 0x000000405034723c */ /* 0x080fe200000418ff */
[----:B------:R2:W-:Y:S02]  /*1c8f0*/  LDGSTS.E.BYPASS.LTC128B.128 [R210+0x900], [R62.64], !P2 ;  /* 0x009000003ed27fae */ /* 0x0005e4000d101d48 */
[----:B------:R-:W-:Y:S05]  /*1c900*/  IMAD.X R73, R73, 0x1, R68, P0 ;  /* 0x0000000149497824 */ /* 0x000fea00000e0644 */
[C---:B------:R-:W-:Y:S01]  /*1c910*/  HMMA.16816.F32.BF16 R56, R76.reuse, R64, RZ ;  /* 0x000000404c38723c */ /* 0x040fe200000418ff */
        /* <DEDUP_REMOVED lines=128> */
.L_x_1250:
        /* <DEDUP_REMOVED lines=25> */
.L_x_1251:
[----:B----4-:R-:W-:Y:S02]  /*1d2b0*/  LOP3.LUT P1, RZ, R208, 0x100, RZ, 0xc0, !PT ;  /* 0x00000100d0ff7812 */ /* 0x010fe4000782c0ff */
[----:B--2---:R-:W-:Y:S05]  /*1d2c0*/  IADD3 R2, P0, R0, R85, RZ ;  /* 0x0000005500027210 */ /* 0x004fea0007f1e0ff */
[----:B-1----:R-:W-:Y:S06]  /*1d2d0*/  IMAD.X R3, R84, 0x1, R86, P0 ;  /* 0x0000000154037824 */ /* 0x002fec00000e0656 */
[----:B------:R-:W-:Y:S01]  /*1d2e0*/  @!PT LDS RZ, [RZ] ;  /* 0x00000000fffff984 */ /* 0x000fe20000000800 */
[----:B------:R-:W-:Y:S01]  /*1d2f0*/  @!PT LDS RZ, [RZ] ;  /* 0x00000000fffff984 */ /* 0x000fe20000000800 */
[----:B------:R-:W-:Y:S01]  /*1d300*/  @!PT LDS RZ, [RZ] ;  /* 0x00000000fffff984 */ /* 0x000fe20000000800 */
[----:B------:R1:W-:Y:S02]  /*1d310*/  LDGSTS.E.BYPASS.LTC128B.128 [R210+0x4900], [R2.64], !P1 ;  /* 0x0490000002d27fae */ /* 0x0003e4000c901d48 */
.L_x_1113:
[----:B------:R-:W-:Y:S05]  /*1d320*/  BSYNC B0 ;  /* 0x0000000000007941 */ /* 0x000fea0003800000 */
.L_x_1112:
[----:B------:R-:W2:Y:S01]  /*1d330*/  LDL R84, [R1+0x44] ;  /* 0x0000440001547983 */ /* 0x000ea20000100800 */
[----:B------:R-:W-:Y:S01]  /*1d340*/  IMAD.MOV.U32 R85, RZ, RZ, c[0x0][0x2c4] ;  /* 0x0000b100ff557624 */ /* 0x000fe200078e00ff */
[----:B------:R-:W-:Y:S02]  /*1d350*/  ULDC UR4, c[0x0][0x324] ;  /* 0x0000c90000047ab9 */ /* 0x000fe40000000800 */
[----:B------:R-:W2:Y:S01]  /*1d360*/  LDL R0, [R1+0x4c] ;  /* 0x00004c0001007983 */ /* 0x000ea20000100800 */
[----:B------:R-:W-:Y:S01]  /*1d370*/  ULOP3.LUT UR4, URZ, UR4, URZ, 0x33, !UPT ;  /* 0x000000043f047292 */ /* 0x000fe2000f8e333f */
        /* <DEDUP_REMOVED lines=10> */
[C---:B------:R-:W-:Y:S02]  /*1d420*/  IADD3 R166, R2.reuse, UR4, RZ ;  /* 0x0000000402a67c10 */ /* 0x040fe4000fffe0ff */
[----:B------:R-:W-:Y:S01]  /*1d430*/  IADD3 R165, R2, c[0x0][0x328], RZ ;  /* 0x0000ca0002a57a10 */ /* 0x000fe20007ffe0ff */
[----:B------:R-:W-:-:S05]  /*1d440*/  BRA.DIV ~URZ, `(.L_x_1116) ;  /* 0x0000c4827f007947 */ /* 0x000fca000b800000 */
[----:B------:R1:W2:Y:S02]  /*1d450*/  SHFL.IDX PT, R2, R164, RZ, 0x1c1f ;  /* 0x001c1fffa4027589 */ /* 0x0002a400000e0000 */
.L_x_1252:
[----:B--2---:R-:W-:Y:S01]  /*1d460*/  IADD3 R87, R165, R2, RZ ;  /* 0x00000002a5577210 */ /* 0x004fe20007ffe0ff */
[----:B------:R-:W-:Y:S02]  /*1d470*/  IMAD.MOV.U32 R3, RZ, RZ, c[0x0][0x32c] ;  /* 0x0000cb00ff037624 */ /* 0x000fe400078e00ff */
[----:B------:R-:W-:Y:S03]  /*1d480*/  IMAD.IADD R85, R166, 0x1, R2 ;  /* 0x00000001a6557824 */ /* 0x000fe600078e0202 */
[----:B------:R-:W-:Y:S11]  /*1d490*/  ISETP.GE.AND P0, PT, R3, 0x1, PT ;  /* 0x000000010300780c */ /* 0x000ff60003f06270 */
[----:B------:R-:W-:Y:S02]  /*1d4a0*/  @!UPT UIADD3 URZ, URZ, URZ, URZ ;  /* 0x0000003f3f3ff290 */ /* 0x000fe4000fffe03f */
        /* <DEDUP_REMOVED lines=15> */
.L_x_1119:
[----:B------:R-:W-:Y:S04]  /*1d5a0*/  MOV R3, c[0x0][0x32c] ;  /* 0x0000cb0000037a02 */ /* 0x000fe80000000f00 */
[----:B------:R-:W-:Y:S11]  /*1d5b0*/  ISETP.NE.AND P0, PT, R3, 0x1, PT ;  /* 0x000000010300780c */ /* 0x000ff60003f05270 */
[----:B------:R-:W-:Y:S02]  /*1d5c0*/  @!UPT UIADD3 URZ, URZ, URZ, URZ ;  /* 0x0000003f3f3ff290 */ /* 0x000fe4000fffe03f */
[----:B------:R-:W-:Y:S05]  /*1d5d0*/  @P0 IMAD.HI.U32 R3, R2, c[0x0][0x330], RZ ;  /* 0x0000cc0002030a27 */ /* 0x000fea00078e00ff */
[----:B------:R-:W-:Y:S02]  /*1d5e0*/  @P0 SHF.R.U32.HI R2, RZ, c[0x0][0x334], R3 ;  /* 0x0000cd00ff020a19 */ /* 0x000fe40000011603 */
.L_x_1120:
[----:B------:R-:W-:Y:S05]  /*1d5f0*/  BSYNC B0 ;  /* 0x0000000000007941 */ /* 0x000fea0003800000 */
.L_x_1118:
[----:B------:R-:W2:Y:S02]  /*1d600*/  LDL R3, [R1+0x4] ;  /* 0x0000040001037983 */ /* 0x000ea40000100800 */
[----:B--2---:R-:W-:Y:S04]  /*1d610*/  IMAD.IADD R3, R0, 0x1, -R3 ;  /* 0x0000000100037824 */ /* 0x004fe800078e0a03 */
[----:B------:R-:W-:Y:S05]  /*1d620*/  IMAD R2, R2, c[0x0][0x32c], R3 ;  /* 0x0000cb0002027a24 */ /* 0x000fea00078e0203 */
[----:B------:R-:W-:Y:S02]  /*1d630*/  IMNMX R85, R85, R2, !PT ;  /* 0x0000000255557217 */ /* 0x000fe40007800200 */
[----:B------:R-:W-:Y:S04]  /*1d640*/  IADD3 R2, R2, c[0x0][0x32c], RZ ;  /* 0x0000cb0002027a10 */ /* 0x000fe80007ffe0ff */
[----:B------:R-:W-:Y:S02]  /*1d650*/  IMNMX R87, R87, R2, PT ;  /* 0x0000000257577217 */ /* 0x000fe40003800200 */
.L_x_1117:
[----:B------:R-:W-:-:S05]  /*1d660*/  BRA.DIV ~URZ, `(.L_x_1121) ;  /* 0x0000c2d27f007947 */ /* 0x000fca000b800000 */
[----:B------:R2:W3:Y:S02]  /*1d670*/  SHFL.IDX PT, R2, R164, 0x1, 0x1c1f ;  /* 0x003c1f00a4027f89 */ /* 0x0004e400000e0000 */
.L_x_1253:
        /* <DEDUP_REMOVED lines=20> */
.L_x_1124:
[----:B------:R-:W-:Y:S04]  /*1d7c0*/  MOV R3, c[0x0][0x32c] ;  /* 0x0000cb0000037a02 */ /* 0x000fe80000000f00 */
[----:B------:R-:W-:Y:S11]  /*1d7d0*/  ISETP.NE.AND P0, PT, R3, 0x1, PT ;  /* 0x000000010300780c */ /* 0x000ff60003f05270 */
[----:B------:R-:W-:Y:S02]  /*1d7e0*/  @!UPT UIADD3 URZ, URZ, URZ, URZ ;  /* 0x0000003f3f3ff290 */ /* 0x000fe4000fffe03f */
[----:B------:R-:W-:Y:S05]  /*1d7f0*/  @P0 IMAD.HI.U32 R3, R2, c[0x0][0x330], RZ ;  /* 0x0000cc0002030a27 */ /* 0x000fea00078e00ff */
[----:B------:R-:W-:Y:S02]  /*1d800*/  @P0 SHF.R.U32.HI R2, RZ, c[0x0][0x334], R3 ;  /* 0x0000cd00ff020a19 */ /* 0x000fe40000011603 */
.L_x_1125:
[----:B------:R-:W-:Y:S05]  /*1d810*/  BSYNC B0 ;  /* 0x0000000000007941 */ /* 0x000fea0003800000 */
.L_x_1123:
[----:B------:R-:W3:Y:S02]  /*1d820*/  LDL R3, [R1+0x4] ;  /* 0x0000040001037983 */ /* 0x000ee40000100800 */
[----:B---3--:R-:W-:Y:S04]  /*1d830*/  IMAD.IADD R3, R0, 0x1, -R3 ;  /* 0x0000000100037824 */ /* 0x008fe800078e0a03 */
[----:B------:R-:W-:Y:S05]  /*1d840*/  IMAD R2, R2, c[0x0][0x32c], R3 ;  /* 0x0000cb0002027a24 */ /* 0x000fea00078e0203 */
[----:B------:R-:W-:Y:S02]  /*1d850*/  IMNMX R84, R84, R2, !PT ;  /* 0x0000000254547217 */ /* 0x000fe40007800200 */
[----:B------:R-:W-:Y:S04]  /*1d860*/  IADD3 R2, R2, c[0x0][0x32c], RZ ;  /* 0x0000cb0002027a10 */ /* 0x000fe80007ffe0ff */
[----:B------:R-:W-:Y:S02]  /*1d870*/  IMNMX R86, R86, R2, PT ;  /* 0x0000000256567217 */ /* 0x000fe40003800200 */
.L_x_1122:
[----:B------:R-:W-:-:S05]  /*1d880*/  BRA.DIV ~URZ, `(.L_x_1126) ;  /* 0x0000c1227f007947 */ /* 0x000fca000b800000 */
[----:B------:R3:W4:Y:S02]  /*1d890*/  SHFL.IDX PT, R94, R164, 0x2, 0x1c1f ;  /* 0x005c1f00a45e7f89 */ /* 0x00072400000e0000 */
.L_x_1254:
        /* <DEDUP_REMOVED lines=20> */
.L_x_1129:
[----:B------:R-:W-:Y:S04]  /*1d9e0*/  MOV R167, c[0x0][0x32c] ;  /* 0x0000cb0000a77a02 */ /* 0x000fe80000000f00 */
[----:B------:R-:W-:Y:S11]  /*1d9f0*/  ISETP.NE.AND P0, PT, R167, 0x1, PT ;  /* 0x00000001a700780c */ /* 0x000ff60003f05270 */
[----:B------:R-:W-:Y:S02]  /*1da00*/  @!UPT UIADD3 URZ, URZ, URZ, URZ ;  /* 0x0000003f3f3ff290 */ /* 0x000fe4000fffe03f */
[----:B------:R-:W-:Y:S05]  /*1da10*/  @P0 IMAD.HI.U32 R167, R94, c[0x0][0x330], RZ ;  /* 0x0000cc005ea70a27 */ /* 0x000fea00078e00ff */
[----:B------:R-:W-:Y:S02]  /*1da20*/  @P0 SHF.R.U32.HI R94, RZ, c[0x0][0x334], R167 ;  /* 0x0000cd00ff5e0a19 */ /* 0x000fe400000116a7 */
.L_x_1130:
[----:B------:R-:W-:Y:S05]  /*1da30*/  BSYNC B0 ;  /* 0x0000000000007941 */ /* 0x000fea0003800000 */
.L_x_1128:
[----:B------:R-:W4:Y:S02]  /*1da40*/  LDL R167, [R1+0x4] ;  /* 0x0000040001a77983 */ /* 0x000f240000100800 */
[----:B----4-:R-:W-:Y:S04]  /*1da50*/  IMAD.IADD R167, R0, 0x1, -R167 ;  /* 0x0000000100a77824 */ /* 0x010fe800078e0aa7 */
[----:B------:R-:W-:Y:S05]  /*1da60*/  IMAD R94, R94, c[0x0][0x32c], R167 ;  /* 0x0000cb005e5e7a24 */ /* 0x000fea00078e02a7 */
[----:B------:R-:W-:Y:S02]  /*1da70*/  IMNMX R2, R2, R94, !PT ;  /* 0x0000005e02027217 */ /* 0x000fe40007800200 */
[----:B------:R-:W-:Y:S04]  /*1da80*/  IADD3 R94, R94, c[0x0][0x32c], RZ ;  /* 0x0000cb005e5e7a10 */ /* 0x000fe80007ffe0ff */
[----:B------:R-:W-:Y:S02]  /*1da90*/  IMNMX R3, R3, R94, PT ;  /* 0x0000005e03037217 */ /* 0x000fe40003800200 */
.L_x_1127:
        /* <DEDUP_REMOVED lines=332> */
.L_x_1255:
        /* <DEDUP_REMOVED lines=20> */
.L_x_1134:
[----:B------:R-:W-:Y:S04]  /*1f0a0*/  MOV R5, c[0x0][0x32c] ;  /* 0x0000cb0000057a02 */ /* 0x000fe80000000f00 */
[----:B------:R-:W-:Y:S11]  /*1f0b0*/  ISETP.NE.AND P0, PT, R5, 0x1, PT ;  /* 0x000000010500780c */ /* 0x000ff60003f05270 */
[----:B------:R-:W-:Y:S02]  /*1f0c0*/  @!UPT UIADD3 URZ, URZ, URZ, URZ ;  /* 0x0000003f3f3ff290 */ /* 0x000fe4000fffe03f */
[----:B------:R-:W-:Y:S05]  /*1f0d0*/  @P0 IMAD.HI.U32 R5, R4, c[0x0][0x330], RZ ;  /* 0x0000cc0004050a27 */ /* 0x000fea00078e00ff */
[----:B------:R-:W-:Y:S02]  /*1f0e0*/  @P0 SHF.R.U32.HI R4, RZ, c[0x0][0x334], R5 ;  /* 0x0000cd00ff040a19 */ /* 0x000fe40000011605 */
.L_x_1135:
[----:B------:R-:W-:Y:S05]  /*1f0f0*/  BSYNC B0 ;  /* 0x0000000000007941 */ /* 0x000fea0003800000 */
.L_x_1133:
[----:B------:R-:W5:Y:S02]  /*1f100*/  LDL R5, [R1+0x4] ;  /* 0x0000040001057983 */ /* 0x000f640000100800 */
[----:B-----5:R-:W-:Y:S04]  /*1f110*/  IMAD.IADD R0, R0, 0x1, -R5 ;  /* 0x0000000100007824 */ /* 0x020fe800078e0a05 */
[----:B------:R-:W-:Y:S05]  /*1f120*/  IMAD R0, R4, c[0x0][0x32c], R0 ;  /* 0x0000cb0004007a24 */ /* 0x000fea00078e0200 */
[----:B------:R-:W-:Y:S02]  /*1f130*/  IMNMX R2, R2, R0, !PT ;  /* 0x0000000002027217 */ /* 0x000fe40007800200 */
[----:B------:R-:W-:Y:S04]  /*1f140*/  IADD3 R0, R0, c[0x0][0x32c], RZ ;  /* 0x0000cb0000007a10 */ /* 0x000fe80007ffe0ff */
[----:B------:R-:W-:Y:S02]  /*1f150*/  IMNMX R3, R3, R0, PT ;  /* 0x0000000003037217 */ /* 0x000fe40003800200 */
.L_x_1132:
        /* <DEDUP_REMOVED lines=161> */
.L_x_1256:
        /* <DEDUP_REMOVED lines=15> */
.L_x_1257:
[C---:B------:R-:W-:Y:S01]  /*1fc60*/  FSETP.NEU.FTZ.AND P0, PT, R87.reuse, -INF , PT ;  /* 0xff8000005700780b */ /* 0x040fe20003f1d000 */
[C---:B------:R-:W-:Y:S01]  /*1fc70*/  FMUL.FTZ R2, R87.reuse, c[0x0][0x2d0] ;  /* 0x0000b40057027a20 */ /* 0x040fe20000410000 */
[----:B--2---:R-:W-:Y:S01]  /*1fc80*/  FMNMX.FTZ R68, R0, R4, !PT ;  /* 0x0000000400447209 */ /* 0x004fe20007810000 */
[----:B------:R-:W2:Y:S01]  /*1fc90*/  LDL R250, [R1+0x14] ;  /* 0x0000140001fa7983 */ /* 0x000ea20000100800 */
[----:B------:R-:W-:Y:S01]  /*1fca0*/  FSEL R0, R87, RZ, P0 ;  /* 0x000000ff57007208 */ /* 0x000fe20000000000 */
[----:B------:R-:W-:Y:S01]  /*1fcb0*/  WARPSYNC 0xffffffff ;  /* 0xffffffff00007948 */ /* 0x000fe20003800000 */
[----:B------:R-:W-:Y:S02]  /*1fcc0*/  FSEL R2, R2, RZ, P0 ;  /* 0x000000ff02027208 */ /* 0x000fe40000000000 */
[----:B------:R-:W-:Y:S01]  /*1fcd0*/  FSETP.NEU.FTZ.AND P0, PT, R86, -INF , PT ;  /* 0xff8000005600780b */ /* 0x000fe20003f1d000 */
[----:B------:R-:W-:Y:S02]  /*1fce0*/  FADD.FTZ R0, -R0, R90 ;  /* 0x0000005a00007221 */ /* 0x000fe40000010100 */
[--C-:B------:R-:W-:Y:S02]  /*1fcf0*/  FFMA.FTZ R3, R33, c[0x0][0x2d0], -R2.reuse ;  /* 0x0000b40021037a23 */ /* 0x100fe40000010802 */
[----:B------:R-:W-:Y:S02]  /*1fd00*/  FMUL.FTZ R0, R0, c[0x0][0x2d0] ;  /* 0x0000b40000007a20 */ /* 0x000fe40000410000 */
[--C-:B------:R-:W-:Y:S02]  /*1fd10*/  FFMA.FTZ R222, R65, c[0x0][0x2d0], -R2.reuse ;  /* 0x0000b40041de7a23 */ /* 0x100fe40000010802 */
[----:B------:R-:W-:Y:S01]  /*1fd20*/  MUFU.EX2 R3, R3 ;  /* 0x0000000300037308 */ /* 0x000fe20000000800 */
[--C-:B-1----:R-:W-:Y:S02]  /*1fd30*/  FFMA.FTZ R4, R37, c[0x0][0x2d0], -R2.reuse ;  /* 0x0000b40025047a23 */ /* 0x102fe40000010802 */
[--C-:B------:R-:W-:Y:S02]  /*1fd40*/  FFMA.FTZ R221, R51, c[0x0][0x2d0], -R2.reuse ;  /* 0x0000b40033dd7a23 */ /* 0x100fe40000010802 */
[--C-:B------:R-:W-:Y:S02]  /*1fd50*/  FFMA.FTZ R226, R48, c[0x0][0x2d0], -R2.reuse ;  /* 0x0000b40030e27a23 */ /* 0x100fe40000010802 */
[--C-:B------:R-:W-:Y:S02]  /*1fd60*/  FFMA.FTZ R232, R36, c[0x0][0x2d0], -R2.reuse ;  /* 0x0000b40024e87a23 */ /* 0x100fe40000010802 */
[--C-:B------:R-:W-:Y:S01]  /*1fd70*/  FFMA.FTZ R7, R188, c[0x0][0x2d0], -R2.reuse ;  /* 0x0000b400bc077a23 */ /* 0x100fe20000010802 */
[----:B------:R-:W1:Y:S01]  /*1fd80*/  MUFU.EX2 R65, R0 ;  /* 0x0000000000417308 */ /* 0x000e620000000800 */
        /* <DEDUP_REMOVED lines=11> */
[----:B------:R-:W5:Y:S01]  /*1fe40*/  MUFU.EX2 R30, R6 ;  /* 0x00000006001e7308 */ /* 0x000f620000000800 */
[--C-:B------:R-:W-:Y:S02]  /*1fe50*/  FFMA.FTZ R225, R168, c[0x0][0x2d0], -R2.reuse ;  /* 0x0000b400a8e17a23 */ /* 0x100fe40000010802 */
[--C-:B------:R-:W-:Y:S02]  /*1fe60*/  FFMA.FTZ R224, R167, c[0x0][0x2d0], -R2.reuse ;  /* 0x0000b400a7e07a23 */ /* 0x100fe40000010802 */
[----:B------:R-:W-:Y:S05]  /*1fe70*/  FFMA.FTZ R223, R94, c[0x0][0x2d0], -R2 ;  /* 0x0000b4005edf7a23 */ /* 0x000fea0000010802 */
[----:B------:R-:W3:Y:S01]  /*1fe80*/  MUFU.EX2 R2, R4 ;  /* 0x0000000400027308 */ /* 0x000ee20000000800 */
[C---:B-1----:R-:W-:Y:S02]  /*1fe90*/  FFMA.FTZ R0, R65.reuse, R229, R3 ;  /* 0x000000e541007223 */ /* 0x042fe40000010003 */
[----:B------:R-:W-:Y:S01]  /*1fea0*/  FMUL.FTZ R48, R65, R152 ;  /* 0x0000009841307220 */ /* 0x000fe20000410000 */
[----:B-----5:R-:W-:Y:S02]  /*1feb0*/  F2FP.BF16.PACK_AB R74, R30, R31 ;  /* 0x0000001f1e4a723e */ /* 0x020fe400000010ff */
[C---:B---3--:R-:W-:Y:S01]  /*1fec0*/  F2FP.BF16.PACK_AB R72, R2.reuse, R3 ;  /* 0x000000030248723e */ /* 0x048fe200000010ff */
        /* <DEDUP_REMOVED lines=29> */
[----:B------:R-:W3:Y:S01]  /*200a0*/  MUFU.EX2 R2, R4 ;  /* 0x0000000400027308 */ /* 0x000ee20000000800 */
[C---:B-1----:R-:W-:Y:S02]  /*200b0*/  FFMA.FTZ R0, R3.reuse, R227, R5 ;  /* 0x000000e303007223 */ /* 0x042fe40000010005 */
[C---:B------:R-:W-:Y:S02]  /*200c0*/  FMUL.FTZ R50, R3.reuse, R154 ;  /* 0x0000009a03327220 */ /* 0x040fe40000410000 */
[----:B------:R-:W-:Y:S02]  /*200d0*/  FMUL.FTZ R51, R3, R155 ;  /* 0x0000009b03337220 */ /* 0x000fe40000410000 */
[C---:B---3--:R-:W-:Y:S01]  /*200e0*/  FADD.FTZ R34, R2.reuse, R0 ;  /* 0x0000000002227221 */ /* 0x048fe20000010000 */
        /* <DEDUP_REMOVED lines=25> */
[--C-:B----4-:R-:W-:Y:S02]  /*20280*/  FFMA.FTZ R164, R70, c[0x0][0x2d0], -R2.reuse ;  /* 0x0000b40046a47a23 */ /* 0x110fe40000010802 */
        /* <DEDUP_REMOVED lines=9> */
[----:B-1----:R-:W-:Y:S02]  /*20320*/  FMUL.FTZ R4, R68, c[0x0][0x2d0] ;  /* 0x0000b40044047a20 */ /* 0x002fe40000410000 */
[----:B------:R-:W-:Y:S01]  /*20330*/  FADD.FTZ R2, -R2, R93 ;  /* 0x0000005d02027221 */ /* 0x000fe20000010100 */
[----:B------:R-:W1:Y:S02]  /*20340*/  MUFU.EX2 R35, R5 ;  /* 0x0000000500237308 */ /* 0x000e640000000800 */
[----:B------:R-:W-:Y:S01]  /*20350*/  FSEL R4, R4, RZ, P0 ;  /* 0x000000ff04047208 */ /* 0x000fe20000000000 */
[----:B------:R-:W-:Y:S04]  /*20360*/  FMUL.FTZ R2, R2, c[0x0][0x2d0] ;  /* 0x0000b40002027a20 */ /* 0x000fe80000410000 */
        /* <DEDUP_REMOVED lines=11> */
[----:B-1----:R-:W-:Y:S01]  /*20420*/  F2FP.BF16.PACK_AB R76, R35, R37 ;  /* 0x00000025234c723e */ /* 0x002fe200000010ff */
        /* <DEDUP_REMOVED lines=15> */
[----:B------:R-:W1:Y:S01]  /*20520*/  MUFU.EX2 R18, R6 ;  /* 0x0000000600127308 */ /* 0x000e620000000800 */
        /* <DEDUP_REMOVED lines=18> */
[----:B------:R-:W-:Y:S01]  /*20650*/  FMUL.FTZ R29, R0, R113 ;  /* 0x00000071001d7220 */ /* 0x000fe20000410000 */
[----:B--2---:R-:W-:Y:S01]  /*20660*/  ISETP.GT.AND P0, PT, R214, R250, PT ;  /* 0x000000fad600720c */ /* 0x004fe20003f04270 */
[----:B------:R-:W-:Y:S02]  /*20670*/  FADD.FTZ R5, R31, R8 ;  /* 0x000000081f057221 */ /* 0x000fe40000010000 */
[----:B------:R-:W-:Y:S02]  /*20680*/  FMUL.FTZ R8, R0, R128 ;  /* 0x0000008000087220 */ /* 0x000fe40000410000 */
[----:B------:R-:W-:Y:S02]  /*20690*/  FMUL.FTZ R19, R3, R139 ;  /* 0x0000008b03137220 */ /* 0x000fe40000410000 */
[C---:B------:R-:W-:Y:S01]  /*206a0*/  FMUL.FTZ R46, R2.reuse, R106 ;  /* 0x0000006a022e7220 */ /* 0x040fe20000410000 */
[----:B------:R-:W2:Y:S01]  /*206b0*/  MUFU.EX2 R0, R10 ;  /* 0x0000000a00007308 */ /* 0x000ea20000000800 */
        /* <DEDUP_REMOVED lines=13> */
[C---:B-1----:R-:W-:Y:S02]  /*20790*/  FFMA.FTZ R84, R2.reuse, R247, R18 ;  /* 0x000000f702547223 */ /* 0x042fe40000010012 */
[----:B------:R-:W-:Y:S01]  /*207a0*/  FMUL.FTZ R35, R3, R147 ;  /* 0x0000009303237220 */ /* 0x000fe20000410000 */
[----:B--2---:R-:W-:Y:S01]  /*207b0*/  F2FP.BF16.PACK_AB R75, R103, R0 ;  /* 0x00000000674b723e */ /* 0x004fe200000010ff */
        /* <DEDUP_REMOVED lines=283> */
[----:B------:R-:W-:Y:S01]  /*21970*/  FADD.FTZ R2, R80, R0 ;  /* 0x0000000050027221 */ /* 0x000fe20000010000 */
[----:B------:R-:W-:Y:S01]  /*21980*/  IADD3 R0, R214, -0x1, RZ ;  /* 0xffffffffd6007810 */ /* 0x000fe20007ffe0ff */
[----:B------:R-:W-:Y:S02]  /*21990*/  FADD.FTZ R227, R164, R4 ;  /* 0x00000004a4e37221 */ /* 0x000fe40000010000 */
[C---:B------:R-:W-:Y:S04]  /*219a0*/  HMMA.16816.F32.BF16 R116, R96.reuse, R144, R24 ;  /* 0x000000906074723c */ /* 0x040fe80000041818 */
[----:B------:R-:W-:Y:S01]  /*219b0*/  FADD.FTZ R246, R83, R3 ;  /* 0x0000000353f67221 */ /* 0x000fe20000010000 */
[----:B------:R-:W-:Y:S01]  /*219c0*/  MOV R214, R0 ;  /* 0x0000000000d67202 */ /* 0x000fe20000000f00 */
        /* <DEDUP_REMOVED lines=11> */
[----:B------:R-:W-:Y:S07]  /*21a80*/  @!UPT UIADD3 URZ, URZ, URZ, URZ ;  /* 0x0000003f3f3ff290 */ /* 0x000fee000fffe03f */
[----:B------:R-:W-:-:S11]  /*21a90*/  @P0 BRA `(.L_x_1138) ;  /* 0xffffa9e000000947 */ /* 0x000fd6000383ffff */
.L_x_1110:
[----:B------:R-:W-:Y:S05]  /*21aa0*/  BRA.DIV ~URZ, `(.L_x_1139) ;  /* 0x000082227f007947 */ /* 0x000fea000b800000 */
[----:B------:R2:W3:Y:S02]  /*21ab0*/  SHFL.BFLY PT, R0, R229, 0x2, 0x1f ;  /* 0x0c401f00e5007f89 */ /* 0x0004e400000e0000 */
.L_x_1258:
[----:B---3--:R-:W-:Y:S01]  /*21ac0*/  FADD.FTZ R4, R0, R229 ;  /* 0x000000e500047221 */ /* 0x008fe20000010000 */
[----:B------:R-:W-:Y:S05]  /*21ad0*/  BRA.DIV ~URZ, `(.L_x_1140) ;  /* 0x000082427f007947 */ /* 0x000fea000b800000 */
[----:B------:R-:W3:Y:S04]  /*21ae0*/  SHFL.BFLY PT, R2, R227, 0x2, 0x1f ;  /* 0x0c401f00e3027f89 */ /* 0x000ee800000e0000 */
[----:B------:R-:W4:Y:S04]  /*21af0*/  SHFL.BFLY PT, R0, R246, 0x2, 0x1f ;  /* 0x0c401f00f6007f89 */ /* 0x000f2800000e0000 */
[----:B------:R-:W5:Y:S04]  /*21b00*/  SHFL.BFLY PT, R7, R247, 0x2, 0x1f ;  /* 0x0c401f00f7077f89 */ /* 0x000f6800000e0000 */
[----:B-1----:R-:W1:Y:S01]  /*21b10*/  SHFL.BFLY PT, R3, R4, 0x1, 0x1f ;  /* 0x0c201f0004037f89 */ /* 0x002e6200000e0000 */
[----:B---3--:R-:W-:-:S02]  /*21b20*/  FADD.FTZ R2, R2, R227 ;  /* 0x000000e302027221 */ /* 0x008fc40000010000 */
[----:B----4-:R-:W-:-:S03]  /*21b30*/  FADD.FTZ R0, R0, R246 ;  /* 0x000000f600007221 */ /* 0x010fc60000010000 */
[----:B------:R-:W3:Y:S01]  /*21b40*/  SHFL.BFLY PT, R6, R2, 0x1, 0x1f ;  /* 0x0c201f0002067f89 */ /* 0x000ee200000e0000 */
[----:B-----5:R-:W-:-:S03]  /*21b50*/  FADD.FTZ R7, R7, R247 ;  /* 0x000000f707077221 */ /* 0x020fc60000010000 */
[----:B------:R-:W4:Y:S01]  /*21b60*/  SHFL.BFLY PT, R5, R0, 0x1, 0x1f ;  /* 0x0c201f0000057f89 */ /* 0x000f2200000e0000 */
[----:B-1----:R-:W-:-:S03]  /*21b70*/  FADD.FTZ R4, R4, R3 ;  /* 0x0000000304047221 */ /* 0x002fc60000010000 */
[----:B------:R1:W2:Y:S01]  /*21b80*/  SHFL.BFLY PT, R8, R7, 0x1, 0x1f ;  /* 0x0c201f0007087f89 */ /* 0x0002a200000e0000 */
[----:B---3--:R-:W-:Y:S02]  /*21b90*/  FADD.FTZ R6, R2, R6 ;  /* 0x0000000602067221 */ /* 0x008fe40000010000 */
[----:B----4-:R-:W-:Y:S02]  /*21ba0*/  FADD.FTZ R5, R0, R5 ;  /* 0x0000000500057221 */ /* 0x010fe40000010000 */
.L_x_1259:
        /* <DEDUP_REMOVED lines=8> */
[----:B------:R-:W3:Y:S01]  /*21c30*/  @P3 MUFU.RCP R0, R4 ;  /* 0x0000000400003308 */ /* 0x000ee20000001000 */
[----:B------:R-:W-:-:S05]  /*21c40*/  MOV R22, 0xff800000 ;  /* 0xff80000000167802 */ /* 0x000fca0000000f00 */
[----:B------:R-:W-:Y:S02]  /*21c50*/  @P1 MOV R10, 0x3f317218 ;  /* 0x3f317218000a1802 */ /* 0x000fe40000000f00 */
[----:B------:R4:W-:Y:S01]  /*21c60*/  @P3 MUFU.LG2 R9, R4 ;  /* 0x0000000400093308 */ /* 0x0009e20000000c00 */
[----:B---3--:R-:W-:-:S07]  /*21c70*/  FMUL.FTZ R64, R0, R132 ;  /* 0x0000008400407220 */ /* 0x008fce0000410000 */
        /* <DEDUP_REMOVED lines=11> */
[----:B-1----:R-:W1:Y:S01]  /*21d30*/  @P2 MUFU.LG2 R7, R6 ;  /* 0x0000000600072308 */ /* 0x002e620000000c00 */
        /* <DEDUP_REMOVED lines=77> */
.L_x_969:
[----:B------:R3:W5:Y:S04]  /*22210*/  LDL R6, [R1+0x50] ;  /* 0x0000500001067983 */ /* 0x0007680000100800 */
[----:B------:R-:W4:Y:S01]  /*22220*/  S2R R2, SR_TID.X ;  /* 0x0000000000027919 */ /* 0x000f220000002100 */
[----:B------:R-:W-:Y:S01]  /*22230*/  BSSY B0, `(.L_x_1141) ;  /* 0x0000011000007945 */ /* 0x000fe20003800000 */
[----:B----4-:R-:W-:-:S13]  /*22240*/  LOP3.LUT P0, RZ, R2, 0x7f, RZ, 0xc0, !PT ;  /* 0x0000007f02ff7812 */ /* 0x010fda000780c0ff */
[----:B------:R-:W-:Y:S05]  /*22250*/  @P0 BRA `(.L_x_1142) ;  /* 0x000000e000000947 */ /* 0x000fea0003800000 */
[----:B---3--:R-:W3:Y:S01]  /*22260*/  S2R R4, SR_LANEID ;  /* 0x0000000000047919 */ /* 0x008ee20000000000 */
[----:B------:R-:W-:Y:S01]  /*22270*/  VOTEU.ANY UR4, UPT, PT ;  /* 0x0000000000047886 */ /* 0x000fe200038e0100 */
[----:B------:R-:W-:Y:S01]  /*22280*/  IMAD.MOV.U32 R5, RZ, RZ, c[0x0][0x564] ;  /* 0x00015900ff057624 */ /* 0x000fe200078e00ff */
[----:B-1----:R-:W3:Y:S08]  /*22290*/  FLO.U32 R3, UR4 ;  /* 0x0000000400037d00 */ /* 0x002ef000080e0000 */
[----:B------:R-:W1:Y:S01]  /*222a0*/  POPC R2, UR4 ;  /* 0x0000000400027d09 */ /* 0x000e620008000000 */
[----:B---3--:R-:W-:Y:S01]  /*222b0*/  ISETP.EQ.U32.AND P0, PT, R3, R4, PT ;  /* 0x000000040300720c */ /* 0x008fe20003f02070 */
[----:B------:R-:W-:-:S12]  /*222c0*/  IMAD.MOV.U32 R4, RZ, RZ, c[0x0][0x560] ;  /* 0x00015800ff047624 */ /* 0x000fd800078e00ff */
[----:B-1----:R1:W3:Y:S04]  /*222d0*/  @P0 ATOMG.E.ADD.STRONG.GPU PT, R2, [R4.64], R2 ;  /* 0x00000002040209a8 */ /* 0x0022e800081ee1c8 */
[----:B-1----:R-:W1:Y:S04]  /*222e0*/  S2R R4, SR_LTMASK ;  /* 0x0000000000047919 */ /* 0x002e680000003900 */
[----:B---3--:R1:W3:Y:S02]  /*222f0*/  SHFL.IDX PT, R3, R2, R3, 0x1f ;  /* 0x00001f0302037589 */ /* 0x0082e400000e0000 */
[----:B-1----:R-:W-:-:S06]  /*22300*/  LOP3.LUT R2, R4, UR4, RZ, 0xc0, !PT ;  /* 0x0000000404027c12 */ /* 0x002fcc000f8ec0ff */
[----:B------:R-:W3:Y:S02]  /*22310*/  POPC R2, R2 ;  /* 0x0000000200027309 */ /* 0x000ee40000000000 */
[----:B---3-5:R-:W-:-:S05]  /*22320*/  IADD3 R6, R3, c[0x0][0xc], R2 ;  /* 0x0000030003067a10 */ /* 0x028fca0007ffe002 */
[----:B------:R1:W-:Y:S02]  /*22330*/  STL [R1+0x50], R6 ;  /* 0x0000500601007387 */ /* 0x0003e40000100800 */
.L_x_1142:
[----:B---3--:R-:W-:Y:S05]  /*22340*/  BSYNC B0 ;  /* 0x0000000000007941 */ /* 0x008fea0003800000 */
.L_x_1141:
[----:B------:R-:W-:Y:S01]  /*22350*/  PRMT R0, R0, 0x9910, RZ ;  /* 0x0000991000007816 */ /* 0x000fe200000000ff */
[----:B------:R-:W-:Y:S01]  /*22360*/  BSSY B1, `(.L_x_1143) ;  /* 0x00002ea000017945 */ /* 0x000fe20003800000 */
[----:B-----5:R-:W-:Y:S02]  /*22370*/  IMAD.MOV.U32 R68, RZ, RZ, R6 ;  /* 0x000000ffff447224 */ /* 0x020fe400078e0006 */
[----:B------:R-:W-:-:S13]  /*22380*/  ISETP.NE.AND P0, PT, R0, RZ, PT ;  /* 0x000000ff0000720c */ /* 0x000fda0003f05270 */
[----:B------:R-:W-:Y:S05]  /*22390*/  @!P0 BRA `(.L_x_1144) ;  /* 0x0000229000008947 */ /* 0x000fea0003800000 */
[----:B------:R-:W3:Y:S04]  /*223a0*/  LDL R7, [R1+0x94] ;  /* 0x0000940001077983 */ /* 0x000ee80000100800 */
[----:B-1----:R-:W4:Y:S04]  /*223b0*/  LDL R6, [R1+0xa4] ;  /* 0x0000a40001067983 */ /* 0x002f280000100800 */
        /* <DEDUP_REMOVED lines=18> */
[----:B------:R3:W-:Y:S04]  /*224e0*/  STS [R7+0x2000], R3 ;  /* 0x0020000307007388 */ /* 0x0007e80000000800 */
[----:B------:R4:W-:Y:S01]  /*224f0*/  STS [R7+0x2400], R2 ;  /* 0x0024000207007388 */ /* 0x0009e20000000800 */
[----:B-1----:R-:W-:Y:S02]  /*22500*/  F2FP.BF16.PACK_AB R0, R35, R34 ;  /* 0x000000222300723e */ /* 0x002fe400000010ff */
[----:B---3--:R-:W-:-:S03]  /*22510*/  F2FP.BF16.PACK_AB R3, R71, R70 ;  /* 0x000000464703723e */ /* 0x008fc600000010ff */
[----:B------:R1:W-:Y:S04]  /*22520*/  STS [R6+0x2000], R0 ;  /* 0x0020000006007388 */ /* 0x0003e80000000800 */
[----:B----4-:R-:W3:Y:S01]  /*22530*/  LDL R7, [R1+0xa0] ;  /* 0x0000a00001077983 */ /* 0x010ee20000100800 */
[----:B------:R-:W-:-:S03]  /*22540*/  F2FP.BF16.PACK_AB R2, R83, R82 ;  /* 0x000000525302723e */ /* 0x000fc600000010ff */
[----:B------:R4:W-:Y:S04]  /*22550*/  STS [R6+0x2400], R4 ;  /* 0x0024000406007388 */ /* 0x0009e80000000800 */
[----:B--2---:R2:W-:Y:S04]  /*22560*/  STS [R9], R3 ;  /* 0x0000000309007388 */ /* 0x0045e80000000800 */
[----:B------:R2:W-:Y:S01]  /*22570*/  STS [R9+0x400], R2 ;  /* 0x0004000209007388 */ /* 0x0005e20000000800 */
[----:B-1----:R-:W-:-:S05]  /*22580*/  F2FP.BF16.PACK_AB R0, R73, R72 ;  /* 0x000000484900723e */ /* 0x002fca00000010ff */
[----:B------:R1:W-:Y:S01]  /*22590*/  STS [R5], R0 ;  /* 0x0000000005007388 */ /* 0x0003e20000000800 */
[----:B----4-:R-:W-:-:S03]  /*225a0*/  F2FP.BF16.PACK_AB R4, R39, R38 ;  /* 0x000000262704723e */ /* 0x010fc600000010ff */
[----:B------:R-:W4:Y:S01]  /*225b0*/  LDL R6, [R1+0x9c] ;  /* 0x00009c0001067983 */ /* 0x000f220000100800 */
[----:B--2---:R-:W-:Y:S02]  /*225c0*/  F2FP.BF16.PACK_AB R3, R91, R90 ;  /* 0x0000005a5b03723e */ /* 0x004fe400000010ff */
[----:B------:R-:W-:-:S03]  /*225d0*/  F2FP.BF16.PACK_AB R2, R43, R42 ;  /* 0x0000002a2b02723e */ /* 0x000fc600000010ff */
[----:B------:R2:W-:Y:S04]  /*225e0*/  STS [R5+0x400], R3 ;  /* 0x0004000305007388 */ /* 0x0005e80000000800 */
[----:B------:R-:W-:Y:S01]  /*225f0*/  STS [R9+0x2000], R4 ;  /* 0x0020000409007388 */ /* 0x000fe20000000800 */
[----:B-1----:R-:W-:-:S05]  /*22600*/  F2FP.BF16.PACK_AB R0, R41, R40 ;  /* 0x000000282900723e */ /* 0x002fca00000010ff */
[----:B------:R1:W-:Y:S01]  /*22610*/  STS [R9+0x2400], R0 ;  /* 0x0024000009007388 */ /* 0x0003e20000000800 */
[----:B--2---:R-:W-:-:S03]  /*22620*/  F2FP.BF16.PACK_AB R3, R57, R56 ;  /* 0x000000383903723e */ /* 0x004fc600000010ff */
[----:B-1----:R-:W2:Y:S01]  /*22630*/  LDL R9, [R1+0xd4] ;  /* 0x0000d40001097983 */ /* 0x002ea20000100800 */
        /* <DEDUP_REMOVED lines=16> */
[----:B---3--:R1:W-:Y:S04]  /*22740*/  STS [R7], R3 ;  /* 0x0000000307007388 */ /* 0x0083e80000000800 */
[----:B------:R3:W-:Y:S04]  /*22750*/  STS [R7+0x400], R0 ;  /* 0x0004000007007388 */ /* 0x0007e80000000800 */
[----:B------:R4:W-:Y:S04]  /*22760*/  STS [R8+0x2000], R2 ;  /* 0x0020000208007388 */ /* 0x0009e80000000800 */
[----:B------:R4:W-:Y:S04]  /*22770*/  STS [R8+0x2400], R4 ;  /* 0x0024000408007388 */ /* 0x0009e80000000800 */
[----:B------:R-:W-:Y:S01]  /*22780*/  STS [R7+0x2000], R5 ;  /* 0x0020000507007388 */ /* 0x000fe20000000800 */
[----:B-1----:R-:W-:-:S02]  /*22790*/  F2FP.BF16.PACK_AB R3, R47, R46 ;  /* 0x0000002e2f03723e */ /* 0x002fc400000010ff */
[----:B---3--:R-:W-:Y:S02]  /*227a0*/  F2FP.BF16.PACK_AB R0, R77, R76 ;  /* 0x0000004c4d00723e */ /* 0x008fe400000010ff */
[----:B----4-:R-:W-:Y:S01]  /*227b0*/  F2FP.BF16.PACK_AB R2, R75, R74 ;  /* 0x0000004a4b02723e */ /* 0x010fe200000010ff */
[----:B------:R-:W-:Y:S04]  /*227c0*/  STS [R7+0x2400], R3 ;  /* 0x0024000307007388 */ /* 0x000fe80000000800 */
[----:B------:R1:W-:Y:S04]  /*227d0*/  STS [R6], R2 ;  /* 0x0000000206007388 */ /* 0x0003e80000000800 */
[----:B------:R3:W-:Y:S01]  /*227e0*/  STS [R6+0x400], R0 ;  /* 0x0004000006007388 */ /* 0x0007e20000000800 */
[----:B------:R-:W-:-:S03]  /*227f0*/  F2FP.BF16.PACK_AB R4, R45, R44 ;  /* 0x0000002c2d04723e */ /* 0x000fc600000010ff */
[----:B------:R-:W4:Y:S01]  /*22800*/  LDL.LU R8, [R1+0x54] ;  /* 0x0000540001087983 */ /* 0x000f220000300800 */
[----:B-1----:R-:W-:Y:S02]  /*22810*/  F2FP.BF16.PACK_AB R2, R59, R58 ;  /* 0x0000003a3b02723e */ /* 0x002fe400000010ff */
[----:B---3--:R-:W-:-:S03]  /*22820*/  F2FP.BF16.PACK_AB R0, R61, R60 ;  /* 0x0000003c3d00723e */ /* 0x008fc600000010ff */
[----:B------:R1:W-:Y:S01]  /*22830*/  STS [R12], R2 ;  /* 0x000000020c007388 */ /* 0x0003e20000000800 */
[----:B------:R-:W-:-:S03]  /*22840*/  F2FP.BF16.PACK_AB R3, R33, R32 ;  /* 0x000000202103723e */ /* 0x000fc600000010ff */
[----:B--2---:R2:W-:Y:S04]  /*22850*/  STS [R9+0x400], R0 ;  /* 0x0004000009007388 */ /* 0x0045e80000000800 */
[----:B------:R3:W-:Y:S04]  /*22860*/  STS [R6+0x2000], R4 ;  /* 0x0020000406007388 */ /* 0x0007e80000000800 */
[----:B------:R3:W-:Y:S01]  /*22870*/  STS [R6+0x2400], R3 ;  /* 0x0024000306007388 */ /* 0x0007e20000000800 */
[----:B-1----:R-:W-:-:S05]  /*22880*/  F2FP.BF16.PACK_AB R2, R27, R26 ;  /* 0x0000001a1b02723e */ /* 0x002fca00000010ff */
[----:B------:R-:W-:Y:S01]  /*22890*/  STS [R12+0x2000], R2 ;  /* 0x002000020c007388 */ /* 0x000fe20000000800 */
[----:B--2---:R-:W-:-:S05]  /*228a0*/  F2FP.BF16.PACK_AB R0, R31, R30 ;  /* 0x0000001e1f00723e */ /* 0x004fca00000010ff */
[----:B------:R1:W-:Y:S01]  /*228b0*/  STS [R9+0x2400], R0 ;  /* 0x0024000009007388 */ /* 0x0003e20000000800 */
[----:B---3--:R-:W-:Y:S02]  /*228c0*/  IMAD.MOV.U32 R4, RZ, RZ, 0x4 ;  /* 0x00000004ff047424 */ /* 0x008fe400078e00ff */
[----:B------:R-:W-:Y:S02]  /*228d0*/  IMAD.MOV.U32 R3, RZ, RZ, RZ ;  /* 0x000000ffff037224 */ /* 0x000fe400078e00ff */
[CC--:B------:R-:W-:Y:S01]  /*228e0*/  @P1 IMAD.WIDE R6, R10.reuse, R4.reuse, c[0x0][0x508] ;  /* 0x000142000a061625 */ /* 0x0c0fe200078e0204 */
[----:B------:R-:W-:Y:S03]  /*228f0*/  BAR.SYNC.DEFER_BLOCKING 0x1, 0x80 ;  /* 0x0042000000007b1d */ /* 0x000fe60000010000 */
[----:B------:R-:W-:-:S03]  /*22900*/  IMAD.WIDE R4, R10, R4, c[0x0][0x500] ;  /* 0x000140000a047625 */ /* 0x000fc600078e0204 */
[----:B------:R2:W5:Y:S04]  /*22910*/  @P1 LDG.E R11, [R6.64] ;  /* 0x00000008060b1981 */ /* 0x000568000c1e1900 */
[----:B------:R2:W5:Y:S01]  /*22920*/  @P2 LDG.E R3, [R4.64] ;  /* 0x0000000804032981 */ /* 0x000562000c1e1900 */
[----:B----4-:R-:W-:-:S04]  /*22930*/  ISETP.NE.AND P0, PT, R8, RZ, PT ;  /* 0x000000ff0800720c */ /* 0x010fc80003f05270 */
[----:B-1----:R-:W-:Y:S01]  /*22940*/  SEL R0, R8, c[0x0][0x3d4], P0 ;  /* 0x0000f50008007a07 */ /* 0x002fe20000000000 */
[----:B------:R-:W-:Y:S05]  /*22950*/  @P1 BRA `(.L_x_1145) ;  /* 0x0000004000001947 */ /* 0x000fea0003800000 */
[----:B--2---:R-:W-:Y:S05]  /*22960*/  @!P2 BRA `(.L_x_1145) ;  /* 0x000000300000a947 */ /* 0x004fea0003800000 */
[----:B-----5:R1:W2:Y:S04]  /*22970*/  LDG.E R11, [R4.64] ;  /* 0x00000008040b7981 */ /* 0x0202a8000c1e1900 */
[----:B-1----:R-:W2:Y:S02]  /*22980*/  LDG.E R4, [R4.64+0x4] ;  /* 0x0000040804047981 */ /* 0x002ea4000c1e1900 */
[----:B--2---:R-:W-:Y:S02]  /*22990*/  IADD3 R11, -R11, R4, RZ ;  /* 0x000000040b0b7210 */ /* 0x004fe40007ffe1ff */
.L_x_1145:
        /* <DEDUP_REMOVED lines=9> */
[----:B------:R-:W2:Y:S08]  /*22a30*/  LDC.64 R14, c[0x0][R12+0x168] ;  /* 0x00005a000c0e7b82 */ /* 0x000eb00000000a00 */
        /* <DEDUP_REMOVED lines=12> */
[----:B------:R-:W-:-:S04]  /*22b00*/  IMAD.WIDE.U32 R6, R8, R2, RZ ;  /* 0x0000000208067225 */ /* 0x000fc800078e00ff */
[----:B------:R-:W-:Y:S01]  /*22b10*/  IMAD.IADD R13, R7, 0x1, R13 ;  /* 0x00000001070d7824 */ /* 0x000fe200078e020d */
        /* <DEDUP_REMOVED lines=13> */
[----:B----4-:R-:W-:Y:S02]  /*22bf0*/  SEL R10, R16, RZ, P2 ;  /* 0x000000ff100a7207 */ /* 0x010fe40001000000 */
        /* <DEDUP_REMOVED lines=54> */
[----:B------:R-:W-:Y:S01]  /*22f60*/  SHF.R.S32.HI R4, RZ, 0x1f, R2 ;  /* 0x0000001fff047819 */ /* 0x000fe20000011402 */
[----:B------:R-:W-:Y:S01]  /*22f70*/  IMAD.WIDE.U32 R6, R3, c[0x0][0x3a0], RZ ;  /* 0x0000e80003067a25 */ /* 0x000fe200078e00ff */
[----:B-1----:R1:W3:Y:S01]  /*22f80*/  LDS.128 R12, [R210+0x80] ;  /* 0x00008000d20c7984 */ /* 0x0022e20000000c00 */
        /* <DEDUP_REMOVED lines=38> */
[----:B------:R-:W-:Y:S02]  /*231f0*/  IADD3 R4, R10, R69, RZ ;  /* 0x000000450a047210 */ /* 0x000fe40007ffe0ff */
[----:B------:R-:W-:Y:S01]  /*23200*/  LEA.HI.X R5, R2, c[0x0][0x384], R3, 0x1, P0 ;  /* 0x0000e10002057a11 */ /* 0x000fe200000f0c03 */
[----:B------:R-:W-:Y:S05]  /*23210*/  BRA.DIV ~URZ, `(.L_x_1147) ;  /* 0x00006d427f007947 */ /* 0x000fea000b800000 */
[----:B-1-34-:R1:W2:Y:S02]  /*23220*/  SHFL.IDX PT, R7, R5, RZ, 0x181f ;  /* 0x00181fff05077589 */ /* 0x01a2a400000e0000 */
.L_x_1260:
[----:B------:R-:W-:Y:S05]  /*23230*/  BRA.DIV ~URZ, `(.L_x_1148) ;  /* 0x00006d927f007947 */ /* 0x000fea000b800000 */
[----:B------:R3:W4:Y:S02]  /*23240*/  SHFL.IDX PT, R2, R6, RZ, 0x181f ;  /* 0x00181fff06027589 */ /* 0x00072400000e0000 */
.L_x_1261:
[----:B------:R-:W-:-:S13]  /*23250*/  ISETP.GE.OR P0, PT, R4, R0, P2 ;  /* 0x000000000400720c */ /* 0x000fda0001706670 */
[----:B----4-:R-:W-:-:S04]  /*23260*/  @!P0 LEA R2, P1, R248, R2, 0x1 ;  /* 0x00000002f8028211 */ /* 0x010fc800078208ff */
[----:B--2---:R-:W-:-:S05]  /*23270*/  @!P0 LEA.HI.X R3, R248, R7, R249, 0x1, P1 ;  /* 0x00000007f8038211 */ /* 0x004fca00008f0cf9 */
[----:B------:R2:W-:Y:S01]  /*23280*/  @!P0 ST.E.128 [R2.64], R12 ;  /* 0x0000000c02008985 */ /* 0x0005e2000c101d08 */
[----:B------:R-:W-:Y:S05]  /*23290*/  BRA.DIV ~URZ, `(.L_x_1149) ;  /* 0x00006da27f007947 */ /* 0x000fea000b800000 */
[----:B------:R4:W1:Y:S04]  /*232a0*/  SHFL.IDX PT, R7, R5, 0x1, 0x181f ;  /* 0x00381f0005077f89 */ /* 0x00086800000e0000 */
[----:B--2---:R4:W2:Y:S02]  /*232b0*/  SHFL.IDX PT, R2, R6, 0x1, 0x181f ;  /* 0x00381f0006027f89 */ /* 0x0048a400000e0000 */
.L_x_1262:
[----:B------:R-:W-:-:S04]  /*232c0*/  IADD3 R3, R4, 0x10, RZ ;  /* 0x0000001004037810 */ /* 0x000fc80007ffe0ff */
[----:B------:R-:W-:-:S13]  /*232d0*/  ISETP.GE.OR P0, PT, R3, R0, P2 ;  /* 0x000000000300720c */ /* 0x000fda0001706670 */
[----:B--2---:R-:W-:-:S04]  /*232e0*/  @!P0 LEA R2, P1, R248, R2, 0x1 ;  /* 0x00000002f8028211 */ /* 0x004fc800078208ff */
[----:B-1----:R-:W-:-:S05]  /*232f0*/  @!P0 LEA.HI.X R3, R248, R7, R249, 0x1, P1 ;  /* 0x00000007f8038211 */ /* 0x002fca00008f0cf9 */
[----:B------:R1:W-:Y:S01]  /*23300*/  @!P0 ST.E.128 [R2.64], R16 ;  /* 0x0000001002008985 */ /* 0x0003e2000c101d08 */
[----:B------:R-:W-:Y:S05]  /*23310*/  BRA.DIV ~URZ, `(.L_x_1150) ;  /* 0x00006df27f007947 */ /* 0x000fea000b800000 */
[----:B------:R2:W1:Y:S02]  /*23320*/  SHFL.IDX PT, R7, R5, 0x2, 0x181f ;  /* 0x00581f0005077f89 */ /* 0x00046400000e0000 */
.L_x_1263:
[----:B------:R-:W-:Y:S05]  /*23330*/  BRA.DIV ~URZ, `(.L_x_1151) ;  /* 0x00006e427f007947 */ /* 0x000fea000b800000 */
[----:B-1----:R1:W2:Y:S02]  /*23340*/  SHFL.IDX PT, R2, R6, 0x2, 0x181f ;  /* 0x00581f0006027f89 */ /* 0x0022a400000e0000 */
.L_x_1264:
        /* <DEDUP_REMOVED lines=8> */
.L_x_1265:
[----:B------:R-:W-:-:S04]  /*233d0*/  IADD3 R3, R4, 0x30, RZ ;  /* 0x0000003004037810 */ /* 0x000fc80007ffe0ff */
[----:B------:R-:W-:-:S13]  /*233e0*/  ISETP.GE.OR P0, PT, R3, R0, P2 ;  /* 0x000000000300720c */ /* 0x000fda0001706670 */
[----:B--2---:R-:W-:-:S04]  /*233f0*/  @!P0 LEA R2, P1, R248, R2, 0x1 ;  /* 0x00000002f8028211 */ /* 0x004fc800078208ff */
[----:B------:R-:W-:-:S05]  /*23400*/  @!P0 LEA.HI.X R3, R248, R7, R249, 0x1, P1 ;  /* 0x00000007f8038211 */ /* 0x000fca00008f0cf9 */
[----:B------:R2:W-:Y:S01]  /*23410*/  @!P0 ST.E.128 [R2.64], R24 ;  /* 0x0000001802008985 */ /* 0x0005e2000c101d08 */
[----:B------:R-:W-:Y:S05]  /*23420*/  BRA.DIV ~URZ, `(.L_x_1153) ;  /* 0x00006e927f007947 */ /* 0x000fea000b800000 */
[----:B------:R1:W2:Y:S02]  /*23430*/  SHFL.IDX PT, R7, R5, 0x4, 0x181f ;  /* 0x00981f0005077f89 */ /* 0x0002a400000e0000 */
.L_x_1266:
[----:B------:R-:W-:Y:S05]  /*23440*/  BRA.DIV ~URZ, `(.L_x_1154) ;  /* 0x00006ee27f007947 */ /* 0x000fea000b800000 */
[----:B--2---:R2:W1:Y:S02]  /*23450*/  SHFL.IDX PT, R2, R6, 0x4, 0x181f ;  /* 0x00981f0006027f89 */ /* 0x00446400000e0000 */
.L_x_1267:
        /* <DEDUP_REMOVED lines=8> */
.L_x_1268:
[----:B------:R-:W-:-:S04]  /*234e0*/  IADD3 R3, R4, 0x50, RZ ;  /* 0x0000005004037810 */ /* 0x000fc80007ffe0ff */
[----:B------:R-:W-:-:S13]  /*234f0*/  ISETP.GE.OR P0, PT, R3, R0, P2 ;  /* 0x000000000300720c */ /* 0x000fda0001706670 */
[----:B---3--:R-:W-:-:S04]  /*23500*/  @!P0 LEA R2, P1, R248, R2, 0x1 ;  /* 0x00000002f8028211 */ /* 0x008fc800078208ff */
[----:B--2---:R-:W-:-:S05]  /*23510*/  @!P0 LEA.HI.X R3, R248, R7, R249, 0x1, P1 ;  /* 0x00000007f8038211 */ /* 0x004fca00008f0cf9 */
[----:B------:R2:W-:Y:S01]  /*23520*/  @!P0 ST.E.128 [R2.64], R32 ;  /* 0x0000002002008985 */ /* 0x0005e2000c101d08 */
[----:B------:R-:W-:Y:S05]  /*23530*/  BRA.DIV ~URZ, `(.L_x_1156) ;  /* 0x00006f327f007947 */ /* 0x000fea000b800000 */
[----:B------:R3:W1:Y:S02]  /*23540*/  SHFL.IDX PT, R7, R5, 0x6, 0x181f ;  /* 0x00d81f0005077f89 */ /* 0x00066400000e0000 */
.L_x_1269:
[----:B------:R-:W-:Y:S05]  /*23550*/  BRA.DIV ~URZ, `(.L_x_1157) ;  /* 0x00006f827f007947 */ /* 0x000fea000b800000 */
[----:B--2---:R2:W3:Y:S02]  /*23560*/  SHFL.IDX PT, R2, R6, 0x6, 0x181f ;  /* 0x00d81f0006027f89 */ /* 0x0044e400000e0000 */
.L_x_1270:
        /* <DEDUP_REMOVED lines=8> */
.L_x_1271:
[----:B------:R-:W-:-:S04]  /*235f0*/  IADD3 R2, R4, 0x70, RZ ;  /* 0x0000007004027810 */ /* 0x000fc80007ffe0ff */
[----:B------:R-:W-:-:S13]  /*23600*/  ISETP.GE.OR P0, PT, R2, R0, P2 ;  /* 0x000000000200720c */ /* 0x000fda0001706670 */
[----:B------:R-:W-:Y:S05]  /*23610*/  @P0 BRA `(.L_x_1159) ;  /* 0x00001be000000947 */ /* 0x000fea0003800000 */
[----:B----4-:R-:W-:-:S04]  /*23620*/  LEA R2, P0, R248, R3, 0x1 ;  /* 0x00000003f8027211 */ /* 0x010fc800078008ff */
[----:B---3--:R-:W-:-:S05]  /*23630*/  LEA.HI.X R3, R248, R5, R249, 0x1, P0 ;  /* 0x00000005f8037211 */ /* 0x008fca00000f0cf9 */
[----:B------:R3:W-:Y:S01]  /*23640*/  ST.E.128 [R2.64], R40 ;  /* 0x0000002802007985 */ /* 0x0007e2000c101d08 */
[----:B------:R-:W-:Y:S05]  /*23650*/  BRA `(.L_x_1159) ;  /* 0x00001ba000007947 */ /* 0x000fea0003800000 */
.L_x_1146:
        /* <DEDUP_REMOVED lines=33> */
.L_x_1272:
[----:B------:R-:W-:Y:S05]  /*23870*/  BRA.DIV ~URZ, `(.L_x_1161) ;  /* 0x00006e127f007947 */ /* 0x000fea000b800000 */
[----:B------:R3:W4:Y:S02]  /*23880*/  SHFL.IDX PT, R0, R12, RZ, 0x1c1f ;  /* 0x001c1fff0c007589 */ /* 0x00072400000e0000 */
.L_x_1273:
[----:B------:R-:W-:Y:S01]  /*23890*/  BSSY B0, `(.L_x_1162) ;  /* 0x0000032000007945 */ /* 0x000fe20003800000 */
[----:B------:R-:W-:Y:S05]  /*238a0*/  @P0 BRA `(.L_x_1163) ;  /* 0x0000030000000947 */ /* 0x000fea0003800000 */
[----:B------:R-:W5:Y:S04]  /*238b0*/  LDL R6, [R1+0x4] ;  /* 0x0000040001067983 */ /* 0x000f680000100800 */
[----:B---3--:R-:W3:Y:S04]  /*238c0*/  LDL R21, [R1+0x88] ;  /* 0x0000880001157983 */ /* 0x008ee80000100800 */
[----:B----4-:R-:W4:Y:S04]  /*238d0*/  LDL R7, [R1+0xcc] ;  /* 0x0000cc0001077983 */ /* 0x010f280000100800 */
[----:B--2---:R-:W2:Y:S04]  /*238e0*/  LDL R19, [R1+0x84] ;  /* 0x0000840001137983 */ /* 0x004ea80000100800 */
        /* <DEDUP_REMOVED lines=13> */
[----:B---3--:R-:W-:-:S11]  /*239c0*/  ISETP.GE.AND P2, PT, R21, c[0x0][0x3c8], PT ;  /* 0x0000f20015007a0c */ /* 0x008fd60003f46270 */
[C---:B------:R-:W-:Y:S02]  /*239d0*/  @!P1 LEA R2, P0, R6.reuse, R0, 0x2 ;  /* 0x0000000006029211 */ /* 0x040fe400078010ff */
[----:B--2---:R-:W-:Y:S02]  /*239e0*/  ISETP.GE.AND P3, PT, R19, c[0x0][0x3c8], PT ;  /* 0x0000f20013007a0c */ /* 0x004fe40003f66270 */
[----:B----4-:R-:W-:Y:S02]  /*239f0*/  @!P1 LEA.HI.X R3, R6, R4, R7, 0x2, P0 ;  /* 0x0000000406039211 */ /* 0x010fe400000f1407 */
[----:B------:R-:W-:-:S03]  /*23a00*/  @!P2 LEA R6, P0, R21, R0, 0x2 ;  /* 0x000000001506a211 */ /* 0x000fc600078010ff */
[----:B------:R2:W-:Y:S01]  /*23a10*/  @!P1 ST.E.64 [R2.64], R64 ;  /* 0x0000004002009985 */ /* 0x0005e2000c101b08 */
[----:B------:R-:W-:Y:S02]  /*23a20*/  ISETP.GE.AND P1, PT, R17, c[0x0][0x3c8], PT ;  /* 0x0000f20011007a0c */ /* 0x000fe40003f26270 */
[----:B------:R-:W-:-:S05]  /*23a30*/  @!P2 LEA.HI.X R7, R21, R4, R22, 0x2, P0 ;  /* 0x000000041507a211 */ /* 0x000fca00000f1416 */
[----:B------:R3:W-:Y:S01]  /*23a40*/  @!P2 ST.E.64 [R6.64], R66 ;  /* 0x000000420600a985 */ /* 0x0007e2000c101b08 */
[----:B------:R-:W-:Y:S02]  /*23a50*/  ISETP.GE.AND P2, PT, R8, c[0x0][0x3c8], PT ;  /* 0x0000f20008007a0c */ /* 0x000fe40003f46270 */
[----:B------:R-:W-:Y:S02]  /*23a60*/  ISETP.GE.AND P4, PT, R15, c[0x0][0x3c8], PT ;  /* 0x0000f2000f007a0c */ /* 0x000fe40003f86270 */
[----:B--2---:R-:W-:-:S04]  /*23a70*/  @!P3 LEA R2, P0, R19, R0, 0x2 ;  /* 0x000000001302b211 */ /* 0x004fc800078010ff */
[----:B------:R-:W-:Y:S02]  /*23a80*/  @!P3 LEA.HI.X R3, R19, R4, R20, 0x2, P0 ;  /* 0x000000041303b211 */ /* 0x000fe400000f1414 */
[----:B---3--:R-:W-:-:S03]  /*23a90*/  @!P1 LEA R6, P0, R17, R0, 0x2 ;  /* 0x0000000011069211 */ /* 0x008fc600078010ff */
[----:B------:R2:W-:Y:S01]  /*23aa0*/  @!P3 ST.E.64 [R2.64], R70 ;  /* 0x000000460200b985 */ /* 0x0005e2000c101b08 */
[----:B------:R-:W-:Y:S02]  /*23ab0*/  ISETP.GE.AND P3, PT, R13, c[0x0][0x3c8], PT ;  /* 0x0000f2000d007a0c */ /* 0x000fe40003f66270 */
[----:B------:R-:W-:-:S05]  /*23ac0*/  @!P1 LEA.HI.X R7, R17, R4, R18, 0x2, P0 ;  /* 0x0000000411079211 */ /* 0x000fca00000f1412 */
[----:B------:R3:W-:Y:S01]  /*23ad0*/  @!P1 ST.E.64 [R6.64], R72 ;  /* 0x0000004806009985 */ /* 0x0007e2000c101b08 */
[----:B------:R-:W-:Y:S02]  /*23ae0*/  ISETP.GE.AND P1, PT, R10, c[0x0][0x3c8], PT ;  /* 0x0000f2000a007a0c */ /* 0x000fe40003f26270 */
[----:B--2---:R-:W-:-:S04]  /*23af0*/  @!P2 LEA R2, P0, R8, R0, 0x2 ;  /* 0x000000000802a211 */ /* 0x004fc800078010ff */
[----:B------:R-:W-:Y:S02]  /*23b00*/  @!P2 LEA.HI.X R3, R8, R4, R9, 0x2, P0 ;  /* 0x000000040803a211 */ /* 0x000fe400000f1409 */
[----:B------:R-:W-:-:S04]  /*23b10*/  @!P4 LEA R8, P0, R15, R0, 0x2 ;  /* 0x000000000f08c211 */ /* 0x000fc800078010ff */
[----:B------:R-:W-:Y:S02]  /*23b20*/  @!P4 LEA.HI.X R9, R15, R4, R16, 0x2, P0 ;  /* 0x000000040f09c211 */ /* 0x000fe400000f1410 */
[C---:B---3--:R-:W-:Y:S01]  /*23b30*/  @!P3 LEA R6, P0, R13.reuse, R0, 0x2 ;  /* 0x000000000d06b211 */ /* 0x048fe200078010ff */
[----:B------:R2:W-:Y:S03]  /*23b40*/  @!P2 ST.E.64 [R2.64], R62 ;  /* 0x0000003e0200a985 */ /* 0x0005e6000c101b08 */
[----:B------:R-:W-:Y:S01]  /*23b50*/  @!P3 LEA.HI.X R7, R13, R4, R14, 0x2, P0 ;  /* 0x000000040d07b211 */ /* 0x000fe200000f140e */
[----:B------:R3:W-:Y:S04]  /*23b60*/  @!P4 ST.E.64 [R8.64], R92 ;  /* 0x0000005c0800c985 */ /* 0x0007e8000c101b08 */
[----:B------:R3:W-:Y:S01]  /*23b70*/  @!P3 ST.E.64 [R6.64], R74 ;  /* 0x0000004a0600b985 */ /* 0x0007e2000c101b08 */
[----:B--2---:R-:W-:-:S04]  /*23b80*/  @!P1 LEA R2, P0, R10, R0, 0x2 ;  /* 0x000000000a029211 */ /* 0x004fc800078010ff */
[----:B------:R-:W-:-:S05]  /*23b90*/  @!P1 LEA.HI.X R3, R10, R4, R11, 0x2, P0 ;  /* 0x000000040a039211 */ /* 0x000fca00000f140b */
[----:B------:R3:W-:Y:S04]  /*23ba0*/  @!P1 ST.E.64 [R2.64], R58 ;  /* 0x0000003a02009985 */ /* 0x0007e8000c101b08 */
.L_x_1163:
[----:B------:R-:W-:Y:S05]  /*23bb0*/  BSYNC B0 ;  /* 0x0000000000007941 */ /* 0x000fea0003800000 */
.L_x_1162:
[----:B------:R-:W-:Y:S05]  /*23bc0*/  BRA.DIV ~URZ, `(.L_x_1164) ;  /* 0x00006b327f007947 */ /* 0x000fea000b800000 */
[----:B--2---:R2:W1:Y:S04]  /*23bd0*/  SHFL.IDX PT, R4, R5, 0x1, 0x1c1f ;  /* 0x003c1f0005047f89 */ /* 0x00446800000e0000 */
[----:B----4-:R2:W4:Y:S02]  /*23be0*/  SHFL.IDX PT, R0, R12, 0x1, 0x1c1f ;  /* 0x003c1f000c007f89 */ /* 0x01052400000e0000 */
.L_x_1274:
[----:B------:R-:W-:Y:S01]  /*23bf0*/  BSSY B0, `(.L_x_1165) ;  /* 0x0000032000007945 */ /* 0x000fe20003800000 */
        /* <DEDUP_REMOVED lines=20> */
[----:B------:R-:W-:Y:S02]  /*23d40*/  @!P1 LEA R2, P3, R8, R0, 0x2 ;  /* 0x0000000008029211 */ /* 0x000fe400078610ff */
[----:B----4-:R-:W-:Y:S02]  /*23d50*/  ISETP.GE.AND P4, PT, R10, c[0x0][0x3c8], PT ;  /* 0x0000f2000a007a0c */ /* 0x010fe40003f86270 */
[----:B-1----:R-:W-:Y:S02]  /*23d60*/  @!P1 LEA.HI.X R3, R8, R4, R9, 0x2, P3 ;  /* 0x0000000408039211 */ /* 0x002fe400018f1409 */
[----:B------:R-:W-:-:S03]  /*23d70*/  @!P0 LEA R8, P3, R6, R0, 0x2 ;  /* 0x0000000006088211 */ /* 0x000fc600078610ff */
[----:B------:R1:W-:Y:S01]  /*23d80*/  @!P1 ST.E.64 [R2.64], R78 ;  /* 0x0000004e02009985 */ /* 0x0003e2000c101b08 */
[----:B------:R-:W-:Y:S02]  /*23d90*/  @!P0 LEA.HI.X R9, R6, R4, R7, 0x2, P3 ;  /* 0x0000000406098211 */ /* 0x000fe400018f1407 */
[----:B------:R-:W-:Y:S02]  /*23da0*/  ISETP.GE.AND P5, PT, R19, c[0x0][0x3c8], PT ;  /* 0x0000f20013007a0c */ /* 0x000fe40003fa6270 */
[C---:B------:R-:W-:Y:S01]  /*23db0*/  @!P2 LEA R6, P1, R21.reuse, R0, 0x2 ;  /* 0x000000001506a211 */ /* 0x040fe200078210ff */
[----:B------:R2:W-:Y:S03]  /*23dc0*/  @!P0 ST.E.64 [R8.64], R80 ;  /* 0x0000005008008985 */ /* 0x0005e6000c101b08 */
[----:B------:R-:W-:Y:S02]  /*23dd0*/  @!P2 LEA.HI.X R7, R21, R4, R22, 0x2, P1 ;  /* 0x000000041507a211 */ /* 0x000fe400008f1416 */
[----:B------:R-:W-:-:S03]  /*23de0*/  ISETP.GE.AND P3, PT, R17, c[0x0][0x3c8], PT ;  /* 0x0000f20011007a0c */ /* 0x000fc60003f66270 */
[----:B------:R3:W-:Y:S01]  /*23df0*/  @!P2 ST.E.64 [R6.64], R82 ;  /* 0x000000520600a985 */ /* 0x0007e2000c101b08 */
[----:B------:R-:W-:Y:S02]  /*23e00*/  ISETP.GE.AND P2, PT, R15, c[0x0][0x3c8], PT ;  /* 0x0000f2000f007a0c */ /* 0x000fe40003f46270 */
[----:B------:R-:W-:Y:S02]  /*23e10*/  ISETP.GE.AND P1, PT, R13, c[0x0][0x3c8], PT ;  /* 0x0000f2000d007a0c */ /* 0x000fe40003f26270 */
[----:B-1----:R-:W-:-:S04]  /*23e20*/  @!P4 LEA R2, P0, R10, R0, 0x2 ;  /* 0x000000000a02c211 */ /* 0x002fc800078010ff */
[----:B------:R-:W-:Y:S02]  /*23e30*/  @!P4 LEA.HI.X R3, R10, R4, R11, 0x2, P0 ;  /* 0x000000040a03c211 */ /* 0x000fe400000f140b */
[----:B------:R-:W-:-:S04]  /*23e40*/  @!P5 LEA R10, P0, R19, R0, 0x2 ;  /* 0x00000000130ad211 */ /* 0x000fc800078010ff */
        /* <DEDUP_REMOVED lines=8> */
[----:B------:R2:W-:Y:S01]  /*23ed0*/  @!P2 ST.E.64 [R6.64], R76 ;  /* 0x0000004c0600a985 */ /* 0x0005e2000c101b08 */
[----:B-1----:R-:W-:-:S04]  /*23ee0*/  @!P1 LEA R2, P0, R13, R0, 0x2 ;  /* 0x000000000d029211 */ /* 0x002fc800078010ff */
[----:B------:R-:W-:-:S05]  /*23ef0*/  @!P1 LEA.HI.X R3, R13, R4, R14, 0x2, P0 ;  /* 0x000000040d039211 */ /* 0x000fca00000f140e */
[----:B------:R2:W-:Y:S04]  /*23f00*/  @!P1 ST.E.64 [R2.64], R60 ;  /* 0x0000003c02009985 */ /* 0x0005e8000c101b08 */
.L_x_1166:
[----:B------:R-:W-:Y:S05]  /*23f10*/  BSYNC B0 ;  /* 0x0000000000007941 */ /* 0x000fea0003800000 */
.L_x_1165:
[----:B------:R-:W-:Y:S05]  /*23f20*/  BRA.DIV ~URZ, `(.L_x_1167) ;  /* 0x000068a27f007947 */ /* 0x000fea000b800000 */
[----:B-1----:R1:W2:Y:S02]  /*23f30*/  SHFL.IDX PT, R4, R5, 0x2, 0x1c1f ;  /* 0x005c1f0005047f89 */ /* 0x0022a400000e0000 */
.L_x_1275:
[----:B------:R-:W-:Y:S05]  /*23f40*/  BRA.DIV ~URZ, `(.L_x_1168) ;  /* 0x000068f27f007947 */ /* 0x000fea000b800000 */
[----:B----4-:R4:W1:Y:S02]  /*23f50*/  SHFL.IDX PT, R0, R12, 0x2, 0x1c1f ;  /* 0x005c1f000c007f89 */ /* 0x01086400000e0000 */
.L_x_1276:
[----:B------:R-:W-:Y:S01]  /*23f60*/  LOP3.LUT P0, RZ, R208, 0x1, RZ, 0xc0, !PT ;  /* 0x00000001d0ff7812 */ /* 0x000fe2000780c0ff */
[----:B------:R-:W-:-:S12]  /*23f70*/  BSSY B0, `(.L_x_1169) ;  /* 0x0000032000007945 */ /* 0x000fd80003800000 */
[----:B------:R-:W-:Y:S05]  /*23f80*/  @P0 BRA `(.L_x_1170) ;  /* 0x0000030000000947 */ /* 0x000fea0003800000 */
[----:B--23--:R-:W2:Y:S04]  /*23f90*/  LDL R8, [R1+0x4] ;  /* 0x0000040001087983 */ /* 0x00cea80000100800 */
[----:B------:R-:W3:Y:S04]  /*23fa0*/  LDL R23, [R1+0x88] ;  /* 0x0000880001177983 */ /* 0x000ee80000100800 */
[----:B------:R-:W5:Y:S04]  /*23fb0*/  LDL R21, [R1+0x84] ;  /* 0x0000840001157983 */ /* 0x000f680000100800 */
        /* <DEDUP_REMOVED lines=13> */
[----:B--2---:R-:W-:-:S02]  /*24090*/  ISETP.GE.AND P1, PT, R8, c[0x0][0x3c8], PT ;  /* 0x0000f20008007a0c */ /* 0x004fc40003f26270 */
[----:B---3--:R-:W-:Y:S02]  /*240a0*/  ISETP.GE.AND P0, PT, R23, c[0x0][0x3c8], PT ;  /* 0x0000f20017007a0c */ /* 0x008fe40003f06270 */
[----:B-----5:R-:W-:-:S09]  /*240b0*/  ISETP.GE.AND P4, PT, R21, c[0x0][0x3c8], PT ;  /* 0x0000f20015007a0c */ /* 0x020fd20003f86270 */
[----:B-1----:R-:W-:Y:S02]  /*240c0*/  @!P1 LEA R6, P2, R8, R0, 0x2 ;  /* 0x0000000008069211 */ /* 0x002fe400078410ff */
[----:B----4-:R-:W-:Y:S02]  /*240d0*/  ISETP.GE.AND P5, PT, R10, c[0x0][0x3c8], PT ;  /* 0x0000f2000a007a0c */ /* 0x010fe40003fa6270 */
[----:B------:R-:W-:Y:S02]  /*240e0*/  @!P1 LEA.HI.X R7, R8, R4, R9, 0x2, P2 ;  /* 0x0000000408079211 */ /* 0x000fe400010f1409 */
[-C--:B------:R-:W-:Y:S02]  /*240f0*/  @!P0 LEA R2, P3, R23, R0.reuse, 0x2 ;  /* 0x0000000017028211 */ /* 0x080fe400078610ff */
[----:B------:R-:W-:Y:S02]  /*24100*/  @!P4 LEA R8, P2, R21, R0, 0x2 ;  /* 0x000000001508c211 */ /* 0x000fe400078410ff */
[----:B------:R-:W-:-:S02]  /*24110*/  @!P0 LEA.HI.X R3, R23, R4, R24, 0x2, P3 ;  /* 0x0000000417038211 */ /* 0x000fc400018f1418 */
[----:B------:R-:W-:Y:S02]  /*24120*/  @!P4 LEA.HI.X R9, R21, R4, R22, 0x2, P2 ;  /* 0x000000041509c211 */ /* 0x000fe400010f1416 */
[----:B------:R-:W-:Y:S01]  /*24130*/  ISETP.GE.AND P2, PT, R17, c[0x0][0x3c8], PT ;  /* 0x0000f20011007a0c */ /* 0x000fe20003f46270 */
[----:B------:R-:W-:Y:S01]  /*24140*/  @!P1 ST.E.64 [R6.64], R48 ;  /* 0x0000003006009985 */ /* 0x000fe2000c101b08 */
[----:B------:R-:W-:-:S03]  /*24150*/  ISETP.GE.AND P3, PT, R19, c[0x0][0x3c8], PT ;  /* 0x0000f20013007a0c */ /* 0x000fc60003f66270 */
[----:B------:R1:W-:Y:S01]  /*24160*/  @!P0 ST.E.64 [R2.64], R34 ;  /* 0x0000002202008985 */ /* 0x0003e2000c101b08 */
[----:B------:R-:W-:Y:S02]  /*24170*/  ISETP.GE.AND P1, PT, R15, c[0x0][0x3c8], PT ;  /* 0x0000f2000f007a0c */ /* 0x000fe40003f26270 */
[----:B------:R-:W-:Y:S01]  /*24180*/  ISETP.GE.AND P0, PT, R13, c[0x0][0x3c8], PT ;  /* 0x0000f2000d007a0c */ /* 0x000fe20003f06270 */
[----:B------:R2:W-:Y:S01]  /*24190*/  @!P4 ST.E.64 [R8.64], R38 ;  /* 0x000000260800c985 */ /* 0x0005e2000c101b08 */
[----:B-1----:R-:W-:-:S04]  /*241a0*/  @!P5 LEA R2, P6, R10, R0, 0x2 ;  /* 0x000000000a02d211 */ /* 0x002fc800078c10ff */
[----:B------:R-:W-:Y:S02]  /*241b0*/  @!P5 LEA.HI.X R3, R10, R4, R11, 0x2, P6 ;  /* 0x000000040a03d211 */ /* 0x000fe400030f140b */
[-C--:B------:R-:W-:Y:S02]  /*241c0*/  @!P3 LEA R10, P6, R19, R0.reuse, 0x2 ;  /* 0x00000000130ab211 */ /* 0x080fe400078c10ff */
[-C--:B--2---:R-:W-:Y:S01]  /*241d0*/  @!P2 LEA R8, P4, R17, R0.reuse, 0x2 ;  /* 0x000000001108a211 */ /* 0x084fe200078810ff */
[----:B------:R1:W-:Y:S01]  /*241e0*/  @!P5 ST.E.64 [R2.64], R42 ;  /* 0x0000002a0200d985 */ /* 0x0003e2000c101b08 */
[----:B------:R-:W-:Y:S02]  /*241f0*/  @!P1 LEA R6, P5, R15, R0, 0x2 ;  /* 0x000000000f069211 */ /* 0x000fe400078a10ff */
[-C--:B------:R-:W-:Y:S02]  /*24200*/  @!P2 LEA.HI.X R9, R17, R4.reuse, R18, 0x2, P4 ;  /* 0x000000041109a211 */ /* 0x080fe400020f1412 */
[----:B------:R-:W-:-:S02]  /*24210*/  @!P3 LEA.HI.X R11, R19, R4, R20, 0x2, P6 ;  /* 0x00000004130bb211 */ /* 0x000fc400030f1414 */
[----:B------:R-:W-:-:S03]  /*24220*/  @!P1 LEA.HI.X R7, R15, R4, R16, 0x2, P5 ;  /* 0x000000040f079211 */ /* 0x000fc600028f1410 */
[----:B------:R2:W-:Y:S04]  /*24230*/  @!P3 ST.E.64 [R10.64], R54 ;  /* 0x000000360a00b985 */ /* 0x0005e8000c101b08 */
[----:B------:R2:W-:Y:S04]  /*24240*/  @!P2 ST.E.64 [R8.64], R50 ;  /* 0x000000320800a985 */ /* 0x0005e8000c101b08 */
[----:B------:R2:W-:Y:S01]  /*24250*/  @!P1 ST.E.64 [R6.64], R44 ;  /* 0x0000002c06009985 */ /* 0x0005e2000c101b08 */
[----:B-1----:R-:W-:-:S04]  /*24260*/  @!P0 LEA R2, P4, R13, R0, 0x2 ;  /* 0x000000000d028211 */ /* 0x002fc800078810ff */
[----:B------:R-:W-:-:S05]  /*24270*/  @!P0 LEA.HI.X R3, R13, R4, R14, 0x2, P4 ;  /* 0x000000040d038211 */ /* 0x000fca00020f140e */
[----:B------:R2:W-:Y:S04]  /*24280*/  @!P0 ST.E.64 [R2.64], R26 ;  /* 0x0000001a02008985 */ /* 0x0005e8000c101b08 */
.L_x_1170:
[----:B------:R-:W-:Y:S05]  /*24290*/  BSYNC B0 ;  /* 0x0000000000007941 */ /* 0x000fea0003800000 */
.L_x_1169:
[----:B------:R-:W-:Y:S05]  /*242a0*/  BRA.DIV ~URZ, `(.L_x_1171) ;  /* 0x000066027f007947 */ /* 0x000fea000b800000 */
[----:B--2---:R2:W3:Y:S04]  /*242b0*/  SHFL.IDX PT, R4, R5, 0x3, 0x1c1f ;  /* 0x007c1f0005047f89 */ /* 0x0044e800000e0000 */
[----:B-1----:R2:W1:Y:S02]  /*242c0*/  SHFL.IDX PT, R0, R12, 0x3, 0x1c1f ;  /* 0x007c1f000c007f89 */ /* 0x00246400000e0000 */
.L_x_1277:
[----:B------:R-:W-:-:S13]  /*242d0*/  LOP3.LUT P0, RZ, R208, 0x2, RZ, 0xc0, !PT ;  /* 0x00000002d0ff7812 */ /* 0x000fda000780c0ff */
[----:B------:R-:W-:Y:S05]  /*242e0*/  @P0 BRA `(.L_x_1159) ;  /* 0x00000f1000000947 */ /* 0x000fea0003800000 */
[----:B---3--:R-:W3:Y:S04]  /*242f0*/  LDL R6, [R1+0x4] ;  /* 0x0000040001067983 */ /* 0x008ee80000100800 */
[----:B------:R-:W5:Y:S04]  /*24300*/  LDL R10, [R1+0x88] ;  /* 0x00008800010a7983 */ /* 0x000f680000100800 */
[----:B--2---:R-:W2:Y:S04]  /*24310*/  LDL R7, [R1+0xcc] ;  /* 0x0000cc0001077983 */ /* 0x004ea80000100800 */
[----:B----4-:R-:W4:Y:S04]  /*24320*/  LDL R18, [R1+0x80] ;  /* 0x0000800001127983 */ /* 0x010f280000100800 */
[----:B------:R-:W2:Y:S04]  /*24330*/  LDL R8, [R1+0x84] ;  /* 0x0000840001087983 */ /* 0x000ea80000100800 */
        /* <DEDUP_REMOVED lines=11> */
[----:B-----5:R-:W-:-:S11]  /*243f0*/  ISETP.GE.AND P5, PT, R10, c[0x0][0x3c8], PT ;  /* 0x0000f2000a007a0c */ /* 0x020fd60003fa6270 */
[----:B-1----:R-:W-:-:S04]  /*24400*/  @!P0 LEA R2, P1, R6, R0, 0x2 ;  /* 0x0000000006028211 */ /* 0x002fc800078210ff */
[----:B--2---:R-:W-:Y:S02]  /*24410*/  @!P0 LEA.HI.X R3, R6, R4, R7, 0x2, P1 ;  /* 0x0000000406038211 */ /* 0x004fe400008f1407 */
[----:B----4-:R-:W-:Y:S02]  /*24420*/  ISETP.GE.AND P3, PT, R18, c[0x0][0x3c8], PT ;  /* 0x0000f20012007a0c */ /* 0x010fe40003f66270 */
[----:B------:R-:W-:Y:S01]  /*24430*/  ISETP.GE.AND P4, PT, R8, c[0x0][0x3c8], PT ;  /* 0x0000f20008007a0c */ /* 0x000fe20003f86270 */
        /* <DEDUP_REMOVED lines=31> */
.L_x_1144:
[----:B------:R-:W3:Y:S04]  /*24630*/  LDL.LU R7, [R1+0x54] ;  /* 0x0000540001077983 */ /* 0x000ee80000300800 */
[----:B-1----:R-:W4:Y:S01]  /*24640*/  LDL R6, [R1+0x5c] ;  /* 0x00005c0001067983 */ /* 0x002f220000100800 */
[----:B------:R-:W-:Y:S01]  /*24650*/  ISETP.NE.U32.AND P0, PT, RZ, c[0x0][0x508], PT ;  /* 0x00014200ff007a0c */ /* 0x000fe20003f05070 */
[----:B------:R-:W-:Y:S01]  /*24660*/  IMAD.MOV.U32 R4, RZ, RZ, 0x4 ;  /* 0x00000004ff047424 */ /* 0x000fe200078e00ff */
[----:B------:R-:W-:Y:S01]  /*24670*/  ISETP.NE.U32.AND P2, PT, RZ, c[0x0][0x500], PT ;  /* 0x00014000ff007a0c */ /* 0x000fe20003f45070 */
[----:B------:R-:W-:Y:S01]  /*24680*/  IMAD.MOV.U32 R15, RZ, RZ, c[0x0][0x388] ;  /* 0x0000e200ff0f7624 */ /* 0x000fe200078e00ff */
[----:B------:R-:W-:Y:S01]  /*24690*/  ISETP.NE.AND.EX P0, PT, RZ, c[0x0][0x50c], PT, P0 ;  /* 0x00014300ff007a0c */ /* 0x000fe20003f05300 */
[----:B------:R-:W-:Y:S01]  /*246a0*/  IMAD.MOV.U32 R0, RZ, RZ, RZ ;  /* 0x000000ffff007224 */ /* 0x000fe200078e00ff */
[----:B------:R-:W-:Y:S01]  /*246b0*/  ISETP.NE.AND.EX P2, PT, RZ, c[0x0][0x504], PT, P2 ;  /* 0x00014100ff007a0c */ /* 0x000fe20003f45320 */
[----:B----4-:R-:W-:-:S10]  /*246c0*/  IMAD.WIDE R2, R6, R4, c[0x0][0x500] ;  /* 0x0001400006027625 */ /* 0x010fd400078e0204 */
[----:B------:R-:W-:Y:S02]  /*246d0*/  @P0 IMAD.WIDE R4, R6, R4, c[0x0][0x508] ;  /* 0x0001420006040625 */ /* 0x000fe400078e0204 */
[----:B------:R1:W5:Y:S04]  /*246e0*/  @P2 LDG.E R0, [R2.64] ;  /* 0x0000000802002981 */ /* 0x000368000c1e1900 */
[----:B------:R1:W5:Y:S01]  /*246f0*/  @P0 LDG.E R15, [R4.64] ;  /* 0x00000008040f0981 */ /* 0x000362000c1e1900 */
[----:B---3--:R-:W-:-:S04]  /*24700*/  ISETP.NE.AND P1, PT, R7, RZ, PT ;  /* 0x000000ff0700720c */ /* 0x008fc80003f25270 */
[----:B------:R-:W-:Y:S01]  /*24710*/  SEL R19, R7, c[0x0][0x3d4], P1 ;  /* 0x0000f50007137a07 */ /* 0x000fe20000800000 */
[----:B------:R-:W-:Y:S05]  /*24720*/  @P0 BRA `(.L_x_1172) ;  /* 0x0000004000000947 */ /* 0x000fea0003800000 */
[----:B------:R-:W-:Y:S05]  /*24730*/  @!P2 BRA `(.L_x_1172) ;  /* 0x000000300000a947 */ /* 0x000fea0003800000 */
[----:B-1----:R1:W3:Y:S04]  /*24740*/  LDG.E R4, [R2.64] ;  /* 0x0000000802047981 */ /* 0x0022e8000c1e1900 */
[----:B-1----:R-:W3:Y:S02]  /*24750*/  LDG.E R2, [R2.64+0x4] ;  /* 0x0000040802027981 */ /* 0x002ee4000c1e1900 */
[----:B---3-5:R-:W-:Y:S02]  /*24760*/  IADD3 R15, -R4, R2, RZ ;  /* 0x00000002040f7210 */ /* 0x028fe40007ffe1ff */
.L_x_1172:
[----:B-1----:R-:W3:Y:S01]  /*24770*/  LDL.LU R3, [R1+0x58] ;  /* 0x0000580001037983 */ /* 0x002ee20000300800 */
[----:B------:R-:W-:Y:S01]  /*24780*/  SHF.R.S32.HI R2, RZ, 0x1f, R6 ;  /* 0x0000001fff027819 */ /* 0x000fe20000011406 */
[----:B------:R-:W-:Y:S01]  /*24790*/  BSSY B0, `(.L_x_1173) ;  /* 0x0000039000007945 */ /* 0x000fe20003800000 */
[----:B--2--5:R-:W-:Y:S01]  /*247a0*/  SHF.R.S32.HI R18, RZ, 0x1f, R0 ;  /* 0x0000001fff127819 */ /* 0x024fe20000011400 */
[----:B------:R-:W1:Y:S01]  /*247b0*/  S2R R4, SR_TID.X ;  /* 0x0000000000047919 */ /* 0x000e620000002100 */
[----:B------:R-:W-:-:S02]  /*247c0*/  SEL R9, R6, RZ, !P2 ;  /* 0x000000ff06097207 */ /* 0x000fc40005000000 */
[----:B------:R-:W-:Y:S02]  /*247d0*/  SEL R21, R2, RZ, !P2 ;  /* 0x000000ff02157207 */ /* 0x000fe40005000000 */
[----:B-1----:R-:W-:Y:S02]  /*247e0*/  ISETP.GT.AND P0, PT, R4, 0x7f, PT ;  /* 0x0000007f0400780c */ /* 0x002fe40003f04270 */
[----:B---3--:R-:W-:-:S11]  /*247f0*/  LOP3.LUT R8, R3, 0xffff, RZ, 0xc0, !PT ;  /* 0x0000ffff03087812 */ /* 0x008fd600078ec0ff */
        /* <DEDUP_REMOVED lines=50> */
.L_x_1174:
[----:B------:R-:W-:Y:S05]  /*24b20*/  BSYNC B0 ;  /* 0x0000000000007941 */ /* 0x000fea0003800000 */
.L_x_1173:
[----:B------:R-:W-:-:S13]  /*24b30*/  ISETP.GT.AND P0, PT, R19, 0x1, PT ;  /* 0x000000011300780c */ /* 0x000fda0003f04270 */
[----:B------:R-:W-:Y:S05]  /*24b40*/  @P0 BRA `(.L_x_1159) ;  /* 0x000006b000000947 */ /* 0x000fea0003800000 */
[----:B-1----:R-:W2:Y:S04]  /*24b50*/  LDL.LU R2, [R1+0x44] ;  /* 0x0000440001027983 */ /* 0x002ea80000300800 */
[----:B------:R-:W3:Y:S01]  /*24b60*/  LDL R5, [R1+0x1c] ;  /* 0x00001c0001057983 */ /* 0x000ee20000100800 */
        /* <DEDUP_REMOVED lines=11> */
[----:B---3--:R-:W-:Y:S01]  /*24c20*/  IADD3 R4, R5, R11, RZ ;  /* 0x0000000b05047210 */ /* 0x008fe20007ffe0ff */
        /* <DEDUP_REMOVED lines=22> */
[----:B------:R-:W-:Y:S02]  /*24d90*/  IADD3 R0, R10, R11, RZ ;  /* 0x0000000b0a007210 */ /* 0x000fe40007ffe0ff */
[----:B------:R-:W-:-:S04]  /*24da0*/  IADD3 R4, R3, R4, RZ ;  /* 0x0000000403047210 */ /* 0x000fc80007ffe0ff */
[----:B------:R-:W-:Y:S01]  /*24db0*/  LEA.HI.X R5, R2, c[0x0][0x384], R4, 0x1, P0 ;  /* 0x0000e10002057a11 */ /* 0x000fe200000f0c04 */
[----:B------:R-:W-:Y:S05]  /*24dc0*/  BRA.DIV ~URZ, `(.L_x_1175) ;  /* 0x00005bb27f007947 */ /* 0x000fea000b800000 */
[----:B------:R1:W2:Y:S02]  /*24dd0*/  SHFL.IDX PT, R7, R5, RZ, 0x181f ;  /* 0x00181fff05077589 */ /* 0x0002a400000e0000 */
.L_x_1278:
[----:B------:R-:W-:Y:S05]  /*24de0*/  BRA.DIV ~URZ, `(.L_x_1176) ;  /* 0x00005c027f007947 */ /* 0x000fea000b800000 */
[----:B------:R3:W4:Y:S02]  /*24df0*/  SHFL.IDX PT, R2, R6, RZ, 0x181f ;  /* 0x00181fff06027589 */ /* 0x00072400000e0000 */
.L_x_1279:
        /* <DEDUP_REMOVED lines=8> */
.L_x_1280:
[----:B------:R-:W-:-:S04]  /*24e80*/  IADD3 R3, R0, 0x10, RZ ;  /* 0x0000001000037810 */ /* 0x000fc80007ffe0ff */
[----:B------:R-:W-:-:S13]  /*24e90*/  ISETP.GE.OR P0, PT, R3, R4, P2 ;  /* 0x000000040300720c */ /* 0x000fda0001706670 */
[----:B--2---:R-:W-:-:S04]  /*24ea0*/  @!P0 LEA R2, P1, R248, R2, 0x1 ;  /* 0x00000002f8028211 */ /* 0x004fc800078208ff */
[----:B-1----:R-:W-:-:S05]  /*24eb0*/  @!P0 LEA.HI.X R3, R248, R7, R249, 0x1, P1 ;  /* 0x00000007f8038211 */ /* 0x002fca00008f0cf9 */
[----:B------:R1:W-:Y:S01]  /*24ec0*/  @!P0 ST.E.128 [R2.64], RZ ;  /* 0x000000ff02008985 */ /* 0x0003e2000c101d08 */
[----:B------:R-:W-:Y:S05]  /*24ed0*/  BRA.DIV ~URZ, `(.L_x_1178) ;  /* 0x00005c527f007947 */ /* 0x000fea000b800000 */
[----:B------:R2:W1:Y:S02]  /*24ee0*/  SHFL.IDX PT, R7, R5, 0x2, 0x181f ;  /* 0x00581f0005077f89 */ /* 0x00046400000e0000 */
.L_x_1281:
[----:B------:R-:W-:Y:S05]  /*24ef0*/  BRA.DIV ~URZ, `(.L_x_1179) ;  /* 0x00005ca27f007947 */ /* 0x000fea000b800000 */
[----:B-1----:R1:W2:Y:S02]  /*24f00*/  SHFL.IDX PT, R2, R6, 0x2, 0x181f ;  /* 0x00581f0006027f89 */ /* 0x0022a400000e0000 */
.L_x_1282:
        /* <DEDUP_REMOVED lines=8> */
.L_x_1283:
[----:B------:R-:W-:-:S04]  /*24f90*/  IADD3 R3, R0, 0x30, RZ ;  /* 0x0000003000037810 */ /* 0x000fc80007ffe0ff */
[----:B------:R-:W-:-:S13]  /*24fa0*/  ISETP.GE.OR P0, PT, R3, R4, P2 ;  /* 0x000000040300720c */ /* 0x000fda0001706670 */
[----:B--2---:R-:W-:-:S04]  /*24fb0*/  @!P0 LEA R2, P1, R248, R2, 0x1 ;  /* 0x00000002f8028211 */ /* 0x004fc800078208ff */
[----:B------:R-:W-:-:S05]  /*24fc0*/  @!P0 LEA.HI.X R3, R248, R7, R249, 0x1, P1 ;  /* 0x00000007f8038211 */ /* 0x000fca00008f0cf9 */
[----:B------:R2:W-:Y:S01]  /*24fd0*/  @!P0 ST.E.128 [R2.64], RZ ;  /* 0x000000ff02008985 */ /* 0x0005e2000c101d08 */
[----:B------:R-:W-:Y:S05]  /*24fe0*/  BRA.DIV ~URZ, `(.L_x_1181) ;  /* 0x00005cf27f007947 */ /* 0x000fea000b800000 */
[----:B------:R1:W2:Y:S02]  /*24ff0*/  SHFL.IDX PT, R7, R5, 0x4, 0x181f ;  /* 0x00981f0005077f89 */ /* 0x0002a400000e0000 */
.L_x_1284:
[----:B------:R-:W-:Y:S05]  /*25000*/  BRA.DIV ~URZ, `(.L_x_1182) ;  /* 0x00005d427f007947 */ /* 0x000fea000b800000 */
[----:B--2---:R2:W1:Y:S02]  /*25010*/  SHFL.IDX PT, R2, R6, 0x4, 0x181f ;  /* 0x00981f0006027f89 */ /* 0x00446400000e0000 */
.L_x_1285:
        /* <DEDUP_REMOVED lines=8> */
.L_x_1286:
[----:B------:R-:W-:-:S04]  /*250a0*/  IADD3 R3, R0, 0x50, RZ ;  /* 0x0000005000037810 */ /* 0x000fc80007ffe0ff */
[----:B------:R-:W-:-:S13]  /*250b0*/  ISETP.GE.OR P0, PT, R3, R4, P2 ;  /* 0x000000040300720c */ /* 0x000fda0001706670 */
[----:B---3--:R-:W-:-:S04]  /*250c0*/  @!P0 LEA R2, P1, R248, R2, 0x1 ;  /* 0x00000002f8028211 */ /* 0x008fc800078208ff */
[----:B--2---:R-:W-:-:S05]  /*250d0*/  @!P0 LEA.HI.X R3, R248, R7, R249, 0x1, P1 ;  /* 0x00000007f8038211 */ /* 0x004fca00008f0cf9 */
[----:B------:R2:W-:Y:S01]  /*250e0*/  @!P0 ST.E.128 [R2.64], RZ ;  /* 0x000000ff02008985 */ /* 0x0005e2000c101d08 */
[----:B------:R-:W-:Y:S05]  /*250f0*/  BRA.DIV ~URZ, `(.L_x_1184) ;  /* 0x00005d927f007947 */ /* 0x000fea000b800000 */
[----:B------:R3:W1:Y:S02]  /*25100*/  SHFL.IDX PT, R7, R5, 0x6, 0x181f ;  /* 0x00d81f0005077f89 */ /* 0x00066400000e0000 */
.L_x_1287:
[----:B------:R-:W-:Y:S05]  /*25110*/  BRA.DIV ~URZ, `(.L_x_1185) ;  /* 0x00005de27f007947 */ /* 0x000fea000b800000 */
[----:B--2---:R2:W3:Y:S02]  /*25120*/  SHFL.IDX PT, R2, R6, 0x6, 0x181f ;  /* 0x00d81f0006027f89 */ /* 0x0044e400000e0000 */
.L_x_1288:
        /* <DEDUP_REMOVED lines=8> */
.L_x_1289:
[----:B------:R-:W-:-:S04]  /*251b0*/  IADD3 R0, R0, 0x70, RZ ;  /* 0x0000007000007810 */ /* 0x000fc80007ffe0ff */
[----:B------:R-:W-:-:S13]  /*251c0*/  ISETP.GE.OR P0, PT, R0, R4, P2 ;  /* 0x000000040000720c */ /* 0x000fda0001706670 */
[----:B----4-:R-:W-:-:S04]  /*251d0*/  @!P0 LEA R2, P1, R248, R2, 0x1 ;  /* 0x00000002f8028211 */ /* 0x010fc800078208ff */
[----:B---3--:R-:W-:-:S05]  /*251e0*/  @!P0 LEA.HI.X R3, R248, R5, R249, 0x1, P1 ;  /* 0x00000005f8038211 */ /* 0x008fca00008f0cf9 */
[----:B------:R3:W-:Y:S04]  /*251f0*/  @!P0 ST.E.128 [R2.64], RZ ;  /* 0x000000ff02008985 */ /* 0x0007e8000c101d08 */
.L_x_1159:
[----:B------:R-:W-:Y:S05]  /*25200*/  BSYNC B1 ;  /* 0x0000000000017941 */ /* 0x000fea0003800000 */
.L_x_1143:
        /* <DEDUP_REMOVED lines=15> */
.L_x_1290:
[----:B------:R-:W-:Y:S05]  /*25300*/  BRA.DIV ~URZ, `(.L_x_1189) ;  /* 0x00005da27f007947 */ /* 0x000fea000b800000 */
[----:B------:R3:W4:Y:S02]  /*25310*/  SHFL.IDX PT, R8, R68, 0x1, 0x1f ;  /* 0x00201f0044087f89 */ /* 0x00072400000e0000 */
.L_x_1291:
[----:B------:R-:W5:Y:S01]  /*25320*/  LDL R0, [R1+0x5c] ;  /* 0x00005c0001007983 */ /* 0x000f620000100800 */
[----:B------:R-:W-:Y:S02]  /*25330*/  IMAD.MOV.U32 R6, RZ, RZ, RZ ;  /* 0x000000ffff067224 */ /* 0x000fe400078e00ff */
[----:B-----5:R-:W-:-:S05]  /*25340*/  IMAD.IADD R0, R0, 0x1, R12 ;  /* 0x0000000100007824 */ /* 0x020fca00078e020c */
[----:B------:R-:W-:-:S13]  /*25350*/  ISETP.GE.OR P0, PT, R0, c[0x0][0x53c], !P6 ;  /* 0x00014f0000007a0c */ /* 0x000fda0007706670 */
[----:B------:R-:W-:Y:S01]  /*25360*/  @!P0 MOV R2, 0x4 ;  /* 0x0000000400028802 */ /* 0x000fe20000000f00 */
[----:B------:R-:W-:-:S04]  /*25370*/  @!P0 IMAD.MOV.U32 R4, RZ, RZ, 0x4 ;  /* 0x00000004ff048424 */ /* 0x000fc800078e00ff */
        /* <DEDUP_REMOVED lines=13> */
.L_x_1292:
        /* <DEDUP_REMOVED lines=16> */
.L_x_1293:
[----:B---3--:R-:W-:Y:S01]  /*25550*/  IMAD R0, R0, c[0x0][0x538], RZ ;  /* 0x00014e0000007a24 */ /* 0x008fe200078e02ff */
[----:B------:R-:W-:Y:S04]  /*25560*/  BSSY B1, `(.L_x_1192) ;  /* 0x00000ce000017945 */ /* 0x000fe80003800000 */
[----:B----4-:R-:W-:-:S04]  /*25570*/  IADD3 R8, R0, R8, RZ ;  /* 0x0000000800087210 */ /* 0x010fc80007ffe0ff */
[----:B--2---:R-:W-:-:S13]  /*25580*/  ISETP.GT.AND P0, PT, R8, R9, PT ;  /* 0x000000090800720c */ /* 0x004fda0003f04270 */
[----:B------:R-:W-:Y:S05]  /*25590*/  @P0 BRA `(.L_x_1193) ;  /* 0x0000025000000947 */ /* 0x000fea0003800000 */
.L_x_1197:
        /* <DEDUP_REMOVED lines=8> */
[----:B-1----:R-:W-:Y:S02]  /*25620*/  @!P0 MOV R4, 0x4 ;  /* 0x0000000400048802 */ /* 0x002fe40000000f00 */
        /* <DEDUP_REMOVED lines=8> */
.L_x_1294:
        /* <DEDUP_REMOVED lines=16> */
.L_x_1295:
[----:B--2---:R-:W-:-:S05]  /*257b0*/  IMAD R0, R0, c[0x0][0x538], RZ ;  /* 0x00014e0000007a24 */ /* 0x004fca00078e02ff */
[----:B------:R-:W-:-:S04]  /*257c0*/  IADD3 R8, R0, R8, RZ ;  /* 0x0000000800087210 */ /* 0x000fc80007ffe0ff */
[----:B------:R-:W-:-:S13]  /*257d0*/  ISETP.GT.AND P0, PT, R8, R9, PT ;  /* 0x000000090800720c */ /* 0x000fda0003f04270 */
[----:B-1----:R-:W-:Y:S05]  /*257e0*/  @!P0 BRA `(.L_x_1197) ;  /* 0xfffffdb000008947 */ /* 0x002fea000383ffff */
.L_x_1193:
[----:B------:R-:W-:-:S05]  /*257f0*/  IADD3 R8, -R0, R8, RZ ;  /* 0x0000000800087210 */ /* 0x000fca0007ffe1ff */
[----:B------:R-:W-:-:S05]  /*25800*/  IMAD R0, R4, c[0x0][0x538], R8 ;  /* 0x00014e0004007a24 */ /* 0x000fca00078e0208 */
[----:B------:R-:W-:Y:S01]  /*25810*/  ISETP.GT.AND P0, PT, R0, R9, PT ;  /* 0x000000090000720c */ /* 0x000fe20003f04270 */
[----:B------:R-:W-:-:S12]  /*25820*/  BRA.DIV ~URZ, `(.L_x_1198) ;  /* 0x00005ce27f007947 */ /* 0x000fd8000b800000 */
[----:B------:R-:W-:-:S03]  /*25830*/  VOTE.ANY R5, PT, !P0 ;  /* 0x0000000000057806 */ /* 0x000fc600040e0100 */
.L_x_1296:
[----:B------:R-:W2:Y:S01]  /*25840*/  LDL.LU R2, [R1+0x5c] ;  /* 0x00005c0001027983 */ /* 0x000ea20000300800 */
[----:B------:R-:W2:Y:S02]  /*25850*/  POPC R0, R5 ;  /* 0x0000000500007309 */ /* 0x000ea40000000000 */
[----:B--2---:R-:W-:-:S05]  /*25860*/  IADD3 R2, R0, R2, RZ ;  /* 0x0000000200027210 */ /* 0x004fca0007ffe0ff */
[----:B------:R2:W-:Y:S01]  /*25870*/  STL [R1+0x5c], R2 ;  /* 0x00005c0201007387 */ /* 0x0005e20000100800 */
[----:B------:R-:W-:Y:S05]  /*25880*/  BRA.DIV ~URZ, `(.L_x_1199) ;  /* 0x00005cd27f007947 */ /* 0x000fea000b800000 */
[----:B------:R3:W4:Y:S04]  /*25890*/  SHFL.IDX PT, R6, R6, R0, 0x1f ;  /* 0x00001f0006067589 */ /* 0x00072800000e0000 */
[----:B------:R3:W1:Y:S02]  /*258a0*/  SHFL.IDX PT, R7, R7, R0, 0x1f ;  /* 0x00001f0007077589 */ /* 0x00066400000e0000 */
.L_x_1297:
[----:B------:R-:W-:Y:S01]  /*258b0*/  ISETP.NE.AND P0, PT, R5, RZ, PT ;  /* 0x000000ff0500720c */ /* 0x000fe20003f05270 */
[----:B------:R-:W-:-:S12]  /*258c0*/  BSSY B0, `(.L_x_1200) ;  /* 0x0000005000007945 */ /* 0x000fd80003800000 */
[----:B------:R-:W-:Y:S05]  /*258d0*/  @!P0 BRA `(.L_x_1201) ;  /* 0x0000003000008947 */ /* 0x000fea0003800000 */
[----:B---3--:R-:W-:Y:S01]  /*258e0*/  IADD3 R0, R0, -0x1, RZ ;  /* 0xffffffff00007810 */ /* 0x008fe20007ffe0ff */
[----:B------:R-:W-:Y:S05]  /*258f0*/  BRA.DIV ~URZ, `(.L_x_1202) ;  /* 0x00005d327f007947 */ /* 0x000fea000b800000 */
[----:B------:R3:W2:Y:S02]  /*25900*/  SHFL.IDX PT, R10, R4, R0, 0x1f ;  /* 0x00001f00040a7589 */ /* 0x0006a400000e0000 */
.L_x_1201:
[----:B------:R-:W-:Y:S05]  /*25910*/  BSYNC B0 ;  /* 0x0000000000007941 */ /* 0x000fea0003800000 */
.L_x_1200:
        /* <DEDUP_REMOVED lines=68> */
.L_x_1204:
        /* <DEDUP_REMOVED lines=68> */
.L_x_1205:
[----:B------:R-:W-:Y:S05]  /*261a0*/  BSYNC B0 ;  /* 0x0000000000007941 */ /* 0x000fea0003800000 */
.L_x_1203:
[----:B------:R-:W-:-:S04]  /*261b0*/  LOP3.LUT R2, RZ, R2, RZ, 0x33, !PT ;  /* 0x00000002ff027212 */ /* 0x000fc800078e33ff */
[----:B-1----:R-:W-:-:S05]  /*261c0*/  IADD3 R0, R2, R6, RZ ;  /* 0x0000000602007210 */ /* 0x002fca0007ffe0ff */
[----:B------:R1:W-:Y:S01]  /*261d0*/  STL [R1+0x54], R0 ;  /* 0x0000540001007387 */ /* 0x0003e20000100800 */
[----:B------:R-:W-:Y:S05]  /*261e0*/  BRA `(.L_x_1206) ;  /* 0x0000005000007947 */ /* 0x000fea0003800000 */
.L_x_1194:
[----:B------:R-:W-:Y:S01]  /*261f0*/  MOV R0, c[0x0][0x53c] ;  /* 0x00014f0000007a02 */ /* 0x000fe20000000f00 */
[----:B------:R2:W-:Y:S04]  /*26200*/  STL [R1+0x50], R9 ;  /* 0x0000500901007387 */ /* 0x0005e80000100800 */
[----:B------:R2:W-:Y:S04]  /*26210*/  STL [R1+0x54], RZ ;  /* 0x000054ff01007387 */ /* 0x0005e80000100800 */
[----:B------:R2:W-:Y:S04]  /*26220*/  STL [R1+0x58], RZ ;  /* 0x000058ff01007387 */ /* 0x0005e80000100800 */
[----:B------:R2:W-:Y:S02]  /*26230*/  STL [R1+0x5c], R0 ;  /* 0x00005c0001007387 */ /* 0x0005e40000100800 */
.L_x_1206:
[----:B------:R-:W-:Y:S05]  /*26240*/  BSYNC B1 ;  /* 0x0000000000017941 */ /* 0x000fea0003800000 */
.L_x_1192:
        /* <DEDUP_REMOVED lines=9> */
.L_x_1187:
[----:B--2---:R-:W2:Y:S02]  /*262e0*/  LDL R0, [R1+0x5c] ;  /* 0x00005c0001007983 */ /* 0x004ea40000100800 */
[----:B--2---:R-:W-:-:S13]  /*262f0*/  ISETP.GE.AND P0, PT, R0, c[0x0][0x53c], PT ;  /* 0x00014f0000007a0c */ /* 0x004fda0003f06270 */
[----:B-1--4-:R-:W-:Y:S01]  /*26300*/  @P0 CALL.REL.NOINC `(.L_x_1207) ;  /* 0x0000001000000944 */ /* 0x012fe20003c00000 */
[----:B------:R-:W-:Y:S05]  /*26310*/  BRA `(.L_x_1208) ;  /* 0xfffdbc5000007947 */ /* 0x000fea000383ffff */
.L_x_1207:
[----:B------:R-:W-:Y:S05]  /*26320*/  EXIT ;  /* 0x000000000000794d */ /* 0x000fea0003800000 */
.L_x_898:
[----:B------:R-:W-:Y:S01]  /*26330*/  IMAD.MOV.U32 R0, RZ, RZ, R5 ;  /* 0x000000ffff007224 */ /* 0x000fe200078e0005 */
[----:B------:R-:W-:Y:S02]  /*26340*/  MOV R2, 0x1 ;  /* 0x0000000100027802 */ /* 0x000fe40000000f00 */
[----:B------:R-:W-:Y:S02]  /*26350*/  MOV R3, 0x26370 ;  /* 0x0002637000037802 */ /* 0x000fe40000000f00 */
[----:B------:R-:W-:Y:S05]  /*26360*/  CALL.REL.NOINC `($__internal_14_$__cuda_sm70_shflsync_up_p) ;  /* 0x000053f000007944 */ /* 0x000fea0003c00000 */
[----:B------:R-:W-:Y:S01]  /*26370*/  MOV R0, R4 ;  /* 0x0000000400007202 */ /* 0x000fe20000000f00 */
[----:B------:R-:W-:Y:S05]  /*26380*/  BRA `(.L_x_1209) ;  /* 0xfffda0d000007947 */ /* 0x000fea000383ffff */
.L_x_899:
[----:B------:R-:W-:Y:S01]  /*26390*/  IMAD.MOV.U32 R0, RZ, RZ, R5 ;  /* 0x000000ffff007224 */ /* 0x000fe200078e0005 */
[----:B------:R-:W-:Y:S02]  /*263a0*/  MOV R2, 0x2 ;  /* 0x0000000200027802 */ /* 0x000fe40000000f00 */
[----:B------:R-:W-:Y:S02]  /*263b0*/  MOV R3, 0x263d0 ;  /* 0x000263d000037802 */ /* 0x000fe40000000f00 */
[----:B------:R-:W-:Y:S05]  /*263c0*/  CALL.REL.NOINC `($__internal_14_$__cuda_sm70_shflsync_up_p) ;  /* 0x0000539000007944 */ /* 0x000fea0003c00000 */
[----:B------:R-:W-:Y:S01]  /*263d0*/  SEL R0, R4, RZ, P4 ;  /* 0x000000ff04007207 */ /* 0x000fe20002000000 */
[----:B------:R-:W-:Y:S01]  /*263e0*/  IMAD.MOV.U32 R2, RZ, RZ, 0x4 ;  /* 0x00000004ff027424 */ /* 0x000fe200078e00ff */
[----:B------:R-:W-:-:S03]  /*263f0*/  MOV R3, 0x26420 ;  /* 0x0002642000037802 */ /* 0x000fc60000000f00 */
[----:B------:R-:W-:Y:S02]  /*26400*/  IMAD.IADD R0, R5, 0x1, R0 ;  /* 0x0000000105007824 */ /* 0x000fe400078e0200 */
        /* <DEDUP_REMOVED lines=13> */
[----:B------:R-:W-:Y:S02]  /*264e0*/  MOV R218, 0x1f ;  /* 0x0000001f00da7802 */ /* 0x000fe40000000f00 */
[----:B------:R-:W-:Y:S01]  /*264f0*/  MOV R3, 0x26530 ;  /* 0x0002653000037802 */ /* 0x000fe20000000f00 */
[----:B------:R-:W-:-:S04]  /*26500*/  IMAD.IADD R4, R0, 0x1, R4 ;  /* 0x0000000100047824 */ /* 0x000fc800078e0204 */
[----:B------:R-:W-:Y:S02]  /*26510*/  IMAD.MOV.U32 R217, RZ, RZ, R4 ;  /* 0x000000ffffd97224 */ /* 0x000fe400078e0004 */
[----:B------:R-:W-:Y:S05]  /*26520*/  CALL.REL.NOINC `($__internal_13_$__cuda_sm70_shflsync_idx_p) ;  /* 0x000051d000007944 */ /* 0x000fea0003c00000 */
[----:B------:R-:W-:Y:S01]  /*26530*/  MOV R0, R218 ;  /* 0x000000da00007202 */ /* 0x000fe20000000f00 */
[----:B------:R-:W-:Y:S05]  /*26540*/  BRA `(.L_x_1210) ;  /* 0xfffda01000007947 */ /* 0x000fea000383ffff */
.L_x_901:
[----:B------:R-:W-:Y:S02]  /*26550*/  SEL R0, RZ, 0x1, P0 ;  /* 0x00000001ff007807 */ /* 0x000fe40000000000 */
[----:B------:R-:W-:Y:S02]  /*26560*/  MOV R2, 0x26580 ;  /* 0x0002658000027802 */ /* 0x000fe40000000f00 */
[----:B------:R-:W-:Y:S05]  /*26570*/  CALL.REL.NOINC `($__internal_15_$__cuda_sm70_votesync_ballot) ;  /* 0x0000525000007944 */ /* 0x000fea0003c00000 */
[----:B------:R-:W-:Y:S01]  /*26580*/  MOV R7, R0 ;  /* 0x0000000000077202 */ /* 0x000fe20000000f00 */
[----:B------:R-:W-:Y:S05]  /*26590*/  BRA `(.L_x_1211) ;  /* 0xfffda05000007947 */ /* 0x000fea000383ffff */
.L_x_902:
[----:B------:R-:W-:Y:S01]  /*265a0*/  IMAD.MOV.U32 R217, RZ, RZ, R9 ;  /* 0x000000ffffd97224 */ /* 0x000fe200078e0009 */
[----:B-1----:R-:W-:Y:S01]  /*265b0*/  MOV R2, R0 ;  /* 0x0000000000027202 */ /* 0x002fe20000000f00 */
[----:B------:R-:W-:Y:S01]  /*265c0*/  IMAD.MOV.U32 R218, RZ, RZ, 0x1f ;  /* 0x0000001fffda7424 */ /* 0x000fe200078e00ff */
[----:B------:R-:W-:Y:S02]  /*265d0*/  MOV R3, 0x265f0 ;  /* 0x000265f000037802 */ /* 0x000fe40000000f00 */
[----:B------:R-:W-:Y:S05]  /*265e0*/  CALL.REL.NOINC `($__internal_13_$__cuda_sm70_shflsync_idx_p) ;  /* 0x0000511000007944 */ /* 0x000fea0003c00000 */
[----:B------:R-:W-:Y:S01]  /*265f0*/  IMAD.MOV.U32 R12, RZ, RZ, R218 ;  /* 0x000000ffff0c7224 */ /* 0x000fe200078e00da */
[----:B------:R-:W-:Y:S01]  /*26600*/  MOV R217, R8 ;  /* 0x0000000800d97202 */ /* 0x000fe20000000f00 */
[----:B------:R-:W-:Y:S01]  /*26610*/  IMAD.MOV.U32 R5, RZ, RZ, RZ ;  /* 0x000000ffff057224 */ /* 0x000fe200078e00ff */
[----:B------:R-:W-:Y:S01]  /*26620*/  MOV R2, R0 ;  /* 0x0000000000027202 */ /* 0x000fe20000000f00 */
[----:B------:R-:W-:Y:S01]  /*26630*/  IMAD.MOV.U32 R218, RZ, RZ, 0x1f ;  /* 0x0000001fffda7424 */ /* 0x000fe200078e00ff */
[----:B------:R-:W-:-:S02]  /*26640*/  MOV R3, 0x26660 ;  /* 0x0002666000037802 */ /* 0x000fc40000000f00 */
[----:B------:R-:W-:Y:S05]  /*26650*/  CALL.REL.NOINC `($__internal_13_$__cuda_sm70_shflsync_idx_p) ;  /* 0x000050a000007944 */ /* 0x000fea0003c00000 */
[----:B------:R-:W-:Y:S01]  /*26660*/  MOV R9, R218 ;  /* 0x000000da00097202 */ /* 0x000fe20000000f00 */
[----:B------:R-:W-:Y:S05]  /*26670*/  BRA `(.L_x_1212) ;  /* 0xfffd9fe000007947 */ /* 0x000fea000383ffff */
.L_x_905:
[----:B------:R-:W-:Y:S01]  /*26680*/  IMAD.MOV.U32 R217, RZ, RZ, R4 ;  /* 0x000000ffffd97224 */ /* 0x000fe200078e0004 */
[----:B-1----:R-:W-:Y:S01]  /*26690*/  MOV R2, R0 ;  /* 0x0000000000027202 */ /* 0x002fe20000000f00 */
[----:B------:R-:W-:Y:S01]  /*266a0*/  IMAD.MOV.U32 R218, RZ, RZ, 0x1f ;  /* 0x0000001fffda7424 */ /* 0x000fe200078e00ff */
[----:B------:R-:W-:-:S02]  /*266b0*/  MOV R3, 0x266d0 ;  /* 0x000266d000037802 */ /* 0x000fc40000000f00 */
[----:B---34-:R-:W-:Y:S05]  /*266c0*/  CALL.REL.NOINC `($__internal_13_$__cuda_sm70_shflsync_idx_p) ;  /* 0x0000503000007944 */ /* 0x018fea0003c00000 */
[----:B------:R-:W-:Y:S01]  /*266d0*/  MOV R5, R218 ;  /* 0x000000da00057202 */ /* 0x000fe20000000f00 */
[----:B------:R-:W-:Y:S05]  /*266e0*/  BRA `(.L_x_904) ;  /* 0xfffd9fd000007947 */ /* 0x000fea000383ffff */
.L_x_970:
[----:B------:R-:W-:Y:S01]  /*266f0*/  IMAD.MOV.U32 R217, RZ, RZ, R5 ;  /* 0x000000ffffd97224 */ /* 0x000fe200078e0005 */
[----:B------:R-:W-:Y:S01]  /*26700*/  MOV R2, RZ ;  /* 0x000000ff00027202 */ /* 0x000fe20000000f00 */
[----:B------:R-:W-:Y:S01]  /*26710*/  IMAD.MOV.U32 R218, RZ, RZ, 0x181f ;  /* 0x0000181fffda7424 */ /* 0x000fe200078e00ff */
[----:B------:R-:W-:-:S02]  /*26720*/  MOV R3, 0x26740 ;  /* 0x0002674000037802 */ /* 0x000fc40000000f00 */
[----:B-----5:R-:W-:Y:S05]  /*26730*/  CALL.REL.NOINC `($__internal_13_$__cuda_sm70_shflsync_idx_p) ;  /* 0x00004fc000007944 */ /* 0x020fea0003c00000 */
[----:B------:R-:W-:Y:S01]  /*26740*/  MOV R7, R218 ;  /* 0x000000da00077202 */ /* 0x000fe20000000f00 */
[----:B------:R-:W-:Y:S05]  /*26750*/  BRA `(.L_x_1213) ;  /* 0xfffe291000007947 */ /* 0x000fea000383ffff */
.L_x_971:
[----:B------:R-:W-:Y:S01]  /*26760*/  IMAD.MOV.U32 R217, RZ, RZ, R6 ;  /* 0x000000ffffd97224 */ /* 0x000fe200078e0006 */
[----:B------:R-:W-:Y:S01]  /*26770*/  MOV R2, RZ ;  /* 0x000000ff00027202 */ /* 0x000fe20000000f00 */
[----:B------:R-:W-:Y:S01]  /*26780*/  IMAD.MOV.U32 R218, RZ, RZ, 0x181f ;  /* 0x0000181fffda7424 */ /* 0x000fe200078e00ff */
[----:B------:R-:W-:-:S02]  /*26790*/  MOV R3, 0x267b0 ;  /* 0x000267b000037802 */ /* 0x000fc40000000f00 */
[----:B-12--5:R-:W-:Y:S05]  /*267a0*/  CALL.REL.NOINC `($__internal_13_$__cuda_sm70_shflsync_idx_p) ;  /* 0x00004f5000007944 */ /* 0x026fea0003c00000 */
[----:B------:R-:W-:Y:S01]  /*267b0*/  MOV R2, R218 ;  /* 0x000000da00027202 */ /* 0x000fe20000000f00 */
[----:B------:R-:W-:Y:S05]  /*267c0*/  BRA `(.L_x_1214) ;  /* 0xfffe28c000007947 */ /* 0x000fea000383ffff */
.L_x_974:
[----:B------:R-:W-:Y:S01]  /*267d0*/  IMAD.MOV.U32 R217, RZ, RZ, R5 ;  /* 0x000000ffffd97224 */ /* 0x000fe200078e0005 */
[----:B--2-4-:R-:W-:Y:S01]  /*267e0*/  MOV R2, 0x1 ;  /* 0x0000000100027802 */ /* 0x014fe20000000f00 */
[----:B------:R-:W-:Y:S01]  /*267f0*/  IMAD.MOV.U32 R218, RZ, RZ, 0x181f ;  /* 0x0000181fffda7424 */ /* 0x000fe200078e00ff */
[----:B------:R-:W-:-:S02]  /*26800*/  MOV R3, 0x26820 ;  /* 0x0002682000037802 */ /* 0x000fc40000000f00 */
[----:B-1-3-5:R-:W-:Y:S05]  /*26810*/  CALL.REL.NOINC `($__internal_13_$__cuda_sm70_shflsync_idx_p) ;  /* 0x00004ee000007944 */ /* 0x02afea0003c00000 */
[----:B------:R-:W-:Y:S01]  /*26820*/  IMAD.MOV.U32 R7, RZ, RZ, R218 ;  /* 0x000000ffff077224 */ /* 0x000fe200078e00da */
[----:B------:R-:W-:Y:S01]  /*26830*/  MOV R2, 0x1 ;  /* 0x0000000100027802 */ /* 0x000fe20000000f00 */
[----:B------:R-:W-:Y:S01]  /*26840*/  IMAD.MOV.U32 R217, RZ, RZ, R6 ;  /* 0x000000ffffd97224 */ /* 0x000fe200078e0006 */
[----:B------:R-:W-:-:S02]  /*26850*/  MOV R218, 0x181f ;  /* 0x0000181f00da7802 */ /* 0x000fc40000000f00 */
[----:B------:R-:W-:Y:S02]  /*26860*/  MOV R3, 0x26880 ;  /* 0x0002688000037802 */ /* 0x000fe40000000f00 */
[----:B------:R-:W-:Y:S05]  /*26870*/  CALL.REL.NOINC `($__internal_13_$__cuda_sm70_shflsync_idx_p) ;  /* 0x00004e8000007944 */ /* 0x000fea0003c00000 */
[----:B------:R-:W-:Y:S01]  /*26880*/  MOV R2, R218 ;  /* 0x000000da00027202 */ /* 0x000fe20000000f00 */
[----:B------:R-:W-:Y:S05]  /*26890*/  BRA `(.L_x_1215) ;  /* 0xfffe28d000007947 */ /* 0x000fea000383ffff */
.L_x_977:
[----:B------:R-:W-:Y:S01]  /*268a0*/  IMAD.MOV.U32 R217, RZ, RZ, R5 ;  /* 0x000000ffffd97224 */ /* 0x000fe200078e0005 */
[----:B-1--4-:R-:W-:Y:S01]  /*268b0*/  MOV R2, 0x2 ;  /* 0x0000000200027802 */ /* 0x012fe20000000f00 */
[----:B------:R-:W-:Y:S01]  /*268c0*/  IMAD.MOV.U32 R218, RZ, RZ, 0x181f ;  /* 0x0000181fffda7424 */ /* 0x000fe200078e00ff */
[----:B------:R-:W-:Y:S02]  /*268d0*/  MOV R3, 0x268f0 ;  /* 0x000268f000037802 */ /* 0x000fe40000000f00 */
[----:B--23-5:R-:W-:Y:S05]  /*268e0*/  CALL.REL.NOINC `($__internal_13_$__cuda_sm70_shflsync_idx_p) ;  /* 0x00004e1000007944 */ /* 0x02cfea0003c00000 */
[----:B------:R-:W-:Y:S01]  /*268f0*/  MOV R7, R218 ;  /* 0x000000da00077202 */ /* 0x000fe20000000f00 */
[----:B------:R-:W-:Y:S05]  /*26900*/  BRA `(.L_x_1216) ;  /* 0xfffe293000007947 */ /* 0x000fea000383ffff */
.L_x_978:
[----:B------:R-:W-:Y:S01]  /*26910*/  IMAD.MOV.U32 R217, RZ, RZ, R6 ;  /* 0x000000ffffd97224 */ /* 0x000fe200078e0006 */
[----:B----4-:R-:W-:Y:S01]  /*26920*/  MOV R2, 0x2 ;  /* 0x0000000200027802 */ /* 0x010fe20000000f00 */
[----:B------:R-:W-:Y:S01]  /*26930*/  IMAD.MOV.U32 R218, RZ, RZ, 0x181f ;  /* 0x0000181fffda7424 */ /* 0x000fe200078e00ff */
[----:B------:R-:W-:Y:S02]  /*26940*/  MOV R3, 0x26960 ;  /* 0x0002696000037802 */ /* 0x000fe40000000f00 */
[----:B-123-5:R-:W-:Y:S05]  /*26950*/  CALL.REL.NOINC `($__internal_13_$__cuda_sm70_shflsync_idx_p) ;  /* 0x00004da000007944 */ /* 0x02efea0003c00000 */
[----:B------:R-:W-:Y:S01]  /*26960*/  MOV R2, R218 ;  /* 0x000000da00027202 */ /* 0x000fe20000000f00 */
[----:B------:R-:W-:Y:S05]  /*26970*/  BRA `(.L_x_1217) ;  /* 0xfffe28e000007947 */ /* 0x000fea000383ffff */
.L_x_981:
[----:B------:R-:W-:Y:S01]  /*26980*/  IMAD.MOV.U32 R217, RZ, RZ, R5 ;  /* 0x000000ffffd97224 */ /* 0x000fe200078e0005 */
[----:B-1----:R-:W-:Y:S01]  /*26990*/  MOV R2, 0x3 ;  /* 0x0000000300027802 */ /* 0x002fe20000000f00 */
[----:B------:R-:W-:Y:S01]  /*269a0*/  IMAD.MOV.U32 R218, RZ, RZ, 0x181f ;  /* 0x0000181fffda7424 */ /* 0x000fe200078e00ff */
[----:B------:R-:W-:-:S02]  /*269b0*/  MOV R3, 0x269d0 ;  /* 0x000269d000037802 */ /* 0x000fc40000000f00 */
[----:B--2345:R-:W-:Y:S05]  /*269c0*/  CALL.REL.NOINC `($__internal_13_$__cuda_sm70_shflsync_idx_p) ;  /* 0x00004d3000007944 */ /* 0x03cfea0003c00000 */
        /* <DEDUP_REMOVED lines=8> */
.L_x_984:
[----:B------:R-:W-:Y:S01]  /*26a50*/  IMAD.MOV.U32 R217, RZ, RZ, R5 ;  /* 0x000000ffffd97224 */ /* 0x000fe200078e0005 */
[----:B-1----:R-:W-:Y:S01]  /*26a60*/  MOV R2, 0x4 ;  /* 0x0000000400027802 */ /* 0x002fe20000000f00 */
[----:B------:R-:W-:Y:S01]  /*26a70*/  IMAD.MOV.U32 R218, RZ, RZ, 0x181f ;  /* 0x0000181fffda7424 */ /* 0x000fe200078e00ff */
[----:B------:R-:W-:Y:S02]  /*26a80*/  MOV R3, 0x26aa0 ;  /* 0x00026aa000037802 */ /* 0x000fe40000000f00 */
[----:B--2345:R-:W-:Y:S05]  /*26a90*/  CALL.REL.NOINC `($__internal_13_$__cuda_sm70_shflsync_idx_p) ;  /* 0x00004c6000007944 */ /* 0x03cfea0003c00000 */
[----:B------:R-:W-:Y:S01]  /*26aa0*/  MOV R7, R218 ;  /* 0x000000da00077202 */ /* 0x000fe20000000f00 */
[----:B------:R-:W-:Y:S05]  /*26ab0*/  BRA `(.L_x_1219) ;  /* 0xfffe295000007947 */ /* 0x000fea000383ffff */
.L_x_985:
[----:B------:R-:W-:Y:S01]  /*26ac0*/  IMAD.MOV.U32 R217, RZ, RZ, R6 ;  /* 0x000000ffffd97224 */ /* 0x000fe200078e0006 */
[----:B-1----:R-:W-:Y:S01]  /*26ad0*/  MOV R2, 0x4 ;  /* 0x0000000400027802 */ /* 0x002fe20000000f00 */
[----:B------:R-:W-:Y:S01]  /*26ae0*/  IMAD.MOV.U32 R218, RZ, RZ, 0x181f ;  /* 0x0000181fffda7424 */ /* 0x000fe200078e00ff */
[----:B------:R-:W-:Y:S02]  /*26af0*/  MOV R3, 0x26b10 ;  /* 0x00026b1000037802 */ /* 0x000fe40000000f00 */
[----:B--2345:R-:W-:Y:S05]  /*26b00*/  CALL.REL.NOINC `($__internal_13_$__cuda_sm70_shflsync_idx_p) ;  /* 0x00004bf000007944 */ /* 0x03cfea0003c00000 */
[----:B------:R-:W-:Y:S01]  /*26b10*/  MOV R2, R218 ;  /* 0x000000da00027202 */ /* 0x000fe20000000f00 */
[----:B------:R-:W-:Y:S05]  /*26b20*/  BRA `(.L_x_1220) ;  /* 0xfffe290000007947 */ /* 0x000fea000383ffff */
.L_x_988:
[----:B------:R-:W-:Y:S01]  /*26b30*/  IMAD.MOV.U32 R217, RZ, RZ, R5 ;  /* 0x000000ffffd97224 */ /* 0x000fe200078e0005 */
[----:B--23--:R-:W-:Y:S01]  /*26b40*/  MOV R2, 0x5 ;  /* 0x0000000500027802 */ /* 0x00cfe20000000f00 */
[----:B------:R-:W-:Y:S01]  /*26b50*/  IMAD.MOV.U32 R218, RZ, RZ, 0x181f ;  /* 0x0000181fffda7424 */ /* 0x000fe200078e00ff */
[----:B------:R-:W-:-:S02]  /*26b60*/  MOV R3, 0x26b80 ;  /* 0x00026b8000037802 */ /* 0x000fc40000000f00 */
[----:B-1--45:R-:W-:Y:S05]  /*26b70*/  CALL.REL.NOINC `($__internal_13_$__cuda_sm70_shflsync_idx_p) ;  /* 0x00004b8000007944 */ /* 0x032fea0003c00000 */
        /* <DEDUP_REMOVED lines=8> */
.L_x_991:
[----:B------:R-:W-:Y:S01]  /*26c00*/  IMAD.MOV.U32 R217, RZ, RZ, R5 ;  /* 0x000000ffffd97224 */ /* 0x000fe200078e0005 */
[----:B-1-3--:R-:W-:Y:S01]  /*26c10*/  MOV R2, 0x6 ;  /* 0x0000000600027802 */ /* 0x00afe20000000f00 */
[----:B------:R-:W-:Y:S01]  /*26c20*/  IMAD.MOV.U32 R218, RZ, RZ, 0x181f ;  /* 0x0000181fffda7424 */ /* 0x000fe200078e00ff */
[----:B------:R-:W-:Y:S02]  /*26c30*/  MOV R3, 0x26c50 ;  /* 0x00026c5000037802 */ /* 0x000fe40000000f00 */
[----:B--2-45:R-:W-:Y:S05]  /*26c40*/  CALL.REL.NOINC `($__internal_13_$__cuda_sm70_shflsync_idx_p) ;  /* 0x00004ab000007944 */ /* 0x034fea0003c00000 */
[----:B------:R-:W-:Y:S01]  /*26c50*/  MOV R7, R218 ;  /* 0x000000da00077202 */ /* 0x000fe20000000f00 */
[----:B------:R-:W-:Y:S05]  /*26c60*/  BRA `(.L_x_1222) ;  /* 0xfffe297000007947 */ /* 0x000fea000383ffff */
.L_x_992:
[----:B------:R-:W-:Y:S01]  /*26c70*/  IMAD.MOV.U32 R217, RZ, RZ, R6 ;  /* 0x000000ffffd97224 */ /* 0x000fe200078e0006 */
[----:B---3--:R-:W-:Y:S01]  /*26c80*/  MOV R2, 0x6 ;  /* 0x0000000600027802 */ /* 0x008fe20000000f00 */
[----:B------:R-:W-:Y:S01]  /*26c90*/  IMAD.MOV.U32 R218, RZ, RZ, 0x181f ;  /* 0x0000181fffda7424 */ /* 0x000fe200078e00ff */
[----:B------:R-:W-:Y:S02]  /*26ca0*/  MOV R3, 0x26cc0 ;  /* 0x00026cc000037802 */ /* 0x000fe40000000f00 */
[----:B-12-45:R-:W-:Y:S05]  /*26cb0*/  CALL.REL.NOINC `($__internal_13_$__cuda_sm70_shflsync_idx_p) ;  /* 0x00004a4000007944 */ /* 0x036fea0003c00000 */
[----:B------:R-:W-:Y:S01]  /*26cc0*/  MOV R2, R218 ;  /* 0x000000da00027202 */ /* 0x000fe20000000f00 */
[----:B------:R-:W-:Y:S05]  /*26cd0*/  BRA `(.L_x_1223) ;  /* 0xfffe292000007947 */ /* 0x000fea000383ffff */
.L_x_995:
        /* <DEDUP_REMOVED lines=13> */
.L_x_1034:
[----:B------:R-:W-:Y:S01]  /*26db0*/  IMAD.MOV.U32 R217, RZ, RZ, R4 ;  /* 0x000000ffffd97224 */ /* 0x000fe200078e0004 */
[----:B------:R-:W-:Y:S01]  /*26dc0*/  MOV R2, RZ ;  /* 0x000000ff00027202 */ /* 0x000fe20000000f00 */
[----:B------:R-:W-:Y:S01]  /*26dd0*/  IMAD.MOV.U32 R218, RZ, RZ, 0x181f ;  /* 0x0000181fffda7424 */ /* 0x000fe200078e00ff */
[----:B------:R-:W-:Y:S02]  /*26de0*/  MOV R3, 0x26e00 ;  /* 0x00026e0000037802 */ /* 0x000fe40000000f00 */
[----:B------:R-:W-:Y:S05]  /*26df0*/  CALL.REL.NOINC `($__internal_13_$__cuda_sm70_shflsync_idx_p) ;  /* 0x0000490000007944 */ /* 0x000fea0003c00000 */
[----:B------:R-:W-:Y:S01]  /*26e00*/  MOV R5, R218 ;  /* 0x000000da00057202 */ /* 0x000fe20000000f00 */
[----:B------:R-:W-:Y:S05]  /*26e10*/  BRA `(.L_x_1225) ;  /* 0xfffe89d000007947 */ /* 0x000fea000383ffff */
.L_x_1035:
[----:B------:R-:W-:Y:S01]  /*26e20*/  IMAD.MOV.U32 R217, RZ, RZ, R0 ;  /* 0x000000ffffd97224 */ /* 0x000fe200078e0000 */
[----:B------:R-:W-:Y:S01]  /*26e30*/  MOV R2, RZ ;  /* 0x000000ff00027202 */ /* 0x000fe20000000f00 */
[----:B------:R-:W-:Y:S01]  /*26e40*/  IMAD.MOV.U32 R218, RZ, RZ, 0x181f ;  /* 0x0000181fffda7424 */ /* 0x000fe200078e00ff */
[----:B------:R-:W-:Y:S02]  /*26e50*/  MOV R3, 0x26e70 ;  /* 0x00026e7000037802 */ /* 0x000fe40000000f00 */
[----:B-12---:R-:W-:Y:S05]  /*26e60*/  CALL.REL.NOINC `($__internal_13_$__cuda_sm70_shflsync_idx_p) ;  /* 0x0000489000007944 */ /* 0x006fea0003c00000 */
[----:B------:R-:W-:Y:S01]  /*26e70*/  LOP3.LUT P1, RZ, R208, 0x100, RZ, 0xc0, !PT ;  /* 0x00000100d0ff7812 */ /* 0x000fe2000782c0ff */
        /* <DEDUP_REMOVED lines=10> */
[----:B------:R-:W-:Y:S05]  /*26f20*/  CALL.REL.NOINC `($__internal_13_$__cuda_sm70_shflsync_idx_p) ;  /* 0x000047d000007944 */ /* 0x000fea0003c00000 */
[----:B------:R-:W-:Y:S01]  /*26f30*/  IMAD.MOV.U32 R5, RZ, RZ, R218 ;  /* 0x000000ffff057224 */ /* 0x000fe200078e00da */
[----:B------:R-:W-:Y:S01]  /*26f40*/  MOV R2, 0x1 ;  /* 0x0000000100027802 */ /* 0x000fe20000000f00 */
[----:B------:R-:W-:Y:S01]  /*26f50*/  IMAD.MOV.U32 R217, RZ, RZ, R0 ;  /* 0x000000ffffd97224 */ /* 0x000fe200078e0000 */
[----:B------:R-:W-:Y:S02]  /*26f60*/  MOV R218, 0x181f ;  /* 0x0000181f00da7802 */ /* 0x000fe40000000f00 */
[----:B------:R-:W-:Y:S02]  /*26f70*/  MOV R3, 0x26f90 ;  /* 0x00026f9000037802 */ /* 0x000fe40000000f00 */
[----:B------:R-:W-:Y:S05]  /*26f80*/  CALL.REL.NOINC `($__internal_13_$__cuda_sm70_shflsync_idx_p) ;  /* 0x0000477000007944 */ /* 0x000fea0003c00000 */
        /* <DEDUP_REMOVED lines=54> */
[----:B------:R-:W-:Y:S01]  /*272f0*/  MOV R0, R218 ;  /* 0x000000da00007202 */ /* 0x000fe20000000f00 */
[----:B------:R-:W-:Y:S05]  /*27300*/  BRA `(.L_x_1226) ;  /* 0xfffe865000007947 */ /* 0x000fea000383ffff */
.L_x_1036:
[----:B------:R-:W-:Y:S01]  /*27310*/  IMAD.MOV.U32 R217, RZ, RZ, R7 ;  /* 0x000000ffffd97224 */ /* 0x000fe200078e0007 */
[----:B------:R-:W-:Y:S01]  /*27320*/  MOV R2, RZ ;  /* 0x000000ff00027202 */ /* 0x000fe20000000f00 */
[----:B------:R-:W-:Y:S01]  /*27330*/  IMAD.MOV.U32 R218, RZ, RZ, 0x1c1f ;  /* 0x00001c1fffda7424 */ /* 0x000fe200078e00ff */
[----:B------:R-:W-:-:S02]  /*27340*/  MOV R3, 0x27360 ;  /* 0x0002736000037802 */ /* 0x000fc40000000f00 */
[----:B------:R-:W-:Y:S05]  /*27350*/  CALL.REL.NOINC `($__internal_13_$__cuda_sm70_shflsync_idx_p) ;  /* 0x000043a000007944 */ /* 0x000fea0003c00000 */
[----:B------:R-:W-:Y:S01]  /*27360*/  MOV R2, R218 ;  /* 0x000000da00027202 */ /* 0x000fe20000000f00 */
[----:B------:R-:W-:Y:S05]  /*27370*/  BRA `(.L_x_1227) ;  /* 0xfffe87a000007947 */ /* 0x000fea000383ffff */
.L_x_1041:
[----:B------:R-:W-:Y:S01]  /*27380*/  IMAD.MOV.U32 R217, RZ, RZ, R7 ;  /* 0x000000ffffd97224 */ /* 0x000fe200078e0007 */
[----:B------:R-:W-:Y:S01]  /*27390*/  MOV R2, 0x1 ;  /* 0x0000000100027802 */ /* 0x000fe20000000f00 */
[----:B------:R-:W-:Y:S01]  /*273a0*/  IMAD.MOV.U32 R218, RZ, RZ, 0x1c1f ;  /* 0x00001c1fffda7424 */ /* 0x000fe200078e00ff */
[----:B------:R-:W-:-:S02]  /*273b0*/  MOV R3, 0x273d0 ;  /* 0x000273d000037802 */ /* 0x000fc40000000f00 */
[----:B-1----:R-:W-:Y:S05]  /*273c0*/  CALL.REL.NOINC `($__internal_13_$__cuda_sm70_shflsync_idx_p) ;  /* 0x0000433000007944 */ /* 0x002fea0003c00000 */
[----:B------:R-:W-:Y:S01]  /*273d0*/  MOV R2, R218 ;  /* 0x000000da00027202 */ /* 0x000fe20000000f00 */
[----:B------:R-:W-:Y:S05]  /*273e0*/  BRA `(.L_x_1228) ;  /* 0xfffe890000007947 */ /* 0x000fea000383ffff */
.L_x_1046:
[----:B------:R-:W-:Y:S01]  /*273f0*/  IMAD.MOV.U32 R217, RZ, RZ, R7 ;  /* 0x000000ffffd97224 */ /* 0x000fe200078e0007 */
[----:B------:R-:W-:Y:S01]  /*27400*/  MOV R2, 0x2 ;  /* 0x0000000200027802 */ /* 0x000fe20000000f00 */
[----:B------:R-:W-:Y:S01]  /*27410*/  IMAD.MOV.U32 R218, RZ, RZ, 0x1c1f ;  /* 0x00001c1fffda7424 */ /* 0x000fe200078e00ff */
[----:B------:R-:W-:-:S02]  /*27420*/  MOV R3, 0x27440 ;  /* 0x0002744000037802 */ /* 0x000fc40000000f00 */
[----:B-12---:R-:W-:Y:S05]  /*27430*/  CALL.REL.NOINC `($__internal_13_$__cuda_sm70_shflsync_idx_p) ;  /* 0x000042c000007944 */ /* 0x006fea0003c00000 */
[----:B------:R-:W-:Y:S01]  /*27440*/  MOV R3, R218 ;  /* 0x000000da00037202 */ /* 0x000fe20000000f00 */
[----:B------:R-:W-:Y:S05]  /*27450*/  BRA `(.L_x_1229) ;  /* 0xfffe912000007947 */ /* 0x000fea000383ffff */
.L_x_1051:
[----:B------:R-:W-:Y:S01]  /*27460*/  IMAD.MOV.U32 R217, RZ, RZ, R7 ;  /* 0x000000ffffd97224 */ /* 0x000fe200078e0007 */
[----:B------:R-:W-:Y:S01]  /*27470*/  MOV R2, 0x3 ;  /* 0x0000000300027802 */ /* 0x000fe20000000f00 */
[----:B------:R-:W-:Y:S01]  /*27480*/  IMAD.MOV.U32 R218, RZ, RZ, 0x1c1f ;  /* 0x00001c1fffda7424 */ /* 0x000fe200078e00ff */
[----:B------:R-:W-:-:S02]  /*27490*/  MOV R3, 0x274b0 ;  /* 0x000274b000037802 */ /* 0x000fc40000000f00 */
[----:B-123--:R-:W-:Y:S05]  /*274a0*/  CALL.REL.NOINC `($__internal_13_$__cuda_sm70_shflsync_idx_p) ;  /* 0x0000425000007944 */ /* 0x00efea0003c00000 */
[----:B------:R-:W-:Y:S01]  /*274b0*/  MOV R3, R218 ;  /* 0x000000da00037202 */ /* 0x000fe20000000f00 */
[----:B------:R-:W-:Y:S05]  /*274c0*/  BRA `(.L_x_1230) ;  /* 0xfffe9bd000007947 */ /* 0x000fea000383ffff */
.L_x_1056:
[----:B------:R-:W-:Y:S01]  /*274d0*/  IMAD.MOV.U32 R84, RZ, RZ, R4 ;  /* 0x000000ffff547224 */ /* 0x000fe200078e0004 */
[----:B------:R-:W-:-:S02]  /*274e0*/  MOV R0, 0x2 ;  /* 0x0000000200007802 */ /* 0x000fc40000000f00 */
[----:B------:R-:W-:Y:S02]  /*274f0*/  MOV R2, 0x27510 ;  /* 0x0002751000027802 */ /* 0x000fe40000000f00 */
[----:B------:R-:W-:Y:S05]  /*27500*/  CALL.REL.NOINC `($__internal_12_$__cuda_sm70_shflsync_bfly_p) ;  /* 0x0000419000007944 */ /* 0x000fea0003c00000 */
[----:B------:R-:W-:Y:S05]  /*27510*/  BRA `(.L_x_1231) ;  /* 0xfffea6b000007947 */ /* 0x000fea000383ffff */
.L_x_1057:
[----:B------:R-:W-:Y:S01]  /*27520*/  IMAD.MOV.U32 R84, RZ, RZ, R4 ;  /* 0x000000ffff547224 */ /* 0x000fe200078e0004 */
[----:B------:R-:W-:Y:S02]  /*27530*/  MOV R0, 0x1 ;  /* 0x0000000100007802 */ /* 0x000fe40000000f00 */
[----:B------:R-:W-:Y:S02]  /*27540*/  MOV R2, 0x27560 ;  /* 0x0002756000027802 */ /* 0x000fe40000000f00 */
[----:B------:R-:W-:Y:S05]  /*27550*/  CALL.REL.NOINC `($__internal_12_$__cuda_sm70_shflsync_bfly_p) ;  /* 0x0000414000007944 */ /* 0x000fea0003c00000 */
[----:B------:R-:W-:Y:S01]  /*27560*/  FMNMX.FTZ R87, R4, R0, !PT ;  /* 0x0000000004577209 */ /* 0x000fe20007810000 */
[----:B------:R-:W-:Y:S01]  /*27570*/  IMAD.MOV.U32 R84, RZ, RZ, R5 ;  /* 0x000000ffff547224 */ /* 0x000fe200078e0005 */
[----:B------:R-:W-:Y:S01]  /*27580*/  MOV R2, 0x275b0 ;  /* 0x000275b000027802 */ /* 0x000fe20000000f00 */
[----:B------:R-:W-:Y:S02]  /*27590*/  IMAD.MOV.U32 R0, RZ, RZ, 0x2 ;  /* 0x00000002ff007424 */ /* 0x000fe400078e00ff */
[----:B------:R-:W-:Y:S05]  /*275a0*/  CALL.REL.NOINC `($__internal_12_$__cuda_sm70_shflsync_bfly_p) ;  /* 0x000040f000007944 */ /* 0x000fea0003c00000 */
[----:B------:R-:W-:Y:S01]  /*275b0*/  FMNMX.FTZ R5, R5, R0, !PT ;  /* 0x0000000005057209 */ /* 0x000fe20007810000 */
[----:B------:R-:W-:Y:S01]  /*275c0*/  IMAD.MOV.U32 R0, RZ, RZ, 0x1 ;  /* 0x00000001ff007424 */ /* 0x000fe200078e00ff */
[----:B------:R-:W-:-:S03]  /*275d0*/  MOV R2, 0x27600 ;  /* 0x0002760000027802 */ /* 0x000fc60000000f00 */
[----:B------:R-:W-:Y:S02]  /*275e0*/  IMAD.MOV.U32 R84, RZ, RZ, R5 ;  /* 0x000000ffff547224 */ /* 0x000fe400078e0005 */
        /* <DEDUP_REMOVED lines=21> */
[----:B------:R-:W-:Y:S01]  /*27740*/  MOV R8, R0 ;  /* 0x0000000000087202 */ /* 0x000fe20000000f00 */
[----:B------:R-:W-:Y:S05]  /*27750*/  BRA `(.L_x_1232) ;  /* 0xfffea56000007947 */ /* 0x000fea000383ffff */
.L_x_1065:
[----:B------:R-:W-:Y:S01]  /*27760*/  MOV R2, RZ ;  /* 0x000000ff00027202 */ /* 0x000fe20000000f00 */
[----:B------:R-:W-:Y:S01]  /*27770*/  IMAD.MOV.U32 R217, RZ, RZ, R4 ;  /* 0x000000ffffd97224 */ /* 0x000fe200078e0004 */
[----:B------:R-:W-:Y:S01]  /*27780*/  MOV R3, 0x277b0 ;  /* 0x000277b000037802 */ /* 0x000fe20000000f00 */
[----:B------:R-:W-:Y:S02]  /*27790*/  IMAD.MOV.U32 R218, RZ, RZ, 0x181f ;  /* 0x0000181fffda7424 */ /* 0x000fe400078e00ff */
[----:B------:R-:W-:Y:S05]  /*277a0*/  CALL.REL.NOINC `($__internal_13_$__cuda_sm70_shflsync_idx_p) ;  /* 0x00003f5000007944 */ /* 0x000fea0003c00000 */
[----:B------:R-:W-:Y:S01]  /*277b0*/  MOV R8, R218 ;  /* 0x000000da00087202 */ /* 0x000fe20000000f00 */
[----:B------:R-:W-:-:S05]  /*277c0*/  BRA `(.L_x_1233) ;  /* 0xfffec29000007947 */ /* 0x000fca000383ffff */
.L_x_1066:
[----:B------:R-:W-:Y:S01]  /*277d0*/  MOV R2, RZ ;  /* 0x000000ff00027202 */ /* 0x000fe20000000f00 */
[----:B------:R-:W-:Y:S01]  /*277e0*/  IMAD.MOV.U32 R217, RZ, RZ, R0 ;  /* 0x000000ffffd97224 */ /* 0x000fe200078e0000 */
[----:B------:R-:W-:Y:S01]  /*277f0*/  MOV R3, 0x27820 ;  /* 0x0002782000037802 */ /* 0x000fe20000000f00 */
[----:B------:R-:W-:Y:S02]  /*27800*/  IMAD.MOV.U32 R218, RZ, RZ, 0x181f ;  /* 0x0000181fffda7424 */ /* 0x000fe400078e00ff */
[----:B-12---:R-:W-:Y:S05]  /*27810*/  CALL.REL.NOINC `($__internal_13_$__cuda_sm70_shflsync_idx_p) ;  /* 0x00003ee000007944 */ /* 0x006fea0003c00000 */
[----:B------:R-:W-:Y:S01]  /*27820*/  LOP3.LUT P1, RZ, R208, 0x100, RZ, 0xc0, !PT ;  /* 0x00000100d0ff7812 */ /* 0x000fe2000782c0ff */
        /* <DEDUP_REMOVED lines=10> */
[----:B------:R-:W-:Y:S05]  /*278d0*/  CALL.REL.NOINC `($__internal_13_$__cuda_sm70_shflsync_idx_p) ;  /* 0x00003e2000007944 */ /* 0x000fea0003c00000 */
[----:B------:R-:W-:Y:S01]  /*278e0*/  MOV R2, 0x1 ;  /* 0x0000000100027802 */ /* 0x000fe20000000f00 */
[----:B------:R-:W-:Y:S01]  /*278f0*/  IMAD.MOV.U32 R7, RZ, RZ, R218 ;  /* 0x000000ffff077224 */ /* 0x000fe200078e00da */
[----:B------:R-:W-:Y:S01]  /*27900*/  MOV R218, 0x181f ;  /* 0x0000181f00da7802 */ /* 0x000fe20000000f00 */
[----:B------:R-:W-:Y:S01]  /*27910*/  IMAD.MOV.U32 R217, RZ, RZ, R0 ;  /* 0x000000ffffd97224 */ /* 0x000fe200078e0000 */
[----:B------:R-:W-:Y:S02]  /*27920*/  MOV R3, 0x27940 ;  /* 0x0002794000037802 */ /* 0x000fe40000000f00 */
[----:B------:R-:W-:Y:S05]  /*27930*/  CALL.REL.NOINC `($__internal_13_$__cuda_sm70_shflsync_idx_p) ;  /* 0x00003dc000007944 */ /* 0x000fea0003c00000 */
        /* <DEDUP_REMOVED lines=54> */
[----:B------:R-:W-:Y:S01]  /*27ca0*/  MOV R0, R218 ;  /* 0x000000da00007202 */ /* 0x000fe20000000f00 */
[----:B------:R-:W-:-:S05]  /*27cb0*/  BRA `(.L_x_1234) ;  /* 0xfffebf1000007947 */ /* 0x000fca000383ffff */
.L_x_1069:
[----:B------:R-:W-:Y:S01]  /*27cc0*/  MOV R2, RZ ;  /* 0x000000ff00027202 */ /* 0x000fe20000000f00 */
[----:B------:R-:W-:Y:S01]  /*27cd0*/  IMAD.MOV.U32 R217, RZ, RZ, R84 ;  /* 0x000000ffffd97224 */ /* 0x000fe200078e0054 */
[----:B------:R-:W-:Y:S01]  /*27ce0*/  MOV R3, 0x27d10 ;  /* 0x00027d1000037802 */ /* 0x000fe20000000f00 */
[----:B------:R-:W-:Y:S02]  /*27cf0*/  IMAD.MOV.U32 R218, RZ, RZ, 0x181f ;  /* 0x0000181fffda7424 */ /* 0x000fe400078e00ff */
[----:B------:R-:W-:Y:S05]  /*27d00*/  CALL.REL.NOINC `($__internal_13_$__cuda_sm70_shflsync_idx_p) ;  /* 0x000039f000007944 */ /* 0x000fea0003c00000 */
[----:B------:R-:W-:Y:S01]  /*27d10*/  MOV R87, R218 ;  /* 0x000000da00577202 */ /* 0x000fe20000000f00 */
[----:B------:R-:W-:-:S05]  /*27d20*/  BRA `(.L_x_1235) ;  /* 0xfffec80000007947 */ /* 0x000fca000383ffff */
.L_x_1070:
        /* <DEDUP_REMOVED lines=79> */
.L_x_1071:
[----:B------:R-:W-:Y:S01]  /*28220*/  MOV R2, RZ ;  /* 0x000000ff00027202 */ /* 0x000fe20000000f00 */
[----:B------:R-:W-:Y:S01]  /*28230*/  IMAD.MOV.U32 R217, RZ, RZ, R164 ;  /* 0x000000ffffd97224 */ /* 0x000fe200078e00a4 */
[----:B------:R-:W-:Y:S01]  /*28240*/  MOV R3, 0x28270 ;  /* 0x0002827000037802 */ /* 0x000fe20000000f00 */
[----:B------:R-:W-:Y:S02]  /*28250*/  IMAD.MOV.U32 R218, RZ, RZ, 0x1c1f ;  /* 0x00001c1fffda7424 */ /* 0x000fe400078e00ff */
[----:B------:R-:W-:Y:S05]  /*28260*/  CALL.REL.NOINC `($__internal_13_$__cuda_sm70_shflsync_idx_p) ;  /* 0x0000349000007944 */ /* 0x000fea0003c00000 */
[----:B------:R-:W-:Y:S01]  /*28270*/  MOV R2, R218 ;  /* 0x000000da00027202 */ /* 0x000fe20000000f00 */
[----:B------:R-:W-:-:S05]  /*28280*/  BRA `(.L_x_1237) ;  /* 0xfffec5c000007947 */ /* 0x000fca000383ffff */
.L_x_1076:
[----:B------:R-:W-:Y:S01]  /*28290*/  MOV R2, 0x1 ;  /* 0x0000000100027802 */ /* 0x000fe20000000f00 */
[----:B------:R-:W-:Y:S01]  /*282a0*/  IMAD.MOV.U32 R217, RZ, RZ, R164 ;  /* 0x000000ffffd97224 */ /* 0x000fe200078e00a4 */
[----:B------:R-:W-:Y:S01]  /*282b0*/  MOV R3, 0x282e0 ;  /* 0x000282e000037802 */ /* 0x000fe20000000f00 */
[----:B------:R-:W-:Y:S02]  /*282c0*/  IMAD.MOV.U32 R218, RZ, RZ, 0x1c1f ;  /* 0x00001c1fffda7424 */ /* 0x000fe400078e00ff */
[----:B-1----:R-:W-:Y:S05]  /*282d0*/  CALL.REL.NOINC `($__internal_13_$__cuda_sm70_shflsync_idx_p) ;  /* 0x0000342000007944 */ /* 0x002fea0003c00000 */
[----:B------:R-:W-:Y:S01]  /*282e0*/  MOV R2, R218 ;  /* 0x000000da00027202 */ /* 0x000fe20000000f00 */
[----:B------:R-:W-:-:S05]  /*282f0*/  BRA `(.L_x_1238) ;  /* 0xfffec77000007947 */ /* 0x000fca000383ffff */
.L_x_1081:
[----:B------:R-:W-:Y:S01]  /*28300*/  MOV R2, 0x2 ;  /* 0x0000000200027802 */ /* 0x000fe20000000f00 */
[----:B------:R-:W-:Y:S01]  /*28310*/  IMAD.MOV.U32 R217, RZ, RZ, R164 ;  /* 0x000000ffffd97224 */ /* 0x000fe200078e00a4 */
[----:B------:R-:W-:Y:S01]  /*28320*/  MOV R3, 0x28350 ;  /* 0x0002835000037802 */ /* 0x000fe20000000f00 */
[----:B------:R-:W-:Y:S02]  /*28330*/  IMAD.MOV.U32 R218, RZ, RZ, 0x1c1f ;  /* 0x00001c1fffda7424 */ /* 0x000fe400078e00ff */
[----:B-12---:R-:W-:Y:S05]  /*28340*/  CALL.REL.NOINC `($__internal_13_$__cuda_sm70_shflsync_idx_p) ;  /* 0x000033b000007944 */ /* 0x006fea0003c00000 */
[----:B------:R-:W-:Y:S01]  /*28350*/  MOV R94, R218 ;  /* 0x000000da005e7202 */ /* 0x000fe20000000f00 */
[----:B------:R-:W-:-:S05]  /*28360*/  BRA `(.L_x_1239) ;  /* 0xfffec92000007947 */ /* 0x000fca000383ffff */
.L_x_1086:
[----:B------:R-:W-:Y:S01]  /*28370*/  MOV R2, 0x3 ;  /* 0x0000000300027802 */ /* 0x000fe20000000f00 */
[----:B------:R-:W-:Y:S01]  /*28380*/  IMAD.MOV.U32 R217, RZ, RZ, R164 ;  /* 0x000000ffffd97224 */ /* 0x000fe200078e00a4 */
[----:B------:R-:W-:Y:S01]  /*28390*/  MOV R3, 0x283c0 ;  /* 0x000283c000037802 */ /* 0x000fe20000000f00 */
[----:B------:R-:W-:Y:S02]  /*283a0*/  IMAD.MOV.U32 R218, RZ, RZ, 0x1c1f ;  /* 0x00001c1fffda7424 */ /* 0x000fe400078e00ff */
[----:B-123--:R-:W-:Y:S05]  /*283b0*/  CALL.REL.NOINC `($__internal_13_$__cuda_sm70_shflsync_idx_p) ;  /* 0x0000334000007944 */ /* 0x00efea0003c00000 */
[----:B------:R-:W-:Y:S01]  /*283c0*/  MOV R4, R218 ;  /* 0x000000da00047202 */ /* 0x000fe20000000f00 */
[----:B------:R-:W-:-:S05]  /*283d0*/  BRA `(.L_x_1240) ;  /* 0xfffedf7000007947 */ /* 0x000fca000383ffff */
.L_x_1091:
[----:B------:R-:W-:Y:S02]  /*283e0*/  MOV R0, 0x2 ;  /* 0x0000000200007802 */ /* 0x000fe40000000f00 */
[----:B------:R-:W-:Y:S02]  /*283f0*/  MOV R2, 0x28410 ;  /* 0x0002841000027802 */ /* 0x000fe40000000f00 */
[----:B--234-:R-:W-:Y:S05]  /*28400*/  CALL.REL.NOINC `($__internal_12_$__cuda_sm70_shflsync_bfly_p) ;  /* 0x0000329000007944 */ /* 0x01cfea0003c00000 */
[----:B------:R-:W-:-:S05]  /*28410*/  BRA `(.L_x_1241) ;  /* 0xfffeeb4000007947 */ /* 0x000fca000383ffff */
.L_x_1092:
[----:B------:R-:W-:Y:S02]  /*28420*/  MOV R0, 0x1 ;  /* 0x0000000100007802 */ /* 0x000fe40000000f00 */
[----:B------:R-:W-:Y:S02]  /*28430*/  MOV R2, 0x28450 ;  /* 0x0002845000027802 */ /* 0x000fe40000000f00 */
[----:B---34-:R-:W-:Y:S05]  /*28440*/  CALL.REL.NOINC `($__internal_12_$__cuda_sm70_shflsync_bfly_p) ;  /* 0x0000325000007944 */ /* 0x018fea0003c00000 */
[----:B------:R-:W-:Y:S01]  /*28450*/  FMNMX.FTZ R87, R84, R0, !PT ;  /* 0x0000000054577209 */ /* 0x000fe20007810000 */
[----:B------:R-:W-:Y:S01]  /*28460*/  IMAD.MOV.U32 R84, RZ, RZ, R4 ;  /* 0x000000ffff547224 */ /* 0x000fe200078e0004 */
[----:B------:R-:W-:Y:S01]  /*28470*/  MOV R2, 0x284a0 ;  /* 0x000284a000027802 */ /* 0x000fe20000000f00 */
[----:B------:R-:W-:Y:S02]  /*28480*/  IMAD.MOV.U32 R0, RZ, RZ, 0x2 ;  /* 0x00000002ff007424 */ /* 0x000fe400078e00ff */
[----:B------:R-:W-:Y:S05]  /*28490*/  CALL.REL.NOINC `($__internal_12_$__cuda_sm70_shflsync_bfly_p) ;  /* 0x0000320000007944 */ /* 0x000fea0003c00000 */
[----:B------:R-:W-:Y:S01]  /*284a0*/  FMNMX.FTZ R84, R4, R0, !PT ;  /* 0x0000000004547209 */ /* 0x000fe20007810000 */
[----:B------:R-:W-:Y:S01]  /*284b0*/  IMAD.MOV.U32 R0, RZ, RZ, 0x1 ;  /* 0x00000001ff007424 */ /* 0x000fe200078e00ff */
        /* <DEDUP_REMOVED lines=20> */
[----:B------:R-:W-:-:S05]  /*28600*/  BRA `(.L_x_1242) ;  /* 0xfffeea4000007947 */ /* 0x000fca000383ffff */
.L_x_1101:
[----:B------:R-:W-:Y:S01]  /*28610*/  MOV R2, RZ ;  /* 0x000000ff00027202 */ /* 0x000fe20000000f00 */
[----:B------:R-:W-:Y:S01]  /*28620*/  IMAD.MOV.U32 R217, RZ, RZ, R4 ;  /* 0x000000ffffd97224 */ /* 0x000fe200078e0004 */
[----:B------:R-:W-:Y:S01]  /*28630*/  MOV R3, 0x28660 ;  /* 0x0002866000037802 */ /* 0x000fe20000000f00 */
[----:B------:R-:W-:Y:S02]  /*28640*/  IMAD.MOV.U32 R218, RZ, RZ, 0x181f ;  /* 0x0000181fffda7424 */ /* 0x000fe400078e00ff */
[----:B------:R-:W-:Y:S05]  /*28650*/  CALL.REL.NOINC `($__internal_13_$__cuda_sm70_shflsync_idx_p) ;  /* 0x000030a000007944 */ /* 0x000fea0003c00000 */
[----:B------:R-:W-:Y:S01]  /*28660*/  MOV R8, R218 ;  /* 0x000000da00087202 */ /* 0x000fe20000000f00 */
[----:B------:R-:W-:-:S05]  /*28670*/  BRA `(.L_x_1243) ;  /* 0xffff0d2000007947 */ /* 0x000fca000383ffff */
.L_x_1102:
        /* <DEDUP_REMOVED lines=79> */
.L_x_1105:
[----:B------:R-:W-:Y:S01]  /*28b70*/  MOV R2, RZ ;  /* 0x000000ff00027202 */ /* 0x000fe20000000f00 */
[----:B------:R-:W-:Y:S01]  /*28b80*/  IMAD.MOV.U32 R217, RZ, RZ, R84 ;  /* 0x000000ffffd97224 */ /* 0x000fe200078e0054 */
[----:B------:R-:W-:Y:S01]  /*28b90*/  MOV R3, 0x28bc0 ;  /* 0x00028bc000037802 */ /* 0x000fe20000000f00 */
[----:B------:R-:W-:Y:S02]  /*28ba0*/  IMAD.MOV.U32 R218, RZ, RZ, 0x181f ;  /* 0x0000181fffda7424 */ /* 0x000fe400078e00ff */
[----:B------:R-:W-:Y:S05]  /*28bb0*/  CALL.REL.NOINC `($__internal_13_$__cuda_sm70_shflsync_idx_p) ;  /* 0x00002b4000007944 */ /* 0x000fea0003c00000 */
[----:B------:R-:W-:Y:S01]  /*28bc0*/  MOV R87, R218 ;  /* 0x000000da00577202 */ /* 0x000fe20000000f00 */
[----:B------:R-:W-:-:S05]  /*28bd0*/  BRA `(.L_x_1245) ;  /* 0xffff129000007947 */ /* 0x000fca000383ffff */
.L_x_1106:
        /* <DEDUP_REMOVED lines=79> */
.L_x_1107:
[----:B------:R-:W-:Y:S02]  /*290d0*/  MOV R0, 0x2 ;  /* 0x0000000200007802 */ /* 0x000fe40000000f00 */
[----:B------:R-:W-:Y:S02]  /*290e0*/  MOV R2, 0x29100 ;  /* 0x0002910000027802 */ /* 0x000fe40000000f00 */
[----:B------:R-:W-:Y:S05]  /*290f0*/  CALL.REL.NOINC `($__internal_12_$__cuda_sm70_shflsync_bfly_p) ;  /* 0x000025a000007944 */ /* 0x000fea0003c00000 */
[----:B------:R-:W-:-:S05]  /*29100*/  BRA `(.L_x_1247) ;  /* 0xffff14a000007947 */ /* 0x000fca000383ffff */
.L_x_1108:
        /* <DEDUP_REMOVED lines=31> */
.L_x_1111:
[----:B-1--4-:R-:W-:Y:S01]  /*29300*/  MOV R2, RZ ;  /* 0x000000ff00027202 */ /* 0x012fe20000000f00 */
[----:B------:R-:W-:Y:S01]  /*29310*/  IMAD.MOV.U32 R217, RZ, RZ, R52 ;  /* 0x000000ffffd97224 */ /* 0x000fe200078e0034 */
[----:B------:R-:W-:Y:S01]  /*29320*/  MOV R3, 0x29350 ;  /* 0x0002935000037802 */ /* 0x000fe20000000f00 */
[----:B------:R-:W-:Y:S02]  /*29330*/  IMAD.MOV.U32 R218, RZ, RZ, 0x181f ;  /* 0x0000181fffda7424 */ /* 0x000fe400078e00ff */
[----:B------:R-:W-:Y:S05]  /*29340*/  CALL.REL.NOINC `($__internal_13_$__cuda_sm70_shflsync_idx_p) ;  /* 0x000023b000007944 */ /* 0x000fea0003c00000 */
[----:B------:R-:W-:Y:S01]  /*29350*/  MOV R58, R218 ;  /* 0x000000da003a7202 */ /* 0x000fe20000000f00 */
[----:B------:R-:W-:-:S05]  /*29360*/  BRA `(.L_x_1249) ;  /* 0xffff335000007947 */ /* 0x000fca000383ffff */
.L_x_1114:
[----:B------:R-:W-:Y:S01]  /*29370*/  MOV R2, RZ ;  /* 0x000000ff00027202 */ /* 0x000fe20000000f00 */
[----:B------:R-:W-:Y:S01]  /*29380*/  IMAD.MOV.U32 R217, RZ, RZ, R84 ;  /* 0x000000ffffd97224 */ /* 0x000fe200078e0054 */
[----:B------:R-:W-:Y:S01]  /*29390*/  MOV R3, 0x293c0 ;  /* 0x000293c000037802 */ /* 0x000fe20000000f00 */
[----:B------:R-:W-:Y:S02]  /*293a0*/  IMAD.MOV.U32 R218, RZ, RZ, 0x181f ;  /* 0x0000181fffda7424 */ /* 0x000fe400078e00ff */
[----:B------:R-:W-:Y:S05]  /*293b0*/  CALL.REL.NOINC `($__internal_13_$__cuda_sm70_shflsync_idx_p) ;  /* 0x0000234000007944 */ /* 0x000fea0003c00000 */
[----:B------:R-:W-:Y:S01]  /*293c0*/  MOV R87, R218 ;  /* 0x000000da00577202 */ /* 0x000fe20000000f00 */
[----:B------:R-:W-:-:S05]  /*293d0*/  BRA `(.L_x_1250) ;  /* 0xffff3d4000007947 */ /* 0x000fca000383ffff */
.L_x_1115:
        /* <DEDUP_REMOVED lines=79> */
.L_x_1116:
[----:B------:R-:W-:Y:S01]  /*298d0*/  MOV R2, RZ ;  /* 0x000000ff00027202 */ /* 0x000fe20000000f00 */
[----:B------:R-:W-:Y:S01]  /*298e0*/  IMAD.MOV.U32 R217, RZ, RZ, R164 ;  /* 0x000000ffffd97224 */ /* 0x000fe200078e00a4 */
[----:B------:R-:W-:Y:S01]  /*298f0*/  MOV R3, 0x29920 ;  /* 0x0002992000037802 */ /* 0x000fe20000000f00 */
[----:B------:R-:W-:Y:S02]  /*29900*/  IMAD.MOV.U32 R218, RZ, RZ, 0x1c1f ;  /* 0x00001c1fffda7424 */ /* 0x000fe400078e00ff */
[----:B------:R-:W-:Y:S05]  /*29910*/  CALL.REL.NOINC `($__internal_13_$__cuda_sm70_shflsync_idx_p) ;  /* 0x00001de000007944 */ /* 0x000fea0003c00000 */
[----:B------:R-:W-:Y:S01]  /*29920*/  MOV R2, R218 ;  /* 0x000000da00027202 */ /* 0x000fe20000000f00 */
[----:B------:R-:W-:-:S05]  /*29930*/  BRA `(.L_x_1252) ;  /* 0xffff3b2000007947 */ /* 0x000fca000383ffff */
.L_x_1121:
[----:B------:R-:W-:Y:S01]  /*29940*/  MOV R2, 0x1 ;  /* 0x0000000100027802 */ /* 0x000fe20000000f00 */
[----:B------:R-:W-:Y:S01]  /*29950*/  IMAD.MOV.U32 R217, RZ, RZ, R164 ;  /* 0x000000ffffd97224 */ /* 0x000fe200078e00a4 */
[----:B------:R-:W-:Y:S01]  /*29960*/  MOV R3, 0x29990 ;  /* 0x0002999000037802 */ /* 0x000fe20000000f00 */
[----:B------:R-:W-:Y:S02]  /*29970*/  IMAD.MOV.U32 R218, RZ, RZ, 0x1c1f ;  /* 0x00001c1fffda7424 */ /* 0x000fe400078e00ff */
[----:B-1----:R-:W-:Y:S05]  /*29980*/  CALL.REL.NOINC `($__internal_13_$__cuda_sm70_shflsync_idx_p) ;  /* 0x00001d7000007944 */ /* 0x002fea0003c00000 */
[----:B------:R-:W-:Y:S01]  /*29990*/  MOV R2, R218 ;  /* 0x000000da00027202 */ /* 0x000fe20000000f00 */
[----:B------:R-:W-:-:S05]  /*299a0*/  BRA `(.L_x_1253) ;  /* 0xffff3cd000007947 */ /* 0x000fca000383ffff */
.L_x_1126:
[----:B------:R-:W-:Y:S01]  /*299b0*/  MOV R2, 0x2 ;  /* 0x0000000200027802 */ /* 0x000fe20000000f00 */
[----:B------:R-:W-:Y:S01]  /*299c0*/  IMAD.MOV.U32 R217, RZ, RZ, R164 ;  /* 0x000000ffffd97224 */ /* 0x000fe200078e00a4 */
[----:B------:R-:W-:Y:S01]  /*299d0*/  MOV R3, 0x29a00 ;  /* 0x00029a0000037802 */ /* 0x000fe20000000f00 */
[----:B------:R-:W-:Y:S02]  /*299e0*/  IMAD.MOV.U32 R218, RZ, RZ, 0x1c1f ;  /* 0x00001c1fffda7424 */ /* 0x000fe400078e00ff */
[----:B-12---:R-:W-:Y:S05]  /*299f0*/  CALL.REL.NOINC `($__internal_13_$__cuda_sm70_shflsync_idx_p) ;  /* 0x00001d0000007944 */ /* 0x006fea0003c00000 */
[----:B------:R-:W-:Y:S01]  /*29a00*/  MOV R94, R218 ;  /* 0x000000da005e7202 */ /* 0x000fe20000000f00 */
[----:B------:R-:W-:-:S05]  /*29a10*/  BRA `(.L_x_1254) ;  /* 0xffff3e8000007947 */ /* 0x000fca000383ffff */
.L_x_1131:
[----:B------:R-:W-:Y:S01]  /*29a20*/  MOV R2, 0x3 ;  /* 0x0000000300027802 */ /* 0x000fe20000000f00 */
[----:B------:R-:W-:Y:S01]  /*29a30*/  IMAD.MOV.U32 R217, RZ, RZ, R164 ;  /* 0x000000ffffd97224 */ /* 0x000fe200078e00a4 */
[----:B------:R-:W-:Y:S01]  /*29a40*/  MOV R3, 0x29a70 ;  /* 0x00029a7000037802 */ /* 0x000fe20000000f00 */
[----:B------:R-:W-:Y:S02]  /*29a50*/  IMAD.MOV.U32 R218, RZ, RZ, 0x1c1f ;  /* 0x00001c1fffda7424 */ /* 0x000fe400078e00ff */
[----:B-123--:R-:W-:Y:S05]  /*29a60*/  CALL.REL.NOINC `($__internal_13_$__cuda_sm70_shflsync_idx_p) ;  /* 0x00001c9000007944 */ /* 0x00efea0003c00000 */
[----:B------:R-:W-:Y:S01]  /*29a70*/  MOV R4, R218 ;  /* 0x000000da00047202 */ /* 0x000fe20000000f00 */
[----:B------:R-:W-:-:S05]  /*29a80*/  BRA `(.L_x_1255) ;  /* 0xffff54d000007947 */ /* 0x000fca000383ffff */
.L_x_1136:
[----:B------:R-:W-:Y:S02]  /*29a90*/  MOV R0, 0x2 ;  /* 0x0000000200007802 */ /* 0x000fe40000000f00 */
[----:B------:R-:W-:Y:S02]  /*29aa0*/  MOV R2, 0x29ac0 ;  /* 0x00029ac000027802 */ /* 0x000fe40000000f00 */
[----:B--234-:R-:W-:Y:S05]  /*29ab0*/  CALL.REL.NOINC `($__internal_12_$__cuda_sm70_shflsync_bfly_p) ;  /* 0x00001be000007944 */ /* 0x01cfea0003c00000 */
[----:B------:R-:W-:-:S05]  /*29ac0*/  BRA `(.L_x_1256) ;  /* 0xffff60a000007947 */ /* 0x000fca000383ffff */
.L_x_1137:
        /* <DEDUP_REMOVED lines=28> */
[----:B------:R-:W-:Y:S03]  /*29c90*/  MOV R2, 0x29cc0 ;  /* 0x00029cc000027802 */ /* 0x000fe60000000f00 */
[----:B------:R-:W-:Y:S02]  /*29ca0*/  IMAD.MOV.U32 R84, RZ, RZ, R4 ;  /* 0x000000ffff547224 */ /* 0x000fe400078e0004 */
[----:B------:R-:W-:Y:S05]  /*29cb0*/  CALL.REL.NOINC `($__internal_12_$__cuda_sm70_shflsync_bfly_p) ;  /* 0x000019e000007944 */ /* 0x000fea0003c00000 */
[----:B------:R-:W-:-:S05]  /*29cc0*/  BRA `(.L_x_1257) ;  /* 0xffff5f9000007947 */ /* 0x000fca000383ffff */
.L_x_1139:
[----:B------:R-:W-:Y:S01]  /*29cd0*/  IMAD.MOV.U32 R84, RZ, RZ, R229 ;  /* 0x000000ffff547224 */ /* 0x000fe200078e00e5 */
[----:B------:R-:W-:-:S02]  /*29ce0*/  MOV R0, 0x2 ;  /* 0x0000000200007802 */ /* 0x000fc40000000f00 */
[----:B------:R-:W-:Y:S02]  /*29cf0*/  MOV R2, 0x29d10 ;  /* 0x00029d1000027802 */ /* 0x000fe40000000f00 */
[----:B-1----:R-:W-:Y:S05]  /*29d00*/  CALL.REL.NOINC `($__internal_12_$__cuda_sm70_shflsync_bfly_p) ;  /* 0x0000199000007944 */ /* 0x002fea0003c00000 */
[----:B------:R-:W-:Y:S05]  /*29d10*/  BRA `(.L_x_1258) ;  /* 0xffff7da000007947 */ /* 0x000fea000383ffff */
.L_x_1140:
[----:B------:R-:W-:Y:S01]  /*29d20*/  IMAD.MOV.U32 R84, RZ, RZ, R4 ;  /* 0x000000ffff547224 */ /* 0x000fe200078e0004 */
[----:B------:R-:W-:Y:S02]  /*29d30*/  MOV R0, 0x1 ;  /* 0x0000000100007802 */ /* 0x000fe40000000f00 */
[----:B------:R-:W-:Y:S02]  /*29d40*/  MOV R2, 0x29d60 ;  /* 0x00029d6000027802 */ /* 0x000fe40000000f00 */
[----:B-12---:R-:W-:Y:S05]  /*29d50*/  CALL.REL.NOINC `($__internal_12_$__cuda_sm70_shflsync_bfly_p) ;  /* 0x0000194000007944 */ /* 0x006fea0003c00000 */
[----:B------:R-:W-:Y:S01]  /*29d60*/  FADD.FTZ R4, R4, R0 ;  /* 0x0000000004047221 */ /* 0x000fe20000010000 */
[----:B------:R-:W-:Y:S02]  /*29d70*/  MOV R84, R227 ;  /* 0x000000e300547202 */ /* 0x000fe40000000f00 */
[----:B------:R-:W-:Y:S02]  /*29d80*/  MOV R0, 0x2 ;  /* 0x0000000200007802 */ /* 0x000fe40000000f00 */
[----:B------:R-:W-:Y:S02]  /*29d90*/  MOV R2, 0x29db0 ;  /* 0x00029db000027802 */ /* 0x000fe40000000f00 */
[----:B------:R-:W-:Y:S05]  /*29da0*/  CALL.REL.NOINC `($__internal_12_$__cuda_sm70_shflsync_bfly_p) ;  /* 0x000018f000007944 */ /* 0x000fea0003c00000 */
[----:B------:R-:W-:Y:S01]  /*29db0*/  FADD.FTZ R6, R227, R0 ;  /* 0x00000000e3067221 */ /* 0x000fe20000010000 */
[----:B------:R-:W-:Y:S02]  /*29dc0*/  MOV R0, 0x1 ;  /* 0x0000000100007802 */ /* 0x000fe40000000f00 */
[----:B------:R-:W-:-:S02]  /*29dd0*/  MOV R2, 0x29e00 ;  /* 0x00029e0000027802 */ /* 0x000fc40000000f00 */
[----:B------:R-:W-:Y:S02]  /*29de0*/  MOV R84, R6 ;  /* 0x0000000600547202 */ /* 0x000fe40000000f00 */
[----:B------:R-:W-:Y:S05]  /*29df0*/  CALL.REL.NOINC `($__internal_12_$__cuda_sm70_shflsync_bfly_p) ;  /* 0x000018a000007944 */ /* 0x000fea0003c00000 */
[----:B------:R-:W-:Y:S01]  /*29e00*/  FADD.FTZ R6, R6, R0 ;  /* 0x0000000006067221 */ /* 0x000fe20000010000 */
[----:B------:R-:W-:Y:S02]  /*29e10*/  MOV R84, R246 ;  /* 0x000000f600547202 */ /* 0x000fe40000000f00 */
[----:B------:R-:W-:Y:S02]  /*29e20*/  MOV R0, 0x2 ;  /* 0x0000000200007802 */ /* 0x000fe40000000f00 */
[----:B------:R-:W-:Y:S02]  /*29e30*/  MOV R2, 0x29e50 ;  /* 0x00029e5000027802 */ /* 0x000fe40000000f00 */
[----:B------:R-:W-:Y:S05]  /*29e40*/  CALL.REL.NOINC `($__internal_12_$__cuda_sm70_shflsync_bfly_p) ;  /* 0x0000185000007944 */ /* 0x000fea0003c00000 */
[----:B------:R-:W-:Y:S01]  /*29e50*/  FADD.FTZ R5, R246, R0 ;  /* 0x00000000f6057221 */ /* 0x000fe20000010000 */
[----:B------:R-:W-:Y:S02]  /*29e60*/  MOV R0, 0x1 ;  /* 0x0000000100007802 */ /* 0x000fe40000000f00 */
[----:B------:R-:W-:Y:S02]  /*29e70*/  MOV R2, 0x29ea0 ;  /* 0x00029ea000027802 */ /* 0x000fe40000000f00 */
[----:B------:R-:W-:-:S02]  /*29e80*/  MOV R84, R5 ;  /* 0x0000000500547202 */ /* 0x000fc40000000f00 */
[----:B------:R-:W-:Y:S05]  /*29e90*/  CALL.REL.NOINC `($__internal_12_$__cuda_sm70_shflsync_bfly_p) ;  /* 0x0000180000007944 */ /* 0x000fea0003c00000 */
[----:B------:R-:W-:Y:S01]  /*29ea0*/  FADD.FTZ R5, R5, R0 ;  /* 0x0000000005057221 */ /* 0x000fe20000010000 */
[----:B------:R-:W-:-:S02]  /*29eb0*/  MOV R84, R247 ;  /* 0x000000f700547202 */ /* 0x000fc40000000f00 */
[----:B------:R-:W-:Y:S02]  /*29ec0*/  MOV R0, 0x2 ;  /* 0x0000000200007802 */ /* 0x000fe40000000f00 */
[----:B------:R-:W-:Y:S02]  /*29ed0*/  MOV R2, 0x29ef0 ;  /* 0x00029ef000027802 */ /* 0x000fe40000000f00 */
[----:B------:R-:W-:Y:S05]  /*29ee0*/  CALL.REL.NOINC `($__internal_12_$__cuda_sm70_shflsync_bfly_p) ;  /* 0x000017b000007944 */ /* 0x000fea0003c00000 */
[----:B------:R-:W-:Y:S01]  /*29ef0*/  FADD.FTZ R7, R247, R0 ;  /* 0x00000000f7077221 */ /* 0x000fe20000010000 */
[----:B------:R-:W-:Y:S02]  /*29f00*/  MOV R0, 0x1 ;  /* 0x0000000100007802 */ /* 0x000fe40000000f00 */
[----:B------:R-:W-:Y:S02]  /*29f10*/  MOV R2, 0x29f40 ;  /* 0x00029f4000027802 */ /* 0x000fe40000000f00 */
[----:B------:R-:W-:Y:S02]  /*29f20*/  MOV R84, R7 ;  /* 0x0000000700547202 */ /* 0x000fe40000000f00 */
[----:B------:R-:W-:Y:S05]  /*29f30*/  CALL.REL.NOINC `($__internal_12_$__cuda_sm70_shflsync_bfly_p) ;  /* 0x0000176000007944 */ /* 0x000fea0003c00000 */
[----:B------:R-:W-:Y:S01]  /*29f40*/  MOV R8, R0 ;  /* 0x0000000000087202 */ /* 0x000fe20000000f00 */
[----:B------:R-:W-:Y:S05]  /*29f50*/  BRA `(.L_x_1259) ;  /* 0xffff7c5000007947 */ /* 0x000fea000383ffff */
.L_x_1147:
[----:B-1-34-:R-:W-:Y:S01]  /*29f60*/  IMAD.MOV.U32 R217, RZ, RZ, R5 ;  /* 0x000000ffffd97224 */ /* 0x01afe200078e0005 */
[----:B------:R-:W-:Y:S01]  /*29f70*/  MOV R2, RZ ;  /* 0x000000ff00027202 */ /* 0x000fe20000000f00 */
[----:B------:R-:W-:Y:S01]  /*29f80*/  IMAD.MOV.U32 R218, RZ, RZ, 0x181f ;  /* 0x0000181fffda7424 */ /* 0x000fe200078e00ff */
[----:B------:R-:W-:-:S02]  /*29f90*/  MOV R3, 0x29fb0 ;  /* 0x00029fb000037802 */ /* 0x000fc40000000f00 */
[----:B------:R-:W-:Y:S05]  /*29fa0*/  CALL.REL.NOINC `($__internal_13_$__cuda_sm70_shflsync_idx_p) ;  /* 0x0000175000007944 */ /* 0x000fea0003c00000 */
[----:B------:R-:W-:Y:S01]  /*29fb0*/  MOV R7, R218 ;  /* 0x000000da00077202 */ /* 0x000fe20000000f00 */
[----:B------:R-:W-:Y:S05]  /*29fc0*/  BRA `(.L_x_1260) ;  /* 0xffff926000007947 */ /* 0x000fea000383ffff */
.L_x_1148:
[----:B------:R-:W-:Y:S01]  /*29fd0*/  IMAD.MOV.U32 R217, RZ, RZ, R6 ;  /* 0x000000ffffd97224 */ /* 0x000fe200078e0006 */
[----:B------:R-:W-:Y:S01]  /*29fe0*/  MOV R2, RZ ;  /* 0x000000ff00027202 */ /* 0x000fe20000000f00 */
[----:B------:R-:W-:Y:S01]  /*29ff0*/  IMAD.MOV.U32 R218, RZ, RZ, 0x181f ;  /* 0x0000181fffda7424 */ /* 0x000fe200078e00ff */
[----:B------:R-:W-:-:S02]  /*2a000*/  MOV R3, 0x2a020 ;  /* 0x0002a02000037802 */ /* 0x000fc40000000f00 */
[----:B-12---:R-:W-:Y:S05]  /*2a010*/  CALL.REL.NOINC `($__internal_13_$__cuda_sm70_shflsync_idx_p) ;  /* 0x000016e000007944 */ /* 0x006fea0003c00000 */
[----:B------:R-:W-:Y:S01]  /*2a020*/  MOV R2, R218 ;  /* 0x000000da00027202 */ /* 0x000fe20000000f00 */
[----:B------:R-:W-:Y:S05]  /*2a030*/  BRA `(.L_x_1261) ;  /* 0xffff921000007947 */ /* 0x000fea000383ffff */
.L_x_1149:
[----:B------:R-:W-:Y:S01]  /*2a040*/  IMAD.MOV.U32 R217, RZ, RZ, R5 ;  /* 0x000000ffffd97224 */ /* 0x000fe200078e0005 */
[----:B--2---:R-:W-:Y:S01]  /*2a050*/  MOV R2, 0x1 ;  /* 0x0000000100027802 */ /* 0x004fe20000000f00 */
[----:B------:R-:W-:Y:S01]  /*2a060*/  IMAD.MOV.U32 R218, RZ, RZ, 0x181f ;  /* 0x0000181fffda7424 */ /* 0x000fe200078e00ff */
[----:B------:R-:W-:-:S02]  /*2a070*/  MOV R3, 0x2a090 ;  /* 0x0002a09000037802 */ /* 0x000fc40000000f00 */
[----:B-1-3--:R-:W-:Y:S05]  /*2a080*/  CALL.REL.NOINC `($__internal_13_$__cuda_sm70_shflsync_idx_p) ;  /* 0x0000167000007944 */ /* 0x00afea0003c00000 */
        /* <DEDUP_REMOVED lines=8> */
.L_x_1150:
[----:B------:R-:W-:Y:S01]  /*2a110*/  IMAD.MOV.U32 R217, RZ, RZ, R5 ;  /* 0x000000ffffd97224 */ /* 0x000fe200078e0005 */
[----:B-1----:R-:W-:Y:S01]  /*2a120*/  MOV R2, 0x2 ;  /* 0x0000000200027802 */ /* 0x002fe20000000f00 */
[----:B------:R-:W-:Y:S01]  /*2a130*/  IMAD.MOV.U32 R218, RZ, RZ, 0x181f ;  /* 0x0000181fffda7424 */ /* 0x000fe200078e00ff */
[----:B------:R-:W-:Y:S02]  /*2a140*/  MOV R3, 0x2a160 ;  /* 0x0002a16000037802 */ /* 0x000fe40000000f00 */
[----:B---34-:R-:W-:Y:S05]  /*2a150*/  CALL.REL.NOINC `($__internal_13_$__cuda_sm70_shflsync_idx_p) ;  /* 0x000015a000007944 */ /* 0x018fea0003c00000 */
[----:B------:R-:W-:Y:S01]  /*2a160*/  MOV R7, R218 ;  /* 0x000000da00077202 */ /* 0x000fe20000000f00 */
[----:B------:R-:W-:Y:S05]  /*2a170*/  BRA `(.L_x_1263) ;  /* 0xffff91b000007947 */ /* 0x000fea000383ffff */
.L_x_1151:
[----:B------:R-:W-:Y:S01]  /*2a180*/  IMAD.MOV.U32 R217, RZ, RZ, R6 ;  /* 0x000000ffffd97224 */ /* 0x000fe200078e0006 */
[----:B-1----:R-:W-:Y:S01]  /*2a190*/  MOV R2, 0x2 ;  /* 0x0000000200027802 */ /* 0x002fe20000000f00 */
[----:B------:R-:W-:Y:S01]  /*2a1a0*/  IMAD.MOV.U32 R218, RZ, RZ, 0x181f ;  /* 0x0000181fffda7424 */ /* 0x000fe200078e00ff */
[----:B------:R-:W-:Y:S02]  /*2a1b0*/  MOV R3, 0x2a1d0 ;  /* 0x0002a1d000037802 */ /* 0x000fe40000000f00 */
[----:B--234-:R-:W-:Y:S05]  /*2a1c0*/  CALL.REL.NOINC `($__internal_13_$__cuda_sm70_shflsync_idx_p) ;  /* 0x0000153000007944 */ /* 0x01cfea0003c00000 */
[----:B------:R-:W-:Y:S01]  /*2a1d0*/  MOV R2, R218 ;  /* 0x000000da00027202 */ /* 0x000fe20000000f00 */
[----:B------:R-:W-:Y:S05]  /*2a1e0*/  BRA `(.L_x_1264) ;  /* 0xffff916000007947 */ /* 0x000fea000383ffff */
.L_x_1152:
[----:B------:R-:W-:Y:S01]  /*2a1f0*/  IMAD.MOV.U32 R217, RZ, RZ, R5 ;  /* 0x000000ffffd97224 */ /* 0x000fe200078e0005 */
[----:B--2---:R-:W-:Y:S01]  /*2a200*/  MOV R2, 0x3 ;  /* 0x0000000300027802 */ /* 0x004fe20000000f00 */
[----:B------:R-:W-:Y:S01]  /*2a210*/  IMAD.MOV.U32 R218, RZ, RZ, 0x181f ;  /* 0x0000181fffda7424 */ /* 0x000fe200078e00ff */
[----:B------:R-:W-:-:S02]  /*2a220*/  MOV R3, 0x2a240 ;  /* 0x0002a24000037802 */ /* 0x000fc40000000f00 */
[----:B-1-34-:R-:W-:Y:S05]  /*2a230*/  CALL.REL.NOINC `($__internal_13_$__cuda_sm70_shflsync_idx_p) ;  /* 0x000014c000007944 */ /* 0x01afea0003c00000 */
        /* <DEDUP_REMOVED lines=8> */
.L_x_1153:
[----:B------:R-:W-:Y:S01]  /*2a2c0*/  IMAD.MOV.U32 R217, RZ, RZ, R5 ;  /* 0x000000ffffd97224 */ /* 0x000fe200078e0005 */
[----:B--2---:R-:W-:Y:S01]  /*2a2d0*/  MOV R2, 0x4 ;  /* 0x0000000400027802 */ /* 0x004fe20000000f00 */
[----:B------:R-:W-:Y:S01]  /*2a2e0*/  IMAD.MOV.U32 R218, RZ, RZ, 0x181f ;  /* 0x0000181fffda7424 */ /* 0x000fe200078e00ff */
[----:B------:R-:W-:Y:S02]  /*2a2f0*/  MOV R3, 0x2a310 ;  /* 0x0002a31000037802 */ /* 0x000fe40000000f00 */
[----:B-1-34-:R-:W-:Y:S05]  /*2a300*/  CALL.REL.NOINC `($__internal_13_$__cuda_sm70_shflsync_idx_p) ;  /* 0x000013f000007944 */ /* 0x01afea0003c00000 */
[----:B------:R-:W-:Y:S01]  /*2a310*/  MOV R7, R218 ;  /* 0x000000da00077202 */ /* 0x000fe20000000f00 */
[----:B------:R-:W-:Y:S05]  /*2a320*/  BRA `(.L_x_1266) ;  /* 0xffff911000007947 */ /* 0x000fea000383ffff */
.L_x_1154:
[----:B------:R-:W-:Y:S01]  /*2a330*/  IMAD.MOV.U32 R217, RZ, RZ, R6 ;  /* 0x000000ffffd97224 */ /* 0x000fe200078e0006 */
[----:B--2---:R-:W-:Y:S01]  /*2a340*/  MOV R2, 0x4 ;  /* 0x0000000400027802 */ /* 0x004fe20000000f00 */
[----:B------:R-:W-:Y:S01]  /*2a350*/  IMAD.MOV.U32 R218, RZ, RZ, 0x181f ;  /* 0x0000181fffda7424 */ /* 0x000fe200078e00ff */
[----:B------:R-:W-:Y:S02]  /*2a360*/  MOV R3, 0x2a380 ;  /* 0x0002a38000037802 */ /* 0x000fe40000000f00 */
[----:B-1-34-:R-:W-:Y:S05]  /*2a370*/  CALL.REL.NOINC `($__internal_13_$__cuda_sm70_shflsync_idx_p) ;  /* 0x0000138000007944 */ /* 0x01afea0003c00000 */
[----:B------:R-:W-:Y:S01]  /*2a380*/  MOV R2, R218 ;  /* 0x000000da00027202 */ /* 0x000fe20000000f00 */
[----:B------:R-:W-:Y:S05]  /*2a390*/  BRA `(.L_x_1267) ;  /* 0xffff90c000007947 */ /* 0x000fea000383ffff */
.L_x_1155:
[----:B------:R-:W-:Y:S01]  /*2a3a0*/  IMAD.MOV.U32 R217, RZ, RZ, R5 ;  /* 0x000000ffffd97224 */ /* 0x000fe200078e0005 */
[----:B-1----:R-:W-:Y:S01]  /*2a3b0*/  MOV R2, 0x5 ;  /* 0x0000000500027802 */ /* 0x002fe20000000f00 */
[----:B------:R-:W-:Y:S01]  /*2a3c0*/  IMAD.MOV.U32 R218, RZ, RZ, 0x181f ;  /* 0x0000181fffda7424 */ /* 0x000fe200078e00ff */
[----:B------:R-:W-:-:S02]  /*2a3d0*/  MOV R3, 0x2a3f0 ;  /* 0x0002a3f000037802 */ /* 0x000fc40000000f00 */
[----:B--234-:R-:W-:Y:S05]  /*2a3e0*/  CALL.REL.NOINC `($__internal_13_$__cuda_sm70_shflsync_idx_p) ;  /* 0x0000131000007944 */ /* 0x01cfea0003c00000 */
        /* <DEDUP_REMOVED lines=8> */
.L_x_1156:
[----:B------:R-:W-:Y:S01]  /*2a470*/  IMAD.MOV.U32 R217, RZ, RZ, R5 ;  /* 0x000000ffffd97224 */ /* 0x000fe200078e0005 */
[----:B--2---:R-:W-:Y:S01]  /*2a480*/  MOV R2, 0x6 ;  /* 0x0000000600027802 */ /* 0x004fe20000000f00 */
[----:B------:R-:W-:Y:S01]  /*2a490*/  IMAD.MOV.U32 R218, RZ, RZ, 0x181f ;  /* 0x0000181fffda7424 */ /* 0x000fe200078e00ff */
[----:B------:R-:W-:Y:S02]  /*2a4a0*/  MOV R3, 0x2a4c0 ;  /* 0x0002a4c000037802 */ /* 0x000fe40000000f00 */
[----:B-1--4-:R-:W-:Y:S05]  /*2a4b0*/  CALL.REL.NOINC `($__internal_13_$__cuda_sm70_shflsync_idx_p) ;  /* 0x0000124000007944 */ /* 0x012fea0003c00000 */
[----:B------:R-:W-:Y:S01]  /*2a4c0*/  MOV R7, R218 ;  /* 0x000000da00077202 */ /* 0x000fe20000000f00 */
[----:B------:R-:W-:Y:S05]  /*2a4d0*/  BRA `(.L_x_1269) ;  /* 0xffff907000007947 */ /* 0x000fea000383ffff */
.L_x_1157:
[----:B------:R-:W-:Y:S01]  /*2a4e0*/  IMAD.MOV.U32 R217, RZ, RZ, R6 ;  /* 0x000000ffffd97224 */ /* 0x000fe200078e0006 */
[----:B--2---:R-:W-:Y:S01]  /*2a4f0*/  MOV R2, 0x6 ;  /* 0x0000000600027802 */ /* 0x004fe20000000f00 */
[----:B------:R-:W-:Y:S01]  /*2a500*/  IMAD.MOV.U32 R218, RZ, RZ, 0x181f ;  /* 0x0000181fffda7424 */ /* 0x000fe200078e00ff */
[----:B------:R-:W-:Y:S02]  /*2a510*/  MOV R3, 0x2a530 ;  /* 0x0002a53000037802 */ /* 0x000fe40000000f00 */
[----:B-1-34-:R-:W-:Y:S05]  /*2a520*/  CALL.REL.NOINC `($__internal_13_$__cuda_sm70_shflsync_idx_p) ;  /* 0x000011d000007944 */ /* 0x01afea0003c00000 */
[----:B------:R-:W-:Y:S01]  /*2a530*/  MOV R2, R218 ;  /* 0x000000da00027202 */ /* 0x000fe20000000f00 */
[----:B------:R-:W-:Y:S05]  /*2a540*/  BRA `(.L_x_1270) ;  /* 0xffff902000007947 */ /* 0x000fea000383ffff */
.L_x_1158:
[----:B------:R-:W-:Y:S01]  /*2a550*/  IMAD.MOV.U32 R217, RZ, RZ, R5 ;  /* 0x000000ffffd97224 */ /* 0x000fe200078e0005 */
[----:B-1----:R-:W-:Y:S01]  /*2a560*/  MOV R2, 0x7 ;  /* 0x0000000700027802 */ /* 0x002fe20000000f00 */
[----:B------:R-:W-:Y:S01]  /*2a570*/  IMAD.MOV.U32 R218, RZ, RZ, 0x181f ;  /* 0x0000181fffda7424 */ /* 0x000fe200078e00ff */
[----:B------:R-:W-:-:S02]  /*2a580*/  MOV R3, 0x2a5a0 ;  /* 0x0002a5a000037802 */ /* 0x000fc40000000f00 */
[----:B--2-4-:R-:W-:Y:S05]  /*2a590*/  CALL.REL.NOINC `($__internal_13_$__cuda_sm70_shflsync_idx_p) ;  /* 0x0000116000007944 */ /* 0x014fea0003c00000 */
        /* <DEDUP_REMOVED lines=8> */
.L_x_1160:
[----:B------:R-:W-:Y:S01]  /*2a620*/  IMAD.MOV.U32 R217, RZ, RZ, R5 ;  /* 0x000000ffffd97224 */ /* 0x000fe200078e0005 */
[----:B------:R-:W-:Y:S01]  /*2a630*/  MOV R2, RZ ;  /* 0x000000ff00027202 */ /* 0x000fe20000000f00 */
[----:B------:R-:W-:Y:S01]  /*2a640*/  IMAD.MOV.U32 R218, RZ, RZ, 0x1c1f ;  /* 0x00001c1fffda7424 */ /* 0x000fe200078e00ff */
[----:B------:R-:W-:Y:S02]  /*2a650*/  MOV R3, 0x2a670 ;  /* 0x0002a67000037802 */ /* 0x000fe40000000f00 */
[----:B------:R-:W-:Y:S05]  /*2a660*/  CALL.REL.NOINC `($__internal_13_$__cuda_sm70_shflsync_idx_p) ;  /* 0x0000109000007944 */ /* 0x000fea0003c00000 */
[----:B------:R-:W-:Y:S01]  /*2a670*/  MOV R4, R218 ;  /* 0x000000da00047202 */ /* 0x000fe20000000f00 */
[----:B------:R-:W-:Y:S05]  /*2a680*/  BRA `(.L_x_1272) ;  /* 0xffff91e000007947 */ /* 0x000fea000383ffff */
.L_x_1161:
[----:B------:R-:W-:Y:S01]  /*2a690*/  IMAD.MOV.U32 R217, RZ, RZ, R12 ;  /* 0x000000ffffd97224 */ /* 0x000fe200078e000c */
[----:B------:R-:W-:Y:S01]  /*2a6a0*/  MOV R2, RZ ;  /* 0x000000ff00027202 */ /* 0x000fe20000000f00 */
[----:B------:R-:W-:Y:S01]  /*2a6b0*/  IMAD.MOV.U32 R218, RZ, RZ, 0x1c1f ;  /* 0x00001c1fffda7424 */ /* 0x000fe200078e00ff */
[----:B------:R-:W-:Y:S02]  /*2a6c0*/  MOV R3, 0x2a6e0 ;  /* 0x0002a6e000037802 */ /* 0x000fe40000000f00 */
[----:B-12---:R-:W-:Y:S05]  /*2a6d0*/  CALL.REL.NOINC `($__internal_13_$__cuda_sm70_shflsync_idx_p) ;  /* 0x0000102000007944 */ /* 0x006fea0003c00000 */
[----:B------:R-:W-:Y:S01]  /*2a6e0*/  MOV R0, R218 ;  /* 0x000000da00007202 */ /* 0x000fe20000000f00 */
[----:B------:R-:W-:Y:S05]  /*2a6f0*/  BRA `(.L_x_1273) ;  /* 0xffff919000007947 */ /* 0x000fea000383ffff */
.L_x_1164:
[----:B------:R-:W-:Y:S01]  /*2a700*/  IMAD.MOV.U32 R217, RZ, RZ, R5 ;  /* 0x000000ffffd97224 */ /* 0x000fe200078e0005 */
[----:B---3--:R-:W-:Y:S01]  /*2a710*/  MOV R2, 0x1 ;  /* 0x0000000100027802 */ /* 0x008fe20000000f00 */
        /* <DEDUP_REMOVED lines=11> */
.L_x_1167:
[----:B------:R-:W-:Y:S01]  /*2a7d0*/  IMAD.MOV.U32 R217, RZ, RZ, R5 ;  /* 0x000000ffffd97224 */ /* 0x000fe200078e0005 */
[----:B--23--:R-:W-:Y:S01]  /*2a7e0*/  MOV R2, 0x2 ;  /* 0x0000000200027802 */ /* 0x00cfe20000000f00 */
[----:B------:R-:W-:Y:S01]  /*2a7f0*/  IMAD.MOV.U32 R218, RZ, RZ, 0x1c1f ;  /* 0x00001c1fffda7424 */ /* 0x000fe200078e00ff */
[----:B------:R-:W-:Y:S02]  /*2a800*/  MOV R3, 0x2a820 ;  /* 0x0002a82000037802 */ /* 0x000fe40000000f00 */
[----:B-1--4-:R-:W-:Y:S05]  /*2a810*/  CALL.REL.NOINC `($__internal_13_$__cuda_sm70_shflsync_idx_p) ;  /* 0x00000ee000007944 */ /* 0x012fea0003c00000 */
[----:B------:R-:W-:Y:S01]  /*2a820*/  MOV R4, R218 ;  /* 0x000000da00047202 */ /* 0x000fe20000000f00 */
[----:B------:R-:W-:Y:S05]  /*2a830*/  BRA `(.L_x_1275) ;  /* 0xffff970000007947 */ /* 0x000fea000383ffff */
.L_x_1168:
[----:B------:R-:W-:Y:S01]  /*2a840*/  IMAD.MOV.U32 R217, RZ, RZ, R12 ;  /* 0x000000ffffd97224 */ /* 0x000fe200078e000c */
[----:B--23--:R-:W-:Y:S01]  /*2a850*/  MOV R2, 0x2 ;  /* 0x0000000200027802 */ /* 0x00cfe20000000f00 */
[----:B------:R-:W-:Y:S01]  /*2a860*/  IMAD.MOV.U32 R218, RZ, RZ, 0x1c1f ;  /* 0x00001c1fffda7424 */ /* 0x000fe200078e00ff */
[----:B------:R-:W-:Y:S02]  /*2a870*/  MOV R3, 0x2a890 ;  /* 0x0002a89000037802 */ /* 0x000fe40000000f00 */
[----:B-1--4-:R-:W-:Y:S05]  /*2a880*/  CALL.REL.NOINC `($__internal_13_$__cuda_sm70_shflsync_idx_p) ;  /* 0x00000e7000007944 */ /* 0x012fea0003c00000 */
[----:B------:R-:W-:Y:S01]  /*2a890*/  MOV R0, R218 ;  /* 0x000000da00007202 */ /* 0x000fe20000000f00 */
[----:B------:R-:W-:Y:S05]  /*2a8a0*/  BRA `(.L_x_1276) ;  /* 0xffff96b000007947 */ /* 0x000fea000383ffff */
.L_x_1171:
[----:B------:R-:W-:Y:S01]  /*2a8b0*/  IMAD.MOV.U32 R217, RZ, RZ, R5 ;  /* 0x000000ffffd97224 */ /* 0x000fe200078e0005 */
[----:B--23--:R-:W-:Y:S01]  /*2a8c0*/  MOV R2, 0x3 ;  /* 0x0000000300027802 */ /* 0x00cfe20000000f00 */
[----:B------:R-:W-:Y:S01]  /*2a8d0*/  IMAD.MOV.U32 R218, RZ, RZ, 0x1c1f ;  /* 0x00001c1fffda7424 */ /* 0x000fe200078e00ff */
[----:B------:R-:W-:-:S02]  /*2a8e0*/  MOV R3, 0x2a900 ;  /* 0x0002a90000037802 */ /* 0x000fc40000000f00 */
[----:B-1--4-:R-:W-:Y:S05]  /*2a8f0*/  CALL.REL.NOINC `($__internal_13_$__cuda_sm70_shflsync_idx_p) ;  /* 0x00000e0000007944 */ /* 0x012fea0003c00000 */
        /* <DEDUP_REMOVED lines=8> */
.L_x_1175:
[----:B------:R-:W-:Y:S01]  /*2a980*/  IMAD.MOV.U32 R217, RZ, RZ, R5 ;  /* 0x000000ffffd97224 */ /* 0x000fe200078e0005 */
[----:B------:R-:W-:Y:S01]  /*2a990*/  MOV R2, RZ ;  /* 0x000000ff00027202 */ /* 0x000fe20000000f00 */
[----:B------:R-:W-:Y:S01]  /*2a9a0*/  IMAD.MOV.U32 R218, RZ, RZ, 0x181f ;  /* 0x0000181fffda7424 */ /* 0x000fe200078e00ff */
[----:B------:R-:W-:Y:S02]  /*2a9b0*/  MOV R3, 0x2a9d0 ;  /* 0x0002a9d000037802 */ /* 0x000fe40000000f00 */
[----:B------:R-:W-:Y:S05]  /*2a9c0*/  CALL.REL.NOINC `($__internal_13_$__cuda_sm70_shflsync_idx_p) ;  /* 0x00000d3000007944 */ /* 0x000fea0003c00000 */
[----:B------:R-:W-:Y:S01]  /*2a9d0*/  MOV R7, R218 ;  /* 0x000000da00077202 */ /* 0x000fe20000000f00 */
[----:B------:R-:W-:Y:S05]  /*2a9e0*/  BRA `(.L_x_1278) ;  /* 0xffffa3f000007947 */ /* 0x000fea000383ffff */
.L_x_1176:
[----:B------:R-:W-:Y:S01]  /*2a9f0*/  IMAD.MOV.U32 R217, RZ, RZ, R6 ;  /* 0x000000ffffd97224 */ /* 0x000fe200078e0006 */
[----:B------:R-:W-:Y:S01]  /*2aa00*/  MOV R2, RZ ;  /* 0x000000ff00027202 */ /* 0x000fe20000000f00 */
[----:B------:R-:W-:Y:S01]  /*2aa10*/  IMAD.MOV.U32 R218, RZ, RZ, 0x181f ;  /* 0x0000181fffda7424 */ /* 0x000fe200078e00ff */
[----:B------:R-:W-:Y:S02]  /*2aa20*/  MOV R3, 0x2aa40 ;  /* 0x0002aa4000037802 */ /* 0x000fe40000000f00 */
[----:B-12---:R-:W-:Y:S05]  /*2aa30*/  CALL.REL.NOINC `($__internal_13_$__cuda_sm70_shflsync_idx_p) ;  /* 0x00000cc000007944 */ /* 0x006fea0003c00000 */
[----:B------:R-:W-:Y:S01]  /*2aa40*/  MOV R2, R218 ;  /* 0x000000da00027202 */ /* 0x000fe20000000f00 */
[----:B------:R-:W-:Y:S05]  /*2aa50*/  BRA `(.L_x_1279) ;  /* 0xffffa3a000007947 */ /* 0x000fea000383ffff */
.L_x_1177:
        /* <DEDUP_REMOVED lines=13> */
.L_x_1178:
[----:B------:R-:W-:Y:S01]  /*2ab30*/  IMAD.MOV.U32 R217, RZ, RZ, R5 ;  /* 0x000000ffffd97224 */ /* 0x000fe200078e0005 */
[----:B-1----:R-:W-:Y:S01]  /*2ab40*/  MOV R2, 0x2 ;  /* 0x0000000200027802 */ /* 0x002fe20000000f00 */
[----:B------:R-:W-:Y:S01]  /*2ab50*/  IMAD.MOV.U32 R218, RZ, RZ, 0x181f ;  /* 0x0000181fffda7424 */ /* 0x000fe200078e00ff */
[----:B------:R-:W-:Y:S02]  /*2ab60*/  MOV R3, 0x2ab80 ;  /* 0x0002ab8000037802 */ /* 0x000fe40000000f00 */
[----:B---34-:R-:W-:Y:S05]  /*2ab70*/  CALL.REL.NOINC `($__internal_13_$__cuda_sm70_shflsync_idx_p) ;  /* 0x00000b8000007944 */ /* 0x018fea0003c00000 */
[----:B------:R-:W-:Y:S01]  /*2ab80*/  MOV R7, R218 ;  /* 0x000000da00077202 */ /* 0x000fe20000000f00 */
[----:B------:R-:W-:Y:S05]  /*2ab90*/  BRA `(.L_x_1281) ;  /* 0xffffa35000007947 */ /* 0x000fea000383ffff */
.L_x_1179:
[----:B------:R-:W-:Y:S01]  /*2aba0*/  IMAD.MOV.U32 R217, RZ, RZ, R6 ;  /* 0x000000ffffd97224 */ /* 0x000fe200078e0006 */
[----:B-1----:R-:W-:Y:S01]  /*2abb0*/  MOV R2, 0x2 ;  /* 0x0000000200027802 */ /* 0x002fe20000000f00 */
[----:B------:R-:W-:Y:S01]  /*2abc0*/  IMAD.MOV.U32 R218, RZ, RZ, 0x181f ;  /* 0x0000181fffda7424 */ /* 0x000fe200078e00ff */
[----:B------:R-:W-:Y:S02]  /*2abd0*/  MOV R3, 0x2abf0 ;  /* 0x0002abf000037802 */ /* 0x000fe40000000f00 */
[----:B--234-:R-:W-:Y:S05]  /*2abe0*/  CALL.REL.NOINC `($__internal_13_$__cuda_sm70_shflsync_idx_p) ;  /* 0x00000b1000007944 */ /* 0x01cfea0003c00000 */
[----:B------:R-:W-:Y:S01]  /*2abf0*/  MOV R2, R218 ;  /* 0x000000da00027202 */ /* 0x000fe20000000f00 */
[----:B------:R-:W-:Y:S05]  /*2ac00*/  BRA `(.L_x_1282) ;  /* 0xffffa30000007947 */ /* 0x000fea000383ffff */
.L_x_1180:
        /* <DEDUP_REMOVED lines=13> */
.L_x_1181:
[----:B------:R-:W-:Y:S01]  /*2ace0*/  IMAD.MOV.U32 R217, RZ, RZ, R5 ;  /* 0x000000ffffd97224 */ /* 0x000fe200078e0005 */
[----:B--2---:R-:W-:Y:S01]  /*2acf0*/  MOV R2, 0x4 ;  /* 0x0000000400027802 */ /* 0x004fe20000000f00 */
[----:B------:R-:W-:Y:S01]  /*2ad00*/  IMAD.MOV.U32 R218, RZ, RZ, 0x181f ;  /* 0x0000181fffda7424 */ /* 0x000fe200078e00ff */
[----:B------:R-:W-:Y:S02]  /*2ad10*/  MOV R3, 0x2ad30 ;  /* 0x0002ad3000037802 */ /* 0x000fe40000000f00 */
[----:B-1-34-:R-:W-:Y:S05]  /*2ad20*/  CALL.REL.NOINC `($__internal_13_$__cuda_sm70_shflsync_idx_p) ;  /* 0x000009d000007944 */ /* 0x01afea0003c00000 */
[----:B------:R-:W-:Y:S01]  /*2ad30*/  MOV R7, R218 ;  /* 0x000000da00077202 */ /* 0x000fe20000000f00 */
[----:B------:R-:W-:Y:S05]  /*2ad40*/  BRA `(.L_x_1284) ;  /* 0xffffa2b000007947 */ /* 0x000fea000383ffff */
.L_x_1182:
[----:B------:R-:W-:Y:S01]  /*2ad50*/  IMAD.MOV.U32 R217, RZ, RZ, R6 ;  /* 0x000000ffffd97224 */ /* 0x000fe200078e0006 */
[----:B--2---:R-:W-:Y:S01]  /*2ad60*/  MOV R2, 0x4 ;  /* 0x0000000400027802 */ /* 0x004fe20000000f00 */
[----:B------:R-:W-:Y:S01]  /*2ad70*/  IMAD.MOV.U32 R218, RZ, RZ, 0x181f ;  /* 0x0000181fffda7424 */ /* 0x000fe200078e00ff */
[----:B------:R-:W-:Y:S02]  /*2ad80*/  MOV R3, 0x2ada0 ;  /* 0x0002ada000037802 */ /* 0x000fe40000000f00 */
[----:B-1-34-:R-:W-:Y:S05]  /*2ad90*/  CALL.REL.NOINC `($__internal_13_$__cuda_sm70_shflsync_idx_p) ;  /* 0x0000096000007944 */ /* 0x01afea0003c00000 */
[----:B------:R-:W-:Y:S01]  /*2ada0*/  MOV R2, R218 ;  /* 0x000000da00027202 */ /* 0x000fe20000000f00 */
[----:B------:R-:W-:Y:S05]  /*2adb0*/  BRA `(.L_x_1285) ;  /* 0xffffa26000007947 */ /* 0x000fea000383ffff */
.L_x_1183:
        /* <DEDUP_REMOVED lines=13> */
.L_x_1184:
[----:B------:R-:W-:Y:S01]  /*2ae90*/  IMAD.MOV.U32 R217, RZ, RZ, R5 ;  /* 0x000000ffffd97224 */ /* 0x000fe200078e0005 */
[----:B--2---:R-:W-:Y:S01]  /*2aea0*/  MOV R2, 0x6 ;  /* 0x0000000600027802 */ /* 0x004fe20000000f00 */
[----:B------:R-:W-:Y:S01]  /*2aeb0*/  IMAD.MOV.U32 R218, RZ, RZ, 0x181f ;  /* 0x0000181fffda7424 */ /* 0x000fe200078e00ff */
[----:B------:R-:W-:Y:S02]  /*2aec0*/  MOV R3, 0x2aee0 ;  /* 0x0002aee000037802 */ /* 0x000fe40000000f00 */
[----:B-1--4-:R-:W-:Y:S05]  /*2aed0*/  CALL.REL.NOINC `($__internal_13_$__cuda_sm70_shflsync_idx_p) ;  /* 0x0000082000007944 */ /* 0x012fea0003c00000 */
[----:B------:R-:W-:Y:S01]  /*2aee0*/  MOV R7, R218 ;  /* 0x000000da00077202 */ /* 0x000fe20000000f00 */
[----:B------:R-:W-:Y:S05]  /*2aef0*/  BRA `(.L_x_1287) ;  /* 0xffffa21000007947 */ /* 0x000fea000383ffff */
.L_x_1185:
[----:B------:R-:W-:Y:S01]  /*2af00*/  IMAD.MOV.U32 R217, RZ, RZ, R6 ;  /* 0x000000ffffd97224 */ /* 0x000fe200078e0006 */
[----:B--2---:R-:W-:Y:S01]  /*2af10*/  MOV R2, 0x6 ;  /* 0x0000000600027802 */ /* 0x004fe20000000f00 */
[----:B------:R-:W-:Y:S01]  /*2af20*/  IMAD.MOV.U32 R218, RZ, RZ, 0x181f ;  /* 0x0000181fffda7424 */ /* 0x000fe200078e00ff */
[----:B------:R-:W-:Y:S02]  /*2af30*/  MOV R3, 0x2af50 ;  /* 0x0002af5000037802 */ /* 0x000fe40000000f00 */
[----:B-1-34-:R-:W-:Y:S05]  /*2af40*/  CALL.REL.NOINC `($__internal_13_$__cuda_sm70_shflsync_idx_p) ;  /* 0x000007b000007944 */ /* 0x01afea0003c00000 */
[----:B------:R-:W-:Y:S01]  /*2af50*/  MOV R2, R218 ;  /* 0x000000da00027202 */ /* 0x000fe20000000f00 */
[----:B------:R-:W-:Y:S05]  /*2af60*/  BRA `(.L_x_1288) ;  /* 0xffffa1c000007947 */ /* 0x000fea000383ffff */
.L_x_1186:
        /* <DEDUP_REMOVED lines=13> */
.L_x_1188:
[----:B------:R-:W-:Y:S01]  /*2b040*/  IMAD.MOV.U32 R217, RZ, RZ, R68 ;  /* 0x000000ffffd97224 */ /* 0x000fe200078e0044 */
[----:B------:R-:W-:Y:S01]  /*2b050*/  MOV R2, RZ ;  /* 0x000000ff00027202 */ /* 0x000fe20000000f00 */
[----:B------:R-:W-:Y:S01]  /*2b060*/  IMAD.MOV.U32 R218, RZ, RZ, 0x1f ;  /* 0x0000001fffda7424 */ /* 0x000fe200078e00ff */
[----:B------:R-:W-:Y:S02]  /*2b070*/  MOV R3, 0x2b090 ;  /* 0x0002b09000037802 */ /* 0x000fe40000000f00 */
[----:B------:R-:W-:Y:S05]  /*2b080*/  CALL.REL.NOINC `($__internal_13_$__cuda_sm70_shflsync_idx_p) ;  /* 0x0000067000007944 */ /* 0x000fea0003c00000 */
[----:B------:R-:W-:Y:S01]  /*2b090*/  MOV R9, R218 ;  /* 0x000000da00097202 */ /* 0x000fe20000000f00 */
[----:B------:R-:W-:Y:S05]  /*2b0a0*/  BRA `(.L_x_1290) ;  /* 0xffffa25000007947 */ /* 0x000fea000383ffff */
.L_x_1189:
[----:B------:R-:W-:Y:S01]  /*2b0b0*/  IMAD.MOV.U32 R217, RZ, RZ, R68 ;  /* 0x000000ffffd97224 */ /* 0x000fe200078e0044 */
[----:B------:R-:W-:Y:S01]  /*2b0c0*/  MOV R2, 0x1 ;  /* 0x0000000100027802 */ /* 0x000fe20000000f00 */
[----:B------:R-:W-:Y:S01]  /*2b0d0*/  IMAD.MOV.U32 R218, RZ, RZ, 0x1f ;  /* 0x0000001fffda7424 */ /* 0x000fe200078e00ff */
[----:B------:R-:W-:Y:S02]  /*2b0e0*/  MOV R3, 0x2b100 ;  /* 0x0002b10000037802 */ /* 0x000fe40000000f00 */
[----:B-12---:R-:W-:Y:S05]  /*2b0f0*/  CALL.REL.NOINC `($__internal_13_$__cuda_sm70_shflsync_idx_p) ;  /* 0x0000060000007944 */ /* 0x006fea0003c00000 */
[----:B------:R-:W-:Y:S01]  /*2b100*/  MOV R8, R218 ;  /* 0x000000da00087202 */ /* 0x000fe20000000f00 */
[----:B------:R-:W-:Y:S05]  /*2b110*/  BRA `(.L_x_1291) ;  /* 0xffffa20000007947 */ /* 0x000fea000383ffff */
.L_x_1190:
[----:B------:R-:W-:Y:S02]  /*2b120*/  MOV R2, 0x1 ;  /* 0x0000000100027802 */ /* 0x000fe40000000f00 */
[----:B------:R-:W-:-:S02]  /*2b130*/  MOV R3, 0x2b150 ;  /* 0x0002b15000037802 */ /* 0x000fc40000000f00 */
[----:B-1234-:R-:W-:Y:S05]  /*2b140*/  CALL.REL.NOINC `($__internal_14_$__cuda_sm70_shflsync_up_p) ;  /* 0x0000061000007944 */ /* 0x01efea0003c00000 */
[----:B------:R-:W-:Y:S05]  /*2b150*/  BRA `(.L_x_1292) ;  /* 0xffffa2f000007947 */ /* 0x000fea000383ffff */
.L_x_1191:
[----:B------:R-:W-:Y:S02]  /*2b160*/  MOV R2, 0x2 ;  /* 0x0000000200027802 */ /* 0x000fe40000000f00 */
[----:B------:R-:W-:-:S02]  /*2b170*/  MOV R3, 0x2b190 ;  /* 0x0002b19000037802 */ /* 0x000fc40000000f00 */
[----:B--2-4-:R-:W-:Y:S05]  /*2b180*/  CALL.REL.NOINC `($__internal_14_$__cuda_sm70_shflsync_up_p) ;  /* 0x000005d000007944 */ /* 0x014fea0003c00000 */
        /* <DEDUP_REMOVED lines=24> */
.L_x_1195:
[----:B------:R-:W-:Y:S02]  /*2b310*/  MOV R2, 0x1 ;  /* 0x0000000100027802 */ /* 0x000fe40000000f00 */
[----:B------:R-:W-:Y:S02]  /*2b320*/  MOV R3, 0x2b340 ;  /* 0x0002b34000037802 */ /* 0x000fe40000000f00 */
[----:B------:R-:W-:Y:S05]  /*2b330*/  CALL.REL.NOINC `($__internal_14_$__cuda_sm70_shflsync_up_p) ;  /* 0x0000042000007944 */ /* 0x000fea0003c00000 */
[----:B------:R-:W-:Y:S01]  /*2b340*/  MOV R2, R4 ;  /* 0x0000000400027202 */ /* 0x000fe20000000f00 */
[----:B------:R-:W-:Y:S05]  /*2b350*/  BRA `(.L_x_1294) ;  /* 0xffffa35000007947 */ /* 0x000fea000383ffff */
.L_x_1196:
        /* <DEDUP_REMOVED lines=27> */
.L_x_1198:
[----:B------:R-:W-:Y:S02]  /*2b510*/  SEL R0, RZ, 0x1, P0 ;  /* 0x00000001ff007807 */ /* 0x000fe40000000000 */
[----:B------:R-:W-:Y:S02]  /*2b520*/  MOV R2, 0x2b540 ;  /* 0x0002b54000027802 */ /* 0x000fe40000000f00 */
[----:B-1----:R-:W-:Y:S05]  /*2b530*/  CALL.REL.NOINC `($__internal_15_$__cuda_sm70_votesync_ballot) ;  /* 0x0000029000007944 */ /* 0x002fea0003c00000 */
[----:B------:R-:W-:Y:S01]  /*2b540*/  MOV R5, R0 ;  /* 0x0000000000057202 */ /* 0x000fe20000000f00 */
[----:B------:R-:W-:Y:S05]  /*2b550*/  BRA `(.L_x_1296) ;  /* 0xffffa2e000007947 */ /* 0x000fea000383ffff */
.L_x_1199:
[----:B------:R-:W-:Y:S01]  /*2b560*/  IMAD.MOV.U32 R217, RZ, RZ, R6 ;  /* 0x000000ffffd97224 */ /* 0x000fe200078e0006 */
[----:B--2---:R-:W-:Y:S01]  /*2b570*/  MOV R2, R0 ;  /* 0x0000000000027202 */ /* 0x004fe20000000f00 */
[----:B------:R-:W-:Y:S01]  /*2b580*/  IMAD.MOV.U32 R218, RZ, RZ, 0x1f ;  /* 0x0000001fffda7424 */ /* 0x000fe200078e00ff */
[----:B------:R-:W-:Y:S02]  /*2b590*/  MOV R3, 0x2b5b0 ;  /* 0x0002b5b000037802 */ /* 0x000fe40000000f00 */
[----:B-1----:R-:W-:Y:S05]  /*2b5a0*/  CALL.REL.NOINC `($__internal_13_$__cuda_sm70_shflsync_idx_p) ;  /* 0x0000015000007944 */ /* 0x002fea0003c00000 */
[----:B------:R-:W-:Y:S01]  /*2b5b0*/  IMAD.MOV.U32 R6, RZ, RZ, R218 ;  /* 0x000000ffff067224 */ /* 0x000fe200078e00da */
[----:B------:R-:W-:Y:S01]  /*2b5c0*/  MOV R2, R0 ;  /* 0x0000000000027202 */ /* 0x000fe20000000f00 */
[----:B------:R-:W-:Y:S01]  /*2b5d0*/  IMAD.MOV.U32 R217, RZ, RZ, R7 ;  /* 0x000000ffffd97224 */ /* 0x000fe200078e0007 */
[----:B------:R-:W-:-:S02]  /*2b5e0*/  MOV R218, 0x1f ;  /* 0x0000001f00da7802 */ /* 0x000fc40000000f00 */
[----:B------:R-:W-:Y:S02]  /*2b5f0*/  MOV R3, 0x2b610 ;  /* 0x0002b61000037802 */ /* 0x000fe40000000f00 */
[----:B------:R-:W-:Y:S05]  /*2b600*/  CALL.REL.NOINC `($__internal_13_$__cuda_sm70_shflsync_idx_p) ;  /* 0x000000f000007944 */ /* 0x000fea0003c00000 */
[----:B------:R-:W-:Y:S01]  /*2b610*/  MOV R7, R218 ;  /* 0x000000da00077202 */ /* 0x000fe20000000f00 */
[----:B------:R-:W-:Y:S05]  /*2b620*/  BRA `(.L_x_1297) ;  /* 0xffffa28000007947 */ /* 0x000fea000383ffff */
.L_x_1202:
[----:B------:R-:W-:Y:S01]  /*2b630*/  IMAD.MOV.U32 R217, RZ, RZ, R4 ;  /* 0x000000ffffd97224 */ /* 0x000fe200078e0004 */
[----:B--2---:R-:W-:Y:S01]  /*2b640*/  MOV R2, R0 ;  /* 0x0000000000027202 */ /* 0x004fe20000000f00 */
[----:B------:R-:W-:Y:S01]  /*2b650*/  IMAD.MOV.U32 R218, RZ, RZ, 0x1f ;  /* 0x0000001fffda7424 */ /* 0x000fe200078e00ff */
[----:B------:R-:W-:Y:S02]  /*2b660*/  MOV R3, 0x2b680 ;  /* 0x0002b68000037802 */ /* 0x000fe40000000f00 */
[----:B-1--4-:R-:W-:Y:S05]  /*2b670*/  CALL.REL.NOINC `($__internal_13_$__cuda_sm70_shflsync_idx_p) ;  /* 0x0000008000007944 */ /* 0x012fea0003c00000 */
[----:B------:R-:W-:Y:S01]  /*2b680*/  MOV R10, R218 ;  /* 0x000000da000a7202 */ /* 0x000fe20000000f00 */
[----:B------:R-:W-:Y:S05]  /*2b690*/  BRA `(.L_x_1201) ;  /* 0xffffa27000007947 */ /* 0x000fea000383ffff */
        .weak           $__internal_12_$__cuda_sm70_shflsync_bfly_p
        .type           $__internal_12_$__cuda_sm70_shflsync_bfly_p,@function
        .size           $__internal_12_$__cuda_sm70_shflsync_bfly_p,($__internal_13_$__cuda_sm70_shflsync_idx_p - $__internal_12_$__cuda_sm70_shflsync_bfly_p)
$__internal_12_$__cuda_sm70_shflsync_bfly_p:
[----:B------:R-:W-:Y:S02]  /*2b6a0*/  MOV R165, 0xffffffff ;  /* 0xffffffff00a57802 */ /* 0x000fe40000000f00 */
[----:B------:R-:W-:Y:S02]  /*2b6b0*/  MOV R3, 0x1f ;  /* 0x0000001f00037802 */ /* 0x000fe40000000f00 */
[----:B------:R-:W-:Y:S04]  /*2b6c0*/  WARPSYNC R165 ;  /* 0x000000a500007348 */ /* 0x000fe80003800000 */
[----:B------:R1:W2:Y:S02]  /*2b6d0*/  SHFL.BFLY PT, R0, R84, R0, R3 ;  /* 0x0c00000054007389 */ /* 0x0002a400000e0003 */
[----:B-1----:R-:W-:-:S04]  /*2b6e0*/  MOV R3, 0x0 ;  /* 0x0000000000037802 */ /* 0x002fc80000000f00 */
[----:B--2---:R-:W-:Y:S05]  /*2b6f0*/  RET.REL.NODEC R2 `(_ZN7cutlass13device_kernelIN5flash19enable_sm80_to_sm89INS1_16FlashAttnFwdSm80INS1_25CollectiveMainloopFwdSm80ILi4ELi1ELb0EN4cute5tupleIJNS5_1CILi128EEENS7_ILi80EEENS7_ILi64EEEEEELi64ENS_10bfloat16_tEfNS_4arch4Sm80ELb0ELb1ELb0ELb1ELb1ELb1ELb1ELb1EEENS1_21CollectiveEpilogueFwdINS6_IJS8_SA_S9_EEENS6_IJNS7_ILi1EEESI_SI_EEESC_SE_Li128ELb1ELb1ELb1ELb0EEENS1_36VarlenDynamicPersistentTileSchedulerILi128ELi80ELi128ELi128ELb1ELb1ELb0ELb1ELb0ELb1EEEEEEEEEvNT_6ParamsE) ;  /* 0xfffd490002007950 */ /* 0x004fea0003c3ffff */
        .weak           $__internal_13_$__cuda_sm70_shflsync_idx_p
        .type           $__internal_13_$__cuda_sm70_shflsync_idx_p,@function
        .size           $__internal_13_$__cuda_sm70_shflsync_idx_p,($__internal_14_$__cuda_sm70_shflsync_up_p - $__internal_13_$__cuda_sm70_shflsync_idx_p)
$__internal_13_$__cuda_sm70_shflsync_idx_p:
[----:B------:R-:W-:-:S04]  /*2b700*/  MOV R219, 0xffffffff ;  /* 0xffffffff00db7802 */ /* 0x000fc80000000f00 */
[----:B------:R-:W-:Y:S04]  /*2b710*/  WARPSYNC R219 ;  /* 0x000000db00007348 */ /* 0x000fe80003800000 */
[----:B------:R1:W2:Y:S02]  /*2b720*/  SHFL.IDX PT, R218, R217, R2, R218 ;  /* 0x00000002d9da7389 */ /* 0x0002a400000e00da */
[----:B-1----:R-:W-:Y:S02]  /*2b730*/  MOV R2, R3 ;  /* 0x0000000300027202 */ /* 0x002fe40000000f00 */
[----:B------:R-:W-:-:S04]  /*2b740*/  MOV R3, 0x0 ;  /* 0x0000000000037802 */ /* 0x000fc80000000f00 */
[----:B--2---:R-:W-:Y:S05]  /*2b750*/  RET.REL.NODEC R2 `(_ZN7cutlass13device_kernelIN5flash19enable_sm80_to_sm89INS1_16FlashAttnFwdSm80INS1_25CollectiveMainloopFwdSm80ILi4ELi1ELb0EN4cute5tupleIJNS5_1CILi128EEENS7_ILi80EEENS7_ILi64EEEEEELi64ENS_10bfloat16_tEfNS_4arch4Sm80ELb0ELb1ELb0ELb1ELb1ELb1ELb1ELb1EEENS1_21CollectiveEpilogueFwdINS6_IJS8_SA_S9_EEENS6_IJNS7_ILi1EEESI_SI_EEESC_SE_Li128ELb1ELb1ELb1ELb0EEENS1_36VarlenDynamicPersistentTileSchedulerILi128ELi80ELi128ELi128ELb1ELb1ELb0ELb1ELb0ELb1EEEEEEEEEvNT_6ParamsE) ;  /* 0xfffd48a002007950 */ /* 0x004fea0003c3ffff */
        .weak           $__internal_14_$__cuda_sm70_shflsync_up_p
        .type           $__internal_14_$__cuda_sm70_shflsync_up_p,@function
        .size           $__internal_14_$__cuda_sm70_shflsync_up_p,($__internal_15_$__cuda_sm70_votesync_ballot - $__internal_14_$__cuda_sm70_shflsync_up_p)
$__internal_14_$__cuda_sm70_shflsync_up_p:
[----:B------:R-:W-:Y:S02]  /*2b760*/  IMAD.MOV.U32 R4, RZ, RZ, RZ ;  /* 0x000000ffff047224 */ /* 0x000fe400078e00ff */
[----:B------:R-:W-:-:S04]  /*2b770*/  IMAD.MOV.U32 R11, RZ, RZ, -0x1 ;  /* 0xffffffffff0b7424 */ /* 0x000fc800078e00ff */
[----:B------:R-:W-:Y:S04]  /*2b780*/  WARPSYNC R11 ;  /* 0x0000000b00007348 */ /* 0x000fe80003800000 */
[----:B------:R1:W2:Y:S02]  /*2b790*/  SHFL.UP PT, R4, R0, R2, R4 ;  /* 0x0400000200047389 */ /* 0x0002a400000e0004 */
[----:B-1----:R-:W-:Y:S02]  /*2b7a0*/  MOV R2, R3 ;  /* 0x0000000300027202 */ /* 0x002fe40000000f00 */
[----:B------:R-:W-:-:S04]  /*2b7b0*/  MOV R3, 0x0 ;  /* 0x0000000000037802 */ /* 0x000fc80000000f00 */
[----:B--2---:R-:W-:Y:S05]  /*2b7c0*/  RET.REL.NODEC R2 `(_ZN7cutlass13device_kernelIN5flash19enable_sm80_to_sm89INS1_16FlashAttnFwdSm80INS1_25CollectiveMainloopFwdSm80ILi4ELi1ELb0EN4cute5tupleIJNS5_1CILi128EEENS7_ILi80EEENS7_ILi64EEEEEELi64ENS_10bfloat16_tEfNS_4arch4Sm80ELb0ELb1ELb0ELb1ELb1ELb1ELb1ELb1EEENS1_21CollectiveEpilogueFwdINS6_IJS8_SA_S9_EEENS6_IJNS7_ILi1EEESI_SI_EEESC_SE_Li128ELb1ELb1ELb1ELb0EEENS1_36VarlenDynamicPersistentTileSchedulerILi128ELi80ELi128ELi128ELb1ELb1ELb0ELb1ELb0ELb1EEEEEEEEEvNT_6ParamsE) ;  /* 0xfffd483002007950 */ /* 0x004fea0003c3ffff */
        .weak           $__internal_15_$__cuda_sm70_votesync_ballot
        .type           $__internal_15_$__cuda_sm70_votesync_ballot,@function
        .size           $__internal_15_$__cuda_sm70_votesync_ballot,(.L_x_1926 - $__internal_15_$__cuda_sm70_votesync_ballot)
$__internal_15_$__cuda_sm70_votesync_ballot:
[----:B------:R-:W-:Y:S01]  /*2b7d0*/  ISETP.NE.U32.AND P0, PT, R0, 0x1, PT ;  /* 0x000000010000780c */ /* 0x000fe20003f05070 */
[----:B------:R-:W-:-:S04]  /*2b7e0*/  IMAD.MOV.U32 R3, RZ, RZ, -0x1 ;  /* 0xffffffffff037424 */ /* 0x000fc800078e00ff */
[----:B------:R-:W-:Y:S08]  /*2b7f0*/  WARPSYNC R3 ;  /* 0x0000000300007348 */ /* 0x000ff00003800000 */
[----:B------:R-:W-:-:S04]  /*2b800*/  VOTE.ANY R0, PT, !P0 ;  /* 0x0000000000007806 */ /* 0x000fc800040e0100 */
[----:B------:R-:W-:Y:S01]  /*2b810*/  LOP3.LUT R0, R0, R3, RZ, 0xc0, !PT ;  /* 0x0000000300007212 */ /* 0x000fe200078ec0ff */
[----:B------:R-:W-:-:S04]  /*2b820*/  IMAD.MOV.U32 R3, RZ, RZ, 0x0 ;  /* 0x00000000ff037424 */ /* 0x000fc800078e00ff */
[----:B------:R-:W-:Y:S05]  /*2b830*/  RET.REL.NODEC R2 `(_ZN7cutlass13device_kernelIN5flash19enable_sm80_to_sm89INS1_16FlashAttnFwdSm80INS1_25CollectiveMainloopFwdSm80ILi4ELi1ELb0EN4cute5tupleIJNS5_1CILi128EEENS7_ILi80EEENS7_ILi64EEEEEELi64ENS_10bfloat16_tEfNS_4arch4Sm80ELb0ELb1ELb0ELb1ELb1ELb1ELb1ELb1EEENS1_21CollectiveEpilogueFwdINS6_IJS8_SA_S9_EEENS6_IJNS7_ILi1EEESI_SI_EEESC_SE_Li128ELb1ELb1ELb1ELb0EEENS1_36VarlenDynamicPersistentTileSchedulerILi128ELi80ELi128ELi128ELb1ELb1ELb0ELb1ELb0ELb1EEEEEEEEEvNT_6ParamsE) ;  /* 0xfffd47c002007950 */ /* 0x000fea0003c3ffff */
.L_x_1298:
        /* <DEDUP_REMOVED lines=12> */
.L_x_1926:


//--------------------- .text._ZN7cutlass13device_kernelIN5flash19enable_sm80_to_sm89INS1_16FlashAttnFwdSm80INS1_25CollectiveMainloopFwdSm80ILi4ELi1ELb0EN4cute5tupleIJNS5_1CILi128EEENS7_ILi112EEENS7_ILi64EEEEEELi64ENS_10bfloat16_tEfNS_4arch4Sm80ELb1ELb0ELb0ELb0ELb1ELb0ELb1ELb1EEENS1_21CollectiveEpilogueFwdINS6_IJS8_SA_S9_EEENS6_IJNS7_ILi1EEESI_SI_EEESC_SE_Li128ELb0ELb1ELb1ELb0EEENS1_30DynamicPersistentTileSchedulerILi128ELi128ELb1ELb1ELb0EEEEEEEEEvNT_6ParamsE --------------------------
	.section	.text._ZN7cutlass13device_kernelIN5flash19enable_sm80_to_sm89INS1_16FlashAttnFwdSm80INS1_25CollectiveMainloopFwdSm80ILi4ELi1ELb0EN4cute5tupleIJNS5_1CILi128EEENS7_ILi112EEENS7_ILi64EEEEEELi64ENS_10bfloat16_tEfNS_4arch4Sm80ELb1ELb0ELb0ELb0ELb1ELb0ELb1ELb1EEENS1_21CollectiveEpilogueFwdINS6_IJS8_SA_S9_EEENS6_IJNS7_ILi1EEESI_SI_EEESC_SE_Li128ELb0ELb1ELb1ELb0EEENS1_30DynamicPersistentTileSchedulerILi128ELi128ELb1ELb1ELb0EEEEEEEEEvNT_6ParamsE,"ax",@progbits
	.sectioninfo	@"SHI_REGISTERS=255"
	.align	128
.text._ZN7cutlass13device_kernelIN5flash19enable_sm80_to_sm89INS1_16FlashAttnFwdSm80INS1_25CollectiveMainloopFwdSm80ILi4ELi1ELb0EN4cute5tupleIJNS5_1CILi128EEENS7_ILi112EEENS7_ILi64EEEEEELi64ENS_10bfloat16_tEfNS_4arch4Sm80ELb1ELb0ELb0ELb0ELb1ELb0ELb1ELb1EEENS1_21CollectiveEpilogueFwdINS6_IJS8_SA_S9_EEENS6_IJNS7_ILi1EEESI_SI_EEESC_SE_Li128ELb0ELb1ELb1ELb0EEENS1_30DynamicPersistentTileSchedulerILi128ELi128ELb1ELb1ELb0EEEEEEEEEvNT_6ParamsE:
        .type           _ZN7cutlass13device_kernelIN5flash19enable_sm80_to_sm89INS1_16FlashAttnFwdSm80INS1_25CollectiveMainloopFwdSm80ILi4ELi1ELb0EN4cute5tupleIJNS5_1CILi128EEENS7_ILi112EEENS7_ILi64EEEEEELi64ENS_10bfloat16_tEfNS_4arch4Sm80ELb1ELb0ELb0ELb0ELb1ELb0ELb1ELb1EEENS1_21CollectiveEpilogueFwdINS6_IJS8_SA_S9_EEENS6_IJNS7_ILi1EEESI_SI_EEESC_SE_Li128ELb0ELb1ELb1ELb0EEENS1_30DynamicPersistentTileSchedulerILi128ELi128ELb1ELb1ELb0EEEEEEEEEvNT_6ParamsE,@function
        .size           _ZN7cutlass13device_kernelIN5flash19enable_sm80_to_sm89INS1_16FlashAttnFwdSm80INS1_25CollectiveMainloopFwdSm80ILi4ELi1ELb0EN4cute5tupleIJNS5_1CILi128EEENS7_ILi112EEENS7_ILi64EEEEEELi64ENS_10bfloat16_tEfNS_4arch4Sm80ELb1ELb0ELb0ELb0ELb1ELb0ELb1ELb1EEENS1_21CollectiveEpilogueFwdINS6_IJS8_SA_S9_EEENS6_IJNS7_ILi1EEESI_SI_EEESC_SE_Li128ELb0ELb1ELb1ELb0EEENS1_30DynamicPersistentTileSchedulerILi128ELi128ELb1ELb1ELb0EEEEEEEEEvNT_6ParamsE,(.L_x_1931 - _ZN7cutlass13device_kernelIN5flash19enable_sm80_to_sm89INS1_16FlashAttnFwdSm80INS1_25CollectiveMainloopFwdSm80ILi4ELi1ELb0EN4cute5tupleIJNS5_1CILi128EEENS7_ILi112EEENS7_ILi64EEEEEELi64ENS_10bfloat16_tEfNS_4arch4Sm80ELb1ELb0ELb0ELb0ELb1ELb0ELb1ELb1EEENS1_21CollectiveEpilogueFwdINS6_IJS8_SA_S9_EEENS6_IJNS7_ILi1EEESI_SI_EEESC_SE_Li128ELb0ELb1ELb1ELb0EEENS1_30DynamicPersistentTileSchedulerILi128ELi128ELb1ELb1ELb0EEEEEEEEEvNT_6ParamsE)
        .other          _ZN7cutlass13device_kernelIN5flash19enable_sm80_to_sm89INS1_16FlashAttnFwdSm80INS1_25CollectiveMainloopFwdSm80ILi4ELi1ELb0EN4cute5tupleIJNS5_1CILi128EEENS7_ILi112EEENS7_ILi64EEEEEELi64ENS_10bfloat16_tEfNS_4arch4Sm80ELb1ELb0ELb0ELb0ELb1ELb0ELb1ELb1EEENS1_21CollectiveEpilogueFwdINS6_IJS8_SA_S9_EEENS6_IJNS7_ILi1EEESI_SI_EEESC_SE_Li128ELb0ELb1ELb1ELb0EEENS1_30DynamicPersistentTileSchedulerILi128ELi128ELb1ELb1ELb0EEEEEEEEEvNT_6ParamsE,@"STO_CUDA_ENTRY STV_DEFAULT"
_ZN7cutlass13device_kernelIN5flash19enable_sm80_to_sm89INS1_16FlashAttnFwdSm80INS1_25CollectiveMainloopFwdSm80ILi4ELi1ELb0EN4cute5tupleIJNS5_1CILi128EEENS7_ILi112EEENS7_ILi64EEEEEELi64ENS_10bfloat16_tEfNS_4arch4Sm80ELb1ELb0ELb0ELb0ELb1ELb0ELb1ELb1EEENS1_21CollectiveEpilogueFwdINS6_IJS8_SA_S9_EEENS6_IJNS7_ILi1EEESI_SI_EEESC_SE_Li128ELb0ELb1ELb1ELb0EEENS1_30DynamicPersistentTileSchedulerILi128ELi128ELb1ELb1ELb0EEEEEEEEEvNT_6ParamsE:
[----:B------:R-:W-:-:S03]  /*0000*/  MOV R1, c[0x0][0x28] ;  /* 0x00000a0000017a02 */ /* 0x000fc60000000f00 */
[----:B------:R-:W1:Y:S01]  /*0010*/  S2R R20, SR_TID.X ;  /* 0x0000000000147919 */ /* 0x000e620000002100 */
[----:B------:R-:W-:-:S03]  /*0020*/  IADD3 R1, R1, -0xa0, RZ ;  /* 0xffffff6001017810 */ /* 0x000fc60007ffe0ff */
[----:B------:R-:W2:Y:S01]  /*0030*/  S2R R16, SR_CTAID.X ;  /* 0x0000000000107919 */ /* 0x000ea20000002500 */
[----:B-1----:R-:W-:-:S05]  /*0040*/  SHF.R.U32.HI R0, RZ, 0x5, R20 ;  /* 0x00000005ff007819 */ /* 0x002fca0000011614 */
[----:B------:R-:W1:Y:S04]  /*0050*/  SHFL.IDX PT, R2, R0, RZ, 0x1f ;  /* 0x00001fff00027589 */ /* 0x000e6800000e0000 */
[----:B------:R-:W3:Y:S01]  /*0060*/  SHFL.IDX PT, R0, R0, RZ, 0x1f ;  /* 0x00001fff00007589 */ /* 0x000ee200000e0000 */
[----:B-1----:R-:W-:Y:S01]  /*0070*/  ISETP.GE.AND P0, PT, R2, 0x1, PT ;  /* 0x000000010200780c */ /* 0x002fe20003f06270 */
[----:B---3--:R1:W3:-:S12]  /*0080*/  R2UR UR6, R0 ;  /* 0x00000000000673c2 */ /* 0x0082d800000e0000 */
[----:B------:R-:W-:Y:S06]  /*0090*/  @P0 BAR.ARV 0x4, 0x80 ;  /* 0x0102000000000b1d */ /* 0x000fec0000002000 */
[----:B--2---:R-:W-:-:S13]  /*00a0*/  ISETP.GE.AND P0, PT, R16, c[0x0][0x538], PT ;  /* 0x00014e0010007a0c */ /* 0x004fda0003f06270 */
[----:B------:R-:W-:Y:S05]  /*00b0*/  @P0 EXIT ;  /* 0x000000000000094d */ /* 0x000fea0003800000 */
[----:B-1-3--:R-:W-:Y:S01]  /*00c0*/  SHF.R.S32.HI R15, RZ, 0x1f, R20 ;  /* 0x0000001fff0f7819 */ /* 0x00afe20000011414 */
[----:B------:R-:W-:Y:S01]  /*00d0*/  IMAD.MOV.U32 R226, RZ, RZ, 0x40 ;  /* 0x00000040ffe27424 */ /* 0x000fe200078e00ff */
[----:B------:R-:W-:Y:S01]  /*00e0*/  ULDC.64 UR8, c[0x0][0x118] ;  /* 0x0000460000087ab9 */ /* 0x000fe20000000a00 */
[----:B------:R-:W-:Y:S01]  /*00f0*/  IMAD.MOV.U32 R228, RZ, RZ, 0x20 ;  /* 0x00000020ffe47424 */ /* 0x000fe200078e00ff */
[CC--:B------:R-:W-:Y:S02]  /*0100*/  LEA.HI R13, R15.reuse, R20.reuse, RZ, 0x3 ;  /* 0x000000140f0d7211 */ /* 0x0c0fe400078f18ff */
[CC--:B------:R-:W-:Y:S02]  /*0110*/  LEA.HI R0, R15.reuse, R20.reuse, RZ, 0x2 ;  /* 0x000000140f007211 */ /* 0x0c0fe400078f10ff */
[----:B------:R-:W-:Y:S02]  /*0120*/  LEA.HI R5, R15, R20, RZ, 0x4 ;  /* 0x000000140f057211 */ /* 0x000fe400078f20ff */
[----:B------:R-:W-:-:S02]  /*0130*/  SHF.R.S32.HI R19, RZ, 0x3, R13 ;  /* 0x00000003ff137819 */ /* 0x000fc4000001140d */
[----:B------:R-:W-:Y:S02]  /*0140*/  LOP3.LUT R3, R13, 0xfffffff8, RZ, 0xc0, !PT ;  /* 0xfffffff80d037812 */ /* 0x000fe400078ec0ff */
[----:B------:R-:W-:Y:S01]  /*0150*/  LOP3.LUT R2, R0, 0xfffffffc, RZ, 0xc0, !PT ;  /* 0xfffffffc00027812 */ /* 0x000fe200078ec0ff */
[----:B------:R-:W-:Y:S01]  /*0160*/  IMAD.SHL.U32 R6, R19, 0x40, RZ ;  /* 0x0000004013067824 */ /* 0x000fe200078e00ff */
[C---:B------:R-:W-:Y:S01]  /*0170*/  LOP3.LUT R0, R5.reuse, 0xfffffff0, RZ, 0xc0, !PT ;  /* 0xfffffff005007812 */ /* 0x040fe200078ec0ff */
[C---:B------:R-:W-:Y:S01]  /*0180*/  IMAD.IADD R9, R20.reuse, 0x1, -R3 ;  /* 0x0000000114097824 */ /* 0x040fe200078e0a03 */
[----:B------:R-:W-:Y:S01]  /*0190*/  SHF.R.S32.HI R4, RZ, 0x4, R5 ;  /* 0x00000004ff047819 */ /* 0x000fe20000011405 */
[----:B------:R-:W-:Y:S01]  /*01a0*/  IMAD.IADD R2, R20, 0x1, -R2 ;  /* 0x0000000114027824 */ /* 0x000fe200078e0a02 */
[----:B------:R-:W-:Y:S01]  /*01b0*/  LOP3.LUT R3, R6, 0x1c0, RZ, 0xc0, !PT ;  /* 0x000001c006037812 */ /* 0x000fe200078ec0ff */
[----:B------:R-:W-:Y:S01]  /*01c0*/  IMAD.IADD R0, R20, 0x1, -R0 ;  /* 0x0000000114007824 */ /* 0x000fe200078e0a00 */
[----:B------:R-:W-:Y:S01]  /*01d0*/  LEA.HI R5, R5, R4, RZ, 0x1 ;  /* 0x0000000405057211 */ /* 0x000fe200078f08ff */
[----:B------:R-:W-:Y:S01]  /*01e0*/  IMAD.SHL.U32 R243, R9, 0x8, RZ ;  /* 0x0000000809f37824 */ /* 0x000fe200078e00ff */
[----:B------:R-:W-:-:S02]  /*01f0*/  LEA.HI R8, R2, R2, RZ, 0x1 ;  /* 0x0000000202087211 */ /* 0x000fc400078f08ff */
[----:B------:R-:W-:Y:S02]  /*0200*/  SHF.R.S32.HI R11, RZ, 0x1f, R0 ;  /* 0x0000001fff0b7819 */ /* 0x000fe40000011400 */
[----:B------:R-:W-:Y:S02]  /*0210*/  LOP3.LUT R6, R3, 0x38, R243, 0xf8, !PT ;  /* 0x0000003803067812 */ /* 0x000fe400078ef8f3 */
[----:B------:R-:W-:Y:S02]  /*0220*/  LOP3.LUT R7, R5, 0xfffffffe, RZ, 0xc0, !PT ;  /* 0xfffffffe05077812 */ /* 0x000fe400078ec0ff */
[----:B------:R-:W-:Y:S02]  /*0230*/  SHF.R.U32.HI R3, RZ, 0x3, R3 ;  /* 0x00000003ff037819 */ /* 0x000fe40000011603 */
[----:B------:R-:W-:Y:S01]  /*0240*/  LEA.HI R11, R11, R0, RZ, 0x3 ;  /* 0x000000000b0b7211 */ /* 0x000fe200078f18ff */
[----:B------:R-:W-:Y:S01]  /*0250*/  IMAD.IADD R12, R4, 0x1, -R7 ;  /* 0x00000001040c7824 */ /* 0x000fe200078e0a07 */
[----:B------:R-:W-:-:S02]  /*0260*/  LOP3.LUT R5, R8, 0x1ffffffe, RZ, 0xc0, !PT ;  /* 0x1ffffffe08057812 */ /* 0x000fc400078ec0ff */
[----:B------:R-:W-:Y:S02]  /*0270*/  LOP3.LUT R10, R6, R3, RZ, 0x3c, !PT ;  /* 0x00000003060a7212 */ /* 0x000fe400078e3cff */
[----:B------:R-:W-:Y:S01]  /*0280*/  LOP3.LUT R3, R11, 0xfffffff8, RZ, 0xc0, !PT ;  /* 0xfffffff80b037812 */ /* 0x000fe200078ec0ff */
[----:B------:R-:W-:Y:S01]  /*0290*/  IMAD.IADD R14, R2, 0x1, -R5 ;  /* 0x00000001020e7824 */ /* 0x000fe200078e0a05 */
[-C--:B------:R-:W-:Y:S01]  /*02a0*/  LEA.HI R5, R15, R20.reuse, RZ, 0x5 ;  /* 0x000000140f057211 */ /* 0x080fe200078f28ff */
[----:B------:R-:W-:Y:S02]  /*02b0*/  IMAD.SHL.U32 R2, R9, 0x40, RZ ;  /* 0x0000004009027824 */ /* 0x000fe400078e00ff */
[----:B------:R-:W-:Y:S01]  /*02c0*/  IMAD.IADD R7, R0, 0x1, -R3 ;  /* 0x0000000100077824 */ /* 0x000fe200078e0a03 */
[----:B------:R-:W-:Y:S02]  /*02d0*/  LEA.HI R3, R15, R20, RZ, 0x6 ;  /* 0x000000140f037211 */ /* 0x000fe400078f30ff */
[----:B------:R-:W-:-:S02]  /*02e0*/  LOP3.LUT R0, R2, 0x1c0, RZ, 0xc0, !PT ;  /* 0x000001c002007812 */ /* 0x000fc400078ec0ff */
[--C-:B------:R-:W-:Y:S01]  /*02f0*/  SHF.R.S32.HI R231, RZ, 0x5, R5.reuse ;  /* 0x00000005ffe77819 */ /* 0x100fe20000011405 */
[----:B------:R-:W-:Y:S01]  /*0300*/  IMAD.SHL.U32 R3, R3, 0x8, RZ ;  /* 0x0000000803037824 */ /* 0x000fe200078e00ff */
[----:B------:R-:W-:Y:S02]  /*0310*/  SHF.R.S32.HI R2, RZ, 0x1f, R5 ;  /* 0x0000001fff027819 */ /* 0x000fe40000011405 */
[----:B------:R-:W-:Y:S02]  /*0320*/  LOP3.LUT R6, R0, 0x8, R13, 0xf8, !PT ;  /* 0x0000000800067812 */ /* 0x000fe400078ef80d */
[----:B------:R-:W-:Y:S02]  /*0330*/  SHF.R.U32.HI R4, RZ, 0x3, R0 ;  /* 0x00000003ff047819 */ /* 0x000fe40000011600 */
[----:B------:R-:W-:Y:S01]  /*0340*/  LEA.HI R0, R2, R231, RZ, 0x2 ;  /* 0x000000e702007211 */ /* 0x000fe200078f10ff */
[----:B------:R-:W-:Y:S01]  /*0350*/  IMAD.SHL.U32 R2, R12, 0x8, RZ ;  /* 0x000000080c027824 */ /* 0x000fe200078e00ff */
[----:B------:R-:W-:Y:S01]  /*0360*/  LOP3.LUT R10, R10, 0x7ffffe00, R3, 0xf8, !PT ;  /* 0x7ffffe000a0a7812 */ /* 0x000fe200078ef803 */
[----:B------:R-:W-:Y:S01]  /*0370*/  IMAD.SHL.U32 R3, R7, 0x40, RZ ;  /* 0x0000004007037824 */ /* 0x000fe200078e00ff */
[----:B------:R-:W-:-:S02]  /*0380*/  LOP3.LUT R0, R0, 0xffffffc, RZ, 0xc0, !PT ;  /* 0x0ffffffc00007812 */ /* 0x000fc400078ec0ff */
[----:B------:R-:W-:Y:S01]  /*0390*/  LOP3.LUT R5, R5, 0xffffffe0, RZ, 0xc0, !PT ;  /* 0xffffffe005057812 */ /* 0x000fe200078ec0ff */
[----:B------:R-:W-:Y:S01]  /*03a0*/  IMAD.SHL.U32 R242, R10, 0x2, RZ ;  /* 0x000000020af27824 */ /* 0x000fe200078e00ff */
[----:B------:R-:W-:Y:S01]  /*03b0*/  LOP3.LUT R13, R6, R4, RZ, 0x3c, !PT ;  /* 0x00000004060d7212 */ /* 0x000fe200078e3cff */
[----:B------:R-:W-:Y:S01]  /*03c0*/  IMAD.SHL.U32 R4, R8, 0x20, RZ ;  /* 0x0000002008047824 */ /* 0x000fe200078e00ff */
[----:B------:R-:W-:Y:S01]  /*03d0*/  LOP3.LUT P3, RZ, R7, 0x2, RZ, 0xc0, !PT ;  /* 0x0000000207ff7812 */ /* 0x000fe2000786c0ff */
[----:B------:R-:W-:Y:S01]  /*03e0*/  IMAD.IADD R8, R231, 0x1, -R0 ;  /* 0x00000001e7087824 */ /* 0x000fe200078e0a00 */
[----:B------:R-:W-:Y:S01]  /*03f0*/  LOP3.LUT R0, R3, 0x1c0, RZ, 0xc0, !PT ;  /* 0x000001c003007812 */ /* 0x000fe200078ec0ff */
[----:B------:R-:W-:Y:S01]  /*0400*/  IMAD.SHL.U32 R3, R11, 0x40, RZ ;  /* 0x000000400b037824 */ /* 0x000fe200078e00ff */
[----:B------:R-:W-:Y:S01]  /*0410*/  LOP3.LUT R4, R4, 0xffffffc0, RZ, 0xc0, !PT ;  /* 0xffffffc004047812 */ /* 0x000fe200078ec0ff */
[----:B------:R-:W-:Y:S01]  /*0420*/  IMAD.IADD R18, R20, 0x1, -R5 ;  /* 0x0000000114127824 */ /* 0x000fe200078e0a05 */
[----:B------:R-:W-:-:S02]  /*0430*/  LOP3.LUT R2, R0, 0x8, R2, 0xf8, !PT ;  /* 0x0000000800027812 */ /* 0x000fc400078ef802 */
[----:B------:R-:W-:Y:S01]  /*0440*/  SHF.R.U32.HI R0, RZ, 0x3, R0 ;  /* 0x00000003ff007819 */ /* 0x000fe20000011600 */
[----:B------:R-:W-:Y:S01]  /*0450*/  IMAD R4, R14, 0x8, R4 ;  /* 0x000000080e047824 */ /* 0x000fe200078e0204 */
[----:B------:R-:W-:Y:S02]  /*0460*/  LOP3.LUT R3, R3, 0xfffffe00, RZ, 0xc0, !PT ;  /* 0xfffffe0003037812 */ /* 0x000fe400078ec0ff */
[----:B------:R-:W-:Y:S02]  /*0470*/  SHF.R.S32.HI R6, RZ, 0x1f, R18 ;  /* 0x0000001fff067819 */ /* 0x000fe40000011412 */
[----:B------:R-:W-:Y:S01]  /*0480*/  LOP3.LUT R225, R2, R0, RZ, 0x3c, !PT ;  /* 0x0000000002e17212 */ /* 0x000fe200078e3cff */
[----:B------:R-:W-:Y:S01]  /*0490*/  IMAD R231, R231, 0x400, R3 ;  /* 0x00000400e7e77824 */ /* 0x000fe200078e0203 */
[----:B------:R-:W-:Y:S01]  /*04a0*/  LEA.HI R6, R6, R18, RZ, 0x2 ;  /* 0x0000001206067211 */ /* 0x000fe200078f10ff */
[----:B------:R-:W-:Y:S01]  /*04b0*/  IMAD R0, R12, 0x200, R13 ;  /* 0x000002000c007824 */ /* 0x000fe200078e020d */
[----:B------:R-:W-:Y:S01]  /*04c0*/  LOP3.LUT P0, RZ, R7, 0x4, RZ, 0xc0, !PT ;  /* 0x0000000407ff7812 */ /* 0x000fe2000780c0ff */
[----:B------:R-:W-:Y:S01]  /*04d0*/  IMAD.IADD R231, R231, 0x1, R225 ;  /* 0x00000001e7e77824 */ /* 0x000fe200078e02e1 */
[----:B------:R-:W-:-:S02]  /*04e0*/  SHF.R.S32.HI R5, RZ, 0x2, R6 ;  /* 0x00000002ff057819 */ /* 0x000fc40000011406 */
[----:B------:R-:W-:Y:S02]  /*04f0*/  LOP3.LUT R225, R225, R3, RZ, 0xfc, !PT ;  /* 0x00000003e1e17212 */ /* 0x000fe400078efcff */
[----:B------:R-:W-:Y:S01]  /*0500*/  LOP3.LUT R2, R6, 0x7ffffffc, RZ, 0xc0, !PT ;  /* 0x7ffffffc06027812 */ /* 0x000fe200078ec0ff */
[----:B------:R-:W-:Y:S01]  /*0510*/  IMAD R17, R8, 0x10, R5 ;  /* 0x0000001008117824 */ /* 0x000fe200078e0205 */
[----:B------:R-:W-:Y:S02]  /*0520*/  LEA.HI R3, R15, R20, RZ, 0x7 ;  /* 0x000000140f037211 */ /* 0x000fe400078f38ff */
[----:B------:R-:W-:Y:S01]  /*0530*/  LEA R224, R0, 0x3900, 0x1 ;  /* 0x0000390000e07811 */ /* 0x000fe200078e08ff */
[----:B------:R-:W-:Y:S01]  /*0540*/  IMAD.IADD R2, R18, 0x1, -R2 ;  /* 0x0000000112027824 */ /* 0x000fe200078e0a02 */
[----:B------:R-:W-:Y:S01]  /*0550*/  SHF.R.S32.HI R5, RZ, 0x7, R3 ;  /* 0x00000007ff057819 */ /* 0x000fe20000011403 */
[----:B------:R-:W-:Y:S01]  /*0560*/  IMAD R3, R9, 0x10, R19 ;  /* 0x0000001009037824 */ /* 0x000fe200078e0213 */
[----:B------:R-:W-:Y:S01]  /*0570*/  STL [R1+0x9c], R17 ;  /* 0x00009c1101007387 */ /* 0x000fe20000100800 */
[----:B------:R-:W-:Y:S01]  /*0580*/  IMAD.SHL.U32 R8, R2, 0x2, RZ ;  /* 0x0000000202087824 */ /* 0x000fe200078e00ff */
[----:B------:R-:W-:-:S02]  /*0590*/  SHF.R.S32.HI R5, RZ, 0x1f, R243 ;  /* 0x0000001fff057819 */ /* 0x000fc400000114f3 */
[----:B------:R-:W-:Y:S01]  /*05a0*/  STL [R1+0x74], R16 ;  /* 0x0000741001007387 */ /* 0x000fe20000100800 */
[----:B------:R-:W-:Y:S02]  /*05b0*/  R2P PR, R9, 0x6 ;  /* 0x0000000609007804 */ /* 0x000fe40000000000 */
[----:B------:R-:W-:Y:S01]  /*05c0*/  SHF.R.S32.HI R0, RZ, 0x1f, R8 ;  /* 0x0000001fff007819 */ /* 0x000fe20000011408 */
[----:B------:R1:W-:Y:S01]  /*05d0*/  STL [R1+0x14], R3 ;  /* 0x0000140301007387 */ /* 0x0003e20000100800 */
[C---:B------:R-:W-:Y:S02]  /*05e0*/  IADD3 R7, R8.reuse, 0x8, RZ ;  /* 0x0000000808077810 */ /* 0x040fe40007ffe0ff */
[C---:B------:R-:W-:Y:S02]  /*05f0*/  IADD3 R6, R8.reuse, 0x10, RZ ;  /* 0x0000001008067810 */ /* 0x040fe40007ffe0ff */
[C---:B------:R-:W-:Y:S02]  /*0600*/  IADD3 R5, R8.reuse, 0x18, RZ ;  /* 0x0000001808057810 */ /* 0x040fe40007ffe0ff */
[----:B------:R-:W-:-:S02]  /*0610*/  IADD3 R2, R8, 0x30, RZ ;  /* 0x0000003008027810 */ /* 0x000fc40007ffe0ff */
[C---:B------:R-:W-:Y:S02]  /*0620*/  SEL R227, R226.reuse, 0xffffffc0, !P2 ;  /* 0xffffffc0e2e37807 */ /* 0x040fe40005000000 */
[----:B------:R-:W-:Y:S02]  /*0630*/  SEL R226, R226, 0xffffffc0, !P0 ;  /* 0xffffffc0e2e27807 */ /* 0x000fe40004000000 */
[----:B------:R-:W-:Y:S01]  /*0640*/  LEA R231, R231, 0x7100, 0x1 ;  /* 0x00007100e7e77811 */ /* 0x000fe200078e08ff */
[----:B------:R-:W-:Y:S01]  /*0650*/  IMAD.IADD R230, R224, 0x1, R227 ;  /* 0x00000001e0e67824 */ /* 0x000fe200078e02e3 */
[----:B------:R-:W-:Y:S02]  /*0660*/  LEA R225, R225, 0x100, 0x1 ;  /* 0x00000100e1e17811 */ /* 0x000fe400078e08ff */
[----:B------:R-:W-:Y:S01]  /*0670*/  SEL R228, R228, 0xffffffe0, !P3 ;  /* 0xffffffe0e4e47807 */ /* 0x000fe20005800000 */
[C---:B------:R-:W-:Y:S01]  /*0680*/  IMAD.IADD R232, R231.reuse, 0x1, R226 ;  /* 0x00000001e7e87824 */ /* 0x040fe200078e02e2 */
[----:B------:R-:W-:Y:S01]  /*0690*/  IADD3 R235, R224, 0x20, RZ ;  /* 0x00000020e0eb7810 */ /* 0x000fe20007ffe0ff */
[----:B------:R-:W-:Y:S01]  /*06a0*/  IMAD.IADD R226, R226, 0x1, R225 ;  /* 0x00000001e2e27824 */ /* 0x000fe200078e02e1 */
[----:B------:R-:W-:Y:S01]  /*06b0*/  @P1 IADD3 R235, R224, -0x20, RZ ;  /* 0xffffffe0e0eb1810 */ /* 0x000fe20007ffe0ff */
[----:B------:R-:W-:-:S02]  /*06c0*/  IMAD.IADD R234, R231, 0x1, R228 ;  /* 0x00000001e7ea7824 */ /* 0x000fc400078e02e4 */
[----:B------:R-:W-:Y:S01]  /*06d0*/  IMAD.IADD R229, R228, 0x1, R225 ;  /* 0x00000001e4e57824 */ /* 0x000fe200078e02e1 */
[----:B------:R-:W-:Y:S01]  /*06e0*/  IADD3 R241, R235, 0x800, RZ ;  /* 0x00000800ebf17810 */ /* 0x000fe20007ffe0ff */
[----:B-1----:R-:W-:Y:S01]  /*06f0*/  IMAD.IADD R3, R17, 0x1, R4 ;  /* 0x0000000111037824 */ /* 0x002fe200078e0204 */
[----:B------:R-:W-:Y:S01]  /*0700*/  IADD3 R4, R8, 0x20, RZ ;  /* 0x0000002008047810 */ /* 0x000fe20007ffe0ff */
[C---:B------:R-:W-:Y:S01]  /*0710*/  IMAD.IADD R233, R228.reuse, 0x1, R232 ;  /* 0x00000001e4e97824 */ /* 0x040fe200078e02e8 */
[----:B------:R-:W-:Y:S01]  /*0720*/  IADD3 R240, R235, 0x1000, RZ ;  /* 0x00001000ebf07810 */ /* 0x000fe20007ffe0ff */
[----:B------:R-:W-:Y:S01]  /*0730*/  IMAD.IADD R227, R227, 0x1, R235 ;  /* 0x00000001e3e37824 */ /* 0x000fe200078e02eb */
[----:B------:R1:W-:Y:S01]  /*0740*/  STL [R1+0x98], R3 ;  /* 0x0000980301007387 */ /* 0x0003e20000100800 */
[C---:B------:R-:W-:Y:S01]  /*0750*/  IADD3 R239, R235.reuse, 0x1800, RZ ;  /* 0x00001800ebef7810 */ /* 0x040fe20007ffe0ff */
[----:B------:R-:W-:Y:S01]  /*0760*/  IMAD.IADD R228, R228, 0x1, R226 ;  /* 0x00000001e4e47824 */ /* 0x000fe200078e02e2 */
[C---:B------:R-:W-:Y:S01]  /*0770*/  IADD3 R238, R235.reuse, 0x2000, RZ ;  /* 0x00002000ebee7810 */ /* 0x040fe20007ffe0ff */
[----:B------:R-:W-:Y:S01]  /*0780*/  STL [R1+0x44], R8 ;  /* 0x0000440801007387 */ /* 0x000fe20000100800 */
[----:B------:R-:W-:-:S02]  /*0790*/  IADD3 R237, R235, 0x2800, RZ ;  /* 0x00002800ebed7810 */ /* 0x000fc40007ffe0ff */
[----:B------:R-:W-:Y:S01]  /*07a0*/  IADD3 R236, R235, 0x3000, RZ ;  /* 0x00003000ebec7810 */ /* 0x000fe20007ffe0ff */
[----:B------:R2:W-:Y:S04]  /*07b0*/  STL [R1+0x94], R0 ;  /* 0x0000940001007387 */ /* 0x0005e80000100800 */
[----:B------:R3:W-:Y:S04]  /*07c0*/  STL [R1+0x6c], R7 ;  /* 0x00006c0701007387 */ /* 0x0007e80000100800 */
[----:B------:R4:W-:Y:S04]  /*07d0*/  STL [R1+0x68], R6 ;  /* 0x0000680601007387 */ /* 0x0009e80000100800 */
[----:B------:R5:W-:Y:S04]  /*07e0*/  STL [R1+0x64], R5 ;  /* 0x0000640501007387 */ /* 0x000be80000100800 */
[----:B------:R5:W-:Y:S01]  /*07f0*/  STL [R1+0x54], R4 ;  /* 0x0000540401007387 */ /* 0x000be20000100800 */
[----:B-1----:R-:W-:-:S05]  /*0800*/  IADD3 R3, R8, 0x28, RZ ;  /* 0x0000002808037810 */ /* 0x002fca0007ffe0ff */
[----:B------:R1:W-:Y:S01]  /*0810*/  STL [R1+0x60], R3 ;  /* 0x0000600301007387 */ /* 0x0003e20000100800 */
[----:B--2---:R-:W-:-:S03]  /*0820*/  IADD3 R0, R8, 0x38, RZ ;  /* 0x0000003808007810 */ /* 0x004fc60007ffe0ff */
[----:B------:R2:W-:Y:S01]  /*0830*/  STL [R1+0x5c], R2 ;  /* 0x00005c0201007387 */ /* 0x0005e20000100800 */
[----:B---3--:R-:W-:-:S03]  /*0840*/  SHF.R.S32.HI R7, RZ, 0x1f, R7 ;  /* 0x0000001fff077819 */ /* 0x008fc60000011407 */
[----:B------:R3:W-:Y:S01]  /*0850*/  STL [R1+0x58], R0 ;  /* 0x0000580001007387 */ /* 0x0007e20000100800 */
[----:B----4-:R-:W-:-:S03]  /*0860*/  SHF.R.S32.HI R6, RZ, 0x1f, R6 ;  /* 0x0000001fff067819 */ /* 0x010fc60000011406 */
[----:B------:R4:W-:Y:S01]  /*0870*/  STL [R1+0x90], R7 ;  /* 0x0000900701007387 */ /* 0x0009e20000100800 */
[----:B-----5:R-:W-:-:S03]  /*0880*/  SHF.R.S32.HI R5, RZ, 0x1f, R5 ;  /* 0x0000001fff057819 */ /* 0x020fc60000011405 */
[----:B------:R4:W-:Y:S01]  /*0890*/  STL [R1+0x8c], R6 ;  /* 0x00008c0601007387 */ /* 0x0009e20000100800 */
[----:B------:R-:W-:-:S03]  /*08a0*/  SHF.R.S32.HI R4, RZ, 0x1f, R4 ;  /* 0x0000001fff047819 */ /* 0x000fc60000011404 */
[----:B------:R4:W-:Y:S04]  /*08b0*/  STL [R1+0x88], R5 ;  /* 0x0000880501007387 */ /* 0x0009e80000100800 */
[----:B------:R4:W-:Y:S01]  /*08c0*/  STL [R1+0x84], R4 ;  /* 0x0000840401007387 */ /* 0x0009e20000100800 */
[----:B-1----:R-:W-:Y:S02]  /*08d0*/  SHF.R.S32.HI R3, RZ, 0x1f, R3 ;  /* 0x0000001fff037819 */ /* 0x002fe40000011403 */
[----:B--2---:R-:W-:-:S03]  /*08e0*/  SHF.R.S32.HI R2, RZ, 0x1f, R2 ;  /* 0x0000001fff027819 */ /* 0x004fc60000011402 */
[----:B------:R4:W-:Y:S01]  /*08f0*/  STL [R1+0x80], R3 ;  /* 0x0000800301007387 */ /* 0x0009e20000100800 */
[----:B---3--:R-:W-:-:S03]  /*0900*/  SHF.R.S32.HI R0, RZ, 0x1f, R0 ;  /* 0x0000001fff007819 */ /* 0x008fc60000011400 */
[----:B------:R4:W-:Y:S04]  /*0910*/  STL [R1+0x7c], R2 ;  /* 0x00007c0201007387 */ /* 0x0009e80000100800 */
[----:B------:R4:W-:Y:S02]  /*0920*/  STL [R1+0x78], R0 ;  /* 0x0000780001007387 */ /* 0x0009e40000100800 */
.L_x_1376:
[----:B----4-:R-:W2:Y:S01]  /*0930*/  LDL R4, [R1+0x74] ;  /* 0x0000740001047983 */ /* 0x010ea20000100800 */
[----:B------:R-:W-:Y:S01]  /*0940*/  IMAD.MOV.U32 R0, RZ, RZ, c[0x0][0x560] ;  /* 0x00015800ff007624 */ /* 0x000fe200078e00ff */
[----:B------:R-:W-:Y:S01]  /*0950*/  YIELD ;  /* 0x0000000000007946 */ /* 0x000fe20003800000 */
[----:B------:R-:W-:Y:S03]  /*0960*/  BSSY B0, `(.L_x_1299) ;  /* 0x0000016000007945 */ /* 0x000fe60003800000 */
[----:B------:R-:W-:-:S13]  /*0970*/  ISETP.NE.AND P0, PT, R0, 0x1, PT ;  /* 0x000000010000780c */ /* 0x000fda0003f05270 */
[----:B--2---:R-:W-:Y:S01]  /*0980*/  @P0 IMAD.HI.U32 R0, R4, c[0x0][0x564], RZ ;  /* 0x0001590004000a27 */ /* 0x004fe200078e00ff */
[----:B------:R-:W-:-:S04]  /*0990*/  MOV R3, R4 ;  /* 0x0000000400037202 */ /* 0x000fc80000000f00 */
[----:B------:R-:W-:-:S04]  /*09a0*/  @P0 SHF.R.U32.HI R3, RZ, c[0x0][0x568], R0 ;  /* 0x00015a00ff030a19 */ /* 0x000fc80000011600 */
[----:B------:R-:W-:Y:S01]  /*09b0*/  ISETP.GE.AND P0, PT, R3, c[0x0][0x578], PT ;  /* 0x00015e0003007a0c */ /* 0x000fe20003f06270 */
[----:B------:R-:W-:-:S04]  /*09c0*/  IMAD.MOV R2, RZ, RZ, -R3 ;  /* 0x000000ffff027224 */ /* 0x000fc800078e0a03 */
[----:B------:R-:W-:-:S08]  /*09d0*/  IMAD R2, R2, c[0x0][0x560], R4 ;  /* 0x0001580002027a24 */ /* 0x000fd000078e0204 */
[----:B------:R-:W-:Y:S05]  /*09e0*/  @!P0 BRA `(.L_x_1300) ;  /* 0x0000007000008947 */ /* 0x000fea0003800000 */
[----:B------:R-:W-:-:S04]  /*09f0*/  MOV R0, c[0x0][0x56c] ;  /* 0x00015b0000007a02 */ /* 0x000fc80000000f00 */
[----:B------:R-:W-:Y:S02]  /*0a00*/  ISETP.NE.AND P0, PT, R0, 0x1, PT ;  /* 0x000000010000780c */ /* 0x000fe40003f05270 */
[----:B------:R-:W-:-:S11]  /*0a10*/  MOV R0, R2 ;  /* 0x0000000200007202 */ /* 0x000fd60000000f00 */
[----:B------:R-:W-:-:S05]  /*0a20*/  @P0 IMAD.HI.U32 R4, R2, c[0x0][0x570], RZ ;  /* 0x00015c0002040a27 */ /* 0x000fca00078e00ff */
[----:B------:R-:W-:-:S05]  /*0a30*/  @P0 SHF.R.U32.HI R0, RZ, c[0x0][0x574], R4 ;  /* 0x00015d00ff000a19 */ /* 0x000fca0000011604 */
[----:B------:R-:W-:Y:S01]  /*0a40*/  IMAD R4, R0, c[0x0][0x56c], RZ ;  /* 0x00015b0000047a24 */ /* 0x000fe200078e02ff */
[----:B------:R-:W-:Y:S05]  /*0a50*/  BRA `(.L_x_1301) ;  /* 0x0000006000007947 */ /* 0x000fea0003800000 */
.L_x_1300:
[----:B------:R-:W-:-:S04]  /*0a60*/  MOV R0, c[0x0][0x554] ;  /* 0x0001550000007a02 */ /* 0x000fc80000000f00 */
[----:B------:R-:W-:Y:S02]  /*0a70*/  ISETP.NE.AND P0, PT, R0, 0x1, PT ;  /* 0x000000010000780c */ /* 0x000fe40003f05270 */
[----:B------:R-:W-:-:S11]  /*0a80*/  MOV R0, R2 ;  /* 0x0000000200007202 */ /* 0x000fd60000000f00 */
[----:B------:R-:W-:-:S05]  /*0a90*/  @P0 IMAD.HI.U32 R4, R2, c[0x0][0x558], RZ ;  /* 0x0001560002040a27 */ /* 0x000fca00078e00ff */
[----:B------:R-:W-:-:S05]  /*0aa0*/  @P0 SHF.R.U32.HI R0, RZ, c[0x0][0x55c], R4 ;  /* 0x00015700ff000a19 */ /* 0x000fca0000011604 */
[----:B------:R-:W-:Y:S02]  /*0ab0*/  IMAD R4, R0, c[0x0][0x554], RZ ;  /* 0x0001550000047a24 */ /* 0x000fe400078e02ff */
.L_x_1301:
[----:B------:R-:W-:Y:S05]  /*0ac0*/  BSYNC B0 ;  /* 0x0000000000007941 */ /* 0x000fea0003800000 */
.L_x_1299:
[----:B------:R-:W-:Y:S01]  /*0ad0*/  IMAD.MOV.U32 R5, RZ, RZ, c[0x0][0x548] ;  /* 0x00015200ff057624 */ /* 0x000fe200078e00ff */
[----:B------:R-:W-:Y:S01]  /*0ae0*/  ISETP.NE.U32.AND P0, PT, RZ, c[0x0][0x370], PT ;  /* 0x0000dc00ff007a0c */ /* 0x000fe20003f05070 */
[----:B------:R-:W-:Y:S02]  /*0af0*/  IMAD.IADD R4, R2, 0x1, -R4 ;  /* 0x0000000102047824 */ /* 0x000fe400078e0a04 */
[----:B------:R-:W-:Y:S01]  /*0b00*/  IMAD.MOV.U32 R6, RZ, RZ, RZ ;  /* 0x000000ffff067224 */ /* 0x000fe200078e00ff */
[----:B------:R-:W-:Y:S01]  /*0b10*/  ISETP.NE.AND P1, PT, R5, 0x1, PT ;  /* 0x000000010500780c */ /* 0x000fe20003f25270 */
[----:B------:R-:W-:Y:S01]  /*0b20*/  IMAD R7, R3, c[0x0][0x554], R4 ;  /* 0x0001550003077a24 */ /* 0x000fe200078e0204 */
[----:B------:R-:W-:-:S03]  /*0b30*/  ISETP.NE.AND.EX P0, PT, RZ, c[0x0][0x374], PT, P0 ;  /* 0x0000dd00ff007a0c */ /* 0x000fc60003f05300 */
[----:B------:R-:W-:-:S08]  /*0b40*/  IMAD.MOV.U32 R11, RZ, RZ, R7 ;  /* 0x000000ffff0b7224 */ /* 0x000fd000078e0007 */
[----:B------:R-:W-:Y:S02]  /*0b50*/  @P1 IMAD.HI.U32 R2, R7, c[0x0][0x54c], RZ ;  /* 0x0001530007021a27 */ /* 0x000fe400078e00ff */
[----:B------:R-:W-:-:S03]  /*0b60*/  @P0 MOV R3, 0x4 ;  /* 0x0000000400030802 */ /* 0x000fc60000000f00 */
[----:B------:R-:W-:-:S05]  /*0b70*/  @P1 SHF.R.U32.HI R11, RZ, c[0x0][0x550], R2 ;  /* 0x00015400ff0b1a19 */ /* 0x000fca0000011602 */
[----:B------:R-:W-:Y:S01]  /*0b80*/  @P0 IMAD.WIDE R2, R11, R3, c[0x0][0x370] ;  /* 0x0000dc000b020625 */ /* 0x000fe200078e0203 */
[----:B------:R-:W-:Y:S01]  /*0b90*/  MOV R14, R0 ;  /* 0x00000000000e7202 */ /* 0x000fe20000000f00 */
[----:B------:R-:W-:Y:S04]  /*0ba0*/  STL [R1+0x48], R11 ;  /* 0x0000480b01007387 */ /* 0x000fe80000100800 */
[----:B------:R1:W2:Y:S01]  /*0bb0*/  @P0 LDG.E R6, [R2.64] ;  /* 0x0000000802060981 */ /* 0x0002a2000c1e1900 */
[----:B------:R-:W-:Y:S01]  /*0bc0*/  MOV R4, c[0x0][0x168] ;  /* 0x00005a0000047a02 */ /* 0x000fe20000000f00 */
[----:B------:R-:W-:Y:S03]  /*0bd0*/  BSSY B0, `(.L_x_1302) ;  /* 0x0000045000007945 */ /* 0x000fe60003800000 */
[----:B------:R-:W-:Y:S01]  /*0be0*/  IADD3 R4, -R4, 0x70, RZ ;  /* 0x0000007004047810 */ /* 0x000fe20007ffe1ff */
[----:B-1----:R-:W-:-:S05]  /*0bf0*/  IMAD.MOV.U32 R2, RZ, RZ, c[0x0][0x53c] ;  /* 0x00014f00ff027624 */ /* 0x002fca00078e00ff */
[----:B------:R-:W-:Y:S02]  /*0c00*/  ISETP.NE.AND P0, PT, R2, 0x1, PT ;  /* 0x000000010200780c */ /* 0x000fe40003f05270 */
[----:B------:R-:W-:-:S11]  /*0c10*/  LOP3.LUT R2, R0, 0x1ffffff, RZ, 0x3c, !PT ;  /* 0x01ffffff00027812 */ /* 0x000fd600078e3cff */
[----:B------:R-:W-:Y:S01]  /*0c20*/  @P0 IMAD.HI.U32 R3, R0, c[0x0][0x540], RZ ;  /* 0x0001500000030a27 */ /* 0x000fe200078e00ff */
[----:B------:R-:W-:-:S03]  /*0c30*/  IADD3 R0, R2, c[0x0][0x53c], RZ ;  /* 0x00014f0002007a10 */ /* 0x000fc60007ffe0ff */
[----:B------:R-:W-:Y:S01]  /*0c40*/  IMAD.MOV.U32 R2, RZ, RZ, c[0x0][0x2c4] ;  /* 0x0000b100ff027624 */ /* 0x000fe200078e00ff */
[----:B------:R-:W-:Y:S01]  /*0c50*/  @P0 SHF.R.U32.HI R14, RZ, c[0x0][0x544], R3 ;  /* 0x00015100ff0e0a19 */ /* 0x000fe20000011603 */
[----:B------:R-:W-:-:S03]  /*0c60*/  IMAD.MOV.U32 R3, RZ, RZ, c[0x0][0x2ac] ;  /* 0x0000ab00ff037624 */ /* 0x000fc600078e00ff */
[----:B------:R-:W-:Y:S01]  /*0c70*/  ISETP.NE.AND P2, PT, R2, 0x1, PT ;  /* 0x000000010200780c */ /* 0x000fe20003f45270 */
[----:B------:R-:W-:Y:S01]  /*0c80*/  IMAD R0, R14, c[0x0][0x53c], R0 ;  /* 0x00014f000e007a24 */ /* 0x000fe200078e0200 */
[----:B------:R-:W-:Y:S01]  /*0c90*/  STL [R1+0x50], R14 ;  /* 0x0000500e01007387 */ /* 0x000fe20000100800 */
[C---:B------:R-:W-:Y:S02]  /*0ca0*/  IMAD R5, R3.reuse, c[0x0][0x1d0], RZ ;  /* 0x0000740003057a24 */ /* 0x040fe400078e02ff */
[----:B------:R-:W-:Y:S02]  /*0cb0*/  IMAD.SHL.U32 R13, R0, 0x80, RZ ;  /* 0x00000080000d7824 */ /* 0x000fe400078e00ff */
[----:B------:R-:W-:Y:S01]  /*0cc0*/  IMAD R3, R3, c[0x0][0x1d0], R4 ;  /* 0x0000740003037a24 */ /* 0x000fe200078e0204 */
[----:B------:R-:W-:Y:S02]  /*0cd0*/  IADD3 R5, R5, 0x6f, RZ ;  /* 0x0000006f05057810 */ /* 0x000fe40007ffe0ff */
[----:B------:R-:W-:Y:S01]  /*0ce0*/  IADD3 R0, R13, 0x7f, RZ ;  /* 0x0000007f0d007810 */ /* 0x000fe20007ffe0ff */
[----:B------:R-:W-:Y:S01]  /*0cf0*/  STL [R1+0x70], R13 ;  /* 0x0000700d01007387 */ /* 0x000fe20000100800 */
[----:B------:R-:W-:-:S03]  /*0d00*/  MOV R4, RZ ;  /* 0x000000ff00047202 */ /* 0x000fc60000000f00 */
[----:B------:R-:W-:-:S04]  /*0d10*/  @P2 IMAD.HI.U32 R2, R0, c[0x0][0x2c8], RZ ;  /* 0x0000b20000022a27 */ /* 0x000fc800078e00ff */
[----:B------:R-:W-:Y:S01]  /*0d20*/  IMAD.HI R4, R5, -0x6db6db6d, R4 ;  /* 0x9249249305047827 */ /* 0x000fe200078e0204 */
[----:B------:R-:W-:-:S03]  /*0d30*/  @P2 SHF.R.U32.HI R0, RZ, c[0x0][0x2cc], R2 ;  /* 0x0000b300ff002a19 */ /* 0x000fc60000011602 */
[----:B------:R-:W-:Y:S02]  /*0d40*/  IMAD.MOV.U32 R2, RZ, RZ, RZ ;  /* 0x000000ffff027224 */ /* 0x000fe400078e00ff */
[----:B------:R-:W-:Y:S01]  /*0d50*/  IMAD.IADD R3, R3, 0x1, R0 ;  /* 0x0000000103037824 */ /* 0x000fe200078e0200 */
[----:B------:R-:W-:-:S03]  /*0d60*/  SHF.R.U32.HI R0, RZ, 0x1f, R4 ;  /* 0x0000001fff007819 */ /* 0x000fc60000011604 */
[----:B------:R-:W-:Y:S01]  /*0d70*/  IMAD.HI R2, R3, -0x6db6db6d, R2 ;  /* 0x9249249303027827 */ /* 0x000fe200078e0202 */
[----:B------:R-:W-:-:S03]  /*0d80*/  LEA.HI.SX32 R4, R4, R0, 0x1a ;  /* 0x0000000004047211 */ /* 0x000fc600078fd2ff */
[----:B------:R-:W-:-:S04]  /*0d90*/  IMAD.MOV R0, RZ, RZ, -R11 ;  /* 0x000000ffff007224 */ /* 0x000fc800078e0a0b */
[----:B------:R-:W-:Y:S01]  /*0da0*/  IMAD R12, R0, c[0x0][0x548], R7 ;  /* 0x00015200000c7a24 */ /* 0x000fe200078e0207 */
[----:B--2---:R1:W-:Y:S04]  /*0db0*/  STL [R1+0x1c], R6 ;  /* 0x00001c0601007387 */ /* 0x0043e80000100800 */
[----:B------:R2:W-:Y:S01]  /*0dc0*/  STL [R1+0x4c], R12 ;  /* 0x00004c0c01007387 */ /* 0x0005e20000100800 */
[----:B-1----:R-:W-:-:S04]  /*0dd0*/  SHF.R.U32.HI R6, RZ, 0x1f, R2 ;  /* 0x0000001fff067819 */ /* 0x002fc80000011602 */
[----:B------:R-:W-:Y:S02]  /*0de0*/  LEA.HI.SX32 R6, R2, R6, 0x1a ;  /* 0x0000000602067211 */ /* 0x000fe400078fd2ff */
[----:B------:R-:W-:Y:S02]  /*0df0*/  MOV R2, RZ ;  /* 0x000000ff00027202 */ /* 0x000fe40000000f00 */
[----:B------:R-:W-:-:S04]  /*0e00*/  IMNMX R6, R4, R6, PT ;  /* 0x0000000604067217 */ /* 0x000fc80003800200 */
[----:B------:R-:W-:-:S13]  /*0e10*/  ISETP.GE.AND P0, PT, R6, 0x1, PT ;  /* 0x000000010600780c */ /* 0x000fda0003f06270 */
[----:B------:R-:W-:Y:S05]  /*0e20*/  @!P0 BRA `(.L_x_1303) ;  /* 0x000001f000008947 */ /* 0x000fea0003800000 */
[----:B--2---:R-:W-:-:S04]  /*0e30*/  SHF.R.U32.HI R0, RZ, 0x10, R14 ;  /* 0x00000010ff007819 */ /* 0x004fc8000001160e */
[----:B------:R-:W-:-:S04]  /*0e40*/  ISETP.NE.AND P0, PT, R0, RZ, PT ;  /* 0x000000ff0000720c */ /* 0x000fc80003f05270 */
[----:B------:R-:W-:-:S04]  /*0e50*/  SEL R0, R0, c[0x0][0x338], P0 ;  /* 0x0000ce0000007a07 */ /* 0x000fc80000000000 */
[-C--:B------:R-:W-:Y:S02]  /*0e60*/  IABS R3, R0.reuse ;  /* 0x0000000000037213 */ /* 0x080fe40000000000 */
[----:B------:R-:W-:Y:S02]  /*0e70*/  IADD3 R7, R0, -0x1, R6 ;  /* 0xffffffff00077810 */ /* 0x000fe40007ffe006 */
[----:B------:R-:W1:Y:S02]  /*0e80*/  I2F.RP R4, R3 ;  /* 0x0000000300047306 */ /* 0x000e640000209400 */
[----:B------:R-:W-:Y:S02]  /*0e90*/  IABS R10, R7 ;  /* 0x00000007000a7213 */ /* 0x000fe40000000000 */
[----:B------:R-:W-:-:S04]  /*0ea0*/  LOP3.LUT R7, R7, R0, RZ, 0x3c, !PT ;  /* 0x0000000007077212 */ /* 0x000fc800078e3cff */
[----:B------:R-:W-:Y:S01]  /*0eb0*/  ISETP.GE.AND P0, PT, R7, RZ, PT ;  /* 0x000000ff0700720c */ /* 0x000fe20003f06270 */
[----:B-1----:R-:W1:Y:S02]  /*0ec0*/  MUFU.RCP R4, R4 ;  /* 0x0000000400047308 */ /* 0x002e640000001000 */
[----:B-1----:R-:W-:-:S06]  /*0ed0*/  IADD3 R4, R4, 0xffffffe, RZ ;  /* 0x0ffffffe04047810 */ /* 0x002fcc0007ffe0ff */
[----:B------:R-:W1:Y:S02]  /*0ee0*/  F2I.FTZ.U32.TRUNC.NTZ R5, R4 ;  /* 0x0000000400057305 */ /* 0x000e64000021f000 */
[----:B-1----:R-:W-:Y:S02]  /*0ef0*/  IMAD.MOV R2, RZ, RZ, -R5 ;  /* 0x000000ffff027224 */ /* 0x002fe400078e0a05 */
[----:B------:R-:W-:Y:S02]  /*0f00*/  IMAD.MOV.U32 R4, RZ, RZ, RZ ;  /* 0x000000ffff047224 */ /* 0x000fe400078e00ff */
        /* <DEDUP_REMOVED lines=13> */
[----:B------:R-:W-:-:S13]  /*0fe0*/  ISETP.GE.U32.AND P3, PT, R4, R3, PT ;  /* 0x000000030400720c */ /* 0x000fda0003f66070 */
[----:B------:R-:W-:-:S05]  /*0ff0*/  @P3 IADD3 R2, R2, 0x1, RZ ;  /* 0x0000000102023810 */ /* 0x000fca0007ffe0ff */
[----:B------:R-:W-:Y:S01]  /*1000*/  @!P0 IMAD.MOV R2, RZ, RZ, -R2 ;  /* 0x000000ffff028224 */ /* 0x000fe200078e0a02 */
[----:B------:R-:W-:Y:S02]  /*1010*/  @!P1 LOP3.LUT R2, RZ, R0, RZ, 0x33, !PT ;  /* 0x00000000ff029212 */ /* 0x000fe400078e33ff */
.L_x_1303:
[----:B--2---:R-:W-:Y:S05]  /*1020*/  BSYNC B0 ;  /* 0x0000000000007941 */ /* 0x004fea0003800000 */
.L_x_1302:
[----:B------:R-:W-:Y:S01]  /*1030*/  LOP3.LUT R0, R14, 0xffff, RZ, 0xc0, !PT ;  /* 0x0000ffff0e007812 */ /* 0x000fe200078ec0ff */
[----:B------:R-:W-:Y:S01]  /*1040*/  CS2R R20, SRZ ;  /* 0x0000000000147805 */ /* 0x000fe2000001ff00 */
[----:B------:R-:W-:Y:S01]  /*1050*/  CS2R R22, SRZ ;  /* 0x0000000000167805 */ /* 0x000fe2000001ff00 */
[----:B------:R-:W-:Y:S01]  /*1060*/  CS2R R126, SRZ ;  /* 0x00000000007e7805 */ /* 0x000fe2000001ff00 */
[----:B------:R-:W-:Y:S01]  /*1070*/  CS2R R124, SRZ ;  /* 0x00000000007c7805 */ /* 0x000fe2000001ff00 */
[----:B------:R-:W-:Y:S01]  /*1080*/  IMAD R3, R0, R2, RZ ;  /* 0x0000000200037224 */ /* 0x000fe200078e02ff */
        /* <DEDUP_REMOVED lines=36> */
[----:B-1----:R-:W-:-:S04]  /*12d0*/  ISETP.NE.U32.AND P0, PT, RZ, c[0x0][0x340], PT ;  /* 0x0000d000ff007a0c */ /* 0x002fc80003f05070 */
[----:B------:R-:W-:-:S13]  /*12e0*/  ISETP.NE.AND.EX P0, PT, RZ, c[0x0][0x344], PT, P0 ;  /* 0x0000d100ff007a0c */ /* 0x000fda0003f05300 */
[----:B------:R-:W-:Y:S05]  /*12f0*/  @!P0 BRA `(.L_x_1305) ;  /* 0x0000004000008947 */ /* 0x000fea0003800000 */
[----:B------:R-:W-:-:S05]  /*1300*/  MOV R2, 0x4 ;  /* 0x0000000400027802 */ /* 0x000fca0000000f00 */
[----:B------:R-:W-:-:S05]  /*1310*/  IMAD.WIDE R2, R11, R2, c[0x0][0x340] ;  /* 0x0000d0000b027625 */ /* 0x000fca00078e0202 */
[----:B------:R1:W5:Y:S01]  /*1320*/  LDG.E R8, [R2.64] ;  /* 0x0000000802087981 */ /* 0x000362000c1e1900 */
[----:B------:R-:W-:Y:S05]  /*1330*/  BRA `(.L_x_1306) ;  /* 0x0000001000007947 */ /* 0x000fea0003800000 */
.L_x_1305:
[----:B------:R-:W-:Y:S02]  /*1340*/  MOV R8, R11 ;  /* 0x0000000b00087202 */ /* 0x000fe40000000f00 */
.L_x_1306:
[----:B------:R-:W2:Y:S01]  /*1350*/  LDL R0, [R1+0x14] ;  /* 0x0000140001007983 */ /* 0x000ea20000100800 */
[----:B------:R-:W-:Y:S01]  /*1360*/  SHF.R.S32.HI R78, RZ, 0x1f, R12 ;  /* 0x0000001fff4e7819 */ /* 0x000fe2000001140c */
[----:B-1----:R-:W-:Y:S01]  /*1370*/  IMAD.WIDE.U32 R2, R12, c[0x0][0x1b8], RZ ;  /* 0x00006e000c027a25 */ /* 0x002fe200078e00ff */
[----:B------:R-:W-:Y:S02]  /*1380*/  SHF.R.S32.HI R6, RZ, 0x1f, R11 ;  /* 0x0000001fff067819 */ /* 0x000fe4000001140b */
[----:B------:R-:W-:Y:S01]  /*1390*/  ISETP.GE.AND P3, PT, R243, c[0x0][0x198], PT ;  /* 0x00006600f3007a0c */ /* 0x000fe20003f66270 */
[----:B------:R-:W-:Y:S01]  /*13a0*/  IMAD R5, R78, c[0x0][0x1b8], RZ ;  /* 0x00006e004e057a24 */ /* 0x000fe200078e02ff */
[----:B------:R-:W-:Y:S01]  /*13b0*/  IADD3 R178, R245, -0x1, RZ ;  /* 0xfffffffff5b27810 */ /* 0x000fe20007ffe0ff */
[----:B------:R-:W-:Y:S02]  /*13c0*/  IMAD R6, R6, c[0x0][0x1c0], RZ ;  /* 0x0000700006067a24 */ /* 0x000fe400078e02ff */
[----:B------:R-:W-:-:S05]  /*13d0*/  IMAD R5, R12, c[0x0][0x1bc], R5 ;  /* 0x00006f000c057a24 */ /* 0x000fca00078e0205 */
[----:B------:R-:W-:-:S05]  /*13e0*/  IADD3 R3, R3, R5, RZ ;  /* 0x0000000503037210 */ /* 0x000fca0007ffe0ff */
[----:B------:R-:W-:Y:S01]  /*13f0*/  IMAD.WIDE.U32 R2, R11, c[0x0][0x1c0], R2 ;  /* 0x000070000b027a25 */ /* 0x000fe200078e0002 */
[----:B--2---:R-:W-:-:S04]  /*1400*/  IADD3 R4, R0, R13, RZ ;  /* 0x0000000d00047210 */ /* 0x004fc80007ffe0ff */
[----:B------:R-:W-:Y:S01]  /*1410*/  MOV R0, R4 ;  /* 0x0000000400007202 */ /* 0x000fe20000000f00 */
[----:B------:R-:W-:-:S05]  /*1420*/  @P2 IMAD.HI.U32 R7, R4, c[0x0][0x2c8], RZ ;  /* 0x0000b20004072a27 */ /* 0x000fca00078e00ff */
[----:B------:R-:W-:Y:S01]  /*1430*/  @P2 SHF.R.U32.HI R0, RZ, c[0x0][0x2cc], R7 ;  /* 0x0000b300ff002a19 */ /* 0x000fe20000011607 */
[----:B------:R-:W-:-:S03]  /*1440*/  IMAD R7, R11, c[0x0][0x1c4], R6 ;  /* 0x000071000b077a24 */ /* 0x000fc600078e0206 */
        /* <DEDUP_REMOVED lines=17> */
.L_x_1377:
[----:B------:R-:W-:Y:S05]  /*1560*/  BRA.DIV ~URZ, `(.L_x_1308) ;  /* 0x00011b127f007947 */ /* 0x000fea000b800000 */
[----:B------:R3:W4:Y:S02]  /*1570*/  SHFL.IDX PT, R2, R5, RZ, 0x181f ;  /* 0x00181fff05027589 */ /* 0x00072400000e0000 */
.L_x_1378:
[----:B---3--:R-:W3:Y:S04]  /*1580*/  LDL R3, [R1+0x70] ;  /* 0x0000700001037983 */ /* 0x008ee80000100800 */
[----:B------:R-:W1:Y:S02]  /*1590*/  S2R R7, SR_TID.X ;  /* 0x0000000000077919 */ /* 0x000e640000002100 */
[----:B-1----:R-:W-:-:S04]  /*15a0*/  SHF.R.S32.HI R0, RZ, 0x1f, R7 ;  /* 0x0000001fff007819 */ /* 0x002fc80000011407 */
[----:B------:R-:W-:Y:S01]  /*15b0*/  LEA.HI R0, R0, R7, RZ, 0x3 ;  /* 0x0000000700007211 */ /* 0x000fe200078f18ff */
[----:B------:R-:W-:-:S03]  /*15c0*/  IMAD.MOV.U32 R7, RZ, RZ, c[0x0][0x2c4] ;  /* 0x0000b100ff077624 */ /* 0x000fc600078e00ff */
[----:B------:R-:W-:Y:S01]  /*15d0*/  SHF.R.S32.HI R0, RZ, 0x3, R0 ;  /* 0x00000003ff007819 */ /* 0x000fe20000011400 */
[----:B------:R-:W-:Y:S01]  /*15e0*/  IMAD R7, R7, c[0x0][0x168], RZ ;  /* 0x00005a0007077a24 */ /* 0x000fe200078e02ff */
[----:B------:R-:W-:Y:S03]  /*15f0*/  BSSY B0, `(.L_x_1309) ;  /* 0x000000b000007945 */ /* 0x000fe60003800000 */
[----:B---3--:R-:W-:-:S05]  /*1600*/  IMAD.IADD R0, R0, 0x1, R3 ;  /* 0x0000000100007824 */ /* 0x008fca00078e0203 */
        /* <DEDUP_REMOVED lines=9> */
.L_x_1310:
[----:B------:R-:W-:Y:S05]  /*16a0*/  BSYNC B0 ;  /* 0x0000000000007941 */ /* 0x000fea0003800000 */
.L_x_1309:
[----:B------:R-:W-:Y:S05]  /*16b0*/  BRA.DIV ~URZ, `(.L_x_1311) ;  /* 0x00011a327f007947 */ /* 0x000fea000b800000 */
[----:B--2---:R2:W3:Y:S04]  /*16c0*/  SHFL.IDX PT, R6, R4, 0x1, 0x181f ;  /* 0x00381f0004067f89 */ /* 0x0044e800000e0000 */
[----:B-1--4-:R2:W1:Y:S02]  /*16d0*/  SHFL.IDX PT, R2, R5, 0x1, 0x181f ;  /* 0x00381f0005027f89 */ /* 0x01246400000e0000 */
.L_x_1379:
        /* <DEDUP_REMOVED lines=11> */
.L_x_1313:
[----:B------:R-:W-:Y:S05]  /*1790*/  BSYNC B0 ;  /* 0x0000000000007941 */ /* 0x000fea0003800000 */
.L_x_1312:
[----:B------:R-:W-:Y:S05]  /*17a0*/  BRA.DIV ~URZ, `(.L_x_1314) ;  /* 0x00011a127f007947 */ /* 0x000fea000b800000 */
[----:B---3--:R3:W4:Y:S02]  /*17b0*/  SHFL.IDX PT, R6, R4, 0x2, 0x181f ;  /* 0x00581f0004067f89 */ /* 0x00872400000e0000 */
.L_x_1380:
[----:B------:R-:W-:Y:S05]  /*17c0*/  BRA.DIV ~URZ, `(.L_x_1315) ;  /* 0x00011a627f007947 */ /* 0x000fea000b800000 */
[----:B-1----:R1:W2:Y:S02]  /*17d0*/  SHFL.IDX PT, R2, R5, 0x2, 0x181f ;  /* 0x00581f0005027f89 */ /* 0x0022a400000e0000 */
.L_x_1381:
        /* <DEDUP_REMOVED lines=11> */
.L_x_1317:
[----:B------:R-:W-:Y:S05]  /*1890*/  BSYNC B0 ;  /* 0x0000000000007941 */ /* 0x000fea0003800000 */
.L_x_1316:
[----:B------:R-:W-:Y:S05]  /*18a0*/  BRA.DIV ~URZ, `(.L_x_1318) ;  /* 0x000119f27f007947 */ /* 0x000fea000b800000 */
[----:B----4-:R4:W1:Y:S04]  /*18b0*/  SHFL.IDX PT, R6, R4, 0x3, 0x181f ;  /* 0x00781f0004067f89 */ /* 0x01086800000e0000 */
[----:B--2---:R4:W2:Y:S02]  /*18c0*/  SHFL.IDX PT, R2, R5, 0x3, 0x181f ;  /* 0x00781f0005027f89 */ /* 0x0048a400000e0000 */
.L_x_1382:
        /* <DEDUP_REMOVED lines=11> */
.L_x_1320:
[----:B------:R-:W-:Y:S05]  /*1980*/  BSYNC B0 ;  /* 0x0000000000007941 */ /* 0x000fea0003800000 */
.L_x_1319:
[----:B------:R-:W-:Y:S05]  /*1990*/  BRA.DIV ~URZ, `(.L_x_1321) ;  /* 0x000119d27f007947 */ /* 0x000fea000b800000 */
[----:B-1----:R1:W3:Y:S02]  /*19a0*/  SHFL.IDX PT, R6, R4, 0x4, 0x181f ;  /* 0x00981f0004067f89 */ /* 0x0022e400000e0000 */
.L_x_1383:
[----:B------:R-:W-:Y:S05]  /*19b0*/  BRA.DIV ~URZ, `(.L_x_1322) ;  /* 0x00011a227f007947 */ /* 0x000fea000b800000 */
[----:B--2---:R2:W1:Y:S02]  /*19c0*/  SHFL.IDX PT, R2, R5, 0x4, 0x181f ;  /* 0x00981f0005027f89 */ /* 0x00446400000e0000 */
.L_x_1384:
        /* <DEDUP_REMOVED lines=11> */
.L_x_1324:
[----:B------:R-:W-:Y:S05]  /*1a80*/  BSYNC B0 ;  /* 0x0000000000007941 */ /* 0x000fea0003800000 */
.L_x_1323:
[----:B------:R-:W-:Y:S05]  /*1a90*/  BRA.DIV ~URZ, `(.L_x_1325) ;  /* 0x000119b27f007947 */ /* 0x000fea000b800000 */
[----:B---3--:R3:W2:Y:S04]  /*1aa0*/  SHFL.IDX PT, R6, R4, 0x5, 0x181f ;  /* 0x00b81f0004067f89 */ /* 0x0086a800000e0000 */
[----:B-1----:R3:W1:Y:S02]  /*1ab0*/  SHFL.IDX PT, R2, R5, 0x5, 0x181f ;  /* 0x00b81f0005027f89 */ /* 0x00266400000e0000 */
.L_x_1385:
        /* <DEDUP_REMOVED lines=11> */
.L_x_1327:
[----:B------:R-:W-:Y:S05]  /*1b70*/  BSYNC B0 ;  /* 0x0000000000007941 */ /* 0x000fea0003800000 */
.L_x_1326:
[----:B------:R-:W-:Y:S05]  /*1b80*/  BRA.DIV ~URZ, `(.L_x_1328) ;  /* 0x000119927f007947 */ /* 0x000fea000b800000 */
[----:B--2---:R2:W3:Y:S02]  /*1b90*/  SHFL.IDX PT, R6, R4, 0x6, 0x181f ;  /* 0x00d81f0004067f89 */ /* 0x0044e400000e0000 */
.L_x_1386:
[----:B------:R-:W-:Y:S05]  /*1ba0*/  BRA.DIV ~URZ, `(.L_x_1329) ;  /* 0x000119e27f007947 */ /* 0x000fea000b800000 */
[----:B-1----:R1:W2:Y:S02]  /*1bb0*/  SHFL.IDX PT, R2, R5, 0x6, 0x181f ;  /* 0x00d81f0005027f89 */ /* 0x0022a400000e0000 */
.L_x_1387:
        /* <DEDUP_REMOVED lines=11> */
.L_x_1331:
[----:B------:R-:W-:Y:S05]  /*1c70*/  BSYNC B0 ;  /* 0x0000000000007941 */ /* 0x000fea0003800000 */
.L_x_1330:
[----:B------:R-:W-:Y:S05]  /*1c80*/  BRA.DIV ~URZ, `(.L_x_1332) ;  /* 0x000119727f007947 */ /* 0x000fea000b800000 */
[----:B--234-:R-:W2:Y:S04]  /*1c90*/  SHFL.IDX PT, R4, R4, 0x7, 0x181f ;  /* 0x00f81f0004047f89 */ /* 0x01cea800000e0000 */
[----:B------:R3:W4:Y:S02]  /*1ca0*/  SHFL.IDX PT, R2, R5, 0x7, 0x181f ;  /* 0x00f81f0005027f89 */ /* 0x00072400000e0000 */
.L_x_1388:
        /* <DEDUP_REMOVED lines=19> */
[----:B-1-3--:R-:W3:Y:S01]  /*1de0*/  LDL R5, [R1+0x1c] ;  /* 0x00001c0001057983 */ /* 0x00aee20000100800 */
[----:B------:R-:W-:Y:S01]  /*1df0*/  IMAD.MOV.U32 R6, RZ, RZ, 0x70 ;  /* 0x00000070ff067424 */ /* 0x000fe200078e00ff */
[----:B------:R-:W-:-:S02]  /*1e00*/  ULDC UR4, c[0x0][0x2b8] ;  /* 0x0000ae0000047ab9 */ /* 0x000fc40000000800 */
[----:B------:R-:W-:Y:S01]  /*1e10*/  UISETP.NE.AND UP0, UPT, UR4, 0x1, UPT ;  /* 0x000000010400788c */ /* 0x000fe2000bf05270 */
[----:B------:R-:W-:Y:S01]  /*1e20*/  IMAD R177, R245, R6, -0x70 ;  /* 0xffffff90f5b17424 */ /* 0x000fe200078e0206 */
[----:B------:R-:W4:Y:S01]  /*1e30*/  LDL R79, [R1+0x4c] ;  /* 0x00004c00014f7983 */ /* 0x000f220000100800 */
[----:B------:R-:W-:-:S03]  /*1e40*/  IMAD.MOV.U32 R9, RZ, RZ, c[0x0][0x2ac] ;  /* 0x0000ab00ff097624 */ /* 0x000fc600078e00ff */
[----:B------:R-:W-:Y:S01]  /*1e50*/  PLOP3.LUT P1, PT, PT, PT, UP0, 0x80, 0x0 ;  /* 0x000000000000781c */ /* 0x000fe20003f2f008 */
[----:B------:R-:W-:Y:S01]  /*1e60*/  IMAD R9, R9, c[0x0][0x1d0], RZ ;  /* 0x0000740009097a24 */ /* 0x000fe200078e02ff */
[----:B------:R-:W-:Y:S01]  /*1e70*/  BAR.SYNC.DEFER_BLOCKING 0x0 ;  /* 0x0000000000007b1d */ /* 0x000fe20000010000 */
[----:B------:R-:W-:Y:S01]  /*1e80*/  PLOP3.LUT P0, PT, PT, PT, UP0, 0x80, 0x0 ;  /* 0x000000000000781c */ /* 0x000fe20003f0f008 */
[----:B------:R-:W-:Y:S02]  /*1e90*/  IMAD.MOV.U32 R244, RZ, RZ, RZ ;  /* 0x000000fffff47224 */ /* 0x000fe400078e00ff */
[----:B--2---:R-:W-:-:S05]  /*1ea0*/  IMAD.IADD R2, R204, 0x1, R177 ;  /* 0x00000001cc027824 */ /* 0x004fca00078e02b1 */
[C---:B------:R-:W-:Y:S01]  /*1eb0*/  ISETP.GE.AND P3, PT, R2.reuse, R9, PT ;  /* 0x000000090200720c */ /* 0x040fe20003f66270 */
[----:B---3--:R-:W-:-:S03]  /*1ec0*/  IMAD.IADD R2, R2, 0x1, R5 ;  /* 0x0000000102027824 */ /* 0x008fc600078e0205 */
        /* <DEDUP_REMOVED lines=10> */
[----:B------:R-:W-:-:S05]  /*1f70*/  IMAD R246, R0, c[0x0][0x2b8], R2 ;  /* 0x0000ae0000f67a24 */ /* 0x000fca00078e0202 */
[----:B------:R-:W-:Y:S01]  /*1f80*/  SHF.R.S32.HI R76, RZ, 0x1f, R246 ;  /* 0x0000001fff4c7819 */ /* 0x000fe200000114f6 */
[----:B------:R-:W-:-:S04]  /*1f90*/  IMAD.WIDE.U32 R2, R246, c[0x0][0x1e0], RZ ;  /* 0x00007800f6027a25 */ /* 0x000fc800078e00ff */
[----:B------:R-:W-:-:S04]  /*1fa0*/  IMAD R0, R76, c[0x0][0x1e0], RZ ;  /* 0x000078004c007a24 */ /* 0x000fc800078e02ff */
[----:B------:R-:W-:-:S05]  /*1fb0*/  IMAD R0, R246, c[0x0][0x1e4], R0 ;  /* 0x00007900f6007a24 */ /* 0x000fca00078e0200 */
[----:B------:R-:W-:Y:S01]  /*1fc0*/  IADD3 R3, R3, R0, RZ ;  /* 0x0000000003037210 */ /* 0x000fe20007ffe0ff */
[----:B------:R-:W-:Y:S02]  /*1fd0*/  IMAD R0, R78, c[0x0][0x1e8], RZ ;  /* 0x00007a004e007a24 */ /* 0x000fe400078e02ff */
[----:B----4-:R-:W-:-:S04]  /*1fe0*/  IMAD.WIDE.U32 R8, R79, c[0x0][0x1e8], RZ ;  /* 0x00007a004f087a25 */ /* 0x010fc800078e00ff */
[----:B------:R-:W-:Y:S01]  /*1ff0*/  IMAD R0, R79, c[0x0][0x1ec], R0 ;  /* 0x00007b004f007a24 */ /* 0x000fe200078e0200 */
[----:B------:R3:W-:Y:S03]  /*2000*/  STL.64 [R1+0x20], R8 ;  /* 0x0000200801007387 */ /* 0x0007e60000100a00 */
[----:B------:R-:W-:Y:S02]  /*2010*/  IMAD.IADD R247, R9, 0x1, R0 ;  /* 0x0000000109f77824 */ /* 0x000fe400078e0200 */
[----:B---3--:R-:W3:Y:S01]  /*2020*/  S2R R9, SR_TID.X ;  /* 0x0000000000097919 */ /* 0x008ee20000002100 */
[----:B------:R-:W-:Y:S02]  /*2030*/  IMAD.MOV.U32 R176, RZ, RZ, c[0x0][0x2ac] ;  /* 0x0000ab00ffb07624 */ /* 0x000fe400078e00ff */
[----:B-1----:R-:W-:-:S04]  /*2040*/  IMAD R5, R245, -0x70, R6 ;  /* 0xffffff90f5057824 */ /* 0x002fc800078e0206 */
[----:B------:R-:W-:Y:S01]  /*2050*/  IMAD R176, R176, c[0x0][0x1d0], R5 ;  /* 0x00007400b0b07a24 */ /* 0x000fe200078e0205 */
[----:B---3--:R-:W-:-:S04]  /*2060*/  SHF.R.S32.HI R7, RZ, 0x1f, R9 ;  /* 0x0000001fff077819 */ /* 0x008fc80000011409 */
[----:B------:R-:W-:-:S04]  /*2070*/  LEA.HI R7, R7, R9, RZ, 0x3 ;  /* 0x0000000907077211 */ /* 0x000fc800078f18ff */
[----:B------:R-:W-:Y:S02]  /*2080*/  SHF.R.S32.HI R7, RZ, 0x3, R7 ;  /* 0x00000003ff077819 */ /* 0x000fe40000011407 */
[----:B------:R-:W-:Y:S02]  /*2090*/  ISETP.GE.AND P3, PT, R243, c[0x0][0x1d4], PT ;  /* 0x00007500f3007a0c */ /* 0x000fe40003f66270 */
[----:B--2---:R-:W-:Y:S01]  /*20a0*/  SHF.R.S32.HI R77, RZ, 0x1f, R244 ;  /* 0x0000001fff4d7819 */ /* 0x004fe200000114f4 */
[----:B------:R-:W-:-:S04]  /*20b0*/  IMAD.WIDE.U32 R2, R244, c[0x0][0x1f0], R2 ;  /* 0x00007c00f4027a25 */ /* 0x000fc800078e0002 */
[----:B------:R-:W-:Y:S01]  /*20c0*/  IMAD R4, R77, c[0x0][0x1f0], RZ ;  /* 0x00007c004d047a24 */ /* 0x000fe200078e02ff */
[----:B------:R-:W-:-:S03]  /*20d0*/  IADD3 R2, P0, R2, R8, RZ ;  /* 0x0000000802027210 */ /* 0x000fc60007f1e0ff */
[----:B------:R-:W-:-:S05]  /*20e0*/  IMAD R0, R244, c[0x0][0x1f4], R4 ;  /* 0x00007d00f4007a24 */ /* 0x000fca00078e0204 */
[----:B------:R-:W-:Y:S02]  /*20f0*/  IADD3.X R3, R247, R3, R0, P0, !PT ;  /* 0x00000003f7037210 */ /* 0x000fe400007fe400 */
[----:B------:R-:W-:-:S04]  /*2100*/  LEA R0, P0, R2, c[0x0][0x1c8], 0x1 ;  /* 0x0000720002007a11 */ /* 0x000fc800078008ff */
[----:B------:R-:W-:Y:S01]  /*2110*/  LEA.HI.X R3, R2, c[0x0][0x1cc], R3, 0x1, P0 ;  /* 0x0000730002037a11 */ /* 0x000fe200000f0c03 */
[----:B------:R-:W1:Y:S01]  /*2120*/  SHFL.IDX PT, R4, R0, RZ, 0x181f ;  /* 0x00181fff00047589 */ /* 0x000e6200000e0000 */
[----:B------:R-:W-:-:S03]  /*2130*/  IMAD.IADD R2, R176, 0x1, -R7 ;  /* 0x00000001b0027824 */ /* 0x000fc600078e0a07 */
[----:B------:R-:W2:Y:S04]  /*2140*/  SHFL.IDX PT, R5, R3, RZ, 0x181f ;  /* 0x00181fff03057589 */ /* 0x000ea800000e0000 */
[----:B------:R-:W3:Y:S01]  /*2150*/  SHFL.IDX PT, R6, R0, 0x1, 0x181f ;  /* 0x00381f0000067f89 */ /* 0x000ee200000e0000 */
[----:B------:R-:W-:-:S03]  /*2160*/  ISETP.GE.AND P0, PT, R2, 0x1, PT ;  /* 0x000000010200780c */ /* 0x000fc60003f06270 */
[----:B------:R-:W4:Y:S04]  /*2170*/  SHFL.IDX PT, R7, R0, 0x2, 0x181f ;  /* 0x00581f0000077f89 */ /* 0x000f2800000e0000 */
[----:B------:R-:W5:Y:S01]  /*2180*/  SHFL.IDX PT, R8, R3, 0x1, 0x181f ;  /* 0x00381f0003087f89 */ /* 0x000f6200000e0000 */
[----:B------:R-:W-:-:S03]  /*2190*/  ISETP.GE.AND P4, PT, R2, 0x11, PT ;  /* 0x000000110200780c */ /* 0x000fc60003f86270 */
[----:B------:R-:W4:Y:S01]  /*21a0*/  SHFL.IDX PT, R9, R3, 0x2, 0x181f ;  /* 0x00581f0003097f89 */ /* 0x000f2200000e0000 */
[----:B------:R-:W-:-:S03]  /*21b0*/  ISETP.GE.AND P1, PT, R2, 0x21, PT ;  /* 0x000000210200780c */ /* 0x000fc60003f26270 */
[----:B------:R-:W4:Y:S01]  /*21c0*/  SHFL.IDX PT, R10, R0, 0x3, 0x181f ;  /* 0x00781f00000a7f89 */ /* 0x000f2200000e0000 */
[----:B-1----:R-:W-:-:S03]  /*21d0*/  @P0 LEA R4, P5, R243, R4, 0x1 ;  /* 0x00000004f3040211 */ /* 0x002fc600078a08ff */
[----:B------:R-:W1:Y:S01]  /*21e0*/  SHFL.IDX PT, R11, R3, 0x3, 0x181f ;  /* 0x00781f00030b7f89 */ /* 0x000e6200000e0000 */
[----:B--2---:R-:W-:-:S03]  /*21f0*/  @P0 LEA.HI.X R5, R243, R5, R205, 0x1, P5 ;  /* 0x00000005f3050211 */ /* 0x004fc600028f0ccd */
[----:B------:R-:W2:Y:S01]  /*2200*/  SHFL.IDX PT, R13, R0, 0x4, 0x181f ;  /* 0x00981f00000d7f89 */ /* 0x000ea200000e0000 */
[----:B------:R-:W-:-:S03]  /*2210*/  ISETP.GE.AND P6, PT, R2, 0x31, PT ;  /* 0x000000310200780c */ /* 0x000fc60003fc6270 */
[----:B------:R-:W1:Y:S01]  /*2220*/  SHFL.IDX PT, R14, R3, 0x4, 0x181f ;  /* 0x00981f00030e7f89 */ /* 0x000e6200000e0000 */
[----:B---3--:R-:W-:-:S03]  /*2230*/  @P4 LEA R6, P5, R243, R6, 0x1 ;  /* 0x00000006f3064211 */ /* 0x008fc600078a08ff */
[----:B------:R-:W3:Y:S04]  /*2240*/  SHFL.IDX PT, R15, R0, 0x5, 0x181f ;  /* 0x00b81f00000f7f89 */ /* 0x000ee800000e0000 */
[----:B------:R4:W-:Y:S04]  /*2250*/  @P0 LDGSTS.E.BYPASS.LTC128B.128 [R242+0x3900], [R4.64], !P3 ;  /* 0x0390000004f20fae */ /* 0x0009e8000d901d48 */
[----:B------:R-:W1:Y:S04]  /*2260*/  SHFL.IDX PT, R12, R3, 0x5, 0x181f ;  /* 0x00b81f00030c7f89 */ /* 0x000e6800000e0000 */
[----:B------:R-:W1:Y:S04]  /*2270*/  SHFL.IDX PT, R0, R0, 0x6, 0x181f ;  /* 0x00d81f0000007f89 */ /* 0x000e6800000e0000 */
[----:B------:R-:W1:Y:S01]  /*2280*/  SHFL.IDX PT, R3, R3, 0x6, 0x181f ;  /* 0x00d81f0003037f89 */ /* 0x000e6200000e0000 */
[----:B----4-:R-:W-:-:S02]  /*2290*/  @P1 LEA R4, P0, R243, R7, 0x1 ;  /* 0x00000007f3041211 */ /* 0x010fc400078008ff */
[C-C-:B-----5:R-:W-:Y:S02]  /*22a0*/  @P4 LEA.HI.X R7, R243.reuse, R8, R205.reuse, 0x1, P5 ;  /* 0x00000008f3074211 */ /* 0x160fe400028f0ccd */
[C---:B------:R-:W-:Y:S02]  /*22b0*/  ISETP.GE.AND P5, PT, R2.reuse, 0x41, PT ;  /* 0x000000410200780c */ /* 0x040fe40003fa6270 */
[C---:B------:R-:W-:Y:S01]  /*22c0*/  @P1 LEA.HI.X R5, R243.reuse, R9, R205, 0x1, P0 ;  /* 0x00000009f3051211 */ /* 0x040fe200000f0ccd */
[----:B------:R3:W-:Y:S01]  /*22d0*/  @P4 LDGSTS.E.BYPASS.LTC128B.128 [R242+0x4100], [R6.64], !P3 ;  /* 0x0410000006f24fae */ /* 0x0007e2000d901d48 */
[C---:B------:R-:W-:Y:S02]  /*22e0*/  ISETP.GE.AND P4, PT, R2.reuse, 0x51, PT ;  /* 0x000000510200780c */ /* 0x040fe40003f86270 */
[----:B------:R-:W-:Y:S01]  /*22f0*/  @P6 LEA R10, P0, R243, R10, 0x1 ;  /* 0x0000000af30a6211 */ /* 0x000fe200078008ff */
[----:B------:R4:W-:Y:S01]  /*2300*/  @P1 LDGSTS.E.BYPASS.LTC128B.128 [R242+0x4900], [R4.64], !P3 ;  /* 0x0490000004f21fae */ /* 0x0009e2000d901d48 */
[----:B------:R-:W-:-:S02]  /*2310*/  ISETP.GE.AND P1, PT, R2, 0x61, PT ;  /* 0x000000610200780c */ /* 0x000fc40003f26270 */
[----:B-1----:R-:W-:-:S03]  /*2320*/  @P6 LEA.HI.X R11, R243, R11, R205, 0x1, P0 ;  /* 0x0000000bf30b6211 */ /* 0x002fc600000f0ccd */
[C---:B--2---:R-:W-:Y:S02]  /*2330*/  @P5 LEA R8, P0, R243.reuse, R13, 0x1 ;  /* 0x0000000df3085211 */ /* 0x044fe400078008ff */
[----:B------:R1:W-:Y:S02]  /*2340*/  @P6 LDGSTS.E.BYPASS.LTC128B.128 [R242+0x5100], [R10.64], !P3 ;  /* 0x051000000af26fae */ /* 0x0003e4000d901d48 */
[----:B------:R-:W-:-:S05]  /*2350*/  @P5 LEA.HI.X R9, R243, R14, R205, 0x1, P0 ;  /* 0x0000000ef3095211 */ /* 0x000fca00000f0ccd */
[----:B------:R1:W-:Y:S01]  /*2360*/  @P5 LDGSTS.E.BYPASS.LTC128B.128 [R242+0x5900], [R8.64], !P3 ;  /* 0x0590000008f25fae */ /* 0x0003e2000d901d48 */
[----:B---3--:R-:W-:-:S04]  /*2370*/  @P4 LEA R6, P0, R243, R15, 0x1 ;  /* 0x0000000ff3064211 */ /* 0x008fc800078008ff */
[C---:B------:R-:W-:Y:S02]  /*2380*/  @P4 LEA.HI.X R7, R243.reuse, R12, R205, 0x1, P0 ;  /* 0x0000000cf3074211 */ /* 0x040fe400000f0ccd */
[----:B----4-:R-:W-:-:S03]  /*2390*/  @P1 LEA R4, P0, R243, R0, 0x1 ;  /* 0x00000000f3041211 */ /* 0x010fc600078008ff */
[----:B------:R2:W-:Y:S01]  /*23a0*/  @P4 LDGSTS.E.BYPASS.LTC128B.128 [R242+0x6100], [R6.64], !P3 ;  /* 0x0610000006f24fae */ /* 0x0005e2000d901d48 */
[----:B------:R-:W-:-:S05]  /*23b0*/  @P1 LEA.HI.X R5, R243, R3, R205, 0x1, P0 ;  /* 0x00000003f3051211 */ /* 0x000fca00000f0ccd */
[----:B------:R2:W-:Y:S04]  /*23c0*/  @P1 LDGSTS.E.BYPASS.LTC128B.128 [R242+0x6900], [R4.64], !P3 ;  /* 0x0690000004f21fae */ /* 0x0005e8000d901d48 */
[----:B------:R-:W0:Y:S01]  /*23d0*/  LDGDEPBAR ;  /* 0x00000000000079af */ /* 0x000e220000000000 */
[----:B------:R-:W-:-:S04]  /*23e0*/  DEPBAR.LE SB0, 0x1 ;  /* 0x000080400000791a */ /* 0x000fc80000000000 */
[----:B------:R-:W-:-:S04]  /*23f0*/  DEPBAR.LE SB0, 0x0 ;  /* 0x000080000000791a */ /* 0x000fc80000000000 */
[----:B------:R-:W-:Y:S06]  /*2400*/  BAR.SYNC.DEFER_BLOCKING 0x0 ;  /* 0x0000000000007b1d */ /* 0x000fec0000010000 */
[----:B--2---:R-:W-:Y:S04]  /*2410*/  LDSM.16.M88.4 R4, [R231+0x2000] ;  /* 0x00200000e704783b */ /* 0x004fe80000000200 */
[----:B------:R-:W2:Y:S04]  /*2420*/  LDSM.16.M88.4 R40, [R224] ;  /* 0x00000000e028783b */ /* 0x000ea80000000200 */
[----:B------:R-:W3:Y:S04]  /*2430*/  LDSM.16.M88.4 R36, [R224+0x800] ;  /* 0x00080000e024783b */ /* 0x000ee80000000200 */
[----:B------:R-:W4:Y:S04]  /*2440*/  LDSM.16.M88.4 R32, [R224+0x1000] ;  /* 0x00100000e020783b */ /* 0x000f280000000200 */
[----:B------:R-:W5:Y:S04]  /*2450*/  LDSM.16.M88.4 R28, [R224+0x1800] ;  /* 0x00180000e01c783b */ /* 0x000f680000000200 */
[----:B------:R-:W2:Y:S04]  /*2460*/  LDSM.16.M88.4 R24, [R224+0x2000] ;  /* 0x00200000e018783b */ /* 0x000ea80000000200 */
[----:B------:R-:W2:Y:S04]  /*2470*/  LDSM.16.M88.4 R20, [R224+0x2800] ;  /* 0x00280000e014783b */ /* 0x000ea80000000200 */
[----:B------:R-:W3:Y:S04]  /*2480*/  LDSM.16.M88.4 R16, [R224+0x3000] ;  /* 0x00300000e010783b */ /* 0x000ee80000000200 */
[----:B-1----:R-:W1:Y:S01]  /*2490*/  LDSM.16.M88.4 R8, [R231] ;  /* 0x00000000e708783b */ /* 0x002e620000000200 */
[----:B------:R-:W-:-:S03]  /*24a0*/  IMAD R0, R76, c[0x0][0x208], RZ ;  /* 0x000082004c007a24 */ /* 0x000fc600078e02ff */
[----:B------:R-:W-:Y:S04]  /*24b0*/  LDSM.16.M88.4 R12, [R234+0x2000] ;  /* 0x00200000ea0c783b */ /* 0x000fe80000000200 */
[----:B------:R-:W-:Y:S04]  /*24c0*/  LDSM.16.M88.4 R96, [R240] ;  /* 0x00000000f060783b */ /* 0x000fe80000000200 */
[----:B------:R-:W1:Y:S04]  /*24d0*/  LDSM.16.M88.4 R128, [R236] ;  /* 0x00000000ec80783b */ /* 0x000e680000000200 */
[----:B------:R-:W1:Y:S04]  /*24e0*/  LDSM.16.M88.4 R84, [R235] ;  /* 0x00000000eb54783b */ /* 0x000e680000000200 */
[----:B------:R-:W1:Y:S04]  /*24f0*/  LDSM.16.M88.4 R88, [R241] ;  /* 0x00000000f158783b */ /* 0x000e680000000200 */
[----:B------:R-:W1:Y:S04]  /*2500*/  LDSM.16.M88.4 R104, [R239] ;  /* 0x00000000ef68783b */ /* 0x000e680000000200 */
[----:B------:R-:W1:Y:S04]  /*2510*/  LDSM.16.M88.4 R108, [R238] ;  /* 0x00000000ee6c783b */ /* 0x000e680000000200 */
[----:B------:R-:W1:Y:S01]  /*2520*/  LDSM.16.M88.4 R112, [R237] ;  /* 0x00000000ed70783b */ /* 0x000e620000000200 */
[----:B--2---:R-:W-:Y:S01]  /*2530*/  HMMA.16816.F32.BF16 R80, R4, R40, RZ ;  /* 0x000000280450723c */ /* 0x004fe200000418ff */
[----:B------:R-:W-:-:S07]  /*2540*/  IMAD R0, R246, c[0x0][0x20c], R0 ;  /* 0x00008300f6007a24 */ /* 0x000fce00078e0200 */
        /* <DEDUP_REMOVED lines=12> */
[----:B------:R-:W-:Y:S07]  /*2610*/  HMMA.16816.F32.BF16 R120, R4, R18, RZ ;  /* 0x000000120478723c */ /* 0x000fee00000418ff */
[----:B------:R-:W-:-:S04]  /*2620*/  IMAD.WIDE.U32 R4, R246, c[0x0][0x208], RZ ;  /* 0x00008200f6047a25 */ /* 0x000fc800078e00ff */
[----:B------:R-:W-:Y:S02]  /*2630*/  IMAD.IADD R5, R5, 0x1, R0 ;  /* 0x0000000105057824 */ /* 0x000fe400078e0200 */
[----:B------:R-:W-:Y:S01]  /*2640*/  IMAD R0, R78, c[0x0][0x210], RZ ;  /* 0x000084004e007a24 */ /* 0x000fe200078e02ff */
[----:B-1----:R-:W-:Y:S01]  /*2650*/  HMMA.16816.F32.BF16 R132, R8, R40, RZ ;  /* 0x000000280884723c */ /* 0x002fe200000418ff */
[----:B------:R-:W-:Y:S02]  /*2660*/  IMAD R3, R77, c[0x0][0x218], RZ ;  /* 0x000086004d037a24 */ /* 0x000fe400078e02ff */
[----:B------:R-:W-:Y:S02]  /*2670*/  IMAD R0, R79, c[0x0][0x214], R0 ;  /* 0x000085004f007a24 */ /* 0x000fe400078e0200 */
[----:B------:R-:W-:-:S04]  /*2680*/  IMAD.WIDE.U32 R4, R244, c[0x0][0x218], R4 ;  /* 0x00008600f4047a25 */ /* 0x000fc800078e0004 */
[----:B------:R-:W-:-:S04]  /*2690*/  IMAD.WIDE.U32 R40, R79, c[0x0][0x210], RZ ;  /* 0x000084004f287a25 */ /* 0x000fc800078e00ff */
[----:B------:R-:W-:Y:S02]  /*26a0*/  IMAD.IADD R6, R41, 0x1, R0 ;  /* 0x0000000129067824 */ /* 0x000fe400078e0200 */
[----:B------:R-:W-:Y:S01]  /*26b0*/  IMAD R0, R244, c[0x0][0x21c], R3 ;  /* 0x00008700f4007a24 */ /* 0x000fe200078e0203 */
[----:B------:R-:W-:-:S04]  /*26c0*/  IADD3 R3, P0, R4, R40, RZ ;  /* 0x0000002804037210 */ /* 0x000fc80007f1e0ff */
[----:B------:R-:W-:Y:S02]  /*26d0*/  IADD3.X R4, R6, R5, R0, P0, !PT ;  /* 0x0000000506047210 */ /* 0x000fe400007fe400 */
[----:B------:R-:W-:-:S04]  /*26e0*/  LEA R0, P0, R3, c[0x0][0x1f8], 0x1 ;  /* 0x00007e0003007a11 */ /* 0x000fc800078008ff */
[----:B------:R-:W-:Y:S02]  /*26f0*/  LEA.HI.X R3, R3, c[0x0][0x1fc], R4, 0x1, P0 ;  /* 0x00007f0003037a11 */ /* 0x000fe400000f0c04 */
[----:B------:R-:W1:Y:S04]  /*2700*/  SHFL.IDX PT, R4, R0, RZ, 0x181f ;  /* 0x00181fff00047589 */ /* 0x000e6800000e0000 */
[----:B------:R-:W-:Y:S04]  /*2710*/  STL [R1+0x38], R247 ;  /* 0x000038f701007387 */ /* 0x000fe80000100800 */
[----:B------:R-:W-:Y:S04]  /*2720*/  STL.64 [R1+0x30], R40 ;  /* 0x0000302801007387 */ /* 0x000fe80000100a00 */
[----:B------:R-:W-:Y:S04]  /*2730*/  STL [R1+0x40], R6 ;  /* 0x0000400601007387 */ /* 0x000fe80000100800 */
[----:B------:R-:W2:Y:S01]  /*2740*/  SHFL.IDX PT, R7, R3, RZ, 0x181f ;  /* 0x00181fff03077589 */ /* 0x000ea200000e0000 */
[C---:B------:R-:W-:Y:S03]  /*2750*/  HMMA.16816.F32.BF16 R156, R12.reuse, R128, R44 ;  /* 0x000000800c9c723c */ /* 0x040fe6000004182c */
[----:B------:R-:W-:Y:S04]  /*2760*/  SHFL.IDX PT, R5, R0, 0x1, 0x181f ;  /* 0x00381f0000057f89 */ /* 0x000fe800000e0000 */
[----:B------:R-:W3:Y:S01]  /*2770*/  SHFL.IDX PT, R6, R0, 0x2, 0x181f ;  /* 0x00581f0000067f89 */ /* 0x000ee200000e0000 */
        /* <DEDUP_REMOVED lines=13> */
[----:B------:R-:W-:Y:S04]  /*2850*/  SHFL.IDX PT, R12, R3, 0x1, 0x181f ;  /* 0x00381f00030c7f89 */ /* 0x000fe800000e0000 */
[----:B------:R-:W4:Y:S04]  /*2860*/  SHFL.IDX PT, R15, R3, 0x2, 0x181f ;  /* 0x00581f00030f7f89 */ /* 0x000f2800000e0000 */
[----:B------:R-:W5:Y:S01]  /*2870*/  SHFL.IDX PT, R13, R0, 0x4, 0x181f ;  /* 0x00981f00000d7f89 */ /* 0x000f6200000e0000 */
[----:B------:R-:W-:Y:S01]  /*2880*/  HMMA.16816.F32.BF16 R140, R8, R32, RZ ;  /* 0x00000020088c723c */ /* 0x000fe200000418ff */
[----:B------:R-:W-:-:S02]  /*2890*/  IMAD.SHL.U32 R179, R243, 0x2, RZ ;  /* 0x00000002f3b37824 */ /* 0x000fc400078e00ff */
[----:B------:R-:W-:Y:S05]  /*28a0*/  SHFL.IDX PT, R14, R0, 0x3, 0x181f ;  /* 0x00781f00000e7f89 */ /* 0x000fea00000e0000 */
[C---:B------:R-:W-:Y:S08]  /*28b0*/  HMMA.16816.F32.BF16 R220, R8.reuse, R34, RZ ;  /* 0x0000002208dc723c */ /* 0x040ff000000418ff */
[C---:B------:R-:W-:Y:S01]  /*28c0*/  HMMA.16816.F32.BF16 R32, R8.reuse, R24, RZ ;  /* 0x000000180820723c */ /* 0x040fe200000418ff */
[----:B------:R-:W1:Y:S07]  /*28d0*/  SHFL.IDX PT, R24, R3, 0x4, 0x181f ;  /* 0x00981f0003187f89 */ /* 0x000e6e00000e0000 */
[C---:B------:R-:W-:Y:S08]  /*28e0*/  HMMA.16816.F32.BF16 R144, R8.reuse, R28, RZ ;  /* 0x0000001c0890723c */ /* 0x040ff000000418ff */
[C---:B------:R-:W-:Y:S08]  /*28f0*/  HMMA.16816.F32.BF16 R216, R8.reuse, R30, RZ ;  /* 0x0000001e08d8723c */ /* 0x040ff000000418ff */
[C---:B------:R-:W-:Y:S01]  /*2900*/  HMMA.16816.F32.BF16 R208, R8.reuse, R22, RZ ;  /* 0x0000001608d0723c */ /* 0x040fe200000418ff */
[----:B------:R-:W2:Y:S07]  /*2910*/  SHFL.IDX PT, R22, R3, 0x3, 0x181f ;  /* 0x00781f0003167f89 */ /* 0x000eae00000e0000 */
[C---:B------:R-:W-:Y:S01]  /*2920*/  HMMA.16816.F32.BF16 R28, R8.reuse, R20, RZ ;  /* 0x00000014081c723c */ /* 0x040fe200000418ff */
[----:B------:R-:W-:Y:S06]  /*2930*/  SHFL.IDX PT, R23, R3, 0x5, 0x181f ;  /* 0x00b81f0003177f89 */ /* 0x000fec00000e0000 */
[-C--:B-1----:R-:W-:Y:S01]  /*2940*/  IADD3 R20, P0, R4, R179.reuse, RZ ;  /* 0x000000b304147210 */ /* 0x082fe20007f1e0ff */
[C---:B------:R-:W-:Y:S01]  /*2950*/  HMMA.16816.F32.BF16 R148, R8.reuse, R16, RZ ;  /* 0x000000100894723c */ /* 0x040fe200000418ff */
[----:B------:R-:W1:Y:S06]  /*2960*/  SHFL.IDX PT, R17, R0, 0x5, 0x181f ;  /* 0x00b81f0000117f89 */ /* 0x000e6c00000e0000 */
[----:B------:R-:W-:Y:S01]  /*2970*/  SHF.L.U64.HI R16, R243, 0x1, R205 ;  /* 0x00000001f3107819 */ /* 0x000fe200000102cd */
[----:B------:R-:W-:Y:S01]  /*2980*/  HMMA.16816.F32.BF16 R136, R8, R42, RZ ;  /* 0x0000002a0888723c */ /* 0x000fe200000418ff */
[----:B------:R-:W1:Y:S03]  /*2990*/  SHFL.IDX PT, R0, R0, 0x6, 0x181f ;  /* 0x00d81f0000007f89 */ /* 0x000e6600000e0000 */
[----:B--2---:R-:W-:Y:S01]  /*29a0*/  IMAD.X R21, R7, 0x1, R16, P0 ;  /* 0x0000000107157824 */ /* 0x004fe200000e0610 */
[----:B---3--:R-:W-:-:S03]  /*29b0*/  IADD3 R4, P0, R6, R179, RZ ;  /* 0x000000b306047210 */ /* 0x008fc60007f1e0ff */
[----:B------:R-:W-:Y:S01]  /*29c0*/  HMMA.16816.F32.BF16 R200, R8, R18, RZ ;  /* 0x0000001208c8723c */ /* 0x000fe200000418ff */
[----:B------:R-:W-:-:S06]  /*29d0*/  ISETP.GE.AND P1, PT, R243, c[0x0][0x1d4], PT ;  /* 0x00007500f3007a0c */ /* 0x000fcc0003f26270 */
[----:B------:R-:W-:Y:S01]  /*29e0*/  IADD3 R18, P5, R5, R179, RZ ;  /* 0x000000b305127210 */ /* 0x000fe20007fbe0ff */
[----:B----4-:R-:W-:-:S04]  /*29f0*/  IMAD.X R5, R15, 0x1, R16, P0 ;  /* 0x000000010f057824 */ /* 0x010fc800000e0610 */
[--C-:B------:R-:W-:Y:S01]  /*2a00*/  IMAD.X R19, R12, 0x1, R16.reuse, P5 ;  /* 0x000000010c137824 */ /* 0x100fe200028e0610 */
[-C--:B-----5:R-:W-:Y:S02]  /*2a10*/  IADD3 R12, P0, R13, R179.reuse, RZ ;  /* 0x000000b30d0c7210 */ /* 0x0a0fe40007f1e0ff */
[C---:B------:R-:W-:Y:S02]  /*2a20*/  ISETP.LT.OR P6, PT, R2.reuse, 0x1, P1 ;  /* 0x000000010200780c */ /* 0x040fe40000fc1670 */
[----:B------:R-:W-:Y:S01]  /*2a30*/  ISETP.LT.OR P4, PT, R2, 0x11, P1 ;  /* 0x000000110200780c */ /* 0x000fe20000f81670 */
[----:B------:R-:W-:Y:S01]  /*2a40*/  IMAD.X R13, R24, 0x1, R16, P0 ;  /* 0x00000001180d7824 */ /* 0x000fe200000e0610 */
[----:B------:R-:W-:Y:S02]  /*2a50*/  IADD3 R14, P5, R14, R179, RZ ;  /* 0x000000b30e0e7210 */ /* 0x000fe40007fbe0ff */
[----:B------:R-:W-:Y:S01]  /*2a60*/  ISETP.LT.OR P0, PT, R2, 0x21, P1 ;  /* 0x000000210200780c */ /* 0x000fe20000f01670 */
[----:B------:R-:W-:-:S02]  /*2a70*/  IMAD.MOV.U32 R175, RZ, RZ, R136 ;  /* 0x000000ffffaf7224 */ /* 0x000fc400078e0088 */
[----:B------:R-:W-:Y:S01]  /*2a80*/  IMAD.X R15, R22, 0x1, R16, P5 ;  /* 0x00000001160f7824 */ /* 0x000fe200028e0610 */
[----:B-1----:R-:W-:Y:S01]  /*2a90*/  IADD3 R6, P5, R17, R179, RZ ;  /* 0x000000b311067210 */ /* 0x002fe20007fbe0ff */
[----:B------:R-:W-:Y:S01]  /*2aa0*/  IMAD.MOV.U32 R174, RZ, RZ, R137 ;  /* 0x000000ffffae7224 */ /* 0x000fe200078e0089 */
[----:B------:R-:W-:Y:S01]  /*2ab0*/  MOV R172, R139 ;  /* 0x0000008b00ac7202 */ /* 0x000fe20000000f00 */
[----:B------:R-:W-:Y:S01]  /*2ac0*/  IMAD.MOV.U32 R173, RZ, RZ, R138 ;  /* 0x000000ffffad7224 */ /* 0x000fe200078e008a */
[----:B------:R-:W-:Y:S01]  /*2ad0*/  HMMA.16816.F32.BF16 R248, R8, R38, RZ ;  /* 0x0000002608f8723c */ /* 0x000fe200000418ff */
[----:B------:R-:W-:Y:S01]  /*2ae0*/  IMAD.X R7, R23, 0x1, R16, P5 ;  /* 0x0000000117077824 */ /* 0x000fe200028e0610 */
[----:B------:R-:W-:-:S06]  /*2af0*/  ISETP.LT.OR P5, PT, R2, 0x41, P1 ;  /* 0x000000410200780c */ /* 0x000fcc0000fa1670 */
[C---:B------:R-:W-:Y:S08]  /*2b00*/  HMMA.16816.F32.BF16 R136, R8.reuse, R36, RZ ;  /* 0x000000240888723c */ /* 0x040ff000000418ff */
[----:B------:R-:W-:Y:S01]  /*2b10*/  HMMA.16816.F32.BF16 R212, R8, R26, RZ ;  /* 0x0000001a08d4723c */ /* 0x000fe200000418ff */
[----:B------:R-:W1:Y:S04]  /*2b20*/  LDSM.16.M88.4 R8, [R234] ;  /* 0x00000000ea08783b */ /* 0x000e680000000200 */
[----:B------:R-:W-:Y:S01]  /*2b30*/  @!PT LDS RZ, [RZ] ;  /* 0x00000000fffff984 */ /* 0x000fe20000000800 */
[----:B------:R-:W-:Y:S01]  /*2b40*/  @!PT LDS RZ, [RZ] ;  /* 0x00000000fffff984 */ /* 0x000fe20000000800 */
[----:B------:R-:W-:Y:S01]  /*2b50*/  @!PT LDS RZ, [RZ] ;  /* 0x00000000fffff984 */ /* 0x000fe20000000800 */
[----:B------:R2:W-:Y:S01]  /*2b60*/  LDGSTS.E.BYPASS.LTC128B.128 [R242+0x100], [R20.64], !P6 ;  /* 0x0010000014f27fae */ /* 0x0005e2000f101d48 */
[----:B------:R-:W-:-:S03]  /*2b70*/  ISETP.LT.OR P6, PT, R2, 0x31, P1 ;  /* 0x000000310200780c */ /* 0x000fc60000fc1670 */
[----:B------:R3:W-:Y:S01]  /*2b80*/  LDGSTS.E.BYPASS.LTC128B.128 [R242+0x900], [R18.64], !P4 ;  /* 0x0090000012f27fae */ /* 0x0007e2000e101d48 */
[C---:B------:R-:W-:Y:S02]  /*2b90*/  ISETP.LT.OR P4, PT, R2.reuse, 0x51, P1 ;  /* 0x000000510200780c */ /* 0x040fe40000f81670 */
[----:B------:R-:W-:Y:S01]  /*2ba0*/  ISETP.LT.OR P1, PT, R2, 0x61, P1 ;  /* 0x000000610200780c */ /* 0x000fe20000f21670 */
[----:B------:R4:W-:Y:S01]  /*2bb0*/  LDGSTS.E.BYPASS.LTC128B.128 [R242+0x1100], [R4.64], !P0 ;  /* 0x0110000004f27fae */ /* 0x0009e2000c101d48 */
[----:B------:R-:W-:-:S03]  /*2bc0*/  IADD3 R2, P0, R0, R179, RZ ;  /* 0x000000b300027210 */ /* 0x000fc60007f1e0ff */
[----:B------:R-:W5:Y:S04]  /*2bd0*/  LDL R0, [R1+0x18] ;  /* 0x0000180001007983 */ /* 0x000f680000100800 */
[----:B------:R-:W2:Y:S04]  /*2be0*/  SHFL.IDX PT, R3, R3, 0x6, 0x181f ;  /* 0x00d81f0003037f89 */ /* 0x000ea800000e0000 */
[----:B------:R3:W-:Y:S04]  /*2bf0*/  LDGSTS.E.BYPASS.LTC128B.128 [R242+0x1900], [R14.64], !P6 ;  /* 0x019000000ef27fae */ /* 0x0007e8000f101d48 */
[----:B------:R3:W-:Y:S04]  /*2c00*/  LDGSTS.E.BYPASS.LTC128B.128 [R242+0x2100], [R12.64], !P5 ;  /* 0x021000000cf27fae */ /* 0x0007e8000e901d48 */
[----:B------:R4:W-:Y:S01]  /*2c10*/  LDGSTS.E.BYPASS.LTC128B.128 [R242+0x2900], [R6.64], !P4 ;  /* 0x0290000006f27fae */ /* 0x0009e2000e101d48 */
[----:B-1----:R-:W-:Y:S01]  /*2c20*/  HMMA.16816.F32.BF16 R48, R8, R104, R144 ;  /* 0x000000680830723c */ /* 0x002fe20000041890 */
[----:B--2---:R-:W-:-:S07]  /*2c30*/  IMAD.X R3, R3, 0x1, R16, P0 ;  /* 0x0000000103037824 */ /* 0x004fce00000e0610 */
[C---:B------:R-:W-:Y:S01]  /*2c40*/  HMMA.16816.F32.BF16 R32, R8.reuse, R108, R32 ;  /* 0x0000006c0820723c */ /* 0x040fe20000041820 */
[----:B------:R1:W-:Y:S04]  /*2c50*/  LDGSTS.E.BYPASS.LTC128B.128 [R242+0x3100], [R2.64], !P1 ;  /* 0x0310000002f27fae */ /* 0x0003e8000c901d48 */
[----:B------:R-:W-:Y:S03]  /*2c60*/  LDSM.16.M88.4 R60, [R230+0x2000] ;  /* 0x00200000e63c783b */ /* 0x000fe60000000200 */
[C---:B------:R-:W-:Y:S01]  /*2c70*/  HMMA.16816.F32.BF16 R40, R8.reuse, R84, R132 ;  /* 0x000000540828723c */ /* 0x040fe20000041884 */
[----:B------:R-:W-:Y:S04]  /*2c80*/  LDSM.16.M88.4 R56, [R230+0x2800] ;  /* 0x00280000e638783b */ /* 0x000fe80000000200 */
[----:B----4-:R-:W2:Y:S03]  /*2c90*/  LDSM.16.M88.4 R4, [R232+0x2000] ;  /* 0x00200000e804783b */ /* 0x010ea60000000200 */
[----:B------:R-:W-:Y:S01]  /*2ca0*/  HMMA.16816.F32.BF16 R36, R8, R88, R136 ;  /* 0x000000580824723c */ /* 0x000fe20000041888 */
[----:B------:R-:W-:Y:S01]  /*2cb0*/  IMAD.MOV.U32 R85, RZ, RZ, R50 ;  /* 0x000000ffff557224 */ /* 0x000fe200078e0032 */
[----:B------:R-:W4:Y:S01]  /*2cc0*/  LDSM.16.M88.4 R52, [R230+0x3000] ;  /* 0x00300000e634783b */ /* 0x000f220000000200 */
[----:B------:R-:W-:-:S03]  /*2cd0*/  IMAD.MOV.U32 R84, RZ, RZ, R51 ;  /* 0x000000ffff547224 */ /* 0x000fc600078e0033 */
[----:B------:R-:W1:Y:S01]  /*2ce0*/  LDSM.16.M88.4 R24, [R230] ;  /* 0x00000000e618783b */ /* 0x000e620000000200 */
[----:B------:R-:W-:Y:S01]  /*2cf0*/  MOV R89, R48 ;  /* 0x0000003000597202 */ /* 0x000fe20000000f00 */
[----:B------:R-:W-:Y:S02]  /*2d00*/  IMAD.MOV.U32 R88, RZ, RZ, R49 ;  /* 0x000000ffff587224 */ /* 0x000fe400078e0031 */
[----:B------:R-:W1:Y:S04]  /*2d10*/  LDSM.16.M88.4 R20, [R230+0x800] ;  /* 0x00080000e614783b */ /* 0x000e680000000200 */
[----:B------:R-:W1:Y:S04]  /*2d20*/  LDSM.16.M88.4 R48, [R230+0x1000] ;  /* 0x00100000e630783b */ /* 0x000e680000000200 */
[----:B------:R-:W1:Y:S04]  /*2d30*/  LDSM.16.M88.4 R64, [R230+0x1800] ;  /* 0x00180000e640783b */ /* 0x000e680000000200 */
[----:B---3--:R-:W3:Y:S01]  /*2d40*/  LDSM.16.M88.4 R12, [R232] ;  /* 0x00000000e80c783b */ /* 0x008ee20000000200 */
[----:B------:R-:W-:Y:S01]  /*2d50*/  IMAD.MOV.U32 R116, RZ, RZ, R175 ;  /* 0x000000ffff747224 */ /* 0x000fe200078e00af */
[----:B------:R-:W-:Y:S01]  /*2d60*/  MOV R118, R173 ;  /* 0x000000ad00767202 */ /* 0x000fe20000000f00 */
[----:B------:R-:W-:-:S02]  /*2d70*/  IMAD.MOV.U32 R117, RZ, RZ, R174 ;  /* 0x000000ffff757224 */ /* 0x000fc400078e00ae */
[----:B------:R-:W-:Y:S02]  /*2d80*/  IMAD.MOV.U32 R119, RZ, RZ, R172 ;  /* 0x000000ffff777224 */ /* 0x000fe400078e00ac */
[----:B------:R-:W-:Y:S01]  /*2d90*/  IMAD.MOV.U32 R71, RZ, RZ, R204 ;  /* 0x000000ffff477224 */ /* 0x000fe200078e00cc */
[----:B------:R-:W-:Y:S01]  /*2da0*/  MOV R73, R34 ;  /* 0x0000002200497202 */ /* 0x000fe20000000f00 */
[----:B------:R-:W-:Y:S01]  /*2db0*/  HMMA.16816.F32.BF16 R204, R8, R112, R28 ;  /* 0x0000007008cc723c */ /* 0x000fe2000004181c */
[----:B------:R-:W-:Y:S01]  /*2dc0*/  IMAD.MOV.U32 R75, RZ, RZ, R32 ;  /* 0x000000ffff4b7224 */ /* 0x000fe200078e0020 */
[----:B------:R-:W0:Y:S01]  /*2dd0*/  LDGDEPBAR ;  /* 0x00000000000079af */ /* 0x000e220000000000 */
[----:B------:R-:W-:Y:S02]  /*2de0*/  IMAD.MOV.U32 R74, RZ, RZ, R33 ;  /* 0x000000ffff4a7224 */ /* 0x000fe400078e0021 */
[----:B------:R-:W-:-:S03]  /*2df0*/  IMAD.MOV.U32 R72, RZ, RZ, R35 ;  /* 0x000000ffff487224 */ /* 0x000fc600078e0023 */
[C---:B------:R-:W-:Y:S08]  /*2e00*/  HMMA.16816.F32.BF16 R28, R8.reuse, R90, R248 ;  /* 0x0000005a081c723c */ /* 0x040ff000000418f8 */
[----:B------:R-:W-:Y:S01]  /*2e10*/  HMMA.16816.F32.BF16 R32, R8, R86, R116 ;  /* 0x000000560820723c */ /* 0x000fe20000041874 */
[----:B------:R-:W-:-:S07]  /*2e20*/  IMAD.MOV.U32 R17, RZ, RZ, R71 ;  /* 0x000000ffff117224 */ /* 0x000fce00078e0047 */
[C---:B------:R-:W-:Y:S07]  /*2e30*/  HMMA.16816.F32.BF16 R68, R8.reuse, R98, R220 ;  /* 0x000000620844723c */ /* 0x040fee00000418dc */
[----:B------:R-:W-:Y:S01]  /*2e40*/  IMAD.MOV.U32 R220, RZ, RZ, R75 ;  /* 0x000000ffffdc7224 */ /* 0x000fe200078e004b */
[----:B------:R-:W-:Y:S01]  /*2e50*/  HMMA.16816.F32.BF16 R80, R8, R96, R140 ;  /* 0x000000600850723c */ /* 0x000fe2000004188c */
[----:B------:R-:W-:Y:S01]  /*2e60*/  IMAD.MOV.U32 R221, RZ, RZ, R74 ;  /* 0x000000ffffdd7224 */ /* 0x000fe200078e004a */
[----:B------:R-:W-:Y:S01]  /*2e70*/  MOV R223, R72 ;  /* 0x0000004800df7202 */ /* 0x000fe20000000f00 */
[----:B------:R-:W-:-:S05]  /*2e80*/  IMAD.MOV.U32 R222, RZ, RZ, R73 ;  /* 0x000000ffffde7224 */ /* 0x000fca00078e0049 */
[C---:B------:R-:W-:Y:S08]  /*2e90*/  HMMA.16816.F32.BF16 R72, R8.reuse, R106, R216 ;  /* 0x0000006a0848723c */ /* 0x040ff000000418d8 */
[----:B------:R-:W-:Y:S01]  /*2ea0*/  HMMA.16816.F32.BF16 R108, R8, R110, R212 ;  /* 0x0000006e086c723c */ /* 0x000fe200000418d4 */
[----:B------:R-:W-:Y:S02]  /*2eb0*/  IMAD.MOV.U32 R216, RZ, RZ, R89 ;  /* 0x000000ffffd87224 */ /* 0x000fe400078e0059 */
[----:B------:R-:W-:-:S05]  /*2ec0*/  IMAD.MOV.U32 R217, RZ, RZ, R88 ;  /* 0x000000ffffd97224 */ /* 0x000fca00078e0058 */
[C---:B------:R-:W-:Y:S08]  /*2ed0*/  HMMA.16816.F32.BF16 R172, R8.reuse, R128, R148 ;  /* 0x0000008008ac723c */ /* 0x040ff00000041894 */
[C---:B------:R-:W-:Y:S08]  /*2ee0*/  HMMA.16816.F32.BF16 R112, R8.reuse, R114, R208 ;  /* 0x000000720870723c */ /* 0x040ff000000418d0 */
[----:B------:R-:W-:Y:S01]  /*2ef0*/  HMMA.16816.F32.BF16 R128, R8, R130, R200 ;  /* 0x000000820880723c */ /* 0x000fe200000418c8 */
[----:B------:R-:W-:Y:S07]  /*2f00*/  LDSM.16.M88.4 R8, [R233] ;  /* 0x00000000e908783b */ /* 0x000fee0000000200 */
[C---:B--2---:R-:W-:Y:S08]  /*2f10*/  HMMA.16816.F32.BF16 R124, R4.reuse, R56, R164 ;  /* 0x00000038047c723c */ /* 0x044ff000000418a4 */
[C---:B----4-:R-:W-:Y:S08]  /*2f20*/  HMMA.16816.F32.BF16 R116, R4.reuse, R52, R156 ;  /* 0x000000340474723c */ /* 0x050ff0000004189c */
[C---:B------:R-:W-:Y:S08]  /*2f30*/  HMMA.16816.F32.BF16 R132, R4.reuse, R62, R92 ;  /* 0x0000003e0484723c */ /* 0x040ff0000004185c */
[C---:B-1----:R-:W-:Y:S08]  /*2f40*/  HMMA.16816.F32.BF16 R168, R4.reuse, R24, R168 ;  /* 0x0000001804a8723c */ /* 0x042ff000000418a8 */
        /* <DEDUP_REMOVED lines=10> */
[----:B------:R-:W-:Y:S04]  /*2ff0*/  LDSM.16.M88.4 R4, [R233+0x2000] ;  /* 0x00200000e904783b */ /* 0x000fe80000000200 */
[----:B------:R-:W-:Y:S03]  /*3000*/  LDSM.16.M88.4 R44, [R227] ;  /* 0x00000000e32c783b */ /* 0x000fe60000000200 */
[C---:B---3--:R-:W-:Y:S01]  /*3010*/  HMMA.16816.F32.BF16 R92, R12.reuse, R20, R36 ;  /* 0x000000140c5c723c */ /* 0x048fe20000041824 */
[----:B------:R-:W1:Y:S07]  /*3020*/  LDSM.16.M88.4 R36, [R227+0x1000] ;  /* 0x00100000e324783b */ /* 0x000e6e0000000200 */
[C---:B------:R-:W-:Y:S01]  /*3030*/  HMMA.16816.F32.BF16 R88, R12.reuse, R22, R28 ;  /* 0x000000160c58723c */ /* 0x040fe2000004181c */
[----:B------:R-:W2:Y:S04]  /*3040*/  LDSM.16.M88.4 R28, [R227+0x2000] ;  /* 0x00200000e31c783b */ /* 0x000ea80000000200 */
[----:B------:R-:W-:Y:S03]  /*3050*/  LDSM.16.M88.4 R20, [R227+0x3000] ;  /* 0x00300000e314783b */ /* 0x000fe60000000200 */
[C---:B------:R-:W-:Y:S01]  /*3060*/  HMMA.16816.F32.BF16 R100, R12.reuse, R24, R40 ;  /* 0x000000180c64723c */ /* 0x040fe20000041828 */
[----:B------:R-:W3:Y:S07]  /*3070*/  LDSM.16.M88.4 R40, [R227+0x800] ;  /* 0x00080000e328783b */ /* 0x000eee0000000200 */
[C---:B------:R-:W-:Y:S01]  /*3080*/  HMMA.16816.F32.BF16 R96, R12.reuse, R26, R32 ;  /* 0x0000001a0c60723c */ /* 0x040fe20000041820 */
[----:B------:R-:W4:Y:S04]  /*3090*/  LDSM.16.M88.4 R24, [R227+0x2800] ;  /* 0x00280000e318783b */ /* 0x000f280000000200 */
[----:B------:R-:W1:Y:S01]  /*30a0*/  LDSM.16.M88.4 R32, [R227+0x1800] ;  /* 0x00180000e320783b */ /* 0x000e620000000200 */
[----:B------:R-:W-:Y:S01]  /*30b0*/  IMAD.MOV.U32 R218, RZ, RZ, R85 ;  /* 0x000000ffffda7224 */ /* 0x000fe200078e0055 */
[----:B-----5:R-:W-:Y:S01]  /*30c0*/  ISETP.GT.AND P0, PT, R178, R0, PT ;  /* 0x00000000b200720c */ /* 0x020fe20003f04270 */
[----:B------:R-:W-:Y:S01]  /*30d0*/  IMAD.MOV.U32 R219, RZ, RZ, R84 ;  /* 0x000000ffffdb7224 */ /* 0x000fe200078e0054 */
[----:B------:R-:W-:Y:S01]  /*30e0*/  HMMA.16816.F32.BF16 R72, R12, R66, R72 ;  /* 0x000000420c48723c */ /* 0x000fe20000041848 */
[----:B------:R-:W-:-:S07]  /*30f0*/  DEPBAR.LE SB0, 0x0 ;  /* 0x000080000000791a */ /* 0x000fce0000000000 */
        /* <DEDUP_REMOVED lines=9> */
[----:B------:R-:W-:Y:S01]  /*3190*/  BSSY B0, `(.L_x_1333) ;  /* 0x0000068000007945 */ /* 0x000fe20003800000 */
[----:B------:R-:W-:-:S06]  /*31a0*/  ISETP.GT.AND P1, PT, R17, 0x6f, PT ;  /* 0x0000006f1100780c */ /* 0x000fcc0003f24270 */
[C---:B-1----:R-:W-:Y:S08]  /*31b0*/  HMMA.16816.F32.BF16 R172, R4.reuse, R36, R152 ;  /* 0x0000002404ac723c */ /* 0x042ff00000041898 */
[C---:B--2---:R-:W-:Y:S08]  /*31c0*/  HMMA.16816.F32.BF16 R152, R4.reuse, R30, R132 ;  /* 0x0000001e0498723c */ /* 0x044ff00000041884 */
[C---:B------:R-:W-:Y:S08]  /*31d0*/  HMMA.16816.F32.BF16 R188, R4.reuse, R44, R168 ;  /* 0x0000002c04bc723c */ /* 0x040ff000000418a8 */
[C---:B------:R-:W-:Y:S08]  /*31e0*/  HMMA.16816.F32.BF16 R184, R4.reuse, R46, R164 ;  /* 0x0000002e04b8723c */ /* 0x040ff000000418a4 */
[C---:B---3--:R-:W-:Y:S08]  /*31f0*/  HMMA.16816.F32.BF16 R180, R4.reuse, R40, R160 ;  /* 0x0000002804b4723c */ /* 0x048ff000000418a0 */
[C---:B------:R-:W-:Y:S08]  /*3200*/  HMMA.16816.F32.BF16 R52, R4.reuse, R42, R156 ;  /* 0x0000002a0434723c */ /* 0x040ff0000004189c */
[C---:B----4-:R-:W-:Y:S08]  /*3210*/  HMMA.16816.F32.BF16 R132, R4.reuse, R24, R124 ;  /* 0x000000180484723c */ /* 0x050ff0000004187c */
[C---:B------:R-:W-:Y:S08]  /*3220*/  HMMA.16816.F32.BF16 R116, R4.reuse, R20, R116 ;  /* 0x000000140474723c */ /* 0x040ff00000041874 */
[----:B------:R-:W-:Y:S08]  /*3230*/  HMMA.16816.F32.BF16 R192, R4, R22, R104 ;  /* 0x0000001604c0723c */ /* 0x000ff00000041868 */
[----:B------:R-:W-:Y:S08]  /*3240*/  HMMA.16816.F32.BF16 R48, R8, R20, R48 ;  /* 0x000000140830723c */ /* 0x000ff00000041830 */
        /* <DEDUP_REMOVED lines=21> */
[----:B------:R-:W2:Y:S04]  /*33a0*/  LDL R0, [R1+0x1c] ;  /* 0x00001c0001007983 */ /* 0x000ea80000100800 */
[----:B------:R-:W3:Y:S01]  /*33b0*/  LDL.64 R248, [R1+0x28] ;  /* 0x0000280001f87983 */ /* 0x000ee20000100a00 */
[----:B------:R-:W-:-:S02]  /*33c0*/  PLOP3.LUT P4, PT, PT, PT, UP0, 0x80, 0x0 ;  /* 0x000000000000781c */ /* 0x000fc40003f8f008 */
[----:B------:R-:W-:Y:S01]  /*33d0*/  PLOP3.LUT P0, PT, PT, PT, UP0, 0x80, 0x0 ;  /* 0x000000000000781c */ /* 0x000fe20003f0f008 */
[----:B------:R-:W-:Y:S01]  /*33e0*/  IMAD.MOV.U32 R244, RZ, RZ, RZ ;  /* 0x000000fffff47224 */ /* 0x000fe200078e00ff */
[----:B------:R-:W4:Y:S01]  /*33f0*/  LDL.64 R18, [R1+0x20] ;  /* 0x0000200001127983 */ /* 0x000f220000100a00 */
[----:B--2---:R-:W-:-:S04]  /*3400*/  IADD3 R2, R17, R177, R0 ;  /* 0x000000b111027210 */ /* 0x004fc80007ffe000 */
[----:B------:R-:W-:-:S05]  /*3410*/  IADD3 R2, R2, -0x70, RZ ;  /* 0xffffff9002027810 */ /* 0x000fca0007ffe0ff */
[----:B------:R-:W-:-:S04]  /*3420*/  @P4 IMAD.HI.U32 R3, R2, c[0x0][0x2bc], RZ ;  /* 0x0000af0002034a27 */ /* 0x000fc800078e00ff */
[----:B------:R-:W-:Y:S01]  /*3430*/  IMAD.MOV.U32 R0, RZ, RZ, R2 ;  /* 0x000000ffff007224 */ /* 0x000fe200078e0002 */
[----:B------:R-:W-:-:S04]  /*3440*/  @P0 SHF.R.U32.HI R0, RZ, c[0x0][0x2c0], R3 ;  /* 0x0000b000ff000a19 */ /* 0x000fc80000011603 */
[----:B---3--:R-:W-:-:S04]  /*3450*/  @!P1 IADD3 R3, P0, R0, R248, RZ ;  /* 0x000000f800039210 */ /* 0x008fc80007f1e0ff */
        /* <DEDUP_REMOVED lines=14> */
[----:B----4-:R-:W-:-:S03]  /*3540*/  IADD3 R0, P4, R18, R2, RZ ;  /* 0x0000000212007210 */ /* 0x010fc60007f9e0ff */
[----:B------:R-:W-:Y:S01]  /*3550*/  IMAD R2, R244, c[0x0][0x1f4], R4 ;  /* 0x00007d00f4027a24 */ /* 0x000fe200078e0204 */
[----:B------:R-:W-:-:S04]  /*3560*/  LEA R4, P0, R0, c[0x0][0x1c8], 0x1 ;  /* 0x0000720000047a11 */ /* 0x000fc800078008ff */
[----:B------:R-:W-:-:S04]  /*3570*/  IADD3.X R2, R247, R3, R2, P4, !PT ;  /* 0x00000003f7027210 */ /* 0x000fc800027fe402 */
[----:B------:R-:W-:Y:S01]  /*3580*/  LEA.HI.X R0, R0, c[0x0][0x1cc], R2, 0x1, P0 ;  /* 0x0000730000007a11 */ /* 0x000fe200000f0c02 */
[----:B------:R-:W-:Y:S05]  /*3590*/  BRA.DIV ~URZ, `(.L_x_1335) ;  /* 0x000101327f007947 */ /* 0x000fea000b800000 */
[----:B------:R1:W2:Y:S02]  /*35a0*/  SHFL.IDX PT, R7, R0, RZ, 0x181f ;  /* 0x00181fff00077589 */ /* 0x0002a400000e0000 */
.L_x_1389:
[----:B------:R-:W-:Y:S05]  /*35b0*/  BRA.DIV ~URZ, `(.L_x_1336) ;  /* 0x000101827f007947 */ /* 0x000fea000b800000 */
[----:B------:R-:W3:Y:S04]  /*35c0*/  SHFL.IDX PT, R2, R4, RZ, 0x181f ;  /* 0x00181fff04027589 */ /* 0x000ee800000e0000 */
[----:B------:R-:W4:Y:S04]  /*35d0*/  SHFL.IDX PT, R3, R4, 0x1, 0x181f ;  /* 0x00381f0004037f89 */ /* 0x000f2800000e0000 */
[----:B------:R-:W5:Y:S04]  /*35e0*/  SHFL.IDX PT, R5, R4, 0x2, 0x181f ;  /* 0x00581f0004057f89 */ /* 0x000f6800000e0000 */
[----:B------:R-:W1:Y:S04]  /*35f0*/  SHFL.IDX PT, R9, R0, 0x1, 0x181f ;  /* 0x00381f0000097f89 */ /* 0x000e6800000e0000 */
[----:B------:R-:W2:Y:S04]  /*3600*/  SHFL.IDX PT, R8, R4, 0x3, 0x181f ;  /* 0x00781f0004087f89 */ /* 0x000ea800000e0000 */
[----:B------:R-:W2:Y:S04]  /*3610*/  SHFL.IDX PT, R11, R0, 0x2, 0x181f ;  /* 0x00581f00000b7f89 */ /* 0x000ea800000e0000 */
[----:B------:R-:W-:Y:S01]  /*3620*/  SHFL.IDX PT, R12, R4, 0x4, 0x181f ;  /* 0x00981f00040c7f89 */ /* 0x000fe200000e0000 */
[----:B---3--:R-:W-:-:S03]  /*3630*/  IADD3 R6, P0, R2, R179, RZ ;  /* 0x000000b302067210 */ /* 0x008fc60007f1e0ff */
[----:B------:R-:W-:Y:S01]  /*3640*/  SHFL.IDX PT, R13, R4, 0x5, 0x181f ;  /* 0x00b81f00040d7f89 */ /* 0x000fe200000e0000 */
[-C--:B----4-:R-:W-:Y:S01]  /*3650*/  IADD3 R2, P4, R3, R179.reuse, RZ ;  /* 0x000000b303027210 */ /* 0x090fe20007f9e0ff */
[----:B--2---:R-:W-:Y:S02]  /*3660*/  IMAD.X R7, R7, 0x1, R16, P0 ;  /* 0x0000000107077824 */ /* 0x004fe400000e0610 */
[----:B------:R-:W2:Y:S01]  /*3670*/  SHFL.IDX PT, R17, R0, 0x3, 0x181f ;  /* 0x00781f0000117f89 */ /* 0x000ea200000e0000 */
[----:B-----5:R-:W-:-:S03]  /*3680*/  IADD3 R10, P0, R5, R179, RZ ;  /* 0x000000b3050a7210 */ /* 0x020fc60007f1e0ff */
[----:B------:R-:W3:Y:S01]  /*3690*/  SHFL.IDX PT, R15, R0, 0x4, 0x181f ;  /* 0x00981f00000f7f89 */ /* 0x000ee200000e0000 */
[----:B-1----:R-:W-:-:S03]  /*36a0*/  IMAD.X R3, R9, 0x1, R16, P4 ;  /* 0x0000000109037824 */ /* 0x002fc600020e0610 */
[----:B------:R-:W1:Y:S01]  /*36b0*/  SHFL.IDX PT, R14, R0, 0x5, 0x181f ;  /* 0x00b81f00000e7f89 */ /* 0x000e6200000e0000 */
[----:B------:R-:W-:-:S03]  /*36c0*/  IADD3 R8, P5, R8, R179, RZ ;  /* 0x000000b308087210 */ /* 0x000fc60007fbe0ff */
[----:B------:R4:W-:Y:S01]  /*36d0*/  LDGSTS.E.BYPASS.LTC128B.128 [R242+0x3900], [R6.64], !P3 ;  /* 0x0390000006f27fae */ /* 0x0009e2000d901d48 */
[----:B------:R-:W-:-:S03]  /*36e0*/  IMAD.X R11, R11, 0x1, R16, P0 ;  /* 0x000000010b0b7824 */ /* 0x000fc600000e0610 */
[----:B------:R5:W-:Y:S04]  /*36f0*/  LDGSTS.E.BYPASS.LTC128B.128 [R242+0x4100], [R2.64], !P3 ;  /* 0x0410000002f27fae */ /* 0x000be8000d901d48 */
[----:B------:R1:W-:Y:S01]  /*3700*/  LDGSTS.E.BYPASS.LTC128B.128 [R242+0x4900], [R10.64], !P3 ;  /* 0x049000000af27fae */ /* 0x0003e2000d901d48 */
[----:B--2---:R-:W-:-:S03]  /*3710*/  IMAD.X R9, R17, 0x1, R16, P5 ;  /* 0x0000000111097824 */ /* 0x004fc600028e0610 */
[----:B------:R-:W2:Y:S04]  /*3720*/  SHFL.IDX PT, R4, R4, 0x6, 0x181f ;  /* 0x00d81f0004047f89 */ /* 0x000ea800000e0000 */
[----:B------:R2:W-:Y:S04]  /*3730*/  LDGSTS.E.BYPASS.LTC128B.128 [R242+0x5100], [R8.64], !P3 ;  /* 0x0510000008f27fae */ /* 0x0005e8000d901d48 */
[----:B------:R-:W2:Y:S01]  /*3740*/  SHFL.IDX PT, R0, R0, 0x6, 0x181f ;  /* 0x00d81f0000007f89 */ /* 0x000ea200000e0000 */
[-C--:B----4-:R-:W-:Y:S02]  /*3750*/  IADD3 R6, P4, R12, R179.reuse, RZ ;  /* 0x000000b30c067210 */ /* 0x090fe40007f9e0ff */
[----:B-----5:R-:W-:-:S03]  /*3760*/  IADD3 R2, P0, R13, R179, RZ ;  /* 0x000000b30d027210 */ /* 0x020fc60007f1e0ff */
[--C-:B---3--:R-:W-:Y:S02]  /*3770*/  IMAD.X R7, R15, 0x1, R16.reuse, P4 ;  /* 0x000000010f077824 */ /* 0x108fe400020e0610 */
[----:B-1----:R-:W-:-:S03]  /*3780*/  IMAD.X R3, R14, 0x1, R16, P0 ;  /* 0x000000010e037824 */ /* 0x002fc600000e0610 */
[----:B------:R1:W-:Y:S04]  /*3790*/  LDGSTS.E.BYPASS.LTC128B.128 [R242+0x5900], [R6.64], !P3 ;  /* 0x0590000006f27fae */ /* 0x0003e8000d901d48 */
[----:B------:R1:W-:Y:S02]  /*37a0*/  LDGSTS.E.BYPASS.LTC128B.128 [R242+0x6100], [R2.64], !P3 ;  /* 0x0610000002f27fae */ /* 0x0003e4000d901d48 */
.L_x_1390:
[----:B-12---:R-:W-:-:S04]  /*37b0*/  IADD3 R2, P0, R4, R179, RZ ;  /* 0x000000b304027210 */ /* 0x006fc80007f1e0ff */
[----:B------:R-:W-:-:S05]  /*37c0*/  IADD3.X R3, R0, R16, RZ, P0, !PT ;  /* 0x0000001000037210 */ /* 0x000fca00007fe4ff */
[----:B------:R-:W-:Y:S01]  /*37d0*/  @!PT LDS RZ, [RZ] ;  /* 0x00000000fffff984 */ /* 0x000fe20000000800 */
[----:B------:R-:W-:Y:S01]  /*37e0*/  @!PT LDS RZ, [RZ] ;  /* 0x00000000fffff984 */ /* 0x000fe20000000800 */
[----:B------:R-:W-:Y:S01]  /*37f0*/  @!PT LDS RZ, [RZ] ;  /* 0x00000000fffff984 */ /* 0x000fe20000000800 */
[----:B------:R1:W-:Y:S04]  /*3800*/  LDGSTS.E.BYPASS.LTC128B.128 [R242+0x6900], [R2.64], !P3 ;  /* 0x0690000002f27fae */ /* 0x0003e8000d901d48 */
.L_x_1334:
[----:B------:R-:W-:Y:S05]  /*3810*/  BSYNC B0 ;  /* 0x0000000000007941 */ /* 0x000fea0003800000 */
.L_x_1333:
[----:B-1----:R-:W2:Y:S04]  /*3820*/  LDL R2, [R1+0x70] ;  /* 0x0000700001027983 */ /* 0x002ea80000100800 */
[----:B------:R-:W2:Y:S04]  /*3830*/  LDL R0, [R1+0x98] ;  /* 0x0000980001007983 */ /* 0x000ea80000100800 */
[----:B------:R-:W3:Y:S04]  /*3840*/  LDL R3, [R1+0x44] ;  /* 0x0000440001037983 */ /* 0x000ee80000100800 */
[----:B------:R-:W0:Y:S01]  /*3850*/  LDGDEPBAR ;  /* 0x00000000000079af */ /* 0x000e220000000000 */
[----:B--2---:R-:W-:-:S04]  /*3860*/  IMAD.IADD R2, R0, 0x1, R2 ;  /* 0x0000000100027824 */ /* 0x004fc800078e0202 */
[----:B------:R-:W-:Y:S01]  /*3870*/  @P2 IMAD.HI.U32 R0, R2, c[0x0][0x2c8], RZ ;  /* 0x0000b20002002a27 */ /* 0x000fe200078e00ff */
[----:B------:R1:W-:Y:S01]  /*3880*/  STL [R1+0x4], R2 ;  /* 0x0000040201007387 */ /* 0x0003e20000100800 */
[----:B------:R-:W-:Y:S02]  /*3890*/  MOV R4, R2 ;  /* 0x0000000200047202 */ /* 0x000fe40000000f00 */
[----:B---3--:R-:W-:Y:S01]  /*38a0*/  IMAD.IADD R6, R176, 0x1, -R3 ;  /* 0x00000001b0067824 */ /* 0x008fe200078e0a03 */
[----:B------:R-:W-:Y:S02]  /*38b0*/  @P2 SHF.R.U32.HI R4, RZ, c[0x0][0x2cc], R0 ;  /* 0x0000b300ff042a19 */ /* 0x000fe40000011600 */
[----:B-1----:R-:W-:-:S04]  /*38c0*/  IADD3 R2, -R3, 0x1, R176 ;  /* 0x0000000103027810 */ /* 0x002fc80007ffe1b0 */
[----:B------:R-:W-:Y:S01]  /*38d0*/  IADD3 R5, R2, -c[0x0][0x168], RZ ;  /* 0x80005a0002057a10 */ /* 0x000fe20007ffe0ff */
[----:B------:R-:W-:Y:S05]  /*38e0*/  BRA.DIV ~URZ, `(.L_x_1337) ;  /* 0x000105227f007947 */ /* 0x000fea000b800000 */
[----:B------:R1:W2:Y:S02]  /*38f0*/  SHFL.IDX PT, R0, R4, RZ, 0x1c1f ;  /* 0x001c1fff04007589 */ /* 0x0002a400000e0000 */
.L_x_1391:
[----:B--2---:R-:W-:-:S05]  /*3900*/  IMAD.IADD R0, R5, 0x1, R0 ;  /* 0x0000000105007824 */ /* 0x004fca00078e0200 */
[----:B------:R-:W-:-:S04]  /*3910*/  IMNMX R0, R6, R0, PT ;  /* 0x0000000006007217 */ /* 0x000fc80003800200 */
[C---:B------:R-:W-:Y:S02]  /*3920*/  ISETP.GT.AND P6, PT, R0.reuse, RZ, PT ;  /* 0x000000ff0000720c */ /* 0x040fe40003fc4270 */
[C---:B------:R-:W-:Y:S02]  /*3930*/  ISETP.GT.AND P5, PT, R0.reuse, 0x1, PT ;  /* 0x000000010000780c */ /* 0x040fe40003fa4270 */
[C---:B------:R-:W-:Y:S02]  /*3940*/  ISETP.GT.AND P4, PT, R0.reuse, 0x8, PT ;  /* 0x000000080000780c */ /* 0x040fe40003f84270 */
[----:B------:R-:W-:Y:S02]  /*3950*/  ISETP.GT.AND P0, PT, R0, 0x9, PT ;  /* 0x000000090000780c */ /* 0x000fe40003f04270 */
        /* <DEDUP_REMOVED lines=14> */
[C---:B------:R-:W-:Y:S02]  /*3a40*/  ISETP.GT.AND P4, PT, R0.reuse, 0x28, PT ;  /* 0x000000280000780c */ /* 0x040fe40003f84270 */
[----:B------:R-:W-:Y:S02]  /*3a50*/  ISETP.GT.AND P0, PT, R0, 0x29, PT ;  /* 0x000000290000780c */ /* 0x000fe40003f04270 */
[----:B------:R-:W-:Y:S02]  /*3a60*/  FSEL R148, R84, -INF , P6 ;  /* 0xff80000054947808 */ /* 0x000fe40003000000 */
[----:B------:R-:W-:Y:S02]  /*3a70*/  FSEL R147, R85, -INF , P5 ;  /* 0xff80000055937808 */ /* 0x000fe40002800000 */
[----:B------:R-:W-:Y:S02]  /*3a80*/  FSEL R146, R80, -INF , P4 ;  /* 0xff80000050927808 */ /* 0x000fe40002000000 */
[----:B------:R-:W-:-:S02]  /*3a90*/  FSEL R145, R81, -INF , P0 ;  /* 0xff80000051917808 */ /* 0x000fc40000000000 */
[C---:B------:R-:W-:Y:S02]  /*3aa0*/  ISETP.GT.AND P6, PT, R0.reuse, 0x30, PT ;  /* 0x000000300000780c */ /* 0x040fe40003fc4270 */
        /* <DEDUP_REMOVED lines=30> */
[----:B------:R-:W-:Y:S01]  /*3c90*/  FSEL R121, R21, -INF , P0 ;  /* 0xff80000015797808 */ /* 0x000fe20000000000 */
[----:B------:R-:W-:Y:S05]  /*3ca0*/  BRA.DIV ~URZ, `(.L_x_1338) ;  /* 0x000101d27f007947 */ /* 0x000fea000b800000 */
[----:B------:R-:W2:Y:S04]  /*3cb0*/  SHFL.IDX PT, R3, R4, 0x1, 0x1c1f ;  /* 0x003c1f0004037f89 */ /* 0x000ea800000e0000 */
[----:B------:R-:W3:Y:S04]  /*3cc0*/  SHFL.IDX PT, R2, R4, 0x2, 0x1c1f ;  /* 0x005c1f0004027f89 */ /* 0x000ee800000e0000 */
[----:B------:R-:W4:Y:S01]  /*3cd0*/  SHFL.IDX PT, R0, R4, 0x3, 0x1c1f ;  /* 0x007c1f0004007f89 */ /* 0x000f2200000e0000 */
[----:B--2---:R-:W-:-:S02]  /*3ce0*/  IMAD.IADD R3, R5, 0x1, R3 ;  /* 0x0000000105037824 */ /* 0x004fc400078e0203 */
[----:B---3--:R-:W-:-:S03]  /*3cf0*/  IMAD.IADD R2, R5, 0x1, R2 ;  /* 0x0000000105027824 */ /* 0x008fc600078e0202 */
[----:B------:R-:W-:Y:S01]  /*3d00*/  IMNMX R3, R6, R3, PT ;  /* 0x0000000306037217 */ /* 0x000fe20003800200 */
[----:B----4-:R-:W-:-:S03]  /*3d10*/  IMAD.IADD R0, R5, 0x1, R0 ;  /* 0x0000000105007824 */ /* 0x010fc600078e0200 */
[C---:B------:R-:W-:Y:S02]  /*3d20*/  ISETP.GT.AND P0, PT, R3.reuse, 0x9, PT ;  /* 0x000000090300780c */ /* 0x040fe40003f04270 */
[----:B------:R-:W-:Y:S02]  /*3d30*/  ISETP.GT.AND P4, PT, R3, 0x8, PT ;  /* 0x000000080300780c */ /* 0x000fe40003f84270 */
[----:B------:R-:W-:Y:S02]  /*3d40*/  FSEL R14, R99, -INF , P0 ;  /* 0xff800000630e7808 */ /* 0x000fe40000000000 */
[----:B------:R-:W-:Y:S02]  /*3d50*/  ISETP.GT.AND P0, PT, R3, 0x19, PT ;  /* 0x000000190300780c */ /* 0x000fe40003f04270 */
[----:B------:R-:W-:Y:S02]  /*3d60*/  FSEL R13, R98, -INF , P4 ;  /* 0xff800000620d7808 */ /* 0x000fe40002000000 */
[----:B------:R-:W-:-:S02]  /*3d70*/  FSEL R27, R91, -INF , P0 ;  /* 0xff8000005b1b7808 */ /* 0x000fc40000000000 */
[C---:B------:R-:W-:Y:S02]  /*3d80*/  ISETP.GT.AND P0, PT, R3.reuse, 0x29, PT ;  /* 0x000000290300780c */ /* 0x040fe40003f04270 */
[----:B------:R-:W-:Y:S02]  /*3d90*/  ISETP.GT.AND P4, PT, R3, 0x18, PT ;  /* 0x000000180300780c */ /* 0x000fe40003f84270 */
[----:B------:R-:W-:Y:S02]  /*3da0*/  FSEL R113, R83, -INF , P0 ;  /* 0xff80000053717808 */ /* 0x000fe40000000000 */
[C---:B------:R-:W-:Y:S02]  /*3db0*/  ISETP.GT.AND P0, PT, R3.reuse, 0x39, PT ;  /* 0x000000390300780c */ /* 0x040fe40003f04270 */
[----:B------:R-:W-:Y:S02]  /*3dc0*/  FSEL R25, R90, -INF , P4 ;  /* 0xff8000005a197808 */ /* 0x000fe40002000000 */
[----:B------:R-:W-:-:S02]  /*3dd0*/  ISETP.GT.AND P5, PT, R3, 0x1, PT ;  /* 0x000000010300780c */ /* 0x000fc40003fa4270 */
[----:B------:R-:W-:Y:S02]  /*3de0*/  ISETP.GT.AND P4, PT, R3, 0x28, PT ;  /* 0x000000280300780c */ /* 0x000fe40003f84270 */
[----:B------:R-:W-:Y:S02]  /*3df0*/  FSEL R109, R75, -INF , P0 ;  /* 0xff8000004b6d7808 */ /* 0x000fe40000000000 */
[----:B------:R-:W-:Y:S02]  /*3e00*/  ISETP.GT.AND P0, PT, R3, 0x49, PT ;  /* 0x000000490300780c */ /* 0x000fe40003f04270 */
[----:B------:R-:W-:Y:S02]  /*3e10*/  FSEL R8, R103, -INF , P5 ;  /* 0xff80000067087808 */ /* 0x000fe40002800000 */
        /* <DEDUP_REMOVED lines=8> */
[----:B------:R-:W-:Y:S02]  /*3ea0*/  FSEL R74, R59, -INF , P0 ;  /* 0xff8000003b4a7808 */ /* 0x000fe40000000000 */
[----:B------:R-:W-:Y:S02]  /*3eb0*/  ISETP.GT.AND P0, PT, R3, 0x61, PT ;  /* 0x000000610300780c */ /* 0x000fe40003f04270 */
[----:B------:R-:W-:Y:S02]  /*3ec0*/  IMNMX R2, R6, R2, PT ;  /* 0x0000000206027217 */ /* 0x000fe40003800200 */
[----:B------:R-:W-:Y:S02]  /*3ed0*/  FSEL R115, R87, -INF , P5 ;  /* 0xff80000057737808 */ /* 0x000fe40002800000 */
[----:B------:R-:W-:Y:S02]  /*3ee0*/  ISETP.GT.AND P5, PT, R3, 0x31, PT ;  /* 0x000000310300780c */ /* 0x000fe40003fa4270 */
[----:B------:R-:W-:-:S02]  /*3ef0*/  FSEL R76, R51, -INF , P0 ;  /* 0xff800000334c7808 */ /* 0x000fc40000000000 */
[----:B------:R-:W-:Y:S02]  /*3f00*/  ISETP.GT.AND P4, PT, R3, 0x48, PT ;  /* 0x000000480300780c */ /* 0x000fe40003f84270 */
[----:B------:R-:W-:Y:S02]  /*3f10*/  ISETP.GT.AND P0, PT, R2, RZ, PT ;  /* 0x000000ff0200720c */ /* 0x000fe40003f04270 */
[----:B------:R-:W-:Y:S02]  /*3f20*/  IMNMX R0, R6, R0, PT ;  /* 0x0000000006007217 */ /* 0x000fe40003800200 */
[----:B------:R-:W-:Y:S02]  /*3f30*/  FSEL R111, R79, -INF , P5 ;  /* 0xff8000004f6f7808 */ /* 0x000fe40002800000 */
[----:B------:R-:W-:Y:S02]  /*3f40*/  ISETP.GT.AND P5, PT, R3, 0x41, PT ;  /* 0x000000410300780c */ /* 0x000fe40003fa4270 */
[----:B------:R-:W-:-:S02]  /*3f50*/  FSEL R101, R66, -INF , P4 ;  /* 0xff80000042657808 */ /* 0x000fc40002000000 */
[----:B------:R-:W-:Y:S02]  /*3f60*/  FSEL R11, R188, -INF , P0 ;  /* 0xff800000bc0b7808 */ /* 0x000fe40000000000 */
[----:B------:R-:W-:Y:S02]  /*3f70*/  ISETP.GT.AND P4, PT, R3, 0x58, PT ;  /* 0x000000580300780c */ /* 0x000fe40003f84270 */
[----:B------:R-:W-:Y:S02]  /*3f80*/  ISETP.GT.AND P0, PT, R0, 0x1, PT ;  /* 0x000000010000780c */ /* 0x000fe40003f04270 */
[----:B------:R-:W-:Y:S02]  /*3f90*/  FSEL R103, R71, -INF , P5 ;  /* 0xff80000047677808 */ /* 0x000fe40002800000 */
[C---:B------:R-:W-:Y:S02]  /*3fa0*/  ISETP.GT.AND P6, PT, R3.reuse, RZ, PT ;  /* 0x000000ff0300720c */ /* 0x040fe40003fc4270 */
[----:B------:R-:W-:-:S02]  /*3fb0*/  ISETP.GT.AND P5, PT, R3, 0x51, PT ;  /* 0x000000510300780c */ /* 0x000fc40003fa4270 */
[----:B------:R-:W-:Y:S02]  /*3fc0*/  FSEL R77, R58, -INF , P4 ;  /* 0xff8000003a4d7808 */ /* 0x000fe40002000000 */
[----:B------:R-:W-:Y:S02]  /*3fd0*/  FSEL R20, R191, -INF , P0 ;  /* 0xff800000bf147808 */ /* 0x000fe40000000000 */
[----:B------:R-:W-:Y:S02]  /*3fe0*/  ISETP.GT.AND P4, PT, R3, 0x69, PT ;  /* 0x000000690300780c */ /* 0x000fe40003f84270 */
[----:B------:R-:W-:Y:S02]  /*3ff0*/  ISETP.GT.AND P0, PT, R2, 0x9, PT ;  /* 0x000000090200780c */ /* 0x000fe40003f04270 */
[----:B------:R-:W-:Y:S02]  /*4000*/  FSEL R7, R102, -INF , P6 ;  /* 0xff80000066077808 */ /* 0x000fe40003000000 */
[----:B------:R-:W-:-:S02]  /*4010*/  FSEL R80, R63, -INF , P5 ;  /* 0xff8000003f507808 */ /* 0x000fc40002800000 */
[C---:B------:R-:W-:Y:S02]  /*4020*/  ISETP.GT.AND P6, PT, R3.reuse, 0x10, PT ;  /* 0x000000100300780c */ /* 0x040fe40003fc4270 */
[----:B------:R-:W-:Y:S02]  /*4030*/  ISETP.GT.AND P5, PT, R3, 0x68, PT ;  /* 0x000000680300780c */ /* 0x000fe40003fa4270 */
[----:B------:R-:W-:Y:S02]  /*4040*/  FSEL R71, R23, -INF , P4 ;  /* 0xff80000017477808 */ /* 0x000fe40002000000 */
[----:B------:R-:W-:Y:S02]  /*4050*/  FSEL R21, R185, -INF , P0 ;  /* 0xff800000b9157808 */ /* 0x000fe40000000000 */
[C---:B------:R-:W-:Y:S02]  /*4060*/  ISETP.GT.AND P4, PT, R2.reuse, 0x1, PT ;  /* 0x000000010200780c */ /* 0x040fe40003f84270 */
[----:B------:R-:W-:-:S02]  /*4070*/  ISETP.GT.AND P0, PT, R2, 0x10, PT ;  /* 0x000000100200780c */ /* 0x000fc40003f04270 */
[----:B------:R-:W-:Y:S02]  /*4080*/  FSEL R15, R94, -INF , P6 ;  /* 0xff8000005e0f7808 */ /* 0x000fe40003000000 */
        /* <DEDUP_REMOVED lines=19> */
[----:B------:R-:W-:Y:S02]  /*41c0*/  FSEL R23, R181, -INF , P4 ;  /* 0xff800000b5177808 */ /* 0x000fe40002000000 */
[----:B------:R-:W-:Y:S02]  /*41d0*/  FSEL R70, R172, -INF , P0 ;  /* 0xff800000ac467808 */ /* 0x000fe40000000000 */
[----:B------:R-:W-:Y:S02]  /*41e0*/  ISETP.GT.AND P5, PT, R0, RZ, PT ;  /* 0x000000ff0000720c */ /* 0x000fe40003fa4270 */
[----:B------:R-:W-:-:S02]  /*41f0*/  ISETP.GT.AND P4, PT, R2, 0x18, PT ;  /* 0x000000180200780c */ /* 0x000fc40003f84270 */
[----:B------:R-:W-:Y:S02]  /*4200*/  ISETP.GT.AND P0, PT, R0, 0x21, PT ;  /* 0x000000210000780c */ /* 0x000fe40003f04270 */
        /* <DEDUP_REMOVED lines=9> */
[----:B------:R-:W-:Y:S02]  /*42a0*/  ISETP.GT.AND P5, PT, R0, 0x10, PT ;  /* 0x000000100000780c */ /* 0x000fe40003fa4270 */
        /* <DEDUP_REMOVED lines=38> */
[----:B------:R-:W-:Y:S02]  /*4510*/  ISETP.GT.AND P6, PT, R3, 0x50, PT ;  /* 0x000000500300780c */ /* 0x000fe40003fc4270 */
[----:B------:R-:W-:Y:S02]  /*4520*/  FSEL R83, R157, -INF , P5 ;  /* 0xff8000009d537808 */ /* 0x000fe40002800000 */
[----:B------:R-:W-:Y:S02]  /*4530*/  FSEL R172, R158, -INF , P4 ;  /* 0xff8000009eac7808 */ /* 0x000fe40002000000 */
[----:B------:R-:W-:Y:S02]  /*4540*/  FSEL R170, R154, -INF , P0 ;  /* 0xff8000009aaa7808 */ /* 0x000fe40000000000 */
[----:B------:R-:W-:-:S02]  /*4550*/  FSEL R97, R62, -INF , P6 ;  /* 0xff8000003e617808 */ /* 0x000fc40003000000 */
[C---:B------:R-:W-:Y:S02]  /*4560*/  ISETP.GT.AND P5, PT, R2.reuse, 0x48, PT ;  /* 0x000000480200780c */ /* 0x040fe40003fa4270 */
[----:B------:R-:W-:Y:S02]  /*4570*/  ISETP.GT.AND P4, PT, R2, 0x50, PT ;  /* 0x000000500200780c */ /* 0x000fe40003f84270 */
[----:B------:R-:W-:Y:S02]  /*4580*/  ISETP.GT.AND P0, PT, R0, 0x51, PT ;  /* 0x000000510000780c */ /* 0x000fe40003f04270 */
[----:B------:R-:W-:Y:S02]  /*4590*/  ISETP.GT.AND P6, PT, R3, 0x60, PT ;  /* 0x000000600300780c */ /* 0x000fe40003fc4270 */
[----:B------:R-:W-:Y:S02]  /*45a0*/  FSEL R82, R152, -INF , P5 ;  /* 0xff80000098527808 */ /* 0x000fe40002800000 */
[----:B------:R-:W-:-:S02]  /*45b0*/  FSEL R107, R132, -INF , P4 ;  /* 0xff800000846b7808 */ /* 0x000fc40002000000 */
[----:B------:R-:W-:Y:S02]  /*45c0*/  FSEL R167, R135, -INF , P0 ;  /* 0xff80000087a77808 */ /* 0x000fe40000000000 */
[----:B------:R-:W-:Y:S02]  /*45d0*/  FSEL R79, R50, -INF , P6 ;  /* 0xff800000324f7808 */ /* 0x000fe40003000000 */
[C---:B------:R-:W-:Y:S02]  /*45e0*/  ISETP.GT.AND P5, PT, R0.reuse, 0x49, PT ;  /* 0x000000490000780c */ /* 0x040fe40003fa4270 */
[----:B------:R-:W-:Y:S02]  /*45f0*/  ISETP.GT.AND P4, PT, R0, 0x50, PT ;  /* 0x000000500000780c */ /* 0x000fe40003f84270 */
        /* <DEDUP_REMOVED lines=10> */
[----:B------:R-:W-:Y:S02]  /*46a0*/  FMNMX.FTZ R3, R9, R10, !PT ;  /* 0x0000000a09037209 */ /* 0x000fe40007810000 */
[----:B------:R-:W-:Y:S02]  /*46b0*/  FSEL R105, R124, -INF , P5 ;  /* 0xff8000007c697808 */ /* 0x000fe40002800000 */
[----:B------:R-:W-:Y:S02]  /*46c0*/  FSEL R104, R125, -INF , P4 ;  /* 0xff8000007d687808 */ /* 0x000fe40002000000 */
[----:B------:R-:W-:-:S02]  /*46d0*/  FSEL R165, R127, -INF , P0 ;  /* 0xff8000007fa57808 */ /* 0x000fc40000000000 */
[C---:B------:R-:W-:Y:S02]  /*46e0*/  ISETP.GT.AND P5, PT, R2.reuse, 0x61, PT ;  /* 0x000000610200780c */ /* 0x040fe40003fa4270 */
[----:B------:R-:W-:Y:S02]  /*46f0*/  ISETP.GT.AND P4, PT, R2, 0x68, PT ;  /* 0x000000680200780c */ /* 0x000fe40003f84270 */
[----:B------:R-:W-:Y:S02]  /*4700*/  FSEL R166, R126, -INF , P6 ;  /* 0xff8000007ea67808 */ /* 0x000fe40003000000 */
[----:B------:R-:W-:Y:S02]  /*4710*/  ISETP.GT.AND P0, PT, R0, 0x60, PT ;  /* 0x000000600000780c */ /* 0x000fe40003f04270 */
[----:B------:R-:W-:Y:S02]  /*4720*/  ISETP.GT.AND P6, PT, R2, 0x69, PT ;  /* 0x000000690200780c */ /* 0x000fe40003fc4270 */
[----:B------:R-:W-:-:S02]  /*4730*/  FMNMX.FTZ R2, R19, R3, !PT ;  /* 0x0000000313027209 */ /* 0x000fc40007810000 */
[----:B------:R-:W-:Y:S02]  /*4740*/  FSEL R99, R117, -INF , P5 ;  /* 0xff80000075637808 */ /* 0x000fe40002800000 */
[----:B------:R-:W-:Y:S02]  /*4750*/  FSEL R98, R192, -INF , P4 ;  /* 0xff800000c0627808 */ /* 0x000fe40002000000 */
[----:B------:R-:W-:Y:S02]  /*4760*/  FSEL R164, R118, -INF , P0 ;  /* 0xff80000076a47808 */ /* 0x000fe40000000000 */
        /* <DEDUP_REMOVED lines=9> */
[----:B-1----:R-:W-:Y:S02]  /*4800*/  FMNMX.FTZ R4, R16, R20, !PT ;  /* 0x0000001410047209 */ /* 0x002fe40007810000 */
        /* <DEDUP_REMOVED lines=88> */
[----:B------:R-:W-:-:S02]  /*4d90*/  FMNMX.FTZ R0, R123, R0, !PT ;  /* 0x000000007b007209 */ /* 0x000fc40007810000 */
[----:B------:R-:W-:Y:S02]  /*4da0*/  FMNMX.FTZ R118, R76, R118, !PT ;  /* 0x000000764c767209 */ /* 0x000fe40007810000 */
[----:B------:R-:W-:Y:S02]  /*4db0*/  FMNMX.FTZ R3, R164, R3, !PT ;  /* 0x00000003a4037209 */ /* 0x000fe40007810000 */
[----:B------:R-:W-:Y:S02]  /*4dc0*/  FSEL R69, R193, -INF , P6 ;  /* 0xff800000c1457808 */ /* 0x000fe40003000000 */
[----:B------:R-:W-:Y:S02]  /*4dd0*/  FMNMX.FTZ R2, R98, R2, !PT ;  /* 0x0000000262027209 */ /* 0x000fe40007810000 */
[----:B------:R-:W-:Y:S02]  /*4de0*/  FSEL R162, R194, -INF , P4 ;  /* 0xff800000c2a27808 */ /* 0x000fe40002000000 */
[----:B------:R-:W-:-:S02]  /*4df0*/  FMNMX.FTZ R0, R122, R0, !PT ;  /* 0x000000007a007209 */ /* 0x000fc40007810000 */
[----:B------:R-:W-:Y:S02]  /*4e00*/  FMNMX.FTZ R118, R73, R118, !PT ;  /* 0x0000007649767209 */ /* 0x000fe40007810000 */
[----:B------:R-:W-:Y:S02]  /*4e10*/  FMNMX.FTZ R3, R163, R3, !PT ;  /* 0x00000003a3037209 */ /* 0x000fe40007810000 */
[----:B------:R-:W-:Y:S02]  /*4e20*/  FMNMX.FTZ R117, R69, R2, !PT ;  /* 0x0000000245757209 */ /* 0x000fe40007810000 */
[----:B------:R-:W-:Y:S02]  /*4e30*/  FMNMX.FTZ R0, R121, R0, !PT ;  /* 0x0000000079007209 */ /* 0x000fe40007810000 */
[----:B------:R-:W-:Y:S01]  /*4e40*/  FMNMX.FTZ R118, R71, R118, !PT ;  /* 0x0000007647767209 */ /* 0x000fe20007810000 */
[----:B------:R-:W1:Y:S01]  /*4e50*/  SHFL.BFLY PT, R5, R117, 0x2, 0x1f ;  /* 0x0c401f0075057f89 */ /* 0x000e6200000e0000 */
[----:B------:R-:W-:-:S02]  /*4e60*/  FSEL R149, R195, -INF , P0 ;  /* 0xff800000c3957808 */ /* 0x000fc40000000000 */
[----:B------:R-:W-:Y:S01]  /*4e70*/  FMNMX.FTZ R2, R162, R3, !PT ;  /* 0x00000003a2027209 */ /* 0x000fe20007810000 */
[----:B------:R-:W2:Y:S03]  /*4e80*/  SHFL.BFLY PT, R4, R0, 0x2, 0x1f ;  /* 0x0c401f0000047f89 */ /* 0x000ea600000e0000 */
[----:B------:R-:W-:Y:S01]  /*4e90*/  FMNMX.FTZ R2, R149, R2, !PT ;  /* 0x0000000295027209 */ /* 0x000fe20007810000 */
        /* <DEDUP_REMOVED lines=12> */
[----:B---3--:R-:W-:-:S03]  /*4f60*/  FMNMX.FTZ R118, R118, R3, !PT ;  /* 0x0000000376767209 */ /* 0x008fc60007810000 */
.L_x_1392:
[C---:B------:R-:W-:Y:S01]  /*4f70*/  FMUL.FTZ R4, R119.reuse, c[0x0][0x2d0] ;  /* 0x0000b40077047a20 */ /* 0x040fe20000410000 */
[----:B------:R-:W-:Y:S01]  /*4f80*/  FSETP.NEU.FTZ.AND P0, PT, R119, -INF , PT ;  /* 0xff8000007700780b */ /* 0x000fe20003f1d000 */
[----:B------:R-:W-:Y:S01]  /*4f90*/  FMUL.FTZ R3, R118, c[0x0][0x2d0] ;  /* 0x0000b40076037a20 */ /* 0x000fe20000410000 */
        /* <DEDUP_REMOVED lines=10> */
[----:B------:R-:W3:Y:S01]  /*5040*/  LDSM.16.MT88.4 R40, [R229] ;  /* 0x00000000e528783b */ /* 0x000ee20000004200 */
[----:B------:R-:W-:Y:S02]  /*5050*/  FFMA.FTZ R5, R25, c[0x0][0x2d0], -R3 ;  /* 0x0000b40019057a23 */ /* 0x000fe40000010803 */
[--C-:B------:R-:W-:Y:S01]  /*5060*/  FFMA.FTZ R144, R144, c[0x0][0x2d0], -R4.reuse ;  /* 0x0000b40090907a23 */ /* 0x100fe20000010804 */
[----:B------:R-:W4:Y:S01]  /*5070*/  LDSM.16.MT88.4 R36, [R225+0x800] ;  /* 0x00080000e124783b */ /* 0x000f220000004200 */
[----:B------:R-:W-:-:S02]  /*5080*/  FFMA.FTZ R143, R143, c[0x0][0x2d0], -R4 ;  /* 0x0000b4008f8f7a23 */ /* 0x000fc40000010804 */
[----:B------:R5:W5:Y:S01]  /*5090*/  MUFU.EX2 R178, R2 ;  /* 0x0000000200b27308 */ /* 0x000b620000000800 */
[--C-:B------:R-:W-:Y:S02]  /*50a0*/  FFMA.FTZ R142, R142, c[0x0][0x2d0], -R4.reuse ;  /* 0x0000b4008e8e7a23 */ /* 0x100fe40000010804 */
[--C-:B------:R-:W-:Y:S02]  /*50b0*/  FFMA.FTZ R141, R141, c[0x0][0x2d0], -R4.reuse ;  /* 0x0000b4008d8d7a23 */ /* 0x100fe40000010804 */
[--C-:B------:R-:W-:Y:S02]  /*50c0*/  FFMA.FTZ R184, R136, c[0x0][0x2d0], -R4.reuse ;  /* 0x0000b40088b87a23 */ /* 0x100fe40000010804 */
[--C-:B------:R-:W-:Y:S01]  /*50d0*/  FFMA.FTZ R187, R131, c[0x0][0x2d0], -R4.reuse ;  /* 0x0000b40083bb7a23 */ /* 0x100fe20000010804 */
[----:B------:R-:W1:Y:S01]  /*50e0*/  MUFU.EX2 R177, R5 ;  /* 0x0000000500b17308 */ /* 0x000e620000000800 */
[--C-:B--2---:R-:W-:Y:S02]  /*50f0*/  FFMA.FTZ R0, R10, c[0x0][0x2d0], -R4.reuse ;  /* 0x0000b4000a007a23 */ /* 0x104fe40000010804 */
[----:B------:R-:W-:-:S02]  /*5100*/  FFMA.FTZ R186, R130, c[0x0][0x2d0], -R4 ;  /* 0x0000b40082ba7a23 */ /* 0x000fc40000010804 */
[--C-:B------:R-:W-:Y:S02]  /*5110*/  FFMA.FTZ R185, R129, c[0x0][0x2d0], -R4.reuse ;  /* 0x0000b40081b97a23 */ /* 0x100fe40000010804 */
[--C-:B------:R-:W-:Y:S01]  /*5120*/  FFMA.FTZ R193, R128, c[0x0][0x2d0], -R4.reuse ;  /* 0x0000b40080c17a23 */ /* 0x100fe20000010804 */
[----:B------:R2:W-:Y:S01]  /*5130*/  MUFU.EX2 R207, R0 ;  /* 0x0000000000cf7308 */ /* 0x0005e20000000800 */
[----:B-----5:R-:W-:Y:S01]  /*5140*/  FMUL.FTZ R2, R117, c[0x0][0x2d0] ;  /* 0x0000b40075027a20 */ /* 0x020fe20000410000 */
[----:B------:R-:W-:Y:S01]  /*5150*/  MOV R130, R178 ;  /* 0x000000b200827202 */ /* 0x000fe20000000f00 */
[--C-:B------:R-:W-:Y:S02]  /*5160*/  FFMA.FTZ R194, R123, c[0x0][0x2d0], -R4.reuse ;  /* 0x0000b4007bc27a23 */ /* 0x100fe40000010804 */
[--C-:B------:R-:W-:Y:S01]  /*5170*/  FFMA.FTZ R195, R122, c[0x0][0x2d0], -R4.reuse ;  /* 0x0000b4007ac37a23 */ /* 0x100fe20000010804 */
[----:B------:R-:W-:Y:S01]  /*5180*/  FSEL R2, R2, RZ, P0 ;  /* 0x000000ff02027208 */ /* 0x000fe20000000000 */
[----:B------:R-:W-:Y:S01]  /*5190*/  FFMA.FTZ R196, R121, c[0x0][0x2d0], -R4 ;  /* 0x0000b40079c47a23 */ /* 0x000fe20000010804 */
[----:B------:R-:W-:Y:S01]  /*51a0*/  FSETP.NEU.FTZ.AND P0, PT, R68, -INF , PT ;  /* 0xff8000004400780b */ /* 0x000fe20003f1d000 */
[----:B------:R-:W-:Y:S01]  /*51b0*/  FFMA.FTZ R181, R97, c[0x0][0x2d0], -R3 ;  /* 0x0000b40061b57a23 */ /* 0x000fe20000010803 */
[----:B-1----:R-:W-:Y:S01]  /*51c0*/  MOV R131, R177 ;  /* 0x000000b100837202 */ /* 0x002fe20000000f00 */
[----:B------:R-:W-:-:S02]  /*51d0*/  FFMA.FTZ R5, R23, c[0x0][0x2d0], -R2 ;  /* 0x0000b40017057a23 */ /* 0x000fc40000010802 */
[----:B------:R-:W-:Y:S02]  /*51e0*/  FFMA.FTZ R6, R35, c[0x0][0x2d0], -R2 ;  /* 0x0000b40023067a23 */ /* 0x000fe40000010802 */
[----:B------:R1:W5:Y:S01]  /*51f0*/  MUFU.EX2 R197, R5 ;  /* 0x0000000500c57308 */ /* 0x0003620000000800 */
[----:B--2---:R-:W-:Y:S02]  /*5200*/  FFMA.FTZ R0, R19, c[0x0][0x2d0], -R4 ;  /* 0x0000b40013007a23 */ /* 0x004fe40000010804 */
[----:B------:R-:W-:Y:S02]  /*5210*/  FFMA.FTZ R202, R98, c[0x0][0x2d0], -R2 ;  /* 0x0000b40062ca7a23 */ /* 0x000fe40000010802 */
[--C-:B------:R-:W-:Y:S02]  /*5220*/  FFMA.FTZ R183, R74, c[0x0][0x2d0], -R3.reuse ;  /* 0x0000b4004ab77a23 */ /* 0x100fe40000010803 */
[--C-:B------:R-:W-:Y:S01]  /*5230*/  FFMA.FTZ R198, R73, c[0x0][0x2d0], -R3.reuse ;  /* 0x0000b40049c67a23 */ /* 0x100fe20000010803 */
[----:B------:R2:W-:Y:S01]  /*5240*/  MUFU.EX2 R212, R0 ;  /* 0x0000000000d47308 */ /* 0x0005e20000000800 */
[----:B------:R-:W-:-:S02]  /*5250*/  FFMA.FTZ R112, R112, c[0x0][0x2d0], -R3 ;  /* 0x0000b40070707a23 */ /* 0x000fc40000010803 */
[--C-:B------:R-:W-:Y:S02]  /*5260*/  FFMA.FTZ R136, R108, c[0x0][0x2d0], -R3.reuse ;  /* 0x0000b4006c887a23 */ /* 0x100fe40000010803 */
[--C-:B------:R-:W-:Y:S02]  /*5270*/  FFMA.FTZ R180, R80, c[0x0][0x2d0], -R3.reuse ;  /* 0x0000b40050b47a23 */ /* 0x100fe40000010803 */
[--C-:B------:R-:W-:Y:S01]  /*5280*/  FFMA.FTZ R182, R77, c[0x0][0x2d0], -R3.reuse ;  /* 0x0000b4004db67a23 */ /* 0x100fe20000010803 */
[----:B------:R-:W-:Y:S01]  /*5290*/  MUFU.EX2 R220, R6 ;  /* 0x0000000600dc7308 */ /* 0x000fe20000000800 */
[----:B-1----:R-:W-:Y:S02]  /*52a0*/  FFMA.FTZ R5, R32, c[0x0][0x2d0], -R2 ;  /* 0x0000b40020057a23 */ /* 0x002fe40000010802 */
[--C-:B------:R-:W-:Y:S02]  /*52b0*/  FFMA.FTZ R192, R79, c[0x0][0x2d0], -R3.reuse ;  /* 0x0000b4004fc07a23 */ /* 0x100fe40000010803 */
[----:B------:R-:W-:-:S02]  /*52c0*/  FFMA.FTZ R248, R76, c[0x0][0x2d0], -R3 ;  /* 0x0000b4004cf87a23 */ /* 0x000fc40000010803 */
[----:B------:R-:W-:Y:S01]  /*52d0*/  FFMA.FTZ R201, R71, c[0x0][0x2d0], -R3 ;  /* 0x0000b40047c97a23 */ /* 0x000fe20000010803 */
[----:B------:R-:W-:Y:S01]  /*52e0*/  MUFU.EX2 R116, R5 ;  /* 0x0000000500747308 */ /* 0x000fe20000000800 */
[----:B--2---:R-:W-:Y:S01]  /*52f0*/  FFMA.FTZ R0, R24, c[0x0][0x2d0], -R4 ;  /* 0x0000b40018007a23 */ /* 0x004fe20000010804 */
[----:B-----5:R-:W-:Y:S01]  /*5300*/  MOV R71, R197 ;  /* 0x000000c500477202 */ /* 0x020fe20000000f00 */
[--C-:B------:R-:W-:Y:S02]  /*5310*/  FFMA.FTZ R108, R93, c[0x0][0x2d0], -R2.reuse ;  /* 0x0000b4005d6c7a23 */ /* 0x100fe40000010802 */
[----:B------:R-:W-:-:S03]  /*5320*/  FFMA.FTZ R204, R69, c[0x0][0x2d0], -R2 ;  /* 0x0000b40045cc7a23 */ /* 0x000fc60000010802 */
[----:B------:R1:W-:Y:S08]  /*5330*/  MUFU.EX2 R214, R0 ;  /* 0x0000000000d67308 */ /* 0x0003f00000000800 */
[----:B------:R-:W-:Y:S01]  /*5340*/  MUFU.EX2 R248, R248 ;  /* 0x000000f800f87308 */ /* 0x000fe20000000800 */
[----:B-1----:R-:W-:-:S07]  /*5350*/  FFMA.FTZ R0, R28, c[0x0][0x2d0], -R4 ;  /* 0x0000b4001c007a23 */ /* 0x002fce0000010804 */
[----:B------:R1:W-:Y:S02]  /*5360*/  MUFU.EX2 R216, R0 ;  /* 0x0000000000d87308 */ /* 0x0003e40000000800 */
[----:B-1----:R-:W-:-:S06]  /*5370*/  FFMA.FTZ R0, R30, c[0x0][0x2d0], -R4 ;  /* 0x0000b4001e007a23 */ /* 0x002fcc0000010804 */
[----:B------:R1:W2:Y:S02]  /*5380*/  MUFU.EX2 R190, R0 ;  /* 0x0000000000be7308 */ /* 0x0002a40000000800 */
[----:B-1----:R-:W-:Y:S01]  /*5390*/  FFMA.FTZ R0, R33, c[0x0][0x2d0], -R4 ;  /* 0x0000b40021007a23 */ /* 0x002fe20000010804 */
[----:B--2---:R-:W-:-:S05]  /*53a0*/  MOV R121, R190 ;  /* 0x000000be00797202 */ /* 0x004fca0000000f00 */
[----:B------:R1:W2:Y:S02]  /*53b0*/  MUFU.EX2 R252, R0 ;  /* 0x0000000000fc7308 */ /* 0x0002a40000000800 */
[----:B-1----:R-:W-:-:S06]  /*53c0*/  FFMA.FTZ R0, R7, c[0x0][0x2d0], -R3 ;  /* 0x0000b40007007a23 */ /* 0x002fcc0000010803 */
[----:B------:R1:W-:Y:S02]  /*53d0*/  MUFU.EX2 R206, R0 ;  /* 0x0000000000ce7308 */ /* 0x0003e40000000800 */
[----:B-1----:R-:W-:-:S06]  /*53e0*/  FFMA.FTZ R0, R8, c[0x0][0x2d0], -R3 ;  /* 0x0000b40008007a23 */ /* 0x002fcc0000010803 */
[----:B------:R1:W-:Y:S02]  /*53f0*/  MUFU.EX2 R205, R0 ;  /* 0x0000000000cd7308 */ /* 0x0003e40000000800 */
[----:B-1----:R-:W-:-:S06]  /*5400*/  FFMA.FTZ R0, R13, c[0x0][0x2d0], -R3 ;  /* 0x0000b4000d007a23 */ /* 0x002fcc0000010803 */
[----:B------:R1:W-:Y:S02]  /*5410*/  MUFU.EX2 R125, R0 ;  /* 0x00000000007d7308 */ /* 0x0003e40000000800 */
[----:B-1----:R-:W-:Y:S01]  /*5420*/  FFMA.FTZ R0, R14, c[0x0][0x2d0], -R3 ;  /* 0x0000b4000e007a23 */ /* 0x002fe20000010803 */
[----:B--2---:R-:W-:Y:S01]  /*5430*/  F2FP.BF16.PACK_AB R14, R252, R178 ;  /* 0x000000b2fc0e723e */ /* 0x004fe200000010ff */
[----:B------:R-:W-:-:S04]  /*5440*/  FFMA.FTZ R178, R83, c[0x0][0x2d0], -R2 ;  /* 0x0000b40053b27a23 */ /* 0x000fc80000010802 */
        /* <DEDUP_REMOVED lines=9> */
[--C-:B-1----:R-:W-:Y:S01]  /*54e0*/  FFMA.FTZ R0, R11, c[0x0][0x2d0], -R2.reuse ;  /* 0x0000b4000b007a23 */ /* 0x102fe20000010802 */
[----:B--2---:R-:W-:Y:S01]  /*54f0*/  F2FP.BF16.PACK_AB R15, R221, R177 ;  /* 0x000000b1dd0f723e */ /* 0x004fe200000010ff */
[----:B------:R-:W-:-:S04]  /*5500*/  FFMA.FTZ R177, R82, c[0x0][0x2d0], -R2 ;  /* 0x0000b40052b17a23 */ /* 0x000fc80000010802 */
[----:B------:R1:W-:Y:S02]  /*5510*/  MUFU.EX2 R203, R0 ;  /* 0x0000000000cb7308 */ /* 0x0003e40000000800 */
[--C-:B-1----:R-:W-:Y:S01]  /*5520*/  FFMA.FTZ R0, R12, c[0x0][0x2d0], -R2.reuse ;  /* 0x0000b4000c007a23 */ /* 0x102fe20000010802 */
[----:B------:R-:W-:Y:S01]  /*5530*/  F2FP.BF16.PACK_AB R12, R190, R216 ;  /* 0x000000d8be0c723e */ /* 0x000fe200000010ff */
[----:B------:R-:W-:-:S04]  /*5540*/  FFMA.FTZ R190, R106, c[0x0][0x2d0], -R2 ;  /* 0x0000b4006abe7a23 */ /* 0x000fc80000010802 */
[----:B------:R1:W-:Y:S02]  /*5550*/  MUFU.EX2 R199, R0 ;  /* 0x0000000000c77308 */ /* 0x0003e40000000800 */
[----:B-1----:R-:W-:-:S06]  /*5560*/  FFMA.FTZ R0, R17, c[0x0][0x2d0], -R2 ;  /* 0x0000b40011007a23 */ /* 0x002fcc0000010802 */
[----:B------:R1:W-:Y:S02]  /*5570*/  MUFU.EX2 R211, R0 ;  /* 0x0000000000d37308 */ /* 0x0003e40000000800 */
[----:B-1----:R-:W-:Y:S01]  /*5580*/  FFMA.FTZ R0, R21, c[0x0][0x2d0], -R2 ;  /* 0x0000b40015007a23 */ /* 0x002fe20000010802 */
[----:B------:R-:W-:-:S05]  /*5590*/  F2FP.BF16.PACK_AB R21, R205, R206 ;  /* 0x000000cecd15723e */ /* 0x000fca00000010ff */
[----:B------:R1:W2:Y:S02]  /*55a0*/  MUFU.EX2 R124, R0 ;  /* 0x00000000007c7308 */ /* 0x0002a40000000800 */
[----:B-1----:R-:W-:Y:S01]  /*55b0*/  FFMA.FTZ R0, R22, c[0x0][0x2d0], -R2 ;  /* 0x0000b40016007a23 */ /* 0x002fe20000010802 */
[----:B------:R-:W-:Y:S02]  /*55c0*/  F2FP.BF16.PACK_AB R22, R214, R212 ;  /* 0x000000d4d616723e */ /* 0x000fe400000010ff */
[----:B--2---:R-:W-:-:S03]  /*55d0*/  F2FP.BF16.PACK_AB R18, R124, R211 ;  /* 0x000000d37c12723e */ /* 0x004fc600000010ff */
[----:B------:R1:W-:Y:S02]  /*55e0*/  MUFU.EX2 R218, R0 ;  /* 0x0000000000da7308 */ /* 0x0003e40000000800 */
[----:B-1----:R-:W-:-:S05]  /*55f0*/  FMUL.FTZ R0, R68, c[0x0][0x2d0] ;  /* 0x0000b40044007a20 */ /* 0x002fca0000410000 */
[----:B------:R-:W-:-:S05]  /*5600*/  FSEL R0, R0, RZ, P0 ;  /* 0x000000ff00007208 */ /* 0x000fca0000000000 */
[----:B------:R-:W-:Y:S01]  /*5610*/  FFMA.FTZ R5, R16, c[0x0][0x2d0], -R0 ;  /* 0x0000b40010057a23 */ /* 0x000fe20000010800 */
[----:B------:R-:W-:-:S03]  /*5620*/  F2FP.BF16.PACK_AB R16, R199, R203 ;  /* 0x000000cbc710723e */ /* 0x000fc600000010ff */
[----:B------:R1:W-:Y:S02]  /*5630*/  MUFU.EX2 R213, R5 ;  /* 0x0000000500d57308 */ /* 0x0003e40000000800 */
[----:B-1----:R-:W-:Y:S01]  /*5640*/  FFMA.FTZ R5, R20, c[0x0][0x2d0], -R0 ;  /* 0x0000b40014057a23 */ /* 0x002fe20000010800 */
[----:B------:R-:W-:-:S05]  /*5650*/  F2FP.BF16.PACK_AB R20, R207, R208 ;  /* 0x000000d0cf14723e */ /* 0x000fca00000010ff */
[----:B------:R1:W2:Y:S02]  /*5660*/  MUFU.EX2 R209, R5 ;  /* 0x0000000500d17308 */ /* 0x0002a40000000800 */
[C---:B------:R-:W-:Y:S08]  /*5670*/  HMMA.16816.F32.BF16 R8, R20.reuse, R44, RZ ;  /* 0x0000002c1408723c */ /* 0x040ff000000418ff */
[----:B---3--:R-:W-:Y:S01]  /*5680*/  HMMA.16816.F32.BF16 R64, R20, R40, RZ ;  /* 0x000000281440723c */ /* 0x008fe200000418ff */
[--C-:B-1----:R-:W-:Y:S01]  /*5690*/  FFMA.FTZ R5, R26, c[0x0][0x2d0], -R0.reuse ;  /* 0x0000b4001a057a23 */ /* 0x102fe20000010800 */
[----:B--2---:R-:W-:Y:S01]  /*56a0*/  F2FP.BF16.PACK_AB R17, R209, R213 ;  /* 0x000000d5d111723e */ /* 0x004fe200000010ff */
[----:B------:R-:W1:Y:S02]  /*56b0*/  LDSM.16.MT88.4 R24, [R226] ;  /* 0x00000000e218783b */ /* 0x000e640000004200 */
[----:B------:R2:W-:Y:S11]  /*56c0*/  MUFU.EX2 R210, R5 ;  /* 0x0000000500d27308 */ /* 0x0005f60000000800 */
[----:B----4-:R-:W-:Y:S07]  /*56d0*/  HMMA.16816.F32.BF16 R84, R12, R36, R8 ;  /* 0x000000240c54723c */ /* 0x010fee0000041808 */
[----:B------:R-:W-:Y:S01]  /*56e0*/  F2FP.BF16.PACK_AB R8, R197, R218 ;  /* 0x000000dac508723e */ /* 0x000fe200000010ff */
[----:B--2---:R-:W-:Y:S01]  /*56f0*/  FFMA.FTZ R5, R29, c[0x0][0x2d0], -R0 ;  /* 0x0000b4001d057a23 */ /* 0x004fe20000010800 */
[----:B------:R-:W-:Y:S01]  /*5700*/  F2FP.BF16.PACK_AB R10, R220, R116 ;  /* 0x00000074dc0a723e */ /* 0x000fe200000010ff */
[----:B------:R-:W-:-:S02]  /*5710*/  FFMA.FTZ R197, R102, c[0x0][0x2d0], -R2 ;  /* 0x0000b40066c57a23 */ /* 0x000fc40000010802 */
[----:B------:R2:W3:Y:S02]  /*5720*/  MUFU.EX2 R219, R5 ;  /* 0x0000000500db7308 */ /* 0x0004e40000000800 */
[--C-:B--2---:R-:W-:Y:S01]  /*5730*/  FFMA.FTZ R5, R34, c[0x0][0x2d0], -R0.reuse ;  /* 0x0000b40022057a23 */ /* 0x104fe20000010800 */
[----:B---3--:R-:W-:Y:S01]  /*5740*/  F2FP.BF16.PACK_AB R19, R219, R210 ;  /* 0x000000d2db13723e */ /* 0x008fe200000010ff */
[----:B------:R-:W2:Y:S04]  /*5750*/  LDSM.16.MT88.4 R32, [R229+0x800] ;  /* 0x00080000e520783b */ /* 0x000ea80000004200 */
[----:B------:R3:W-:Y:S02]  /*5760*/  MUFU.EX2 R200, R5 ;  /* 0x0000000500c87308 */ /* 0x0007e40000000800 */
[C---:B------:R-:W-:Y:S08]  /*5770*/  HMMA.16816.F32.BF16 R60, R16.reuse, R44, RZ ;  /* 0x0000002c103c723c */ /* 0x040ff000000418ff */
[----:B-1----:R-:W-:Y:S01]  /*5780*/  HMMA.16816.F32.BF16 R28, R16, R24, RZ ;  /* 0x00000018101c723c */ /* 0x002fe200000418ff */
[----:B---3--:R-:W-:-:S02]  /*5790*/  FFMA.FTZ R5, R48, c[0x0][0x2d0], -R0 ;  /* 0x0000b40030057a23 */ /* 0x008fc40000010800 */
[----:B------:R-:W1:Y:S02]  /*57a0*/  LDSM.16.MT88.4 R48, [R226+0x800] ;  /* 0x00080000e230783b */ /* 0x000e640000004200 */
[----:B------:R3:W4:Y:S03]  /*57b0*/  MUFU.EX2 R189, R5 ;  /* 0x0000000500bd7308 */ /* 0x0007260000000800 */
[----:B------:R-:W-:Y:S01]  /*57c0*/  HMMA.16816.F32.BF16 R56, R16, R40, RZ ;  /* 0x000000281038723c */ /* 0x000fe200000418ff */
[----:B---3--:R-:W-:Y:S01]  /*57d0*/  FFMA.FTZ R5, R52, c[0x0][0x2d0], -R0 ;  /* 0x0000b40034057a23 */ /* 0x008fe20000010800 */
[----:B----4-:R-:W-:-:S06]  /*57e0*/  F2FP.BF16.PACK_AB R9, R189, R200 ;  /* 0x000000c8bd09723e */ /* 0x010fcc00000010ff */
[----:B--2---:R-:W-:Y:S01]  /*57f0*/  HMMA.16816.F32.BF16 R132, R12, R32, R64 ;  /* 0x000000200c84723c */ /* 0x004fe20000041840 */
[----:B------:R-:W-:Y:S01]  /*5800*/  MOV R122, R189 ;  /* 0x000000bd007a7202 */ /* 0x000fe20000000f00 */
[----:B------:R2:W3:Y:S01]  /*5810*/  MUFU.EX2 R179, R5 ;  /* 0x0000000500b37308 */ /* 0x0004e20000000800 */
[----:B------:R-:W-:-:S04]  /*5820*/  FFMA.FTZ R189, R105, c[0x0][0x2d0], -R2 ;  /* 0x0000b40069bd7a23 */ /* 0x000fc80000010802 */
[----:B------:R-:W-:Y:S01]  /*5830*/  FFMA.FTZ R64, R148, c[0x0][0x2d0], -R4 ;  /* 0x0000b40094407a23 */ /* 0x000fe20000010804 */
[----:B------:R-:W-:Y:S01]  /*5840*/  MOV R67, R125 ;  /* 0x0000007d00437202 */ /* 0x000fe20000000f00 */
[----:B------:R-:W-:Y:S01]  /*5850*/  FFMA.FTZ R148, R81, c[0x0][0x2d0], -R2 ;  /* 0x0000b40051947a23 */ /* 0x000fe20000010802 */
[----:B------:R-:W-:Y:S01]  /*5860*/  MOV R66, R124 ;  /* 0x0000007c00427202 */ /* 0x000fe20000000f00 */
[----:B------:R-:W-:Y:S01]  /*5870*/  MUFU.EX2 R250, R64 ;  /* 0x0000004000fa7308 */ /* 0x000fe20000000800 */
[----:B--2---:R-:W-:Y:S01]  /*5880*/  FFMA.FTZ R5, R53, c[0x0][0x2d0], -R0 ;  /* 0x0000b40035057a23 */ /* 0x004fe20000010800 */
[-C--:B---3--:R-:W-:Y:S01]  /*5890*/  MOV R129, R179.reuse ;  /* 0x000000b300817202 */ /* 0x088fe20000000f00 */
[----:B------:R-:W-:Y:S05]  /*58a0*/  HMMA.16816.F32.BF16 R52, R20, R24, RZ ;  /* 0x000000181434723c */ /* 0x000fea00000418ff */
[----:B------:R-:W2:Y:S02]  /*58b0*/  MUFU.EX2 R188, R5 ;  /* 0x0000000500bc7308 */ /* 0x000ea40000000800 */
[----:B--2---:R-:W-:Y:S01]  /*58c0*/  F2FP.BF16.PACK_AB R11, R188, R179 ;  /* 0x000000b3bc0b723e */ /* 0x004fe200000010ff */
[--C-:B------:R-:W-:Y:S01]  /*58d0*/  FFMA.FTZ R179, R92, c[0x0][0x2d0], -R2.reuse ;  /* 0x0000b4005cb37a23 */ /* 0x100fe20000010802 */
[----:B------:R-:W-:Y:S01]  /*58e0*/  MOV R128, R188 ;  /* 0x000000bc00807202 */ /* 0x000fe20000000f00 */
[----:B------:R-:W-:Y:S11]  /*58f0*/  FFMA.FTZ R188, R104, c[0x0][0x2d0], -R2 ;  /* 0x0000b40068bc7a23 */ /* 0x000ff60000010802 */
[----:B------:R-:W-:Y:S03]  /*5900*/  @!UPT UIADD3 URZ, URZ, URZ, URZ ;  /* 0x0000003f3f3ff290 */ /* 0x000fe6000fffe03f */
[----:B-1----:R-:W-:Y:S08]  /*5910*/  HMMA.16816.F32.BF16 R156, R12, R48, R52 ;  /* 0x000000300c9c723c */ /* 0x002ff00000041834 */
[C---:B------:R-:W-:Y:S07]  /*5920*/  HMMA.16816.F32.BF16 R88, R8.reuse, R36, R60 ;  /* 0x000000240858723c */ /* 0x040fee000004183c */
[--C-:B------:R-:W-:Y:S01]  /*5930*/  FFMA.FTZ R63, R147, c[0x0][0x2d0], -R4.reuse ;  /* 0x0000b400933f7a23 */ /* 0x100fe20000010804 */
[----:B------:R-:W-:Y:S01]  /*5940*/  HMMA.16816.F32.BF16 R152, R8, R48, R28 ;  /* 0x000000300898723c */ /* 0x000fe2000004181c */
[--C-:B------:R-:W-:Y:S01]  /*5950*/  FFMA.FTZ R62, R146, c[0x0][0x2d0], -R4.reuse ;  /* 0x0000b400923e7a23 */ /* 0x100fe20000010804 */
[----:B------:R-:W-:Y:S01]  /*5960*/  LDSM.16.MT88.4 R28, [R228+0x800] ;  /* 0x00080000e41c783b */ /* 0x000fe20000004200 */
[--C-:B------:R-:W-:Y:S01]  /*5970*/  FFMA.FTZ R61, R145, c[0x0][0x2d0], -R4.reuse ;  /* 0x0000b400913d7a23 */ /* 0x100fe20000010804 */
[----:B------:R-:W-:Y:S01]  /*5980*/  MUFU.EX2 R251, R63 ;  /* 0x0000003f00fb7308 */ /* 0x000fe20000000800 */
[----:B------:R-:W-:-:S02]  /*5990*/  FFMA.FTZ R147, R140, c[0x0][0x2d0], -R4 ;  /* 0x0000b4008c937a23 */ /* 0x000fc40000010804 */
[--C-:B------:R-:W-:Y:S01]  /*59a0*/  FFMA.FTZ R146, R139, c[0x0][0x2d0], -R4.reuse ;  /* 0x0000b4008b927a23 */ /* 0x100fe20000010804 */
[----:B------:R-:W-:Y:S01]  /*59b0*/  HMMA.16816.F32.BF16 R124, R8, R32, R56 ;  /* 0x00000020087c723c */ /* 0x000fe20000041838 */
[--C-:B------:R-:W-:Y:S02]  /*59c0*/  FFMA.FTZ R145, R138, c[0x0][0x2d0], -R4.reuse ;  /* 0x0000b4008a917a23 */ /* 0x100fe40000010804 */
[----:B------:R-:W-:Y:S01]  /*59d0*/  FFMA.FTZ R140, R137, c[0x0][0x2d0], -R4 ;  /* 0x0000b400898c7a23 */ /* 0x000fe20000010804 */
[----:B------:R-:W-:Y:S01]  /*59e0*/  MUFU.EX2 R106, R62 ;  /* 0x0000003e006a7308 */ /* 0x000fe20000000800 */
[----:B------:R-:W1:Y:S01]  /*59f0*/  LDSM.16.MT88.4 R4, [R228] ;  /* 0x00000000e404783b */ /* 0x000e620000004200 */
[--C-:B------:R-:W-:Y:S02]  /*5a00*/  FFMA.FTZ R49, R115, c[0x0][0x2d0], -R3.reuse ;  /* 0x0000b40073317a23 */ /* 0x100fe40000010803 */
[----:B------:R-:W-:Y:S01]  /*5a10*/  FFMA.FTZ R36, R70, c[0x0][0x2d0], -R2 ;  /* 0x0000b40046247a23 */ /* 0x000fe20000010802 */
[----:B------:R-:W-:Y:S01]  /*5a20*/  MOV R70, R200 ;  /* 0x000000c800467202 */ /* 0x000fe20000000f00 */
[----:B------:R-:W-:-:S02]  /*5a30*/  FFMA.FTZ R115, R111, c[0x0][0x2d0], -R3 ;  /* 0x0000b4006f737a23 */ /* 0x000fc40000010803 */
[--C-:B------:R-:W-:Y:S01]  /*5a40*/  FFMA.FTZ R111, R96, c[0x0][0x2d0], -R2.reuse ;  /* 0x0000b400606f7a23 */ /* 0x100fe20000010802 */
[----:B------:R-:W-:Y:S01]  /*5a50*/  MUFU.EX2 R105, R61 ;  /* 0x0000003d00697308 */ /* 0x000fe20000000800 */
[--C-:B------:R-:W-:Y:S02]  /*5a60*/  FFMA.FTZ R200, R99, c[0x0][0x2d0], -R2.reuse ;  /* 0x0000b40063c87a23 */ /* 0x100fe40000010802 */
[--C-:B------:R-:W-:Y:S02]  /*5a70*/  FFMA.FTZ R33, R72, c[0x0][0x2d0], -R2.reuse ;  /* 0x0000b40048217a23 */ /* 0x100fe40000010802 */
[----:B------:R-:W-:Y:S02]  /*5a80*/  FFMA.FTZ R32, R75, c[0x0][0x2d0], -R2 ;  /* 0x0000b4004b207a23 */ /* 0x000fe40000010802 */
[--C-:B------:R-:W-:Y:S01]  /*5a90*/  FFMA.FTZ R48, R114, c[0x0][0x2d0], -R3.reuse ;  /* 0x0000b40072307a23 */ /* 0x100fe20000010803 */
[----:B------:R-:W-:Y:S01]  /*5aa0*/  MUFU.EX2 R249, R49 ;  /* 0x0000003100f97308 */ /* 0x000fe20000000800 */
[----:B------:R-:W-:-:S02]  /*5ab0*/  FFMA.FTZ R37, R113, c[0x0][0x2d0], -R3 ;  /* 0x0000b40071257a23 */ /* 0x000fc40000010803 */
[--C-:B------:R-:W-:Y:S01]  /*5ac0*/  FFMA.FTZ R60, R120, c[0x0][0x2d0], -R3.reuse ;  /* 0x0000b400783c7a23 */ /* 0x100fe20000010803 */
[----:B------:R-:W-:Y:S01]  /*5ad0*/  MOV R120, R191 ;  /* 0x000000bf00787202 */ /* 0x000fe20000000f00 */
[--C-:B------:R-:W-:Y:S02]  /*5ae0*/  FFMA.FTZ R114, R110, c[0x0][0x2d0], -R3.reuse ;  /* 0x0000b4006e727a23 */ /* 0x100fe40000010803 */
[--C-:B------:R-:W-:Y:S01]  /*5af0*/  FFMA.FTZ R113, R109, c[0x0][0x2d0], -R3.reuse ;  /* 0x0000b4006d717a23 */ /* 0x100fe20000010803 */
[----:B------:R-:W-:Y:S01]  /*5b00*/  MUFU.EX2 R123, R37 ;  /* 0x00000025007b7308 */ /* 0x000fe20000000800 */
[--C-:B------:R-:W-:Y:S02]  /*5b10*/  FFMA.FTZ R137, R103, c[0x0][0x2d0], -R3.reuse ;  /* 0x0000b40067897a23 */ /* 0x100fe40000010803 */
[--C-:B------:R-:W-:Y:S02]  /*5b20*/  FFMA.FTZ R138, R101, c[0x0][0x2d0], -R3.reuse ;  /* 0x0000b400658a7a23 */ /* 0x100fe40000010803 */
[----:B------:R-:W-:-:S02]  /*5b30*/  FFMA.FTZ R139, R100, c[0x0][0x2d0], -R3 ;  /* 0x0000b400648b7a23 */ /* 0x000fc40000010803 */
[--C-:B------:R-:W-:Y:S01]  /*5b40*/  FFMA.FTZ R3, R78, c[0x0][0x2d0], -R2.reuse ;  /* 0x0000b4004e037a23 */ /* 0x100fe20000010802 */
[----:B------:R-:W2:Y:S01]  /*5b50*/  MUFU.EX2 R32, R32 ;  /* 0x0000002000207308 */ /* 0x000ea20000000800 */
[--C-:B------:R-:W-:Y:S02]  /*5b60*/  FFMA.FTZ R110, R95, c[0x0][0x2d0], -R2.reuse ;  /* 0x0000b4005f6e7a23 */ /* 0x100fe40000010802 */
[--C-:B------:R-:W-:Y:S02]  /*5b70*/  FFMA.FTZ R109, R94, c[0x0][0x2d0], -R2.reuse ;  /* 0x0000b4005e6d7a23 */ /* 0x100fe40000010802 */
[----:B------:R-:W-:Y:S02]  /*5b80*/  FFMA.FTZ R191, R107, c[0x0][0x2d0], -R2 ;  /* 0x0000b4006bbf7a23 */ /* 0x000fe40000010802 */
[--C-:B------:R-:W-:Y:S01]  /*5b90*/  FFMA.FTZ R2, R150, c[0x0][0x2d0], -R0.reuse ;  /* 0x0000b40096027a23 */ /* 0x100fe20000010800 */
[-C--:B-1----:R-:W-:Y:S01]  /*5ba0*/  HMMA.16816.F32.BF16 R52, R16, R4.reuse, RZ ;  /* 0x000000041034723c */ /* 0x082fe200000418ff */
[----:B------:R1:W-:Y:S07]  /*5bb0*/  MUFU.EX2 R65, R3 ;  /* 0x0000000300417308 */ /* 0x0003ee0000000800 */
[----:B------:R-:W-:Y:S01]  /*5bc0*/  HMMA.16816.F32.BF16 R56, R20, R4, RZ ;  /* 0x000000041438723c */ /* 0x000fe200000418ff */
[----:B------:R3:W-:Y:S08]  /*5bd0*/  MUFU.EX2 R150, R2 ;  /* 0x0000000200967308 */ /* 0x0007f00000000800 */
[----:B------:R-:W-:Y:S01]  /*5be0*/  MUFU.EX2 R247, R60 ;  /* 0x0000003c00f77308 */ /* 0x000fe20000000800 */
[----:B-1----:R-:W-:-:S06]  /*5bf0*/  FFMA.FTZ R3, R174, c[0x0][0x2d0], -R0 ;  /* 0x0000b400ae037a23 */ /* 0x002fcc0000010800 */
[----:B------:R-:W-:Y:S01]  /*5c00*/  HMMA.16816.F32.BF16 R96, R8, R28, R52 ;  /* 0x0000001c0860723c */ /* 0x000fe20000041834 */
[----:B---3--:R-:W-:Y:S01]  /*5c10*/  FFMA.FTZ R2, R151, c[0x0][0x2d0], -R0 ;  /* 0x0000b40097027a23 */ /* 0x008fe20000010800 */
[----:B------:R-:W-:Y:S01]  /*5c20*/  MUFU.EX2 R107, R48 ;  /* 0x00000030006b7308 */ /* 0x000fe20000000800 */
[----:B--2---:R-:W-:-:S05]  /*5c30*/  MOV R151, R32 ;  /* 0x0000002000977202 */ /* 0x004fca0000000f00 */
[-C--:B------:R-:W-:Y:S02]  /*5c40*/  HMMA.16816.F32.BF16 R52, R16, R46.reuse, RZ ;  /* 0x0000002e1034723c */ /* 0x080fe400000418ff */
[----:B------:R1:W2:Y:S06]  /*5c50*/  MUFU.EX2 R69, R2 ;  /* 0x0000000200457308 */ /* 0x0002ac0000000800 */
[----:B------:R-:W-:Y:S02]  /*5c60*/  HMMA.16816.F32.BF16 R44, R20, R46, RZ ;  /* 0x0000002e142c723c */ /* 0x000fe400000418ff */
[----:B------:R-:W-:Y:S06]  /*5c70*/  MUFU.EX2 R222, R36 ;  /* 0x0000002400de7308 */ /* 0x000fec0000000800 */
[----:B------:R-:W-:Y:S01]  /*5c80*/  HMMA.16816.F32.BF16 R100, R12, R28, R56 ;  /* 0x0000001c0c64723c */ /* 0x000fe20000041838 */
[----:B-1----:R-:W-:Y:S01]  /*5c90*/  FFMA.FTZ R2, R160, c[0x0][0x2d0], -R0 ;  /* 0x0000b400a0027a23 */ /* 0x002fe20000010800 */
[----:B------:R-:W1:Y:S01]  /*5ca0*/  MUFU.EX2 R223, R33 ;  /* 0x0000002100df7308 */ /* 0x000e620000000800 */
[----:B--2---:R-:W-:-:S05]  /*5cb0*/  F2FP.BF16.PACK_AB R5, R69, R150 ;  /* 0x000000964505723e */ /* 0x004fca00000010ff */
[----:B------:R-:W-:Y:S02]  /*5cc0*/  HMMA.16816.F32.BF16 R72, R8, R38, R52 ;  /* 0x000000260848723c */ /* 0x000fe40000041834 */
[----:B------:R2:W-:Y:S06]  /*5cd0*/  MUFU.EX2 R160, R2 ;  /* 0x0000000200a07308 */ /* 0x0005ec0000000800 */
[----:B------:R-:W-:Y:S01]  /*5ce0*/  HMMA.16816.F32.BF16 R52, R16, R42, RZ ;  /* 0x0000002a1034723c */ /* 0x000fe200000418ff */
[----:B-1----:R-:W-:-:S07]  /*5cf0*/  F2FP.BF16.PACK_AB R4, R223, R222 ;  /* 0x000000dedf04723e */ /* 0x002fce00000010ff */
[----:B------:R-:W-:Y:S01]  /*5d00*/  HMMA.16816.F32.BF16 R40, R20, R42, RZ ;  /* 0x0000002a1428723c */ /* 0x000fe200000418ff */
[----:B--2---:R-:W-:Y:S01]  /*5d10*/  FFMA.FTZ R2, R161, c[0x0][0x2d0], -R0 ;  /* 0x0000b400a1027a23 */ /* 0x004fe20000010800 */
[----:B------:R-:W-:Y:S02]  /*5d20*/  MOV R161, R123 ;  /* 0x0000007b00a17202 */ /* 0x000fe40000000f00 */
[----:B------:R-:W-:Y:S01]  /*5d30*/  MOV R123, R252 ;  /* 0x000000fc007b7202 */ /* 0x000fe20000000f00 */
[----:B------:R1:W2:Y:S03]  /*5d40*/  MUFU.EX2 R104, R2 ;  /* 0x0000000200687308 */ /* 0x0002a60000000800 */
[----:B------:R-:W-:Y:S05]  /*5d50*/  HMMA.16816.F32.BF16 R44, R12, R38, R44 ;  /* 0x000000260c2c723c */ /* 0x000fea000004182c */
[----:B------:R3:W-:Y:S03]  /*5d60*/  MUFU.EX2 R252, R144 ;  /* 0x0000009000fc7308 */ /* 0x0007e60000000800 */
[----:B------:R-:W-:Y:S01]  /*5d70*/  HMMA.16816.F32.BF16 R76, R8, R34, R52 ;  /* 0x00000022084c723c */ /* 0x000fe20000041834 */
[----:B-1----:R-:W-:-:S07]  /*5d80*/  MOV R2, R65 ;  /* 0x0000004100027202 */ /* 0x002fce0000000f00 */
[----:B------:R-:W-:Y:S01]  /*5d90*/  HMMA.16816.F32.BF16 R52, R16, R26, RZ ;  /* 0x0000001a1034723c */ /* 0x000fe200000418ff */
[----:B---3--:R-:W-:-:S07]  /*5da0*/  FFMA.FTZ R144, R164, c[0x0][0x2d0], -R0 ;  /* 0x0000b400a4907a23 */ /* 0x008fce0000010800 */
[----:B------:R-:W-:Y:S08]  /*5db0*/  HMMA.16816.F32.BF16 R16, R16, R6, RZ ;  /* 0x000000061010723c */ /* 0x000ff000000418ff */
[C---:B------:R-:W-:Y:S08]  /*5dc0*/  HMMA.16816.F32.BF16 R24, R20.reuse, R26, RZ ;  /* 0x0000001a1418723c */ /* 0x040ff000000418ff */
[----:B------:R-:W-:Y:S07]  /*5dd0*/  HMMA.16816.F32.BF16 R20, R20, R6, RZ ;  /* 0x000000061414723c */ /* 0x000fee00000418ff */
[----:B------:R-:W-:Y:S01]  /*5de0*/  F2FP.BF16.PACK_AB R6, R2, R151 ;  /* 0x000000970206723e */ /* 0x000fe200000010ff */
[----:B------:R-:W-:Y:S01]  /*5df0*/  HMMA.16816.F32.BF16 R92, R8, R30, R16 ;  /* 0x0000001e085c723c */ /* 0x000fe20000041810 */
[----:B--2---:R-:W-:-:S07]  /*5e00*/  F2FP.BF16.PACK_AB R7, R104, R160 ;  /* 0x000000a06807723e */ /* 0x004fce00000010ff */
[C---:B------:R-:W-:Y:S08]  /*5e10*/  HMMA.16816.F32.BF16 R40, R12.reuse, R34, R40 ;  /* 0x000000220c28723c */ /* 0x040ff00000041828 */
[C---:B------:R-:W-:Y:S08]  /*5e20*/  HMMA.16816.F32.BF16 R24, R12.reuse, R50, R24 ;  /* 0x000000320c18723c */ /* 0x040ff00000041818 */
[----:B------:R-:W-:Y:S01]  /*5e30*/  HMMA.16816.F32.BF16 R16, R12, R30, R20 ;  /* 0x0000001e0c10723c */ /* 0x000fe20000041814 */
[----:B------:R-:W1:Y:S07]  /*5e40*/  LDSM.16.MT88.4 R12, [R225+0x1000] ;  /* 0x00100000e10c783b */ /* 0x000e6e0000004200 */
[----:B------:R-:W-:Y:S07]  /*5e50*/  HMMA.16816.F32.BF16 R80, R8, R50, R52 ;  /* 0x000000320850723c */ /* 0x000fee0000041834 */
[----:B------:R-:W-:-:S02]  /*5e60*/  F2FP.BF16.PACK_AB R8, R251, R250 ;  /* 0x000000fafb08723e */ /* 0x000fc400000010ff */
[----:B------:R-:W-:Y:S02]  /*5e70*/  F2FP.BF16.PACK_AB R9, R249, R247 ;  /* 0x000000f7f909723e */ /* 0x000fe400000010ff */
[----:B------:R-:W-:Y:S02]  /*5e80*/  F2FP.BF16.PACK_AB R10, R105, R106 ;  /* 0x0000006a690a723e */ /* 0x000fe400000010ff */
[----:B------:R-:W-:-:S07]  /*5e90*/  F2FP.BF16.PACK_AB R11, R161, R107 ;  /* 0x0000006ba10b723e */ /* 0x000fce00000010ff */
[-C--:B-1----:R-:W-:Y:S01]  /*5ea0*/  HMMA.16816.F32.BF16 R48, R8, R12.reuse, R84 ;  /* 0x0000000c0830723c */ /* 0x082fe20000041854 */
[----:B------:R-:W1:Y:S06]  /*5eb0*/  MUFU.EX2 R84, R141 ;  /* 0x0000008d00547308 */ /* 0x000e6c0000000800 */
[----:B------:R-:W-:Y:S01]  /*5ec0*/  MOV R87, R66 ;  /* 0x0000004200577202 */ /* 0x000fe20000000f00 */
[----:B------:R-:W-:Y:S01]  /*5ed0*/  HMMA.16816.F32.BF16 R56, R4, R12, R88 ;  /* 0x0000000c0438723c */ /* 0x000fe20000041858 */
[----:B------:R-:W-:Y:S02]  /*5ee0*/  MOV R86, R67 ;  /* 0x0000004300567202 */ /* 0x000fe40000000f00 */
[----:B------:R-:W-:Y:S01]  /*5ef0*/  MOV R85, R70 ;  /* 0x0000004600557202 */ /* 0x000fe20000000f00 */
[----:B------:R-:W-:Y:S01]  /*5f00*/  FFMA.FTZ R70, R170, c[0x0][0x2d0], -R0 ;  /* 0x0000b400aa467a23 */ /* 0x000fe20000010800 */
[----:B------:R-:W-:-:S02]  /*5f10*/  MOV R170, R221 ;  /* 0x000000dd00aa7202 */ /* 0x000fc40000000f00 */
[----:B------:R-:W-:Y:S01]  /*5f20*/  MOV R88, R161 ;  /* 0x000000a100587202 */ /* 0x000fe20000000f00 */
[-C--:B------:R-:W-:Y:S01]  /*5f30*/  HMMA.16816.F32.BF16 R52, R4, R14.reuse, R72 ;  /* 0x0000000e0434723c */ /* 0x080fe20000041848 */
[----:B------:R-:W-:Y:S01]  /*5f40*/  MOV R161, R121 ;  /* 0x0000007900a17202 */ /* 0x000fe20000000f00 */
[----:B------:R-:W-:Y:S01]  /*5f50*/  MUFU.EX2 R221, R115 ;  /* 0x0000007300dd7308 */ /* 0x000fe20000000800 */
[----:B-1----:R-:W-:Y:S02]  /*5f60*/  MOV R174, R84 ;  /* 0x0000005400ae7202 */ /* 0x002fe40000000f00 */
[----:B------:R-:W-:Y:S02]  /*5f70*/  MOV R84, R107 ;  /* 0x0000006b00547202 */ /* 0x000fe40000000f00 */
[----:B------:R-:W-:Y:S01]  /*5f80*/  MOV R107, R130 ;  /* 0x00000082006b7202 */ /* 0x000fe20000000f00 */
[----:B------:R-:W-:Y:S01]  /*5f90*/  HMMA.16816.F32.BF16 R28, R8, R14, R44 ;  /* 0x0000000e081c723c */ /* 0x000fe2000004182c */
[----:B------:R-:W1:Y:S01]  /*5fa0*/  LDSM.16.MT88.4 R12, [R229+0x1000] ;  /* 0x00100000e50c783b */ /* 0x000e620000004200 */
[----:B------:R-:W-:Y:S01]  /*5fb0*/  MOV R121, R116 ;  /* 0x0000007400797202 */ /* 0x000fe20000000f00 */
[--C-:B------:R-:W-:Y:S01]  /*5fc0*/  FFMA.FTZ R130, R167, c[0x0][0x2d0], -R0.reuse ;  /* 0x0000b400a7827a23 */ /* 0x100fe20000010800 */
[----:B------:R-:W-:Y:S01]  /*5fd0*/  MOV R90, R69 ;  /* 0x00000045005a7202 */ /* 0x000fe20000000f00 */
[--C-:B------:R-:W-:Y:S01]  /*5fe0*/  FFMA.FTZ R116, R172, c[0x0][0x2d0], -R0.reuse ;  /* 0x0000b400ac747a23 */ /* 0x100fe20000010800 */
[----:B------:R-:W-:Y:S01]  /*5ff0*/  MOV R167, R218 ;  /* 0x000000da00a77202 */ /* 0x000fe20000000f00 */
[----:B------:R-:W-:Y:S01]  /*6000*/  FFMA.FTZ R69, R169, c[0x0][0x2d0], -R0 ;  /* 0x0000b400a9457a23 */ /* 0x000fe20000010800 */
[----:B------:R-:W-:Y:S01]  /*6010*/  MUFU.EX2 R172, R108 ;  /* 0x0000006c00ac7308 */ /* 0x000fe20000000800 */
[----:B------:R-:W-:-:S02]  /*6020*/  MOV R169, R220 ;  /* 0x000000dc00a97202 */ /* 0x000fc40000000f00 */
[----:B------:R-:W-:Y:S02]  /*6030*/  MOV R141, R122 ;  /* 0x0000007a008d7202 */ /* 0x000fe40000000f00 */
[----:B------:R-:W-:Y:S02]  /*6040*/  MOV R89, R105 ;  /* 0x0000006900597202 */ /* 0x000fe40000000f00 */
[----:B------:R-:W-:Y:S01]  /*6050*/  MOV R91, R106 ;  /* 0x0000006a005b7202 */ /* 0x000fe20000000f00 */
[----:B------:R-:W-:Y:S01]  /*6060*/  MUFU.EX2 R220, R112 ;  /* 0x0000007000dc7308 */ /* 0x000fe20000000800 */
[----:B------:R-:W-:Y:S01]  /*6070*/  MOV R105, R128 ;  /* 0x0000008000697202 */ /* 0x000fe20000000f00 */
[--C-:B------:R-:W-:Y:S01]  /*6080*/  FFMA.FTZ R128, R165, c[0x0][0x2d0], -R0.reuse ;  /* 0x0000b400a5807a23 */ /* 0x100fe20000010800 */
[----:B------:R-:W-:Y:S01]  /*6090*/  MOV R106, R129 ;  /* 0x00000081006a7202 */ /* 0x000fe20000000f00 */
[----:B------:R-:W-:Y:S01]  /*60a0*/  FFMA.FTZ R129, R166, c[0x0][0x2d0], -R0 ;  /* 0x0000b400a6817a23 */ /* 0x000fe20000010800 */
[----:B------:R-:W-:-:S02]  /*60b0*/  MOV R166, R217 ;  /* 0x000000d900a67202 */ /* 0x000fc40000000f00 */
[----:B------:R-:W-:Y:S01]  /*60c0*/  MOV R165, R216 ;  /* 0x000000d800a57202 */ /* 0x000fe20000000f00 */
[----:B------:R-:W-:Y:S08]  /*60d0*/  MUFU.EX2 R217, R140 ;  /* 0x0000008c00d97308 */ /* 0x000ff00000000800 */
[----:B------:R-:W-:Y:S08]  /*60e0*/  MUFU.EX2 R216, R145 ;  /* 0x0000009100d87308 */ /* 0x000ff00000000800 */
[----:B------:R-:W-:Y:S01]  /*60f0*/  MUFU.EX2 R116, R116 ;  /* 0x0000007400747308 */ /* 0x000fe20000000800 */
[-C--:B-1----:R-:W-:Y:S07]  /*6100*/  HMMA.16816.F32.BF16 R44, R8, R12.reuse, R132 ;  /* 0x0000000c082c723c */ /* 0x082fee0000041884 */
[----:B------:R-:W-:Y:S01]  /*6110*/  MOV R134, R87 ;  /* 0x0000005700867202 */ /* 0x000fe20000000f00 */
[----:B------:R-:W-:Y:S01]  /*6120*/  HMMA.16816.F32.BF16 R36, R4, R12, R124 ;  /* 0x0000000c0424723c */ /* 0x000fe2000004187c */
[----:B------:R-:W-:Y:S01]  /*6130*/  MOV R135, R2 ;  /* 0x0000000200877202 */ /* 0x000fe20000000f00 */
[----:B------:R-:W-:Y:S01]  /*6140*/  FFMA.FTZ R2, R173, c[0x0][0x2d0], -R0 ;  /* 0x0000b400ad027a23 */ /* 0x000fe20000010800 */
[----:B------:R-:W-:Y:S01]  /*6150*/  MOV R87, R120 ;  /* 0x0000007800577202 */ /* 0x000fe20000000f00 */
[----:B------:R-:W1:Y:S01]  /*6160*/  MUFU.EX2 R173, R113 ;  /* 0x0000007100ad7308 */ /* 0x000e620000000800 */
[----:B------:R-:W-:-:S02]  /*6170*/  MOV R133, R86 ;  /* 0x0000005600857202 */ /* 0x000fc40000000f00 */
[----:B------:R-:W-:Y:S01]  /*6180*/  MOV R120, R131 ;  /* 0x0000008300787202 */ /* 0x000fe20000000f00 */
[-C--:B------:R-:W-:Y:S01]  /*6190*/  HMMA.16816.F32.BF16 R32, R4, R14.reuse, R76 ;  /* 0x0000000e0420723c */ /* 0x080fe2000004184c */
[----:B------:R-:W-:Y:S01]  /*61a0*/  MOV R86, R71 ;  /* 0x0000004700567202 */ /* 0x000fe20000000f00 */
[--C-:B------:R-:W-:Y:S01]  /*61b0*/  FFMA.FTZ R131, R168, c[0x0][0x2d0], -R0.reuse ;  /* 0x0000b400a8837a23 */ /* 0x100fe20000010800 */
[----:B------:R-:W-:Y:S01]  /*61c0*/  MOV R168, R219 ;  /* 0x000000db00a87202 */ /* 0x000fe20000000f00 */
[----:B------:R-:W-:Y:S01]  /*61d0*/  FFMA.FTZ R71, R171, c[0x0][0x2d0], -R0 ;  /* 0x0000b400ab477a23 */ /* 0x000fe20000010800 */
[----:B------:R-:W-:Y:S01]  /*61e0*/  MUFU.EX2 R219, R110 ;  /* 0x0000006e00db7308 */ /* 0x000fe20000000800 */
[----:B------:R-:W-:Y:S02]  /*61f0*/  MOV R164, R134 ;  /* 0x0000008600a47202 */ /* 0x000fe40000000f00 */
[----:B------:R-:W-:Y:S01]  /*6200*/  HMMA.16816.F32.BF16 R20, R8, R14, R40 ;  /* 0x0000000e0814723c */ /* 0x000fe20000041828 */
[----:B------:R-:W2:Y:S01]  /*6210*/  LDSM.16.MT88.4 R12, [R226+0x1000] ;  /* 0x00100000e20c783b */ /* 0x000ea20000004200 */
[----:B------:R-:W-:-:S02]  /*6220*/  MOV R132, R89 ;  /* 0x0000005900847202 */ /* 0x000fc40000000f00 */
[----:B------:R-:W-:Y:S01]  /*6230*/  MOV R134, R91 ;  /* 0x0000005b00867202 */ /* 0x000fe20000000f00 */
[----:B------:R-:W3:Y:S01]  /*6240*/  MUFU.EX2 R171, R3 ;  /* 0x0000000300ab7308 */ /* 0x000ee20000000800 */
[----:B-1----:R-:W-:Y:S02]  /*6250*/  MOV R145, R173 ;  /* 0x000000ad00917202 */ /* 0x002fe40000000f00 */
[-C--:B--2---:R-:W-:Y:S05]  /*6260*/  HMMA.16816.F32.BF16 R40, R8, R12.reuse, R156 ;  /* 0x0000000c0828723c */ /* 0x084fea000004189c */
[----:B------:R-:W1:Y:S03]  /*6270*/  MUFU.EX2 R157, R2 ;  /* 0x00000002009d7308 */ /* 0x000e660000000800 */
[C---:B------:R-:W-:Y:S05]  /*6280*/  HMMA.16816.F32.BF16 R72, R4.reuse, R12, R152 ;  /* 0x0000000c0448723c */ /* 0x040fea0000041898 */
[----:B------:R-:W-:Y:S02]  /*6290*/  MUFU.EX2 R155, R111 ;  /* 0x0000006f009b7308 */ /* 0x000fe40000000800 */
[--C-:B------:R-:W-:Y:S01]  /*62a0*/  FFMA.FTZ R154, R149, c[0x0][0x2d0], -R0.reuse ;  /* 0x0000b400959a7a23 */ /* 0x100fe20000010800 */
[-C--:B------:R-:W-:Y:S05]  /*62b0*/  HMMA.16816.F32.BF16 R64, R4, R14.reuse, R80 ;  /* 0x0000000e0440723c */ /* 0x080fea0000041850 */
[----:B------:R2:W4:Y:S01]  /*62c0*/  MUFU.EX2 R156, R143 ;  /* 0x0000008f009c7308 */ /* 0x0005220000000800 */
[----:B------:R-:W-:Y:S01]  /*62d0*/  MOV R149, R133 ;  /* 0x0000008500957202 */ /* 0x000fe20000000f00 */
[--C-:B------:R-:W-:Y:S01]  /*62e0*/  FFMA.FTZ R152, R163, c[0x0][0x2d0], -R0.reuse ;  /* 0x0000b400a3987a23 */ /* 0x100fe20000010800 */
[----:B------:R-:W-:Y:S01]  /*62f0*/  MOV R133, R90 ;  /* 0x0000005a00857202 */ /* 0x000fe20000000f00 */
[----:B------:R-:W-:Y:S01]  /*6300*/  FFMA.FTZ R153, R162, c[0x0][0x2d0], -R0 ;  /* 0x0000b400a2997a23 */ /* 0x000fe20000010800 */
[----:B------:R-:W-:Y:S01]  /*6310*/  MOV R163, R215 ;  /* 0x000000d700a37202 */ /* 0x000fe20000000f00 */
[----:B------:R-:W-:Y:S01]  /*6320*/  HMMA.16816.F32.BF16 R24, R8, R14, R24 ;  /* 0x0000000e0818723c */ /* 0x000fe20000041818 */
[----:B------:R-:W5:Y:S01]  /*6330*/  LDSM.16.MT88.4 R12, [R228+0x1000] ;  /* 0x00100000e40c783b */ /* 0x000f620000004200 */
[----:B------:R1:W-:Y:S01]  /*6340*/  MUFU.EX2 R158, R142 ;  /* 0x0000008e009e7308 */ /* 0x0003e20000000800 */
[----:B------:R-:W-:-:S02]  /*6350*/  MOV R162, R214 ;  /* 0x000000d600a27202 */ /* 0x000fc40000000f00 */
[----:B--2---:R-:W-:-:S05]  /*6360*/  MOV R143, R120 ;  /* 0x00000078008f7202 */ /* 0x004fca0000000f00 */
[----:B------:R-:W-:Y:S01]  /*6370*/  MUFU.EX2 R159, R114 ;  /* 0x00000072009f7308 */ /* 0x000fe20000000800 */
[----:B-1----:R-:W-:-:S07]  /*6380*/  MOV R142, R121 ;  /* 0x00000079008e7202 */ /* 0x002fce0000000f00 */
[----:B------:R3:W-:Y:S08]  /*6390*/  MUFU.EX2 R214, R147 ;  /* 0x0000009300d67308 */ /* 0x0007f00000000800 */
[----:B------:R1:W-:Y:S01]  /*63a0*/  MUFU.EX2 R215, R146 ;  /* 0x0000009200d77308 */ /* 0x0003e20000000800 */
[----:B---3--:R-:W-:Y:S01]  /*63b0*/  MOV R147, R171 ;  /* 0x000000ab00937202 */ /* 0x008fe20000000f00 */
[----:B-----5:R-:W-:Y:S01]  /*63c0*/  HMMA.16816.F32.BF16 R76, R8, R12, R100 ;  /* 0x0000000c084c723c */ /* 0x020fe20000041864 */
[----:B-1----:R-:W-:-:S06]  /*63d0*/  MOV R146, R172 ;  /* 0x000000ac00927202 */ /* 0x002fcc0000000f00 */
[----:B------:R-:W-:Y:S01]  /*63e0*/  MOV R103, R135 ;  /* 0x0000008700677202 */ /* 0x000fe20000000f00 */
[C---:B------:R-:W-:Y:S01]  /*63f0*/  HMMA.16816.F32.BF16 R80, R4.reuse, R12, R96 ;  /* 0x0000000c0450723c */ /* 0x040fe20000041860 */
[----:B------:R-:W-:Y:S02]  /*6400*/  MOV R135, R84 ;  /* 0x0000005400877202 */ /* 0x000fe40000000f00 */
[----:B------:R-:W-:Y:S02]  /*6410*/  MOV R101, R85 ;  /* 0x0000005500657202 */ /* 0x000fe40000000f00 */
[----:B------:R-:W-:Y:S02]  /*6420*/  MOV R100, R86 ;  /* 0x0000005600647202 */ /* 0x000fe40000000f00 */
[----:B------:R-:W-:Y:S01]  /*6430*/  MOV R98, R161 ;  /* 0x000000a100627202 */ /* 0x000fe20000000f00 */
[----:B------:R-:W-:Y:S01]  /*6440*/  HMMA.16816.F32.BF16 R60, R4, R14, R92 ;  /* 0x0000000e043c723c */ /* 0x000fe2000004185c */
[----:B------:R-:W1:Y:S01]  /*6450*/  MUFU.EX2 R161, R109 ;  /* 0x0000006d00a17308 */ /* 0x000e620000000800 */
[----:B------:R-:W-:-:S02]  /*6460*/  MOV R99, R87 ;  /* 0x0000005700637202 */ /* 0x000fc40000000f00 */
[----:B------:R-:W-:Y:S02]  /*6470*/  MOV R97, R104 ;  /* 0x0000006800617202 */ /* 0x000fe40000000f00 */
[----:B------:R-:W-:Y:S01]  /*6480*/  MOV R96, R105 ;  /* 0x0000006900607202 */ /* 0x000fe20000000f00 */
[--C-:B------:R-:W-:Y:S01]  /*6490*/  FFMA.FTZ R5, R176, c[0x0][0x2d0], -R0.reuse ;  /* 0x0000b400b0057a23 */ /* 0x100fe20000010800 */
[----:B------:R-:W-:Y:S01]  /*64a0*/  HMMA.16816.F32.BF16 R16, R8, R14, R16 ;  /* 0x0000000e0810723c */ /* 0x000fe20000041810 */
[----:B------:R-:W2:Y:S01]  /*64b0*/  LDSM.16.MT88.4 R12, [R225+0x1800] ;  /* 0x00180000e10c783b */ /* 0x000ea20000004200 */
[----:B------:R-:W-:Y:S01]  /*64c0*/  FFMA.FTZ R4, R175, c[0x0][0x2d0], -R0 ;  /* 0x0000b400af047a23 */ /* 0x000fe20000010800 */
[----:B------:R-:W-:Y:S01]  /*64d0*/  MUFU.EX2 R218, R5 ;  /* 0x0000000500da7308 */ /* 0x000fe20000000800 */
[----:B------:R-:W-:Y:S01]  /*64e0*/  F2FP.BF16.PACK_AB R7, R157, R171 ;  /* 0x000000ab9d07723e */ /* 0x000fe200000010ff */
[----:B------:R-:W-:Y:S01]  /*64f0*/  FADD.FTZ R0, R208, R207 ;  /* 0x000000cfd0007221 */ /* 0x000fe20000010000 */
[----:B------:R-:W-:Y:S01]  /*6500*/  MOV R176, R123 ;  /* 0x0000007b00b07202 */ /* 0x000fe20000000f00 */
[----:B------:R-:W-:Y:S01]  /*6510*/  FADD.FTZ R93, R203, R199 ;  /* 0x000000c7cb5d7221 */ /* 0x000fe20000010000 */
[----:B----4-:R-:W-:Y:S01]  /*6520*/  F2FP.BF16.PACK_AB R8, R156, R252 ;  /* 0x000000fc9c08723e */ /* 0x010fe200000010ff */
[----:B------:R-:W-:Y:S01]  /*6530*/  FADD.FTZ R92, R206, R205 ;  /* 0x000000cdce5c7221 */ /* 0x000fe20000010000 */
[----:B-1----:R-:W-:Y:S01]  /*6540*/  F2FP.BF16.PACK_AB R6, R172, R161 ;  /* 0x000000a1ac06723e */ /* 0x002fe200000010ff */
[----:B------:R1:W3:Y:S01]  /*6550*/  MUFU.EX2 R175, R4 ;  /* 0x0000000400af7308 */ /* 0x0002e20000000800 */
[----:B------:R-:W-:Y:S01]  /*6560*/  F2FP.BF16.PACK_AB R9, R221, R220 ;  /* 0x000000dcdd09723e */ /* 0x000fe200000010ff */
[----:B------:R-:W-:Y:S01]  /*6570*/  FADD.FTZ R2, R149, R92 ;  /* 0x0000005c95027221 */ /* 0x000fe20000010000 */
[----:B------:R-:W-:-:S02]  /*6580*/  F2FP.BF16.PACK_AB R10, R174, R158 ;  /* 0x0000009eae0a723e */ /* 0x000fc400000010ff */
[----:B------:R-:W-:Y:S01]  /*6590*/  F2FP.BF16.PACK_AB R11, R173, R159 ;  /* 0x0000009fad0b723e */ /* 0x000fe200000010ff */
[----:B------:R-:W-:Y:S01]  /*65a0*/  FADD.FTZ R2, R163, R2 ;  /* 0x00000002a3027221 */ /* 0x000fe20000010000 */
[----:B------:R-:W-:Y:S01]  /*65b0*/  MOV R95, R106 ;  /* 0x0000006a005f7202 */ /* 0x000fe20000000f00 */
[----:B------:R-:W-:Y:S01]  /*65c0*/  MUFU.EX2 R199, R179 ;  /* 0x000000b300c77308 */ /* 0x000fe20000000800 */
[----:B------:R-:W-:Y:S01]  /*65d0*/  MOV R94, R107 ;  /* 0x0000006b005e7202 */ /* 0x000fe20000000f00 */
[----:B------:R-:W-:Y:S01]  /*65e0*/  FADD.FTZ R2, R166, R2 ;  /* 0x00000002a6027221 */ /* 0x000fe20000010000 */
[----:B------:R-:W-:Y:S02]  /*65f0*/  MOV R102, R88 ;  /* 0x0000005800667202 */ /* 0x000fe40000000f00 */
[----:B------:R-:W-:Y:S02]  /*6600*/  MOV R207, R212 ;  /* 0x000000d400cf7202 */ /* 0x000fe40000000f00 */
[----:B------:R-:W-:Y:S01]  /*6610*/  MOV R166, R141 ;  /* 0x0000008d00a67202 */ /* 0x000fe20000000f00 */
[----:B------:R-:W-:Y:S01]  /*6620*/  MUFU.EX2 R212, R136 ;  /* 0x0000008800d47308 */ /* 0x000fe20000000800 */
[----:B-1----:R-:W-:Y:S01]  /*6630*/  F2FP.BF16.PACK_AB R4, R219, R155 ;  /* 0x0000009bdb04723e */ /* 0x002fe200000010ff */
[----:B------:R-:W-:Y:S01]  /*6640*/  FADD.FTZ R3, R207, R0 ;  /* 0x00000000cf037221 */ /* 0x000fe20000010000 */
[----:B---3--:R-:W-:Y:S01]  /*6650*/  F2FP.BF16.PACK_AB R5, R175, R218 ;  /* 0x000000daaf05723e */ /* 0x008fe200000010ff */
[----:B------:R-:W-:Y:S01]  /*6660*/  FADD.FTZ R0, R211, R93 ;  /* 0x0000005dd3007221 */ /* 0x000fe20000010000 */
[----:B------:R-:W-:Y:S01]  /*6670*/  MOV R149, R100 ;  /* 0x0000006400957202 */ /* 0x000fe20000000f00 */
[----:B------:R-:W-:Y:S01]  /*6680*/  FADD.FTZ R3, R162, R3 ;  /* 0x00000003a2037221 */ /* 0x000fe20000010000 */
[----:B------:R-:W-:Y:S01]  /*6690*/  MOV R162, R101 ;  /* 0x0000006500a27202 */ /* 0x000fe20000000f00 */
[----:B------:R1:W3:Y:S01]  /*66a0*/  MUFU.EX2 R211, R137 ;  /* 0x0000008900d37308 */ /* 0x0002e20000000800 */
[----:B------:R-:W-:Y:S01]  /*66b0*/  FADD.FTZ R0, R164, R0 ;  /* 0x00000000a4007221 */ /* 0x000fe20000010000 */
[----:B------:R-:W-:Y:S01]  /*66c0*/  MOV R164, R143 ;  /* 0x0000008f00a47202 */ /* 0x000fe20000000f00 */
[----:B------:R-:W-:Y:S01]  /*66d0*/  FADD.FTZ R3, R165, R3 ;  /* 0x00000003a5037221 */ /* 0x000fe20000010000 */
[----:B------:R-:W-:Y:S01]  /*66e0*/  MOV R165, R142 ;  /* 0x0000008e00a57202 */ /* 0x000fe20000000f00 */
[----:B------:R-:W-:Y:S01]  /*66f0*/  FADD.FTZ R0, R167, R0 ;  /* 0x00000000a7007221 */ /* 0x000fe20000010000 */
[----:B--2---:R-:W-:Y:S01]  /*6700*/  HMMA.16816.F32.BF16 R124, R4, R12, R56 ;  /* 0x0000000c047c723c */ /* 0x004fe20000041838 */
[----:B------:R-:W-:Y:S01]  /*6710*/  MOV R167, R176 ;  /* 0x000000b000a77202 */ /* 0x000fe20000000f00 */
[----:B------:R-:W-:Y:S01]  /*6720*/  MUFU.EX2 R203, R178 ;  /* 0x000000b200cb7308 */ /* 0x000fe20000000800 */
[----:B------:R-:W-:Y:S01]  /*6730*/  MOV R143, R102 ;  /* 0x00000066008f7202 */ /* 0x000fe20000000f00 */
[----:B------:R-:W-:Y:S01]  /*6740*/  FADD.FTZ R0, R149, R0 ;  /* 0x0000000095007221 */ /* 0x000fe20000010000 */
[----:B------:R-:W-:-:S02]  /*6750*/  MOV R142, R103 ;  /* 0x00000067008e7202 */ /* 0x000fc40000000f00 */
[----:B------:R-:W-:Y:S01]  /*6760*/  MOV R163, R94 ;  /* 0x0000005e00a37202 */ /* 0x000fe20000000f00 */
[----:B------:R-:W-:Y:S01]  /*6770*/  HMMA.16816.F32.BF16 R56, R4, R14, R52 ;  /* 0x0000000e0438723c */ /* 0x000fe20000041834 */
[----:B------:R-:W-:Y:S01]  /*6780*/  MOV R176, R96 ;  /* 0x0000006000b07202 */ /* 0x000fe20000000f00 */
[----:B------:R-:W-:Y:S01]  /*6790*/  MUFU.EX2 R206, R177 ;  /* 0x000000b100ce7308 */ /* 0x000fe20000000800 */
[----:B------:R-:W-:Y:S01]  /*67a0*/  MOV R141, R97 ;  /* 0x00000061008d7202 */ /* 0x000fe20000000f00 */
[----:B------:R-:W-:Y:S01]  /*67b0*/  FADD.FTZ R0, R165, R0 ;  /* 0x00000000a5007221 */ /* 0x000fe20000010000 */
[----:B------:R-:W-:Y:S02]  /*67c0*/  MOV R165, R135 ;  /* 0x0000008700a57202 */ /* 0x000fe40000000f00 */
[----:B-1----:R-:W-:Y:S01]  /*67d0*/  MOV R137, R175 ;  /* 0x000000af00897202 */ /* 0x002fe20000000f00 */
[----:B------:R-:W-:Y:S01]  /*67e0*/  HMMA.16816.F32.BF16 R84, R8, R12, R48 ;  /* 0x0000000c0854723c */ /* 0x000fe20000041830 */
[----:B------:R-:W-:Y:S01]  /*67f0*/  FADD.FTZ R0, R169, R0 ;  /* 0x00000000a9007221 */ /* 0x000fe20000010000 */
[----:B------:R-:W-:Y:S01]  /*6800*/  MUFU.EX2 R208, R148 ;  /* 0x0000009400d07308 */ /* 0x000fe20000000800 */
[----:B------:R-:W-:-:S02]  /*6810*/  MOV R169, R143 ;  /* 0x0000008f00a97202 */ /* 0x000fc40000000f00 */
[----:B------:R-:W-:Y:S01]  /*6820*/  FADD.FTZ R0, R222, R0 ;  /* 0x00000000de007221 */ /* 0x000fe20000010000 */
[----:B------:R-:W-:Y:S02]  /*6830*/  MOV R136, R174 ;  /* 0x000000ae00887202 */ /* 0x000fe40000000f00 */
[----:B------:R-:W-:Y:S01]  /*6840*/  HMMA.16816.F32.BF16 R52, R8, R14, R28 ;  /* 0x0000000e0834723c */ /* 0x000fe2000004181c */
[----:B------:R-:W1:Y:S01]  /*6850*/  LDSM.16.MT88.4 R12, [R229+0x1800] ;  /* 0x00180000e50c783b */ /* 0x000e620000004200 */
[----:B------:R-:W-:Y:S01]  /*6860*/  MUFU.EX2 R205, R71 ;  /* 0x0000004700cd7308 */ /* 0x000fe20000000800 */
[----:B------:R-:W-:-:S04]  /*6870*/  FADD.FTZ R0, R223, R0 ;  /* 0x00000000df007221 */ /* 0x000fc80000010000 */
[----:B------:R-:W-:Y:S02]  /*6880*/  MOV R30, R98 ;  /* 0x00000062001e7202 */ /* 0x000fe40000000f00 */
[----:B------:R-:W-:Y:S01]  /*6890*/  MOV R31, R99 ;  /* 0x00000063001f7202 */ /* 0x000fe20000000f00 */
[----:B------:R-:W-:Y:S02]  /*68a0*/  MUFU.EX2 R207, R70 ;  /* 0x0000004600cf7308 */ /* 0x000fe40000000800 */
[----:B------:R-:W-:Y:S02]  /*68b0*/  FADD.FTZ R3, R30, R3 ;  /* 0x000000031e037221 */ /* 0x000fe40000010000 */
[----:B------:R-:W-:Y:S02]  /*68c0*/  FADD.FTZ R2, R31, R2 ;  /* 0x000000021f027221 */ /* 0x000fe40000010000 */
[----:B------:R-:W-:Y:S02]  /*68d0*/  FADD.FTZ R3, R163, R3 ;  /* 0x00000003a3037221 */ /* 0x000fe40000010000 */
[----:B------:R-:W-:Y:S01]  /*68e0*/  MUFU.EX2 R71, R191 ;  /* 0x000000bf00477308 */ /* 0x000fe20000000800 */
[----:B------:R-:W-:Y:S01]  /*68f0*/  FADD.FTZ R2, R164, R2 ;  /* 0x00000002a4027221 */ /* 0x000fe20000010000 */
[----:B------:R-:W-:Y:S01]  /*6900*/  MOV R164, R134 ;  /* 0x0000008600a47202 */ /* 0x000fe20000000f00 */
[----:B------:R-:W-:Y:S01]  /*6910*/  FADD.FTZ R3, R167, R3 ;  /* 0x00000003a7037221 */ /* 0x000fe20000010000 */
[----:B------:R-:W-:-:S03]  /*6920*/  MOV R167, R133 ;  /* 0x0000008500a77202 */ /* 0x000fc60000000f00 */
[----:B------:R-:W-:Y:S01]  /*6930*/  FADD.FTZ R3, R250, R3 ;  /* 0x00000003fa037221 */ /* 0x000fe20000010000 */
[----:B------:R-:W-:Y:S03]  /*6940*/  MUFU.EX2 R70, R193 ;  /* 0x000000c100467308 */ /* 0x000fe60000000800 */
[----:B------:R-:W-:-:S04]  /*6950*/  FADD.FTZ R3, R251, R3 ;  /* 0x00000003fb037221 */ /* 0x000fc80000010000 */
[----:B------:R-:W-:Y:S01]  /*6960*/  FADD.FTZ R3, R164, R3 ;  /* 0x00000003a4037221 */ /* 0x000fe20000010000 */
[-C--:B-1----:R-:W-:Y:S08]  /*6970*/  HMMA.16816.F32.BF16 R48, R8, R12.reuse, R44 ;  /* 0x0000000c0830723c */ /* 0x082ff0000004182c */
[C---:B------:R-:W-:Y:S08]  /*6980*/  HMMA.16816.F32.BF16 R120, R4.reuse, R12, R36 ;  /* 0x0000000c0478723c */ /* 0x040ff00000041824 */
[-C--:B------:R-:W-:Y:S08]  /*6990*/  HMMA.16816.F32.BF16 R112, R4, R14.reuse, R32 ;  /* 0x0000000e0470723c */ /* 0x080ff00000041820 */
[C---:B------:R-:W-:Y:S01]  /*69a0*/  HMMA.16816.F32.BF16 R44, R8.reuse, R14, R20 ;  /* 0x0000000e082c723c */ /* 0x040fe20000041814 */
[----:B------:R-:W1:Y:S04]  /*69b0*/  LDSM.16.MT88.4 R12, [R226+0x1800] ;  /* 0x00180000e20c783b */ /* 0x000e680000004200 */
[----:B------:R-:W-:Y:S03]  /*69c0*/  LDSM.16.MT88.4 R20, [R225+0x2000] ;  /* 0x00200000e114783b */ /* 0x000fe60000004200 */
[-C--:B-1----:R-:W-:Y:S08]  /*69d0*/  HMMA.16816.F32.BF16 R40, R8, R12.reuse, R40 ;  /* 0x0000000c0828723c */ /* 0x082ff00000041828 */
[C---:B------:R-:W-:Y:S08]  /*69e0*/  HMMA.16816.F32.BF16 R108, R4.reuse, R12, R72 ;  /* 0x0000000c046c723c */ /* 0x040ff00000041848 */
[-C--:B------:R-:W-:Y:S08]  /*69f0*/  HMMA.16816.F32.BF16 R104, R4, R14.reuse, R64 ;  /* 0x0000000e0468723c */ /* 0x080ff00000041840 */
[C---:B------:R-:W-:Y:S01]  /*6a00*/  HMMA.16816.F32.BF16 R32, R8.reuse, R14, R24 ;  /* 0x0000000e0820723c */ /* 0x040fe20000041818 */
[----:B------:R-:W1:Y:S07]  /*6a10*/  LDSM.16.MT88.4 R12, [R228+0x1800] ;  /* 0x00180000e40c783b */ /* 0x000e6e0000004200 */
[-C--:B-1----:R-:W-:Y:S08]  /*6a20*/  HMMA.16816.F32.BF16 R36, R8, R12.reuse, R76 ;  /* 0x0000000c0824723c */ /* 0x082ff0000004184c */
[----:B------:R-:W-:Y:S08]  /*6a30*/  HMMA.16816.F32.BF16 R88, R4, R12, R80 ;  /* 0x0000000c0458723c */ /* 0x000ff00000041850 */
[-C--:B------:R-:W-:Y:S01]  /*6a40*/  HMMA.16816.F32.BF16 R24, R8, R14.reuse, R16 ;  /* 0x0000000e0818723c */ /* 0x080fe20000041810 */
[----:B------:R-:W1:Y:S04]  /*6a50*/  LDSM.16.MT88.4 R8, [R228+0x2000] ;  /* 0x00200000e408783b */ /* 0x000e680000004200 */
[----:B------:R-:W2:Y:S03]  /*6a60*/  LDSM.16.MT88.4 R16, [R229+0x2000] ;  /* 0x00200000e510783b */ /* 0x000ea60000004200 */
[----:B------:R-:W-:Y:S01]  /*6a70*/  HMMA.16816.F32.BF16 R80, R4, R14, R60 ;  /* 0x0000000e0450723c */ /* 0x000fe2000004183c */
[----:B------:R-:W4:Y:S06]  /*6a80*/  LDSM.16.MT88.4 R12, [R226+0x2000] ;  /* 0x00200000e20c783b */ /* 0x000f2c0000004200 */
[----:B------:R-:W-:Y:S01]  /*6a90*/  FADD.FTZ R4, R213, R209 ;  /* 0x000000d1d5047221 */ /* 0x000fe20000010000 */
[----:B---3--:R-:W-:Y:S01]  /*6aa0*/  F2FP.BF16.PACK_AB R5, R211, R212 ;  /* 0x000000d4d305723e */ /* 0x008fe200000010ff */
[----:B------:R3:W-:Y:S01]  /*6ab0*/  MUFU.EX2 R213, R139 ;  /* 0x0000008b00d57308 */ /* 0x0007e20000000800 */
[----:B------:R-:W-:Y:S01]  /*6ac0*/  F2FP.BF16.PACK_AB R6, R217, R216 ;  /* 0x000000d8d906723e */ /* 0x000fe200000010ff */
[----:B------:R-:W-:-:S04]  /*6ad0*/  FADD.FTZ R4, R210, R4 ;  /* 0x00000004d2047221 */ /* 0x000fc80000010000 */
[----:B------:R-:W-:Y:S01]  /*6ae0*/  FADD.FTZ R28, R168, R4 ;  /* 0x00000004a81c7221 */ /* 0x000fe20000010000 */
[----:B------:R-:W-:Y:S01]  /*6af0*/  F2FP.BF16.PACK_AB R4, R215, R214 ;  /* 0x000000d6d704723e */ /* 0x000fe200000010ff */
[----:B------:R-:W5:Y:S01]  /*6b00*/  MUFU.EX2 R210, R138 ;  /* 0x0000008a00d27308 */ /* 0x000f620000000800 */
[----:B------:R-:W-:Y:S02]  /*6b10*/  MOV R168, R170 ;  /* 0x000000aa00a87202 */ /* 0x000fe40000000f00 */
[----:B------:R-:W-:-:S03]  /*6b20*/  MOV R170, R95 ;  /* 0x0000005f00aa7202 */ /* 0x000fc60000000f00 */
[----:B------:R-:W-:Y:S01]  /*6b30*/  FADD.FTZ R2, R168, R2 ;  /* 0x00000002a8027221 */ /* 0x000fe20000010000 */
[----:B------:R-:W-:Y:S01]  /*6b40*/  MOV R168, R132 ;  /* 0x0000008400a87202 */ /* 0x000fe20000000f00 */
[----:B------:R-:W1:Y:S01]  /*6b50*/  MUFU.EX2 R209, R69 ;  /* 0x0000004500d17308 */ /* 0x000e620000000800 */
[----:B---3--:R-:W-:Y:S01]  /*6b60*/  MOV R139, R159 ;  /* 0x0000009f008b7202 */ /* 0x008fe20000000f00 */
[----:B------:R-:W-:Y:S01]  /*6b70*/  FADD.FTZ R2, R247, R2 ;  /* 0x00000002f7027221 */ /* 0x000fe20000010000 */
[----:B------:R-:W-:Y:S01]  /*6b80*/  LDSM.16.MT88.4 R132, [R226+0x3000] ;  /* 0x00300000e284783b */ /* 0x000fe20000004200 */
[----:B------:R-:W-:Y:S02]  /*6b90*/  FADD.FTZ R3, R168, R3 ;  /* 0x00000003a8037221 */ /* 0x000fe40000010000 */
[----:B------:R-:W-:Y:S01]  /*6ba0*/  FADD.FTZ R2, R249, R2 ;  /* 0x00000002f9027221 */ /* 0x000fe20000010000 */
[----:B-----5:R-:W-:Y:S01]  /*6bb0*/  F2FP.BF16.PACK_AB R7, R213, R210 ;  /* 0x000000d2d507723e */ /* 0x020fe200000010ff */
[----:B------:R-:W-:Y:S02]  /*6bc0*/  MUFU.EX2 R69, R194 ;  /* 0x000000c200457308 */ /* 0x000fe40000000800 */
[----:B------:R-:W-:Y:S01]  /*6bd0*/  FADD.FTZ R2, R165, R2 ;  /* 0x00000002a5027221 */ /* 0x000fe20000010000 */
[----:B------:R-:W-:-:S03]  /*6be0*/  MOV R138, R161 ;  /* 0x000000a1008a7202 */ /* 0x000fc60000000f00 */
[----:B------:R-:W-:Y:S01]  /*6bf0*/  FADD.FTZ R2, R169, R2 ;  /* 0x00000002a9027221 */ /* 0x000fe20000010000 */
[C---:B------:R-:W-:Y:S08]  /*6c00*/  HMMA.16816.F32.BF16 R100, R4.reuse, R20, R84 ;  /* 0x000000140464723c */ /* 0x040ff00000041854 */
[C---:B-1----:R-:W-:Y:S08]  /*6c10*/  HMMA.16816.F32.BF16 R64, R4.reuse, R8, R36 ;  /* 0x000000080440723c */ /* 0x042ff00000041824 */
[C---:B------:R-:W-:Y:S08]  /*6c20*/  HMMA.16816.F32.BF16 R96, R4.reuse, R22, R52 ;  /* 0x000000160460723c */ /* 0x040ff00000041834 */
[C---:B--2---:R-:W-:Y:S08]  /*6c30*/  HMMA.16816.F32.BF16 R92, R4.reuse, R16, R48 ;  /* 0x00000010045c723c */ /* 0x044ff00000041830 */
[C---:B------:R-:W-:Y:S08]  /*6c40*/  HMMA.16816.F32.BF16 R84, R4.reuse, R18, R44 ;  /* 0x000000120454723c */ /* 0x040ff0000004182c */
[C---:B----4-:R-:W-:Y:S08]  /*6c50*/  HMMA.16816.F32.BF16 R76, R4.reuse, R12, R40 ;  /* 0x0000000c044c723c */ /* 0x050ff00000041828 */
[C---:B------:R-:W-:Y:S08]  /*6c60*/  HMMA.16816.F32.BF16 R72, R4.reuse, R14, R32 ;  /* 0x0000000e0448723c */ /* 0x040ff00000041820 */
[----:B------:R-:W-:Y:S01]  /*6c70*/  HMMA.16816.F32.BF16 R36, R4, R10, R24 ;  /* 0x0000000a0424723c */ /* 0x000fe20000041818 */
[----:B------:R-:W-:Y:S01]  /*6c80*/  FADD.FTZ R2, R220, R2 ;  /* 0x00000002dc027221 */ /* 0x000fe20000010000 */
[----:B------:R-:W-:Y:S05]  /*6c90*/  MUFU.EX2 R25, R192 ;  /* 0x000000c000197308 */ /* 0x000fea0000000800 */
[----:B------:R-:W-:Y:S01]  /*6ca0*/  F2FP.BF16.PACK_AB R4, R203, R199 ;  /* 0x000000c7cb04723e */ /* 0x000fe200000010ff */
[----:B------:R-:W-:Y:S01]  /*6cb0*/  FADD.FTZ R24, R162, R28 ;  /* 0x0000001ca2187221 */ /* 0x000fe20000010000 */
[----:B------:R-:W-:Y:S01]  /*6cc0*/  F2FP.BF16.PACK_AB R6, R208, R206 ;  /* 0x000000ced006723e */ /* 0x000fe200000010ff */
[----:B------:R-:W-:Y:S01]  /*6cd0*/  FADD.FTZ R3, R252, R3 ;  /* 0x00000003fc037221 */ /* 0x000fe20000010000 */
[----:B------:R-:W-:Y:S01]  /*6ce0*/  F2FP.BF16.PACK_AB R5, R205, R116 ;  /* 0x00000074cd05723e */ /* 0x000fe200000010ff */
[----:B------:R-:W-:Y:S01]  /*6cf0*/  MUFU.EX2 R27, R195 ;  /* 0x000000c3001b7308 */ /* 0x000fe20000000800 */
[----:B------:R-:W-:-:S07]  /*6d00*/  F2FP.BF16.PACK_AB R7, R209, R207 ;  /* 0x000000cfd107723e */ /* 0x000fce00000010ff */
[C---:B------:R-:W-:Y:S01]  /*6d10*/  HMMA.16816.F32.BF16 R60, R4.reuse, R20, R124 ;  /* 0x00000014043c723c */ /* 0x040fe2000004187c */
[----:B------:R-:W-:Y:S06]  /*6d20*/  MUFU.EX2 R26, R196 ;  /* 0x000000c4001a7308 */ /* 0x000fec0000000800 */
[----:B------:R-:W-:Y:S01]  /*6d30*/  MOV R125, R156 ;  /* 0x0000009c007d7202 */ /* 0x000fe20000000f00 */
[----:B------:R-:W-:Y:S01]  /*6d40*/  HMMA.16816.F32.BF16 R56, R4, R22, R56 ;  /* 0x000000160438723c */ /* 0x000fe20000041838 */
[----:B------:R-:W1:Y:S01]  /*6d50*/  LDSM.16.MT88.4 R20, [R225+0x2800] ;  /* 0x00280000e114783b */ /* 0x000e620000004200 */
[----:B------:R-:W-:-:S02]  /*6d60*/  MOV R127, R158 ;  /* 0x0000009e007f7202 */ /* 0x000fc40000000f00 */
[----:B------:R-:W-:-:S04]  /*6d70*/  MOV R126, R157 ;  /* 0x0000009d007e7202 */ /* 0x000fc80000000f00 */
[C---:B------:R-:W-:Y:S08]  /*6d80*/  HMMA.16816.F32.BF16 R48, R4.reuse, R16, R120 ;  /* 0x000000100430723c */ /* 0x040ff00000041878 */
[C---:B------:R-:W-:Y:S01]  /*6d90*/  HMMA.16816.F32.BF16 R40, R4.reuse, R18, R112 ;  /* 0x000000120428723c */ /* 0x040fe20000041870 */
[----:B------:R-:W2:Y:S07]  /*6da0*/  LDSM.16.MT88.4 R16, [R229+0x2800] ;  /* 0x00280000e510783b */ /* 0x000eae0000004200 */
[C---:B------:R-:W-:Y:S01]  /*6db0*/  HMMA.16816.F32.BF16 R32, R4.reuse, R12, R108 ;  /* 0x0000000c0420723c */ /* 0x040fe2000004186c */
[----:B------:R-:W-:Y:S07]  /*6dc0*/  MUFU.EX2 R109, R184 ;  /* 0x000000b8006d7308 */ /* 0x000fee0000000800 */
[C---:B------:R-:W-:Y:S01]  /*6dd0*/  HMMA.16816.F32.BF16 R28, R4.reuse, R14, R104 ;  /* 0x0000000e041c723c */ /* 0x040fe20000041868 */
[----:B------:R-:W3:Y:S01]  /*6de0*/  LDSM.16.MT88.4 R12, [R226+0x2800] ;  /* 0x00280000e20c783b */ /* 0x000ee20000004200 */
[----:B------:R-:W4:Y:S06]  /*6df0*/  MUFU.EX2 R107, R187 ;  /* 0x000000bb006b7308 */ /* 0x000f2c0000000800 */
[C---:B------:R-:W-:Y:S02]  /*6e00*/  HMMA.16816.F32.BF16 R44, R4.reuse, R8, R88 ;  /* 0x00000008042c723c */ /* 0x040fe40000041858 */
[----:B------:R-:W-:Y:S06]  /*6e10*/  MUFU.EX2 R108, R186 ;  /* 0x000000ba006c7308 */ /* 0x000fec0000000800 */
[----:B------:R-:W-:Y:S01]  /*6e20*/  HMMA.16816.F32.BF16 R52, R4, R10, R80 ;  /* 0x0000000a0434723c */ /* 0x000fe20000041850 */
[----:B------:R-:W5:Y:S01]  /*6e30*/  LDSM.16.MT88.4 R8, [R228+0x2800] ;  /* 0x00280000e408783b */ /* 0x000f620000004200 */
[----:B------:R-:W1:Y:S05]  /*6e40*/  MUFU.EX2 R110, R185 ;  /* 0x000000b9006e7308 */ /* 0x000e6a0000000800 */
[----:B------:R-:W-:Y:S01]  /*6e50*/  FADD.FTZ R4, R166, R24 ;  /* 0x00000018a6047221 */ /* 0x000fe20000010000 */
[----:B------:R-:W-:-:S02]  /*6e60*/  MOV R166, R151 ;  /* 0x0000009700a67202 */ /* 0x000fc40000000f00 */
[----:B------:R-:W-:Y:S01]  /*6e70*/  MUFU.EX2 R105, R181 ;  /* 0x000000b500697308 */ /* 0x000fe20000000800 */
[----:B------:R-:W-:Y:S01]  /*6e80*/  FADD.FTZ R24, R170, R4 ;  /* 0x00000004aa187221 */ /* 0x000fe20000010000 */
[----:B----4-:R-:W-:Y:S01]  /*6e90*/  F2FP.BF16.PACK_AB R4, R107, R109 ;  /* 0x0000006d6b04723e */ /* 0x010fe200000010ff */
[----:B------:R-:W-:Y:S01]  /*6ea0*/  FADD.FTZ R0, R166, R0 ;  /* 0x00000000a6007221 */ /* 0x000fe20000010000 */
[----:B------:R-:W-:-:S04]  /*6eb0*/  MOV R170, R142 ;  /* 0x0000008e00aa7202 */ /* 0x000fc80000000f00 */
[----:B------:R-:W4:Y:S01]  /*6ec0*/  MUFU.EX2 R106, R180 ;  /* 0x000000b4006a7308 */ /* 0x000f220000000800 */
[----:B-1----:R-:W-:Y:S01]  /*6ed0*/  F2FP.BF16.PACK_AB R6, R110, R108 ;  /* 0x0000006c6e06723e */ /* 0x002fe200000010ff */
[----:B------:R-:W-:-:S06]  /*6ee0*/  FADD.FTZ R0, R170, R0 ;  /* 0x00000000aa007221 */ /* 0x000fcc0000010000 */
[----:B------:R-:W-:Y:S08]  /*6ef0*/  MUFU.EX2 R91, R182 ;  /* 0x000000b6005b7308 */ /* 0x000ff00000000800 */
[----:B------:R-:W1:Y:S01]  /*6f00*/  MUFU.EX2 R104, R183 ;  /* 0x000000b700687308 */ /* 0x000e620000000800 */
[----:B----4-:R-:W-:-:S07]  /*6f10*/  F2FP.BF16.PACK_AB R5, R106, R105 ;  /* 0x000000696a05723e */ /* 0x010fce00000010ff */
[----:B------:R-:W-:Y:S08]  /*6f20*/  MUFU.EX2 R81, R190 ;  /* 0x000000be00517308 */ /* 0x000ff00000000800 */
[----:B------:R-:W-:Y:S01]  /*6f30*/  MUFU.EX2 R83, R189 ;  /* 0x000000bd00537308 */ /* 0x000fe20000000800 */
[----:B-1----:R-:W-:-:S07]  /*6f40*/  F2FP.BF16.PACK_AB R7, R104, R91 ;  /* 0x0000005b6807723e */ /* 0x002fce00000010ff */
[----:B------:R-:W1:Y:S01]  /*6f50*/  MUFU.EX2 R89, R188 ;  /* 0x000000bc00597308 */ /* 0x000e620000000800 */
[C---:B------:R-:W-:Y:S07]  /*6f60*/  HMMA.16816.F32.BF16 R100, R4.reuse, R20, R100 ;  /* 0x000000140464723c */ /* 0x040fee0000041864 */
[----:B------:R-:W-:Y:S01]  /*6f70*/  MUFU.EX2 R80, R131 ;  /* 0x0000008300507308 */ /* 0x000fe20000000800 */
[C---:B------:R-:W-:Y:S07]  /*6f80*/  HMMA.16816.F32.BF16 R96, R4.reuse, R22, R96 ;  /* 0x000000160460723c */ /* 0x040fee0000041860 */
[----:B------:R-:W4:Y:S01]  /*6f90*/  MUFU.EX2 R82, R130 ;  /* 0x0000008200527308 */ /* 0x000f220000000800 */
[C---:B--2---:R-:W-:Y:S07]  /*6fa0*/  HMMA.16816.F32.BF16 R92, R4.reuse, R16, R92 ;  /* 0x00000010045c723c */ /* 0x044fee000004185c */
[----:B------:R-:W-:Y:S01]  /*6fb0*/  MUFU.EX2 R88, R129 ;  /* 0x0000008100587308 */ /* 0x000fe20000000800 */
[C---:B------:R-:W-:Y:S07]  /*6fc0*/  HMMA.16816.F32.BF16 R84, R4.reuse, R18, R84 ;  /* 0x000000120454723c */ /* 0x040fee0000041854 */
[----:B------:R-:W2:Y:S01]  /*6fd0*/  MUFU.EX2 R90, R128 ;  /* 0x00000080005a7308 */ /* 0x000ea20000000800 */
[C---:B---3--:R-:W-:Y:S08]  /*6fe0*/  HMMA.16816.F32.BF16 R76, R4.reuse, R12, R76 ;  /* 0x0000000c044c723c */ /* 0x048ff0000004184c */
[C---:B------:R-:W-:Y:S08]  /*6ff0*/  HMMA.16816.F32.BF16 R72, R4.reuse, R14, R72 ;  /* 0x0000000e0448723c */ /* 0x040ff00000041848 */
[C---:B-----5:R-:W-:Y:S08]  /*7000*/  HMMA.16816.F32.BF16 R64, R4.reuse, R8, R64 ;  /* 0x000000080440723c */ /* 0x060ff00000041840 */
[----:B------:R-:W-:Y:S07]  /*7010*/  HMMA.16816.F32.BF16 R36, R4, R10, R36 ;  /* 0x0000000a0424723c */ /* 0x000fee0000041824 */
[----:B------:R-:W-:Y:S01]  /*7020*/  FADD.FTZ R4, R176, R24 ;  /* 0x00000018b0047221 */ /* 0x000fe20000010000 */
[----:B-1----:R-:W-:-:S02]  /*7030*/  F2FP.BF16.PACK_AB R6, R89, R83 ;  /* 0x000000535906723e */ /* 0x002fc400000010ff */
[----:B----4-:R-:W-:Y:S01]  /*7040*/  F2FP.BF16.PACK_AB R5, R82, R80 ;  /* 0x000000505205723e */ /* 0x010fe200000010ff */
[----:B------:R-:W-:Y:S01]  /*7050*/  FADD.FTZ R24, R150, R4 ;  /* 0x0000000496187221 */ /* 0x000fe20000010000 */
[----:B------:R-:W-:Y:S01]  /*7060*/  F2FP.BF16.PACK_AB R4, R81, R71 ;  /* 0x000000475104723e */ /* 0x000fe200000010ff */
[----:B------:R-:W-:Y:S01]  /*7070*/  FADD.FTZ R0, R155, R0 ;  /* 0x000000009b007221 */ /* 0x000fe20000010000 */
[----:B--2---:R-:W-:Y:S01]  /*7080*/  F2FP.BF16.PACK_AB R7, R90, R88 ;  /* 0x000000585a07723e */ /* 0x004fe200000010ff */
[----:B------:R-:W1:Y:S01]  /*7090*/  LDSM.16.MT88.4 R148, [R225+0x3000] ;  /* 0x00300000e194783b */ /* 0x000e620000004200 */
[----:B------:R-:W-:Y:S02]  /*70a0*/  MOV R112, R139 ;  /* 0x0000008b00707202 */ /* 0x000fe40000000f00 */
[----:B------:R-:W-:Y:S02]  /*70b0*/  MOV R176, R141 ;  /* 0x0000008d00b07202 */ /* 0x000fe40000000f00 */
[----:B------:R-:W-:Y:S01]  /*70c0*/  MOV R111, R127 ;  /* 0x0000007f006f7202 */ /* 0x000fe20000000f00 */
[C---:B------:R-:W-:Y:S01]  /*70d0*/  HMMA.16816.F32.BF16 R60, R4.reuse, R20, R60 ;  /* 0x00000014043c723c */ /* 0x040fe2000004183c */
[----:B------:R-:W-:Y:S01]  /*70e0*/  MOV R124, R176 ;  /* 0x000000b0007c7202 */ /* 0x000fe20000000f00 */
[----:B------:R-:W2:Y:S06]  /*70f0*/  LDSM.16.MT88.4 R140, [R229+0x3000] ;  /* 0x00300000e58c783b */ /* 0x000eac0000004200 */
[C---:B------:R-:W-:Y:S08]  /*7100*/  HMMA.16816.F32.BF16 R56, R4.reuse, R22, R56 ;  /* 0x000000160438723c */ /* 0x040ff00000041838 */
[C---:B------:R-:W-:Y:S08]  /*7110*/  HMMA.16816.F32.BF16 R48, R4.reuse, R16, R48 ;  /* 0x000000100430723c */ /* 0x040ff00000041830 */
[C---:B------:R-:W-:Y:S08]  /*7120*/  HMMA.16816.F32.BF16 R40, R4.reuse, R18, R40 ;  /* 0x000000120428723c */ /* 0x040ff00000041828 */
[C---:B------:R-:W-:Y:S08]  /*7130*/  HMMA.16816.F32.BF16 R32, R4.reuse, R12, R32 ;  /* 0x0000000c0420723c */ /* 0x040ff00000041820 */
[C---:B------:R-:W-:Y:S08]  /*7140*/  HMMA.16816.F32.BF16 R28, R4.reuse, R14, R28 ;  /* 0x0000000e041c723c */ /* 0x040ff0000004181c */
[C---:B------:R-:W-:Y:S08]  /*7150*/  HMMA.16816.F32.BF16 R44, R4.reuse, R8, R44 ;  /* 0x00000008042c723c */ /* 0x040ff0000004182c */
[----:B------:R-:W-:Y:S01]  /*7160*/  HMMA.16816.F32.BF16 R52, R4, R10, R52 ;  /* 0x0000000a0434723c */ /* 0x000fe20000041834 */
[----:B------:R-:W-:-:S02]  /*7170*/  MOV R113, R138 ;  /* 0x0000008a00717202 */ /* 0x000fc40000000f00 */
[----:B------:R-:W-:Y:S02]  /*7180*/  MOV R114, R137 ;  /* 0x0000008900727202 */ /* 0x000fe40000000f00 */
[----:B------:R-:W-:Y:S02]  /*7190*/  MOV R115, R136 ;  /* 0x0000008800737202 */ /* 0x000fe40000000f00 */
[----:B------:R-:W-:Y:S01]  /*71a0*/  MOV R120, R145 ;  /* 0x0000009100787202 */ /* 0x000fe20000000f00 */
[----:B------:R-:W-:Y:S01]  /*71b0*/  FADD.FTZ R4, R167, R24 ;  /* 0x00000018a7047221 */ /* 0x000fe20000010000 */
[----:B------:R-:W-:Y:S01]  /*71c0*/  MOV R121, R146 ;  /* 0x0000009200797202 */ /* 0x000fe20000000f00 */
[----:B------:R-:W3:Y:S01]  /*71d0*/  LDL R24, [R1+0x70] ;  /* 0x0000700001187983 */ /* 0x000ee20000100800 */
[----:B------:R-:W-:Y:S01]  /*71e0*/  FADD.FTZ R6, R221, R2 ;  /* 0x00000002dd067221 */ /* 0x000fe20000010000 */
[----:B------:R-:W-:Y:S01]  /*71f0*/  MOV R9, c[0x0][0x2ac] ;  /* 0x0000ab0000097a02 */ /* 0x000fe20000000f00 */
[----:B------:R-:W-:Y:S01]  /*7200*/  FADD.FTZ R5, R219, R0 ;  /* 0x00000000db057221 */ /* 0x000fe20000010000 */
[----:B------:R-:W-:-:S02]  /*7210*/  MOV R122, R147 ;  /* 0x00000093007a7202 */ /* 0x000fc40000000f00 */
[----:B------:R-:W-:Y:S01]  /*7220*/  MOV R123, R126 ;  /* 0x0000007e007b7202 */ /* 0x000fe20000000f00 */
[----:B------:R-:W-:Y:S01]  /*7230*/  IMAD R9, R9, c[0x0][0x1d0], RZ ;  /* 0x0000740009097a24 */ /* 0x000fe200078e02ff */
[----:B------:R-:W4:Y:S01]  /*7240*/  MUFU.EX2 R19, R197 ;  /* 0x000000c500137308 */ /* 0x000f220000000800 */
[----:B------:R-:W-:Y:S01]  /*7250*/  FADD.FTZ R7, R125, R3 ;  /* 0x000000037d077221 */ /* 0x000fe20000010000 */
[----:B------:R-:W5:Y:S01]  /*7260*/  LDSM.16.MT88.4 R12, [R228+0x3000] ;  /* 0x00300000e40c783b */ /* 0x000f620000004200 */
[----:B------:R-:W-:-:S04]  /*7270*/  FADD.FTZ R4, R160, R4 ;  /* 0x00000004a0047221 */ /* 0x000fc80000010000 */
[----:B------:R-:W-:Y:S01]  /*7280*/  FADD.FTZ R4, R124, R4 ;  /* 0x000000047c047221 */ /* 0x000fe20000010000 */
[----:B------:R-:W-:Y:S03]  /*7290*/  MUFU.EX2 R21, R202 ;  /* 0x000000ca00157308 */ /* 0x000fe60000000800 */
[----:B------:R-:W-:Y:S02]  /*72a0*/  FADD.FTZ R8, R218, R4 ;  /* 0x00000004da087221 */ /* 0x000fe40000010000 */
[----:B------:R-:W-:Y:S02]  /*72b0*/  FADD.FTZ R4, R113, R5 ;  /* 0x0000000571047221 */ /* 0x000fe40000010000 */
[----:B------:R-:W-:Y:S01]  /*72c0*/  FADD.FTZ R5, R114, R8 ;  /* 0x0000000872057221 */ /* 0x000fe20000010000 */
[----:B------:R-:W-:Y:S01]  /*72d0*/  F2FP.BF16.PACK_AB R185, R248, R25 ;  /* 0x00000019f8b9723e */ /* 0x000fe200000010ff */
[----:B------:R-:W-:Y:S01]  /*72e0*/  FADD.FTZ R4, R121, R4 ;  /* 0x0000000479047221 */ /* 0x000fe20000010000 */
[----:B------:R-:W-:Y:S01]  /*72f0*/  MUFU.EX2 R20, R204 ;  /* 0x000000cc00147308 */ /* 0x000fe20000000800 */
[----:B------:R-:W-:-:S02]  /*7300*/  FADD.FTZ R5, R122, R5 ;  /* 0x000000057a057221 */ /* 0x000fc40000010000 */
[----:B------:R-:W-:-:S05]  /*7310*/  FADD.FTZ R4, R199, R4 ;  /* 0x00000004c7047221 */ /* 0x000fca0000010000 */
[----:B------:R-:W-:Y:S08]  /*7320*/  MUFU.EX2 R23, R198 ;  /* 0x000000c600177308 */ /* 0x000ff00000000800 */
[----:B------:R-:W-:Y:S01]  /*7330*/  MUFU.EX2 R22, R201 ;  /* 0x000000c900167308 */ /* 0x000fe20000000800 */
[----:B---3--:R-:W-:Y:S01]  /*7340*/  @P2 IMAD.HI.U32 R2, R24, c[0x0][0x2c8], RZ ;  /* 0x0000b20018022a27 */ /* 0x008fe200078e00ff */
[----:B------:R-:W-:-:S04]  /*7350*/  MOV R0, R24 ;  /* 0x0000001800007202 */ /* 0x000fc80000000f00 */
[----:B------:R-:W-:Y:S02]  /*7360*/  @P2 SHF.R.U32.HI R0, RZ, c[0x0][0x2cc], R2 ;  /* 0x0000b300ff002a19 */ /* 0x000fe40000011602 */
[----:B------:R-:W-:Y:S02]  /*7370*/  MOV R2, RZ ;  /* 0x000000ff00027202 */ /* 0x000fe40000000f00 */
[----:B------:R-:W-:-:S05]  /*7380*/  IADD3 R3, R0, -c[0x0][0x168], R9 ;  /* 0x80005a0000037a10 */ /* 0x000fca0007ffe009 */
[----:B------:R-:W-:-:S04]  /*7390*/  IMAD.HI R2, R3, -0x6db6db6d, R2 ;  /* 0x9249249303027827 */ /* 0x000fc800078e0202 */
[----:B------:R-:W-:Y:S02]  /*73a0*/  FADD.FTZ R3, R112, R6 ;  /* 0x0000000670037221 */ /* 0x000fe40000010000 */
[----:B------:R-:W3:Y:S01]  /*73b0*/  LDL R6, [R1+0x18] ;  /* 0x0000180001067983 */ /* 0x000ee20000100800 */
[----:B------:R-:W-:-:S04]  /*73c0*/  SHF.R.U32.HI R0, RZ, 0x1f, R2 ;  /* 0x0000001fff007819 */ /* 0x000fc80000011602 */
[----:B------:R-:W-:Y:S01]  /*73d0*/  LEA.HI.SX32 R9, R2, R0, 0x1a ;  /* 0x0000000002097211 */ /* 0x000fe200078fd2ff */
        /* <DEDUP_REMOVED lines=28> */
[----:B------:R-:W1:Y:S01]  /*75a0*/  MUFU.EX2 R17, R144 ;  /* 0x0000009000117308 */ /* 0x000e620000000800 */
[----:B------:R-:W-:Y:S02]  /*75b0*/  FADD.FTZ R0, R91, R3 ;  /* 0x000000035b007221 */ /* 0x000fe40000010000 */
[----:B------:R-:W-:Y:S02]  /*75c0*/  FADD.FTZ R4, R83, R4 ;  /* 0x0000000453047221 */ /* 0x000fe40000010000 */
[----:B------:R-:W-:-:S02]  /*75d0*/  FADD.FTZ R5, R82, R5 ;  /* 0x0000000552057221 */ /* 0x000fc40000010000 */
[----:B------:R-:W-:Y:S01]  /*75e0*/  FADD.FTZ R3, R110, R2 ;  /* 0x000000026e037221 */ /* 0x000fe20000010000 */
[----:B------:R-:W1:Y:S01]  /*75f0*/  MUFU.EX2 R16, R152 ;  /* 0x0000009800107308 */ /* 0x000e620000000800 */
[----:B------:R-:W-:Y:S02]  /*7600*/  FADD.FTZ R2, R104, R0 ;  /* 0x0000000068027221 */ /* 0x000fe40000010000 */
[----:B------:R-:W-:Y:S02]  /*7610*/  FADD.FTZ R0, R89, R4 ;  /* 0x0000000459007221 */ /* 0x000fe40000010000 */
[----:B------:R-:W-:Y:S02]  /*7620*/  FADD.FTZ R5, R88, R5 ;  /* 0x0000000558057221 */ /* 0x000fe40000010000 */
[----:B------:R-:W-:Y:S01]  /*7630*/  FADD.FTZ R4, R70, R3 ;  /* 0x0000000346047221 */ /* 0x000fe20000010000 */
[----:B------:R-:W2:Y:S01]  /*7640*/  MUFU.EX2 R11, R153 ;  /* 0x00000099000b7308 */ /* 0x000ea20000000800 */
[----:B------:R-:W-:-:S02]  /*7650*/  FADD.FTZ R3, R25, R2 ;  /* 0x0000000219037221 */ /* 0x000fc40000010000 */
[----:B----4-:R-:W-:Y:S02]  /*7660*/  FADD.FTZ R0, R19, R0 ;  /* 0x0000000013007221 */ /* 0x010fe40000010000 */
[----:B------:R-:W-:-:S03]  /*7670*/  FADD.FTZ R2, R90, R5 ;  /* 0x000000055a027221 */ /* 0x000fc60000010000 */
[----:B------:R-:W4:Y:S01]  /*7680*/  MUFU.EX2 R10, R154 ;  /* 0x0000009a000a7308 */ /* 0x000f220000000800 */
[----:B------:R-:W-:Y:S02]  /*7690*/  FADD.FTZ R248, R248, R3 ;  /* 0x00000003f8f87221 */ /* 0x000fe40000010000 */
[----:B-1----:R-:W-:Y:S02]  /*76a0*/  FADD.FTZ R3, R18, R0 ;  /* 0x0000000012037221 */ /* 0x002fe40000010000 */
[----:B------:R-:W-:Y:S02]  /*76b0*/  FADD.FTZ R0, R17, R2 ;  /* 0x0000000211007221 */ /* 0x000fe40000010000 */
[----:B------:R-:W-:Y:S02]  /*76c0*/  FADD.FTZ R4, R69, R4 ;  /* 0x0000000445047221 */ /* 0x000fe40000010000 */
[----:B------:R-:W-:Y:S02]  /*76d0*/  FADD.FTZ R0, R16, R0 ;  /* 0x0000000010007221 */ /* 0x000fe40000010000 */
[----:B------:R-:W-:-:S02]  /*76e0*/  FADD.FTZ R2, R27, R4 ;  /* 0x000000041b027221 */ /* 0x000fc40000010000 */
[----:B--2---:R-:W-:Y:S02]  /*76f0*/  FADD.FTZ R0, R11, R0 ;  /* 0x000000000b007221 */ /* 0x004fe40000010000 */
[----:B------:R-:W-:Y:S02]  /*7700*/  FADD.FTZ R3, R21, R3 ;  /* 0x0000000315037221 */ /* 0x000fe40000010000 */
[----:B------:R-:W-:Y:S02]  /*7710*/  FADD.FTZ R4, R26, R2 ;  /* 0x000000021a047221 */ /* 0x000fe40000010000 */
[----:B----4-:R-:W-:Y:S02]  /*7720*/  FADD.FTZ R0, R10, R0 ;  /* 0x000000000a007221 */ /* 0x010fe40000010000 */
[----:B------:R-:W-:Y:S01]  /*7730*/  FADD.FTZ R2, R20, R3 ;  /* 0x0000000314027221 */ /* 0x000fe20000010000 */
[----:B------:R-:W-:Y:S02]  /*7740*/  IADD3 R245, R245, -0x2, RZ ;  /* 0xfffffffef5f57810 */ /* 0x000fe40007ffe0ff */
[----:B------:R-:W-:-:S02]  /*7750*/  F2FP.BF16.PACK_AB R184, R69, R70 ;  /* 0x0000004645b8723e */ /* 0x000fc400000010ff */
[----:B------:R-:W-:Y:S02]  /*7760*/  F2FP.BF16.PACK_AB R186, R26, R27 ;  /* 0x0000001b1aba723e */ /* 0x000fe400000010ff */
[----:B------:R-:W-:Y:S02]  /*7770*/  F2FP.BF16.PACK_AB R187, R22, R23 ;  /* 0x0000001716bb723e */ /* 0x000fe400000010ff */
[----:B------:R-:W-:Y:S02]  /*7780*/  F2FP.BF16.PACK_AB R124, R18, R19 ;  /* 0x00000013127c723e */ /* 0x000fe400000010ff */
[----:B------:R-:W-:Y:S02]  /*7790*/  F2FP.BF16.PACK_AB R126, R20, R21 ;  /* 0x00000015147e723e */ /* 0x000fe400000010ff */
[----:B------:R-:W-:Y:S02]  /*77a0*/  F2FP.BF16.PACK_AB R125, R16, R17 ;  /* 0x00000011107d723e */ /* 0x000fe400000010ff */
[----:B------:R-:W-:Y:S01]  /*77b0*/  F2FP.BF16.PACK_AB R127, R10, R11 ;  /* 0x0000000b0a7f723e */ /* 0x000fe200000010ff */
[----:B------:R-:W-:Y:S01]  /*77c0*/  HMMA.16816.F32.BF16 R156, R184, R148, R100 ;  /* 0x00000094b89c723c */ /* 0x000fe20000041864 */
[----:B------:R-:W-:-:S07]  /*77d0*/  FADD.FTZ R248, R23, R248 ;  /* 0x000000f817f87221 */ /* 0x000fce0000010000 */
[----:B------:R-:W-:Y:S01]  /*77e0*/  HMMA.16816.F32.BF16 R160, R184, R150, R96 ;  /* 0x00000096b8a0723c */ /* 0x000fe20000041860 */
[----:B------:R-:W-:-:S07]  /*77f0*/  FADD.FTZ R248, R22, R248 ;  /* 0x000000f816f87221 */ /* 0x000fce0000010000 */
[C---:B------:R-:W-:Y:S08]  /*7800*/  HMMA.16816.F32.BF16 R164, R184.reuse, R140, R92 ;  /* 0x0000008cb8a4723c */ /* 0x040ff0000004185c */
[C---:B------:R-:W-:Y:S08]  /*7810*/  HMMA.16816.F32.BF16 R168, R184.reuse, R142, R84 ;  /* 0x0000008eb8a8723c */ /* 0x040ff00000041854 */
[C---:B------:R-:W-:Y:S08]  /*7820*/  HMMA.16816.F32.BF16 R172, R184.reuse, R132, R76 ;  /* 0x00000084b8ac723c */ /* 0x040ff0000004184c */
[----:B------:R-:W-:Y:S08]  /*7830*/  HMMA.16816.F32.BF16 R176, R184, R134, R72 ;  /* 0x00000086b8b0723c */ /* 0x000ff00000041848 */
[C---:B------:R-:W-:Y:S08]  /*7840*/  HMMA.16816.F32.BF16 R152, R124.reuse, R148, R60 ;  /* 0x000000947c98723c */ /* 0x040ff0000004183c */
[C---:B------:R-:W-:Y:S08]  /*7850*/  HMMA.16816.F32.BF16 R144, R124.reuse, R140, R48 ;  /* 0x0000008c7c90723c */ /* 0x040ff00000041830 */
[----:B------:R-:W-:Y:S08]  /*7860*/  HMMA.16816.F32.BF16 R136, R124, R132, R32 ;  /* 0x000000847c88723c */ /* 0x000ff00000041820 */
[----:B-----5:R-:W-:Y:S08]  /*7870*/  HMMA.16816.F32.BF16 R180, R184, R12, R64 ;  /* 0x0000000cb8b4723c */ /* 0x020ff00000041840 */
[C---:B------:R-:W-:Y:S08]  /*7880*/  HMMA.16816.F32.BF16 R148, R124.reuse, R150, R56 ;  /* 0x000000967c94723c */ /* 0x040ff00000041838 */
[C---:B------:R-:W-:Y:S08]  /*7890*/  HMMA.16816.F32.BF16 R140, R124.reuse, R142, R40 ;  /* 0x0000008e7c8c723c */ /* 0x040ff00000041828 */
[C---:B------:R-:W-:Y:S08]  /*78a0*/  HMMA.16816.F32.BF16 R132, R124.reuse, R134, R28 ;  /* 0x000000867c84723c */ /* 0x040ff0000004181c */
[----:B------:R-:W-:Y:S08]  /*78b0*/  HMMA.16816.F32.BF16 R128, R124, R12, R44 ;  /* 0x0000000c7c80723c */ /* 0x000ff0000004182c */
[-C--:B------:R-:W-:Y:S08]  /*78c0*/  HMMA.16816.F32.BF16 R184, R184, R14.reuse, R36 ;  /* 0x0000000eb8b8723c */ /* 0x080ff00000041824 */
[----:B------:R-:W-:Y:S01]  /*78d0*/  HMMA.16816.F32.BF16 R124, R124, R14, R52 ;  /* 0x0000000e7c7c723c */ /* 0x000fe20000041834 */
[----:B---3--:R-:W-:-:S05]  /*78e0*/  IMNMX R6, R6, R9, !PT ;  /* 0x0000000906067217 */ /* 0x008fca0007800200 */
[----:B------:R1:W-:Y:S04]  /*78f0*/  STL [R1+0x8], R6 ;  /* 0x0000080601007387 */ /* 0x0003e80000100800 */
[----:B------:R1:W-:Y:S04]  /*7900*/  STL [R1], R4 ;  /* 0x0000000401007387 */ /* 0x0003e80000100800 */
[----:B------:R1:W-:Y:S04]  /*7910*/  STL [R1+0x10], R0 ;  /* 0x0000100001007387 */ /* 0x0003e80000100800 */
[----:B------:R1:W-:Y:S01]  /*7920*/  STL [R1+0xc], R2 ;  /* 0x00000c0201007387 */ /* 0x0003e20000100800 */
[----:B------:R-:W-:Y:S11]  /*7930*/  ISETP.GE.AND P0, PT, R245, R6, PT ;  /* 0x00000006f500720c */ /* 0x000ff60003f06270 */
[----:B------:R-:W-:Y:S02]  /*7940*/  @!UPT UIADD3 URZ, URZ, URZ, URZ ;  /* 0x0000003f3f3ff290 */ /* 0x000fe4000fffe03f */
[----:B------:R-:W-:Y:S05]  /*7950*/  @!P0 BRA `(.L_x_1339) ;  /* 0x0000540000008947 */ /* 0x000fea0003800000 */
[----:B------:R-:W-:Y:S01]  /*7960*/  IMAD.MOV.U32 R121, RZ, RZ, R118 ;  /* 0x000000ffff797224 */ /* 0x000fe200078e0076 */
[----:B------:R-:W-:Y:S01]  /*7970*/  MOV R123, R68 ;  /* 0x00000044007b7202 */ /* 0x000fe20000000f00 */
[----:B------:R-:W-:Y:S01]  /*7980*/  IMAD.MOV.U32 R120, RZ, RZ, R119 ;  /* 0x000000ffff787224 */ /* 0x000fe200078e0077 */
[----:B------:R-:W-:Y:S02]  /*7990*/  MOV R122, R117 ;  /* 0x00000075007a7202 */ /* 0x000fe40000000f00 */
.L_x_1350:
[----:B-1----:R-:W2:Y:S01]  /*79a0*/  LDL R0, [R1+0x18] ;  /* 0x0000180001007983 */ /* 0x002ea20000100800 */
        /* <DEDUP_REMOVED lines=27> */
[----:B------:R-:W2:Y:S01]  /*7b60*/  LDL.64 R8, [R1+0x30] ;  /* 0x0000300001087983 */ /* 0x000ea20000100a00 */
[----:B------:R-:W-:Y:S01]  /*7b70*/  SHF.R.S32.HI R4, RZ, 0x1f, R244 ;  /* 0x0000001fff047819 */ /* 0x000fe200000114f4 */
[C---:B------:R-:W-:Y:S01]  /*7b80*/  IMAD.SHL.U32 R20, R243.reuse, 0x2, RZ ;  /* 0x00000002f3147824 */ /* 0x040fe200078e00ff */
[----:B------:R-:W-:Y:S01]  /*7b90*/  SHF.R.S32.HI R5, RZ, 0x1f, R243 ;  /* 0x0000001fff057819 */ /* 0x000fe200000114f3 */
[----:B------:R-:W-:Y:S02]  /*7ba0*/  IMAD R0, R0, c[0x0][0x208], RZ ;  /* 0x0000820000007a24 */ /* 0x000fe400078e02ff */
[----:B------:R-:W-:Y:S01]  /*7bb0*/  IMAD R4, R4, c[0x0][0x218], RZ ;  /* 0x0000860004047a24 */ /* 0x000fe200078e02ff */
[----:B------:R-:W-:Y:S01]  /*7bc0*/  SHF.L.U64.HI R5, R243, 0x1, R5 ;  /* 0x00000001f3057819 */ /* 0x000fe20000010205 */
[----:B------:R-:W-:Y:S01]  /*7bd0*/  IMAD R0, R246, c[0x0][0x20c], R0 ;  /* 0x00008300f6007a24 */ /* 0x000fe200078e0200 */
[----:B------:R-:W3:Y:S03]  /*7be0*/  LDL R6, [R1+0x40] ;  /* 0x0000400001067983 */ /* 0x000ee60000100800 */
[----:B------:R-:W-:Y:S04]  /*7bf0*/  IMAD.IADD R3, R3, 0x1, R0 ;  /* 0x0000000103037824 */ /* 0x000fe800078e0200 */
[----:B------:R-:W-:Y:S05]  /*7c00*/  IMAD.WIDE.U32 R2, R244, c[0x0][0x218], R2 ;  /* 0x00008600f4027a25 */ /* 0x000fea00078e0002 */
[----:B--2---:R-:W-:Y:S01]  /*7c10*/  IADD3 R0, P4, R8, R2, RZ ;  /* 0x0000000208007210 */ /* 0x004fe20007f9e0ff */
[----:B------:R-:W-:Y:S03]  /*7c20*/  IMAD R2, R244, c[0x0][0x21c], R4 ;  /* 0x00008700f4027a24 */ /* 0x000fe600078e0204 */
[----:B------:R-:W-:Y:S02]  /*7c30*/  LEA R4, P0, R0, c[0x0][0x1f8], 0x1 ;  /* 0x00007e0000047a11 */ /* 0x000fe400078008ff */
[----:B---3--:R-:W-:Y:S04]  /*7c40*/  IADD3.X R2, R6, R3, R2, P4, !PT ;  /* 0x0000000306027210 */ /* 0x008fe800027fe402 */
[----:B------:R-:W-:Y:S01]  /*7c50*/  LEA.HI.X R0, R0, c[0x0][0x1fc], R2, 0x1, P0 ;  /* 0x00007f0000007a11 */ /* 0x000fe200000f0c02 */
[----:B------:R-:W-:-:S05]  /*7c60*/  BRA.DIV ~URZ, `(.L_x_1342) ;  /* 0x0000d7327f007947 */ /* 0x000fca000b800000 */
[----:B------:R1:W2:Y:S02]  /*7c70*/  SHFL.IDX PT, R7, R0, RZ, 0x181f ;  /* 0x00181fff00077589 */ /* 0x0002a400000e0000 */
.L_x_1393:
[----:B------:R-:W-:-:S05]  /*7c80*/  BRA.DIV ~URZ, `(.L_x_1343) ;  /* 0x0000d7827f007947 */ /* 0x000fca000b800000 */
[----:B------:R-:W3:Y:S04]  /*7c90*/  SHFL.IDX PT, R6, R4, RZ, 0x181f ;  /* 0x00181fff04067589 */ /* 0x000ee800000e0000 */
[----:B------:R-:W4:Y:S04]  /*7ca0*/  SHFL.IDX PT, R2, R4, 0x1, 0x181f ;  /* 0x00381f0004027f89 */ /* 0x000f2800000e0000 */
[----:B------:R-:W-:Y:S04]  /*7cb0*/  SHFL.IDX PT, R3, R0, 0x1, 0x181f ;  /* 0x00381f0000037f89 */ /* 0x000fe800000e0000 */
[----:B------:R-:W-:Y:S04]  /*7cc0*/  SHFL.IDX PT, R10, R4, 0x2, 0x181f ;  /* 0x00581f00040a7f89 */ /* 0x000fe800000e0000 */
[----:B------:R-:W5:Y:S04]  /*7cd0*/  SHFL.IDX PT, R8, R4, 0x3, 0x181f ;  /* 0x00781f0004087f89 */ /* 0x000f6800000e0000 */
[----:B------:R-:W1:Y:S04]  /*7ce0*/  SHFL.IDX PT, R11, R0, 0x2, 0x181f ;  /* 0x00581f00000b7f89 */ /* 0x000e6800000e0000 */
[----:B------:R-:W2:Y:S04]  /*7cf0*/  SHFL.IDX PT, R9, R4, 0x4, 0x181f ;  /* 0x00981f0004097f89 */ /* 0x000ea800000e0000 */
[----:B------:R-:W1:Y:S04]  /*7d00*/  SHFL.IDX PT, R15, R0, 0x3, 0x181f ;  /* 0x00781f00000f7f89 */ /* 0x000e6800000e0000 */
[----:B------:R-:W1:Y:S04]  /*7d10*/  SHFL.IDX PT, R12, R4, 0x5, 0x181f ;  /* 0x00b81f00040c7f89 */ /* 0x000e6800000e0000 */
[----:B------:R-:W1:Y:S04]  /*7d20*/  SHFL.IDX PT, R14, R0, 0x4, 0x181f ;  /* 0x00981f00000e7f89 */ /* 0x000e6800000e0000 */
[----:B------:R-:W2:Y:S04]  /*7d30*/  SHFL.IDX PT, R13, R0, 0x5, 0x181f ;  /* 0x00b81f00000d7f89 */ /* 0x000ea800000e0000 */
[----:B------:R-:W2:Y:S04]  /*7d40*/  SHFL.IDX PT, R4, R4, 0x6, 0x181f ;  /* 0x00d81f0004047f89 */ /* 0x000ea800000e0000 */
[----:B-1----:R-:W1:Y:S01]  /*7d50*/  SHFL.IDX PT, R0, R0, 0x6, 0x181f ;  /* 0x00d81f0000007f89 */ /* 0x002e6200000e0000 */
[-C--:B---3--:R-:W-:Y:S02]  /*7d60*/  IADD3 R6, P0, R6, R20.reuse, RZ ;  /* 0x0000001406067210 */ /* 0x088fe40007f1e0ff */
[-C--:B----4-:R-:W-:Y:S02]  /*7d70*/  IADD3 R2, P4, R2, R20.reuse, RZ ;  /* 0x0000001402027210 */ /* 0x090fe40007f9e0ff */
[-C--:B-----5:R-:W-:Y:S01]  /*7d80*/  IADD3 R8, P5, R8, R20.reuse, RZ ;  /* 0x0000001408087210 */ /* 0x0a0fe20007fbe0ff */
[--C-:B--2---:R-:W-:Y:S01]  /*7d90*/  IMAD.X R7, R7, 0x1, R5.reuse, P0 ;  /* 0x0000000107077824 */ /* 0x104fe200000e0605 */
[-C--:B------:R-:W-:Y:S01]  /*7da0*/  IADD3 R10, P0, R10, R20.reuse, RZ ;  /* 0x000000140a0a7210 */ /* 0x080fe20007f1e0ff */
[--C-:B------:R-:W-:Y:S03]  /*7db0*/  IMAD.X R3, R3, 0x1, R5.reuse, P4 ;  /* 0x0000000103037824 */ /* 0x100fe600020e0605 */
[----:B------:R2:W-:Y:S01]  /*7dc0*/  LDGSTS.E.BYPASS.LTC128B.128 [R242+0x100], [R6.64], !P3 ;  /* 0x0010000006f27fae */ /* 0x0005e2000d901d48 */
[--C-:B------:R-:W-:Y:S03]  /*7dd0*/  IMAD.X R11, R11, 0x1, R5.reuse, P0 ;  /* 0x000000010b0b7824 */ /* 0x100fe600000e0605 */
[----:B------:R3:W-:Y:S04]  /*7de0*/  LDGSTS.E.BYPASS.LTC128B.128 [R242+0x900], [R2.64], !P3 ;  /* 0x0090000002f27fae */ /* 0x0007e8000d901d48 */
[----:B------:R4:W-:Y:S01]  /*7df0*/  LDGSTS.E.BYPASS.LTC128B.128 [R242+0x1100], [R10.64], !P3 ;  /* 0x011000000af27fae */ /* 0x0009e2000d901d48 */
[-C--:B--2---:R-:W-:Y:S01]  /*7e00*/  IADD3 R6, P4, R9, R20.reuse, RZ ;  /* 0x0000001409067210 */ /* 0x084fe20007f9e0ff */
[--C-:B------:R-:W-:Y:S01]  /*7e10*/  IMAD.X R9, R15, 0x1, R5.reuse, P5 ;  /* 0x000000010f097824 */ /* 0x100fe200028e0605 */
[----:B---3--:R-:W-:Y:S03]  /*7e20*/  IADD3 R2, P0, R12, R20, RZ ;  /* 0x000000140c027210 */ /* 0x008fe60007f1e0ff */
[--C-:B------:R-:W-:Y:S01]  /*7e30*/  IMAD.X R7, R14, 0x1, R5.reuse, P4 ;  /* 0x000000010e077824 */ /* 0x100fe200020e0605 */
[----:B------:R4:W-:Y:S01]  /*7e40*/  LDGSTS.E.BYPASS.LTC128B.128 [R242+0x1900], [R8.64], !P3 ;  /* 0x0190000008f27fae */ /* 0x0009e2000d901d48 */
[----:B------:R-:W-:Y:S03]  /*7e50*/  IMAD.X R3, R13, 0x1, R5, P0 ;  /* 0x000000010d037824 */ /* 0x000fe600000e0605 */
[----:B------:R4:W-:Y:S04]  /*7e60*/  LDGSTS.E.BYPASS.LTC128B.128 [R242+0x2100], [R6.64], !P3 ;  /* 0x0210000006f27fae */ /* 0x0009e8000d901d48 */
[----:B------:R4:W-:Y:S02]  /*7e70*/  LDGSTS.E.BYPASS.LTC128B.128 [R242+0x2900], [R2.64], !P3 ;  /* 0x0290000002f27fae */ /* 0x0009e4000d901d48 */
.L_x_1394:
[----:B-1--4-:R-:W-:Y:S04]  /*7e80*/  IADD3 R2, P0, R4, R20, RZ ;  /* 0x0000001404027210 */ /* 0x012fe80007f1e0ff */
[----:B------:R-:W-:Y:S05]  /*7e90*/  IADD3.X R3, R0, R5, RZ, P0, !PT ;  /* 0x0000000500037210 */ /* 0x000fea00007fe4ff */
[----:B------:R-:W-:Y:S01]  /*7ea0*/  @!PT LDS RZ, [RZ] ;  /* 0x00000000fffff984 */ /* 0x000fe20000000800 */
[----:B------:R-:W-:Y:S01]  /*7eb0*/  @!PT LDS RZ, [RZ] ;  /* 0x00000000fffff984 */ /* 0x000fe20000000800 */
[----:B------:R-:W-:Y:S01]  /*7ec0*/  @!PT LDS RZ, [RZ] ;  /* 0x00000000fffff984 */ /* 0x000fe20000000800 */
[----:B------:R1:W-:Y:S04]  /*7ed0*/  LDGSTS.E.BYPASS.LTC128B.128 [R242+0x3100], [R2.64], !P3 ;  /* 0x0310000002f27fae */ /* 0x0003e8000d901d48 */
.L_x_1341:
[----:B-1-34-:R-:W-:Y:S05]  /*7ee0*/  BSYNC B0 ;  /* 0x0000000000007941 */ /* 0x01afea0003800000 */
.L_x_1340:
        /* <DEDUP_REMOVED lines=139> */
[----:B------:R-:W-:Y:S01]  /*87a0*/  IMAD.MOV.U32 R244, RZ, RZ, RZ ;  /* 0x000000fffff47224 */ /* 0x000fe200078e00ff */
[----:B------:R-:W-:Y:S01]  /*87b0*/  PLOP3.LUT P4, PT, PT, PT, UP0, 0x80, 0x0 ;  /* 0x000000000000781c */ /* 0x000fe20003f8f008 */
[C---:B------:R-:W-:Y:S01]  /*87c0*/  IMAD.SHL.U32 R119, R243.reuse, 0x2, RZ ;  /* 0x00000002f3777824 */ /* 0x040fe200078e00ff */
[----:B------:R-:W-:Y:S01]  /*87d0*/  PLOP3.LUT P0, PT, PT, PT, UP0, 0x80, 0x0 ;  /* 0x000000000000781c */ /* 0x000fe20003f0f008 */
[----:B------:R-:W2:Y:S01]  /*87e0*/  LDL R2, [R1+0x1c] ;  /* 0x00001c0001027983 */ /* 0x000ea20000100800 */
[----:B------:R-:W-:Y:S03]  /*87f0*/  SHF.R.S32.HI R117, RZ, 0x1f, R243 ;  /* 0x0000001fff757819 */ /* 0x000fe600000114f3 */
[----:B------:R-:W3:Y:S01]  /*8800*/  LDL R0, [R1+0x14] ;  /* 0x0000140001007983 */ /* 0x000ee20000100800 */
[----:B------:R-:W-:Y:S03]  /*8810*/  SHF.L.U64.HI R117, R243, 0x1, R117 ;  /* 0x00000001f3757819 */ /* 0x000fe60000010275 */
[----:B------:R-:W4:Y:S04]  /*8820*/  LDL.64 R222, [R1+0x28] ;  /* 0x0000280001de7983 */ /* 0x000f280000100a00 */
[----:B------:R-:W5:Y:S04]  /*8830*/  LDL R249, [R1+0x3c] ;  /* 0x00003c0001f97983 */ /* 0x000f680000100800 */
[----:B------:R-:W4:Y:S04]  /*8840*/  LDL.64 R220, [R1+0x20] ;  /* 0x0000200001dc7983 */ /* 0x000f280000100a00 */
[----:B------:R-:W5:Y:S01]  /*8850*/  LDL R247, [R1+0x38] ;  /* 0x0000380001f77983 */ /* 0x000f620000100800 */
[----:B--2---:R-:W-:Y:S05]  /*8860*/  IMAD R2, R245, 0x70, R2 ;  /* 0x00000070f5027824 */ /* 0x004fea00078e0202 */
[----:B---3--:R-:W-:Y:S05]  /*8870*/  IADD3 R2, R2, -0x70, R0 ;  /* 0xffffff9002027810 */ /* 0x008fea0007ffe000 */
        /* <DEDUP_REMOVED lines=25> */
.L_x_1395:
[----:B------:R-:W-:-:S05]  /*8a10*/  BRA.DIV ~URZ, `(.L_x_1347) ;  /* 0x0000d1327f007947 */ /* 0x000fca000b800000 */
[----:B------:R-:W3:Y:S02]  /*8a20*/  SHFL.IDX PT, R2, R116, RZ, 0x181f ;  /* 0x00181fff74027589 */ /* 0x000ee400000e0000 */
[-C--:B---3--:R-:W-:Y:S05]  /*8a30*/  IADD3 R2, P0, R2, R119.reuse, RZ ;  /* 0x0000007702027210 */ /* 0x088fea0007f1e0ff */
[--C-:B--2---:R-:W-:Y:S05]  /*8a40*/  IMAD.X R3, R118, 0x1, R117.reuse, P0 ;  /* 0x0000000176037824 */ /* 0x104fea00000e0675 */
        /* <DEDUP_REMOVED lines=30> */
.L_x_1396:
[----:B--2-4-:R-:W-:Y:S04]  /*8c30*/  IADD3 R2, P0, R116, R119, RZ ;  /* 0x0000007774027210 */ /* 0x014fe80007f1e0ff */
[----:B-1----:R-:W-:Y:S05]  /*8c40*/  IADD3.X R3, R0, R117, RZ, P0, !PT ;  /* 0x0000007500037210 */ /* 0x002fea00007fe4ff */
[----:B------:R-:W-:Y:S01]  /*8c50*/  @!PT LDS RZ, [RZ] ;  /* 0x00000000fffff984 */ /* 0x000fe20000000800 */
[----:B------:R-:W-:Y:S01]  /*8c60*/  @!PT LDS RZ, [RZ] ;  /* 0x00000000fffff984 */ /* 0x000fe20000000800 */
[----:B------:R-:W-:Y:S01]  /*8c70*/  @!PT LDS RZ, [RZ] ;  /* 0x00000000fffff984 */ /* 0x000fe20000000800 */
[----:B------:R1:W-:Y:S04]  /*8c80*/  LDGSTS.E.BYPASS.LTC128B.128 [R242+0x6900], [R2.64], !P3 ;  /* 0x0690000002f27fae */ /* 0x0003e8000d901d48 */
.L_x_1345:
[----:B------:R-:W-:Y:S05]  /*8c90*/  BSYNC B0 ;  /* 0x0000000000007941 */ /* 0x000fea0003800000 */
.L_x_1344:
[----:B-1----:R-:W2:Y:S01]  /*8ca0*/  LDL R3, [R1+0x4] ;  /* 0x0000040001037983 */ /* 0x002ea20000100800 */
[----:B------:R-:W-:Y:S03]  /*8cb0*/  IMAD R117, R245, -0x70, RZ ;  /* 0xffffff90f5757824 */ /* 0x000fe600078e02ff */
[----:B------:R-:W3:Y:S04]  /*8cc0*/  LDL R2, [R1+0x44] ;  /* 0x0000440001027983 */ /* 0x000ee80000100800 */
[----:B------:R-:W0:Y:S01]  /*8cd0*/  LDGDEPBAR ;  /* 0x00000000000079af */ /* 0x000e220000000000 */
[----:B--2---:R-:W-:Y:S01]  /*8ce0*/  MOV R116, R3 ;  /* 0x0000000300747202 */ /* 0x004fe20000000f00 */
[----:B------:R-:W-:Y:S01]  /*8cf0*/  @P2 IMAD.HI.U32 R0, R3, c[0x0][0x2c8], RZ ;  /* 0x0000b20003002a27 */ /* 0x000fe200078e00ff */
[----:B---3--:R-:W-:Y:S04]  /*8d00*/  IADD3 R117, -R2, 0x1, R117 ;  /* 0x0000000102757810 */ /* 0x008fe80007ffe175 */
[----:B------:R-:W-:Y:S02]  /*8d10*/  @P2 SHF.R.U32.HI R116, RZ, c[0x0][0x2cc], R0 ;  /* 0x0000b300ff742a19 */ /* 0x000fe40000011600 */
[----:B------:R-:W-:Y:S05]  /*8d20*/  MOV R0, c[0x0][0x2ac] ;  /* 0x0000ab0000007a02 */ /* 0x000fea0000000f00 */
[----:B------:R-:W-:Y:S05]  /*8d30*/  IMAD R117, R0, c[0x0][0x1d0], R117 ;  /* 0x0000740000757a24 */ /* 0x000fea00078e0275 */
[----:B------:R-:W-:Y:S01]  /*8d40*/  IADD3 R117, R117, -c[0x0][0x168], RZ ;  /* 0x80005a0075757a10 */ /* 0x000fe20007ffe0ff */
[----:B------:R-:W-:-:S05]  /*8d50*/  BRA.DIV ~URZ, `(.L_x_1348) ;  /* 0x0000d4c27f007947 */ /* 0x000fca000b800000 */
[----:B------:R1:W2:Y:S02]  /*8d60*/  SHFL.IDX PT, R0, R116, RZ, 0x1c1f ;  /* 0x001c1fff74007589 */ /* 0x0002a400000e0000 */
.L_x_1397:
[----:B--2---:R-:W-:Y:S05]  /*8d70*/  IMAD.IADD R0, R117, 0x1, R0 ;  /* 0x0000000175007824 */ /* 0x004fea00078e0200 */
[C---:B------:R-:W-:Y:S02]  /*8d80*/  ISETP.GT.AND P6, PT, R0.reuse, RZ, PT ;  /* 0x000000ff0000720c */ /* 0x040fe40003fc4270 */
[C---:B------:R-:W-:Y:S02]  /*8d90*/  ISETP.GT.AND P5, PT, R0.reuse, 0x1, PT ;  /* 0x000000010000780c */ /* 0x040fe40003fa4270 */
[C---:B------:R-:W-:Y:S02]  /*8da0*/  ISETP.GT.AND P4, PT, R0.reuse, 0x8, PT ;  /* 0x000000080000780c */ /* 0x040fe40003f84270 */
[----:B------:R-:W-:Y:S02]  /*8db0*/  ISETP.GT.AND P0, PT, R0, 0x9, PT ;  /* 0x000000090000780c */ /* 0x000fe40003f04270 */
[----:B------:R-:W-:Y:S02]  /*8dc0*/  FSEL R4, R4, -INF , P6 ;  /* 0xff80000004047808 */ /* 0x000fe40003000000 */
[C---:B------:R-:W-:Y:S02]  /*8dd0*/  ISETP.GT.AND P6, PT, R0.reuse, 0x10, PT ;  /* 0x000000100000780c */ /* 0x040fe40003fc4270 */
[----:B------:R-:W-:Y:S02]  /*8de0*/  FSEL R196, R5, -INF , P5 ;  /* 0xff80000005c47808 */ /* 0x000fe40002800000 */
        /* <DEDUP_REMOVED lines=46> */
[----:B------:R-:W-:Y:S02]  /*90d0*/  FSEL R101, R101, -INF , P5 ;  /* 0xff80000065657808 */ /* 0x000fe40002800000 */
[----:B------:R-:W-:Y:S02]  /*90e0*/  FSEL R112, R112, -INF , P4 ;  /* 0xff80000070707808 */ /* 0x000fe40002000000 */
[----:B------:R-:W-:Y:S01]  /*90f0*/  FSEL R113, R113, -INF , P0 ;  /* 0xff80000071717808 */ /* 0x000fe20000000000 */
[----:B------:R-:W-:-:S05]  /*9100*/  BRA.DIV ~URZ, `(.L_x_1349) ;  /* 0x0000d1827f007947 */ /* 0x000fca000b800000 */
[----:B------:R-:W-:Y:S01]  /*9110*/  FMNMX.FTZ R119, R4, R120, !PT ;  /* 0x0000007804777209 */ /* 0x000fe20007810000 */
[----:B------:R-:W2:Y:S03]  /*9120*/  SHFL.IDX PT, R3, R116, 0x1, 0x1c1f ;  /* 0x003c1f0074037f89 */ /* 0x000ea600000e0000 */
[----:B------:R-:W-:Y:S04]  /*9130*/  FMNMX.FTZ R119, R196, R119, !PT ;  /* 0x00000077c4777209 */ /* 0x000fe80007810000 */
[----:B------:R-:W-:Y:S01]  /*9140*/  FMNMX.FTZ R119, R195, R119, !PT ;  /* 0x00000077c3777209 */ /* 0x000fe20007810000 */
[----:B------:R-:W3:Y:S03]  /*9150*/  SHFL.IDX PT, R2, R116, 0x2, 0x1c1f ;  /* 0x005c1f0074027f89 */ /* 0x000ee600000e0000 */
[----:B------:R-:W-:Y:S04]  /*9160*/  FMNMX.FTZ R119, R194, R119, !PT ;  /* 0x00000077c2777209 */ /* 0x000fe80007810000 */
[----:B------:R-:W-:Y:S01]  /*9170*/  FMNMX.FTZ R119, R193, R119, !PT ;  /* 0x00000077c1777209 */ /* 0x000fe20007810000 */
[----:B------:R-:W4:Y:S03]  /*9180*/  SHFL.IDX PT, R0, R116, 0x3, 0x1c1f ;  /* 0x007c1f0074007f89 */ /* 0x000f2600000e0000 */
[----:B------:R-:W-:Y:S04]  /*9190*/  FMNMX.FTZ R119, R192, R119, !PT ;  /* 0x00000077c0777209 */ /* 0x000fe80007810000 */
[----:B------:R-:W-:Y:S04]  /*91a0*/  FMNMX.FTZ R119, R191, R119, !PT ;  /* 0x00000077bf777209 */ /* 0x000fe80007810000 */
[----:B------:R-:W-:Y:S04]  /*91b0*/  FMNMX.FTZ R119, R190, R119, !PT ;  /* 0x00000077be777209 */ /* 0x000fe80007810000 */
[----:B------:R-:W-:Y:S04]  /*91c0*/  FMNMX.FTZ R119, R189, R119, !PT ;  /* 0x00000077bd777209 */ /* 0x000fe80007810000 */
[----:B------:R-:W-:Y:S04]  /*91d0*/  FMNMX.FTZ R119, R188, R119, !PT ;  /* 0x00000077bc777209 */ /* 0x000fe80007810000 */
[----:B------:R-:W-:Y:S01]  /*91e0*/  FMNMX.FTZ R119, R48, R119, !PT ;  /* 0x0000007730777209 */ /* 0x000fe20007810000 */
[C---:B--2---:R-:W-:Y:S02]  /*91f0*/  IMAD.IADD R3, R117.reuse, 0x1, R3 ;  /* 0x0000000175037824 */ /* 0x044fe400078e0203 */
[----:B---3--:R-:W-:Y:S01]  /*9200*/  IMAD.IADD R2, R117, 0x1, R2 ;  /* 0x0000000175027824 */ /* 0x008fe200078e0202 */
[----:B------:R-:W-:Y:S01]  /*9210*/  FMNMX.FTZ R119, R49, R119, !PT ;  /* 0x0000007731777209 */ /* 0x000fe20007810000 */
[----:B----4-:R-:W-:Y:S01]  /*9220*/  IMAD.IADD R0, R117, 0x1, R0 ;  /* 0x0000000175007824 */ /* 0x010fe200078e0200 */
[C---:B------:R-:W-:Y:S02]  /*9230*/  ISETP.GT.AND P6, PT, R3.reuse, RZ, PT ;  /* 0x000000ff0300720c */ /* 0x040fe40003fc4270 */
[C---:B------:R-:W-:Y:S02]  /*9240*/  ISETP.GT.AND P5, PT, R3.reuse, 0x1, PT ;  /* 0x000000010300780c */ /* 0x040fe40003fa4270 */
[C---:B------:R-:W-:Y:S02]  /*9250*/  ISETP.GT.AND P4, PT, R3.reuse, 0x8, PT ;  /* 0x000000080300780c */ /* 0x040fe40003f84270 */
[----:B------:R-:W-:Y:S02]  /*9260*/  ISETP.GT.AND P0, PT, R3, 0x9, PT ;  /* 0x000000090300780c */ /* 0x000fe40003f04270 */
[----:B------:R-:W-:Y:S02]  /*9270*/  FSEL R21, R6, -INF , P6 ;  /* 0xff80000006157808 */ /* 0x000fe40003000000 */
[----:B------:R-:W-:Y:S02]  /*9280*/  FSEL R36, R7, -INF , P5 ;  /* 0xff80000007247808 */ /* 0x000fe40002800000 */
[----:B------:R-:W-:Y:S02]  /*9290*/  FSEL R32, R18, -INF , P4 ;  /* 0xff80000012207808 */ /* 0x000fe40002000000 */
[----:B------:R-:W-:Y:S02]  /*92a0*/  FSEL R33, R19, -INF , P0 ;  /* 0xff80000013217808 */ /* 0x000fe40000000000 */
[C---:B------:R-:W-:Y:S02]  /*92b0*/  ISETP.GT.AND P6, PT, R3.reuse, 0x10, PT ;  /* 0x000000100300780c */ /* 0x040fe40003fc4270 */
        /* <DEDUP_REMOVED lines=27> */
[----:B------:R-:W-:Y:S02]  /*9470*/  FMNMX.FTZ R119, R52, R119, !PT ;  /* 0x0000007734777209 */ /* 0x000fe40007810000 */
        /* <DEDUP_REMOVED lines=18> */
[----:B------:R-:W-:Y:S02]  /*95a0*/  FMNMX.FTZ R119, R64, R119, !PT ;  /* 0x0000007740777209 */ /* 0x000fe40007810000 */
[----:B------:R-:W-:Y:S02]  /*95b0*/  FSEL R102, R102, -INF , P6 ;  /* 0xff80000066667808 */ /* 0x000fe40003000000 */
[----:B------:R-:W-:Y:S02]  /*95c0*/  FSEL R103, R103, -INF , P5 ;  /* 0xff80000067677808 */ /* 0x000fe40002800000 */
[----:B------:R-:W-:Y:S02]  /*95d0*/  FSEL R114, R114, -INF , P4 ;  /* 0xff80000072727808 */ /* 0x000fe40002000000 */
[----:B------:R-:W-:Y:S02]  /*95e0*/  FSEL R115, R115, -INF , P0 ;  /* 0xff80000073737808 */ /* 0x000fe40000000000 */
[C---:B------:R-:W-:Y:S02]  /*95f0*/  ISETP.GT.AND P6, PT, R2.reuse, RZ, PT ;  /* 0x000000ff0200720c */ /* 0x040fe40003fc4270 */
[----:B------:R-:W-:Y:S02]  /*9600*/  ISETP.GT.AND P5, PT, R2, 0x1, PT ;  /* 0x000000010200780c */ /* 0x000fe40003fa4270 */
[C---:B------:R-:W-:Y:S02]  /*9610*/  ISETP.GT.AND P4, PT, R0.reuse, RZ, PT ;  /* 0x000000ff0000720c */ /* 0x040fe40003f84270 */
[----:B------:R-:W-:Y:S02]  /*9620*/  ISETP.GT.AND P0, PT, R0, 0x1, PT ;  /* 0x000000010000780c */ /* 0x000fe40003f04270 */
[----:B------:R-:W-:Y:S02]  /*9630*/  FMNMX.FTZ R118, R36, R118, !PT ;  /* 0x0000007624767209 */ /* 0x000fe40007810000 */
[----:B------:R-:W-:Y:S02]  /*9640*/  FMNMX.FTZ R119, R65, R119, !PT ;  /* 0x0000007741777209 */ /* 0x000fe40007810000 */
[----:B------:R-:W-:Y:S02]  /*9650*/  FSEL R5, R8, -INF , P6 ;  /* 0xff80000008057808 */ /* 0x000fe40003000000 */
[----:B------:R-:W-:Y:S02]  /*9660*/  FSEL R17, R9, -INF , P5 ;  /* 0xff80000009117808 */ /* 0x000fe40002800000 */
[----:B------:R-:W-:Y:S02]  /*9670*/  FSEL R16, R10, -INF , P4 ;  /* 0xff8000000a107808 */ /* 0x000fe40002000000 */
[----:B------:R-:W-:Y:S02]  /*9680*/  FSEL R20, R11, -INF , P0 ;  /* 0xff8000000b147808 */ /* 0x000fe40000000000 */
[C---:B------:R-:W-:Y:S02]  /*9690*/  ISETP.GT.AND P6, PT, R2.reuse, 0x8, PT ;  /* 0x000000080200780c */ /* 0x040fe40003fc4270 */
[----:B------:R-:W-:Y:S02]  /*96a0*/  ISETP.GT.AND P5, PT, R2, 0x9, PT ;  /* 0x000000090200780c */ /* 0x000fe40003fa4270 */
        /* <DEDUP_REMOVED lines=114> */
[----:B------:R-:W-:Y:S02]  /*9dd0*/  FMNMX.FTZ R117, R5, R122, !PT ;  /* 0x0000007a05757209 */ /* 0x000fe40007810000 */
        /* <DEDUP_REMOVED lines=22> */
[----:B--2---:R-:W-:Y:S02]  /*9f40*/  FMNMX.FTZ R119, R0, R119, !PT ;  /* 0x0000007700777209 */ /* 0x004fe40007810000 */
        /* <DEDUP_REMOVED lines=16> */
[----:B------:R-:W-:Y:S01]  /*a050*/  FMNMX.FTZ R117, R60, R117, !PT ;  /* 0x000000753c757209 */ /* 0x000fe20007810000 */
[----:B------:R-:W2:Y:S01]  /*a060*/  SHFL.BFLY PT, R0, R118, 0x2, 0x1f ;  /* 0x0c401f0076007f89 */ /* 0x000ea200000e0000 */
[----:B------:R-:W-:Y:S02]  /*a070*/  FSEL R106, R106, -INF , P6 ;  /* 0xff8000006a6a7808 */ /* 0x000fe40003000000 */
[----:B------:R-:W-:Y:S02]  /*a080*/  FMNMX.FTZ R117, R61, R117, !PT ;  /* 0x000000753d757209 */ /* 0x000fe40007810000 */
[----:B------:R-:W-:Y:S02]  /*a090*/  FSEL R107, R107, -INF , P5 ;  /* 0xff8000006b6b7808 */ /* 0x000fe40002800000 */
[----:B------:R-:W-:Y:S02]  /*a0a0*/  FMNMX.FTZ R117, R13, R117, !PT ;  /* 0x000000750d757209 */ /* 0x000fe40007810000 */
[----:B------:R-:W-:Y:S02]  /*a0b0*/  FSEL R110, R110, -INF , P4 ;  /* 0xff8000006e6e7808 */ /* 0x000fe40002000000 */
[----:B------:R-:W-:Y:S02]  /*a0c0*/  FMNMX.FTZ R117, R12, R117, !PT ;  /* 0x000000750c757209 */ /* 0x000fe40007810000 */
[----:B------:R-:W-:Y:S02]  /*a0d0*/  FSEL R111, R111, -INF , P0 ;  /* 0xff8000006f6f7808 */ /* 0x000fe40000000000 */
[----:B------:R-:W-:Y:S04]  /*a0e0*/  FMNMX.FTZ R117, R76, R117, !PT ;  /* 0x000000754c757209 */ /* 0x000fe80007810000 */
[----:B------:R-:W-:Y:S04]  /*a0f0*/  FMNMX.FTZ R117, R77, R117, !PT ;  /* 0x000000754d757209 */ /* 0x000fe80007810000 */
[----:B------:R-:W-:Y:S02]  /*a100*/  FMNMX.FTZ R117, R88, R117, !PT ;  /* 0x0000007558757209 */ /* 0x000fe40007810000 */
[----:B--2---:R-:W-:Y:S02]  /*a110*/  FMNMX.FTZ R118, R118, R0, !PT ;  /* 0x0000000076767209 */ /* 0x004fe40007810000 */
[----:B------:R-:W-:Y:S03]  /*a120*/  FMNMX.FTZ R117, R89, R117, !PT ;  /* 0x0000007559757209 */ /* 0x000fe60007810000 */
[----:B------:R-:W2:Y:S01]  /*a130*/  SHFL.BFLY PT, R0, R118, 0x1, 0x1f ;  /* 0x0c201f0076007f89 */ /* 0x000ea200000e0000 */
[----:B------:R-:W-:Y:S04]  /*a140*/  FMNMX.FTZ R117, R92, R117, !PT ;  /* 0x000000755c757209 */ /* 0x000fe80007810000 */
[----:B------:R-:W-:Y:S04]  /*a150*/  FMNMX.FTZ R117, R93, R117, !PT ;  /* 0x000000755d757209 */ /* 0x000fe80007810000 */
[----:B------:R-:W-:Y:S04]  /*a160*/  FMNMX.FTZ R117, R104, R117, !PT ;  /* 0x0000007568757209 */ /* 0x000fe80007810000 */
[----:B------:R-:W-:Y:S04]  /*a170*/  FMNMX.FTZ R117, R105, R117, !PT ;  /* 0x0000007569757209 */ /* 0x000fe80007810000 */
[----:B------:R-:W-:Y:S04]  /*a180*/  FMNMX.FTZ R117, R108, R117, !PT ;  /* 0x000000756c757209 */ /* 0x000fe80007810000 */
[----:B------:R-:W-:Y:S02]  /*a190*/  FMNMX.FTZ R117, R109, R117, !PT ;  /* 0x000000756d757209 */ /* 0x000fe40007810000 */
[----:B--2---:R-:W-:Y:S03]  /*a1a0*/  FMNMX.FTZ R118, R118, R0, !PT ;  /* 0x0000000076767209 */ /* 0x004fe60007810000 */
[----:B------:R-:W2:Y:S02]  /*a1b0*/  SHFL.BFLY PT, R0, R117, 0x2, 0x1f ;  /* 0x0c401f0075007f89 */ /* 0x000ea400000e0000 */
[----:B--2---:R-:W-:Y:S06]  /*a1c0*/  FMNMX.FTZ R117, R117, R0, !PT ;  /* 0x0000000075757209 */ /* 0x004fec0007810000 */
[----:B------:R-:W2:Y:S02]  /*a1d0*/  SHFL.BFLY PT, R0, R117, 0x1, 0x1f ;  /* 0x0c201f0075007f89 */ /* 0x000ea400000e0000 */
[----:B--2---:R-:W-:Y:S02]  /*a1e0*/  FMNMX.FTZ R117, R117, R0, !PT ;  /* 0x0000000075757209 */ /* 0x004fe40007810000 */
        /* <DEDUP_REMOVED lines=23> */
[----:B-1----:R-:W-:Y:S04]  /*a360*/  FMNMX.FTZ R116, R95, R0, !PT ;  /* 0x000000005f747209 */ /* 0x002fe80007810000 */
[----:B------:R-:W-:Y:S04]  /*a370*/  FMNMX.FTZ R116, R106, R116, !PT ;  /* 0x000000746a747209 */ /* 0x000fe80007810000 */
[----:B------:R-:W-:Y:S04]  /*a380*/  FMNMX.FTZ R116, R107, R116, !PT ;  /* 0x000000746b747209 */ /* 0x000fe80007810000 */
[----:B------:R-:W-:Y:S04]  /*a390*/  FMNMX.FTZ R116, R110, R116, !PT ;  /* 0x000000746e747209 */ /* 0x000fe80007810000 */
[----:B------:R-:W-:Y:S05]  /*a3a0*/  FMNMX.FTZ R116, R111, R116, !PT ;  /* 0x000000746f747209 */ /* 0x000fea0007810000 */
[----:B------:R-:W1:Y:S02]  /*a3b0*/  SHFL.BFLY PT, R0, R116, 0x2, 0x1f ;  /* 0x0c401f0074007f89 */ /* 0x000e6400000e0000 */
[----:B-1----:R-:W-:Y:S06]  /*a3c0*/  FMNMX.FTZ R116, R116, R0, !PT ;  /* 0x0000000074747209 */ /* 0x002fec0007810000 */
[----:B------:R1:W2:Y:S02]  /*a3d0*/  SHFL.BFLY PT, R0, R116, 0x1, 0x1f ;  /* 0x0c201f0074007f89 */ /* 0x0002a400000e0000 */
.L_x_1398:
[----:B------:R-:W3:Y:S01]  /*a3e0*/  LDL.LU R8, [R1] ;  /* 0x0000000001087983 */ /* 0x000ee20000300800 */
        /* <DEDUP_REMOVED lines=42> */
[----:B------:R-:W-:Y:S02]  /*a690*/  FFMA.FTZ R210, R96, c[0x0][0x2d0], -R2 ;  /* 0x0000b40060d27a23 */ /* 0x000fe40000010802 */
[----:B------:R-:W-:Y:S05]  /*a6a0*/  FMUL.FTZ R2, R118, c[0x0][0x2d0] ;  /* 0x0000b40076027a20 */ /* 0x000fea0000410000 */
[----:B------:R-:W-:Y:S02]  /*a6b0*/  FSEL R2, R2, RZ, P0 ;  /* 0x000000ff02027208 */ /* 0x000fe40000000000 */
[----:B------:R-:W-:Y:S03]  /*a6c0*/  MUFU.EX2 R204, R204 ;  /* 0x000000cc00cc7308 */ /* 0x000fe60000000800 */
[--C-:B------:R-:W-:Y:S01]  /*a6d0*/  FFMA.FTZ R189, R50, c[0x0][0x2d0], -R2.reuse ;  /* 0x0000b40032bd7a23 */ /* 0x100fe20000010802 */
[----:B------:R-:W-:Y:S01]  /*a6e0*/  MOV R50, R73 ;  /* 0x0000004900327202 */ /* 0x000fe20000000f00 */
[--C-:B------:R-:W-:Y:S02]  /*a6f0*/  FFMA.FTZ R81, R35, c[0x0][0x2d0], -R2.reuse ;  /* 0x0000b40023517a23 */ /* 0x100fe40000010802 */
[--C-:B------:R-:W-:Y:S02]  /*a700*/  FFMA.FTZ R188, R51, c[0x0][0x2d0], -R2.reuse ;  /* 0x0000b40033bc7a23 */ /* 0x100fe40000010802 */
[--C-:B------:R-:W-:Y:S01]  /*a710*/  FFMA.FTZ R120, R55, c[0x0][0x2d0], -R2.reuse ;  /* 0x0000b40037787a23 */ /* 0x100fe20000010802 */
[----:B------:R-:W-:Y:S01]  /*a720*/  MUFU.EX2 R201, R201 ;  /* 0x000000c900c97308 */ /* 0x000fe20000000800 */
[--C-:B------:R-:W-:Y:S01]  /*a730*/  FFMA.FTZ R206, R82, c[0x0][0x2d0], -R2.reuse ;  /* 0x0000b40052ce7a23 */ /* 0x100fe20000010802 */
[----:B------:R-:W4:Y:S01]  /*a740*/  LDL.LU R51, [R1+0xc] ;  /* 0x00000c0001337983 */ /* 0x000f220000300800 */
        /* <DEDUP_REMOVED lines=21> */
[--C-:B-1----:R-:W-:Y:S01]  /*a8a0*/  FFMA.FTZ R116, R66, c[0x0][0x2d0], -R2.reuse ;  /* 0x0000b40042747a23 */ /* 0x102fe20000010802 */
[----:B------:R-:W-:Y:S01]  /*a8b0*/  MUFU.EX2 R71, R192 ;  /* 0x000000c000477308 */ /* 0x000fe20000000800 */
[--C-:B------:R-:W-:Y:S09]  /*a8c0*/  FFMA.FTZ R64, R115, c[0x0][0x2d0], -R2.reuse ;  /* 0x0000b40073407a23 */ /* 0x100ff20000010802 */
[----:B------:R-:W-:Y:S10]  /*a8d0*/  MUFU.EX2 R66, R195 ;  /* 0x000000c300427308 */ /* 0x000ff40000000800 */
        /* <DEDUP_REMOVED lines=22> */
[----:B------:R-:W-:Y:S01]  /*aa40*/  MUFU.EX2 R247, R247 ;  /* 0x000000f700f77308 */ /* 0x000fe20000000800 */
[----:B---3--:R-:W-:Y:S01]  /*aa50*/  FFMA.FTZ R0, R65, R8, R3 ;  /* 0x0000000841007223 */ /* 0x008fe20000010003 */
[C---:B--2---:R-:W-:Y:S01]  /*aa60*/  F2FP.BF16.PACK_AB R72, R4.reuse, R3 ;  /* 0x000000030448723e */ /* 0x044fe200000010ff */
[----:B------:R-:W-:Y:S02]  /*aa70*/  FFMA.FTZ R3, R21, c[0x0][0x2d0], -R2 ;  /* 0x0000b40015037a23 */ /* 0x000fe40000010802 */
[----:B------:R-:W-:Y:S01]  /*aa80*/  FADD.FTZ R8, R4, R0 ;  /* 0x0000000004087221 */ /* 0x000fe20000010000 */
[----:B------:R-:W-:Y:S01]  /*aa90*/  FSEL R0, R118, RZ, P0 ;  /* 0x000000ff76007208 */ /* 0x000fe20000000000 */
[--C-:B------:R-:W-:Y:S01]  /*aaa0*/  FFMA.FTZ R4, R36, c[0x0][0x2d0], -R2.reuse ;  /* 0x0000b40024047a23 */ /* 0x100fe20000010802 */
[C---:B------:R-:W-:Y:S02]  /*aab0*/  FSETP.NEU.FTZ.AND P0, PT, R117.reuse, -INF , PT ;  /* 0xff8000007500780b */ /* 0x040fe40003f1d000 */
[----:B------:R-:W-:Y:S01]  /*aac0*/  MUFU.EX2 R73, R3 ;  /* 0x0000000300497308 */ /* 0x000fe20000000800 */
[----:B------:R-:W-:Y:S01]  /*aad0*/  FADD.FTZ R0, -R0, R121 ;  /* 0x0000007900007221 */ /* 0x000fe20000010100 */
[----:B------:R-:W-:Y:S01]  /*aae0*/  MOV R36, R11 ;  /* 0x0000000b00247202 */ /* 0x000fe20000000f00 */
[----:B------:R-:W-:Y:S02]  /*aaf0*/  FFMA.FTZ R121, R54, c[0x0][0x2d0], -R2 ;  /* 0x0000b40036797a23 */ /* 0x000fe40000010802 */
[----:B------:R-:W-:Y:S02]  /*ab00*/  FMUL.FTZ R0, R0, c[0x0][0x2d0] ;  /* 0x0000b40000007a20 */ /* 0x000fe40000410000 */
[----:B------:R-:W-:Y:S03]  /*ab10*/  FMUL.FTZ R2, R117, c[0x0][0x2d0] ;  /* 0x0000b40075027a20 */ /* 0x000fe60000410000 */
[----:B------:R-:W1:Y:S02]  /*ab20*/  MUFU.EX2 R3, R0 ;  /* 0x0000000000037308 */ /* 0x000e640000000800 */
[----:B------:R-:W-:Y:S05]  /*ab30*/  FSEL R2, R2, RZ, P0 ;  /* 0x000000ff02027208 */ /* 0x000fea0000000000 */
        /* <DEDUP_REMOVED lines=8> */
[----:B------:R3:W5:Y:S01]  /*abc0*/  MUFU.EX2 R11, R6 ;  /* 0x00000006000b7308 */ /* 0x0007620000000800 */
[--C-:B------:R-:W-:Y:S02]  /*abd0*/  FFMA.FTZ R21, R105, c[0x0][0x2d0], -R2.reuse ;  /* 0x0000b40069157a23 */ /* 0x100fe40000010802 */
[--C-:B------:R-:W-:Y:S02]  /*abe0*/  FFMA.FTZ R23, R109, c[0x0][0x2d0], -R2.reuse ;  /* 0x0000b4006d177a23 */ /* 0x100fe40000010802 */
[----:B-1----:R-:W-:Y:S02]  /*abf0*/  FFMA.FTZ R0, R3, R248, R73 ;  /* 0x000000f803007223 */ /* 0x002fe40000010049 */
[--C-:B------:R-:W-:Y:S02]  /*ac00*/  FFMA.FTZ R19, R19, c[0x0][0x2d0], -R2.reuse ;  /* 0x0000b40013137a23 */ /* 0x100fe40000010802 */
[--C-:B------:R-:W-:Y:S02]  /*ac10*/  FFMA.FTZ R18, R18, c[0x0][0x2d0], -R2.reuse ;  /* 0x0000b40012127a23 */ /* 0x100fe40000010802 */
[--C-:B------:R-:W-:Y:S02]  /*ac20*/  FFMA.FTZ R48, R24, c[0x0][0x2d0], -R2.reuse ;  /* 0x0000b40018307a23 */ /* 0x100fe40000010802 */
[----:B------:R-:W-:Y:S01]  /*ac30*/  FFMA.FTZ R49, R25, c[0x0][0x2d0], -R2 ;  /* 0x0000b40019317a23 */ /* 0x000fe20000010802 */
[C---:B--2---:R-:W-:Y:S01]  /*ac40*/  F2FP.BF16.PACK_AB R73, R4.reuse, R73 ;  /* 0x000000490449723e */ /* 0x044fe200000010ff */
[----:B------:R-:W-:Y:S01]  /*ac50*/  FADD.FTZ R32, R4, R0 ;  /* 0x0000000004207221 */ /* 0x000fe20000010000 */
[----:B------:R-:W-:Y:S01]  /*ac60*/  FSEL R0, R117, RZ, P0 ;  /* 0x000000ff75007208 */ /* 0x000fe20000000000 */
[--C-:B------:R-:W-:Y:S01]  /*ac70*/  FFMA.FTZ R4, R5, c[0x0][0x2d0], -R2.reuse ;  /* 0x0000b40005047a23 */ /* 0x100fe20000010802 */
[----:B------:R-:W-:Y:S01]  /*ac80*/  FSETP.NEU.FTZ.AND P0, PT, R68, -INF , PT ;  /* 0xff8000004400780b */ /* 0x000fe20003f1d000 */
[----:B------:R-:W-:Y:S02]  /*ac90*/  FFMA.FTZ R5, R17, c[0x0][0x2d0], -R2 ;  /* 0x0000b40011057a23 */ /* 0x000fe40000010802 */
[----:B------:R-:W-:Y:S01]  /*aca0*/  MUFU.EX2 R76, R4 ;  /* 0x00000004004c7308 */ /* 0x000fe20000000800 */
[----:B------:R-:W-:Y:S02]  /*acb0*/  FADD.FTZ R0, -R0, R122 ;  /* 0x0000007a00007221 */ /* 0x000fe40000010100 */
        /* <DEDUP_REMOVED lines=14> */
[----:B------:R-:W-:Y:S01]  /*ada0*/  FFMA.FTZ R122, R12, c[0x0][0x2d0], -R2 ;  /* 0x0000b4000c7a7a23 */ /* 0x000fe20000010802 */
[----:B------:R-:W-:Y:S01]  /*adb0*/  FSEL R2, R68, RZ, P0 ;  /* 0x000000ff44027208 */ /* 0x000fe20000000000 */
[----:B------:R-:W-:Y:S01]  /*adc0*/  FMUL.FTZ R0, R0, c[0x0][0x2d0] ;  /* 0x0000b40000007a20 */ /* 0x000fe20000410000 */
[----:B------:R-:W-:Y:S01]  /*add0*/  MUFU.EX2 R220, R220 ;  /* 0x000000dc00dc7308 */ /* 0x000fe20000000800 */
[----:B---3--:R-:W-:Y:S02]  /*ade0*/  FMUL.FTZ R6, R68, c[0x0][0x2d0] ;  /* 0x0000b40044067a20 */ /* 0x008fe40000410000 */
[----:B------:R-:W-:Y:S02]  /*adf0*/  FADD.FTZ R2, -R2, R123 ;  /* 0x0000007b02027221 */ /* 0x000fe40000010100 */
[----:B-----5:R-:W-:Y:S01]  /*ae00*/  FADD.FTZ R5, R11, R8 ;  /* 0x000000080b057221 */ /* 0x020fe20000010000 */
[----:B------:R-:W-:Y:S01]  /*ae10*/  FSEL R4, R6, RZ, P0 ;  /* 0x000000ff06047208 */ /* 0x000fe20000000000 */
[----:B------:R-:W-:Y:S02]  /*ae20*/  FMUL.FTZ R2, R2, c[0x0][0x2d0] ;  /* 0x0000b40002027a20 */ /* 0x000fe40000410000 */
[C---:B------:R-:W-:Y:S01]  /*ae30*/  FADD.FTZ R67, R74.reuse, R5 ;  /* 0x000000054a437221 */ /* 0x040fe20000010000 */
[----:B------:R-:W1:Y:S01]  /*ae40*/  MUFU.EX2 R0, R0 ;  /* 0x0000000000007308 */ /* 0x000e620000000800 */
[----:B------:R-:W2:Y:S01]  /*ae50*/  LDL.LU R5, [R1+0x10] ;  /* 0x0000100001057983 */ /* 0x000ea20000300800 */
[--C-:B------:R-:W-:Y:S01]  /*ae60*/  FFMA.FTZ R252, R75, c[0x0][0x2d0], -R4.reuse ;  /* 0x0000b4004bfc7a23 */ /* 0x100fe20000010804 */
[----:B------:R-:W-:Y:S01]  /*ae70*/  F2FP.BF16.PACK_AB R74, R74, R11 ;  /* 0x0000000b4a4a723e */ /* 0x000fe200000010ff */
[--C-:B------:R-:W-:Y:S02]  /*ae80*/  FFMA.FTZ R17, R20, c[0x0][0x2d0], -R4.reuse ;  /* 0x0000b40014117a23 */ /* 0x100fe40000010804 */
        /* <DEDUP_REMOVED lines=11> */
[C---:B-1----:R-:W-:Y:S01]  /*af40*/  FMUL.FTZ R24, R0.reuse, R144 ;  /* 0x0000009000187220 */ /* 0x042fe20000410000 */
[----:B------:R-:W-:Y:S01]  /*af50*/  MOV R144, R23 ;  /* 0x0000001700907202 */ /* 0x000fe20000000f00 */
[C---:B------:R-:W-:Y:S01]  /*af60*/  FMUL.FTZ R28, R0.reuse, R140 ;  /* 0x0000008c001c7220 */ /* 0x040fe20000410000 */
[----:B------:R-:W-:Y:S01]  /*af70*/  MOV R140, R21 ;  /* 0x00000015008c7202 */ /* 0x000fe20000000f00 */
[C---:B------:R-:W-:Y:S01]  /*af80*/  FMUL.FTZ R29, R0.reuse, R141 ;  /* 0x0000008d001d7220 */ /* 0x040fe20000410000 */
[----:B------:R-:W-:Y:S01]  /*af90*/  MOV R141, R22 ;  /* 0x00000016008d7202 */ /* 0x000fe20000000f00 */
[C---:B------:R-:W-:Y:S01]  /*afa0*/  FMUL.FTZ R13, R0.reuse, R149 ;  /* 0x00000095000d7220 */ /* 0x040fe20000410000 */
[----:B------:R-:W1:Y:S01]  /*afb0*/  LDSM.16.MT88.4 R20, [R225] ;  /* 0x00000000e114783b */ /* 0x000e620000004200 */
[----:B------:R-:W-:Y:S01]  /*afc0*/  MOV R149, R106 ;  /* 0x0000006a00957202 */ /* 0x000fe20000000f00 */
[----:B------:R-:W-:Y:S01]  /*afd0*/  MUFU.EX2 R77, R6 ;  /* 0x00000006004d7308 */ /* 0x000fe20000000800 */
[----:B------:R-:W-:Y:S01]  /*afe0*/  FMUL.FTZ R12, R0, R148 ;  /* 0x00000094000c7220 */ /* 0x000fe20000410000 */
[----:B------:R-:W-:Y:S01]  /*aff0*/  MOV R148, R107 ;  /* 0x0000006b00947202 */ /* 0x000fe20000000f00 */
[--C-:B------:R-:W-:Y:S02]  /*b000*/  FFMA.FTZ R93, R27, c[0x0][0x2d0], -R4.reuse ;  /* 0x0000b4001b5d7a23 */ /* 0x100fe40000010804 */
[--C-:B------:R-:W-:Y:S02]  /*b010*/  FFMA.FTZ R92, R30, c[0x0][0x2d0], -R4.reuse ;  /* 0x0000b4001e5c7a23 */ /* 0x100fe40000010804 */
[--C-:B------:R-:W-:Y:S02]  /*b020*/  FFMA.FTZ R89, R31, c[0x0][0x2d0], -R4.reuse ;  /* 0x0000b4001f597a23 */ /* 0x100fe40000010804 */
[--C-:B------:R-:W-:Y:S01]  /*b030*/  FFMA.FTZ R37, R78, c[0x0][0x2d0], -R4.reuse ;  /* 0x0000b4004e257a23 */ /* 0x100fe20000010804 */
[----:B------:R-:W-:Y:S01]  /*b040*/  MUFU.EX2 R106, R7 ;  /* 0x00000007006a7308 */ /* 0x000fe20000000800 */
[C---:B---3--:R-:W-:Y:S01]  /*b050*/  FMUL.FTZ R10, R2.reuse, R154 ;  /* 0x0000009a020a7220 */ /* 0x048fe20000410000 */
[----:B------:R-:W-:Y:S01]  /*b060*/  MOV R154, R95 ;  /* 0x0000005f009a7202 */ /* 0x000fe20000000f00 */
[C---:B------:R-:W-:Y:S01]  /*b070*/  FMUL.FTZ R11, R2.reuse, R155 ;  /* 0x0000009b020b7220 */ /* 0x040fe20000410000 */
[----:B------:R-:W-:Y:S01]  /*b080*/  MOV R155, R94 ;  /* 0x0000005e009b7202 */ /* 0x000fe20000000f00 */
[C---:B------:R-:W-:Y:S01]  /*b090*/  FMUL.FTZ R14, R2.reuse, R150 ;  /* 0x00000096020e7220 */ /* 0x040fe20000410000 */
[----:B------:R-:W-:Y:S01]  /*b0a0*/  MOV R150, R91 ;  /* 0x0000005b00967202 */ /* 0x000fe20000000f00 */
[----:B------:R-:W-:Y:S01]  /*b0b0*/  FMUL.FTZ R15, R2, R151 ;  /* 0x00000097020f7220 */ /* 0x000fe20000410000 */
[----:B------:R-:W-:Y:S01]  /*b0c0*/  MOV R151, R90 ;  /* 0x0000005a00977202 */ /* 0x000fe20000000f00 */
[--C-:B------:R-:W-:Y:S01]  /*b0d0*/  FFMA.FTZ R79, R79, c[0x0][0x2d0], -R4.reuse ;  /* 0x0000b4004f4f7a23 */ /* 0x100fe20000010804 */
[----:B------:R-:W3:Y:S01]  /*b0e0*/  MUFU.EX2 R95, R33 ;  /* 0x00000021005f7308 */ /* 0x000ee20000000800 */
        /* <DEDUP_REMOVED lines=13> */
[----:B------:R-:W-:Y:S02]  /*b1c0*/  FFMA.FTZ R110, R110, c[0x0][0x2d0], -R4 ;  /* 0x0000b4006e6e7a23 */ /* 0x000fe40000010804 */
[----:B----4-:R-:W-:Y:S01]  /*b1d0*/  FFMA.FTZ R4, R0, R51, R76 ;  /* 0x0000003300047223 */ /* 0x010fe2000001004c */
[C---:B------:R-:W-:Y:S01]  /*b1e0*/  F2FP.BF16.PACK_AB R76, R69.reuse, R76 ;  /* 0x0000004c454c723e */ /* 0x040fe200000010ff */
[C---:B------:R-:W-:Y:S01]  /*b1f0*/  FMUL.FTZ R26, R2.reuse, R146 ;  /* 0x00000092021a7220 */ /* 0x040fe20000410000 */
[----:B------:R-:W-:Y:S01]  /*b200*/  MOV R146, R39 ;  /* 0x0000002700927202 */ /* 0x000fe20000000f00 */
[C---:B------:R-:W-:Y:S01]  /*b210*/  FMUL.FTZ R30, R2.reuse, R142 ;  /* 0x0000008e021e7220 */ /* 0x040fe20000410000 */
[----:B------:R-:W4:Y:S01]  /*b220*/  MUFU.EX2 R91, R16 ;  /* 0x00000010005b7308 */ /* 0x000f220000000800 */
[C---:B------:R-:W-:Y:S01]  /*b230*/  FMUL.FTZ R31, R2.reuse, R143 ;  /* 0x0000008f021f7220 */ /* 0x040fe20000410000 */
[----:B------:R-:W-:Y:S01]  /*b240*/  MOV R142, R38 ;  /* 0x00000026008e7202 */ /* 0x000fe20000000f00 */
[C---:B------:R-:W-:Y:S01]  /*b250*/  FMUL.FTZ R58, R2.reuse, R130 ;  /* 0x00000082023a7220 */ /* 0x040fe20000410000 */
[----:B------:R-:W-:Y:S01]  /*b260*/  MOV R143, R36 ;  /* 0x00000024008f7202 */ /* 0x000fe20000000f00 */
[C---:B------:R-:W-:Y:S02]  /*b270*/  FMUL.FTZ R59, R2.reuse, R131 ;  /* 0x00000083023b7220 */ /* 0x040fe40000410000 */
[C---:B------:R-:W-:Y:S02]  /*b280*/  FMUL.FTZ R62, R2.reuse, R126 ;  /* 0x0000007e023e7220 */ /* 0x040fe40000410000 */
[C---:B------:R-:W-:Y:S01]  /*b290*/  FMUL.FTZ R63, R2.reuse, R127 ;  /* 0x0000007f023f7220 */ /* 0x040fe20000410000 */
[----:B------:R-:W5:Y:S01]  /*b2a0*/  MUFU.EX2 R107, R18 ;  /* 0x00000012006b7308 */ /* 0x000f620000000800 */
[----:B------:R-:W-:Y:S02]  /*b2b0*/  FADD.FTZ R69, R69, R4 ;  /* 0x0000000445457221 */ /* 0x000fe40000010000 */
[----:B------:R-:W-:Y:S01]  /*b2c0*/  FADD.FTZ R70, R75, R32 ;  /* 0x000000204b467221 */ /* 0x000fe20000010000 */
[----:B---3--:R-:W-:Y:S01]  /*b2d0*/  F2FP.BF16.PACK_AB R75, R95, R75 ;  /* 0x0000004b5f4b723e */ /* 0x008fe200000010ff */
[----:B------:R-:W-:Y:S01]  /*b2e0*/  FMUL.FTZ R4, R65, R156 ;  /* 0x0000009c41047220 */ /* 0x000fe20000410000 */
[----:B------:R-:W-:Y:S01]  /*b2f0*/  MOV R156, R37 ;  /* 0x00000025009c7202 */ /* 0x000fe20000000f00 */
[C---:B------:R-:W-:Y:S01]  /*b300*/  FMUL.FTZ R6, R3.reuse, R158 ;  /* 0x0000009e03067220 */ /* 0x040fe20000410000 */
[----:B------:R-:W3:Y:S01]  /*b310*/  LDSM.16.MT88.4 R36, [R229] ;  /* 0x00000000e524783b */ /* 0x000ee20000004200 */
[----:B------:R-:W-:Y:S01]  /*b320*/  FMUL.FTZ R7, R3, R159 ;  /* 0x0000009f03077220 */ /* 0x000fe20000410000 */
[----:B------:R-:W-:Y:S01]  /*b330*/  MOV R158, R52 ;  /* 0x00000034009e7202 */ /* 0x000fe20000000f00 */
[C---:B------:R-:W-:Y:S01]  /*b340*/  FMUL.FTZ R27, R2.reuse, R147 ;  /* 0x00000093021b7220 */ /* 0x040fe20000410000 */
[----:B------:R-:W-:Y:S01]  /*b350*/  MOV R147, R35 ;  /* 0x0000002300937202 */ /* 0x000fe20000000f00 */
[C---:B------:R-:W-:Y:S01]  /*b360*/  FMUL.FTZ R42, R2.reuse, R138 ;  /* 0x0000008a022a7220 */ /* 0x040fe20000410000 */
[----:B------:R-:W-:Y:S01]  /*b370*/  MUFU.EX2 R127, R87 ;  /* 0x00000057007f7308 */ /* 0x000fe20000000800 */
[C---:B------:R-:W-:Y:S01]  /*b380*/  FMUL.FTZ R43, R2.reuse, R139 ;  /* 0x0000008b022b7220 */ /* 0x040fe20000410000 */
[----:B------:R-:W-:Y:S01]  /*b390*/  MOV R139, R79 ;  /* 0x0000004f008b7202 */ /* 0x000fe20000000f00 */
[----:B------:R-:W-:Y:S01]  /*b3a0*/  FMUL.FTZ R46, R2, R134 ;  /* 0x00000086022e7220 */ /* 0x000fe20000410000 */
[----:B----4-:R-:W-:Y:S01]  /*b3b0*/  F2FP.BF16.PACK_AB R79, R106, R91 ;  /* 0x0000005b6a4f723e */ /* 0x010fe200000010ff */
[----:B------:R-:W-:Y:S01]  /*b3c0*/  FMUL.FTZ R47, R2, R135 ;  /* 0x00000087022f7220 */ /* 0x000fe20000410000 */
[----:B------:R-:W-:Y:S01]  /*b3d0*/  MOV R138, R50 ;  /* 0x00000032008a7202 */ /* 0x000fe20000000f00 */
[C---:B------:R-:W-:Y:S01]  /*b3e0*/  FMUL.FTZ R8, R0.reuse, R152 ;  /* 0x0000009800087220 */ /* 0x040fe20000410000 */
[----:B------:R-:W-:Y:S01]  /*b3f0*/  MOV R152, R111 ;  /* 0x0000006f00987202 */ /* 0x000fe20000000f00 */
[C---:B------:R-:W-:Y:S01]  /*b400*/  FMUL.FTZ R9, R0.reuse, R153 ;  /* 0x0000009900097220 */ /* 0x040fe20000410000 */
[----:B-----5:R-:W-:Y:S01]  /*b410*/  F2FP.BF16.PACK_AB R78, R107, R94 ;  /* 0x0000005e6b4e723e */ /* 0x020fe200000010ff */
[C---:B------:R-:W-:Y:S01]  /*b420*/  FMUL.FTZ R16, R65.reuse, R160 ;  /* 0x000000a041107220 */ /* 0x040fe20000410000 */
[----:B------:R-:W-:Y:S01]  /*b430*/  MUFU.EX2 R111, R80 ;  /* 0x00000050006f7308 */ /* 0x000fe20000000800 */
[----:B------:R-:W-:Y:S01]  /*b440*/  FMUL.FTZ R17, R65, R161 ;  /* 0x000000a141117220 */ /* 0x000fe20000410000 */
[----:B------:R-:W-:Y:S01]  /*b450*/  MOV R153, R110 ;  /* 0x0000006e00997202 */ /* 0x000fe20000000f00 */
[C---:B------:R-:W-:Y:S02]  /*b460*/  FMUL.FTZ R18, R3.reuse, R162 ;  /* 0x000000a203127220 */ /* 0x040fe40000410000 */
[----:B------:R-:W-:Y:S02]  /*b470*/  FMUL.FTZ R19, R3, R163 ;  /* 0x000000a303137220 */ /* 0x000fe40000410000 */
[C---:B------:R-:W-:Y:S01]  /*b480*/  FMUL.FTZ R25, R0.reuse, R145 ;  /* 0x0000009100197220 */ /* 0x040fe20000410000 */
[----:B------:R-:W-:Y:S01]  /*b490*/  MOV R145, R34 ;  /* 0x0000002200917202 */ /* 0x000fe20000000f00 */
[C---:B------:R-:W-:Y:S01]  /*b4a0*/  FMUL.FTZ R61, R0.reuse, R125 ;  /* 0x0000007d003d7220 */ /* 0x040fe20000410000 */
[----:B------:R-:W-:Y:S01]  /*b4b0*/  MUFU.EX2 R110, R101 ;  /* 0x00000065006e7308 */ /* 0x000fe20000000800 */
[C---:B------:R-:W-:Y:S01]  /*b4c0*/  FMUL.FTZ R32, R65.reuse, R168 ;  /* 0x000000a841207220 */ /* 0x040fe20000410000 */
[----:B------:R-:W-:Y:S01]  /*b4d0*/  LDSM.16.MT88.4 R160, [R225+0x3000] ;  /* 0x00300000e1a0783b */ /* 0x000fe20000004200 */
[----:B------:R-:W-:Y:S02]  /*b4e0*/  FMUL.FTZ R33, R65, R169 ;  /* 0x000000a941217220 */ /* 0x000fe40000410000 */
[C---:B------:R-:W-:Y:S02]  /*b4f0*/  FMUL.FTZ R34, R3.reuse, R170 ;  /* 0x000000aa03227220 */ /* 0x040fe40000410000 */
[C---:B------:R-:W-:Y:S02]  /*b500*/  FMUL.FTZ R35, R3.reuse, R171 ;  /* 0x000000ab03237220 */ /* 0x040fe40000410000 */
[C---:B------:R-:W-:Y:S01]  /*b510*/  FMUL.FTZ R60, R0.reuse, R124 ;  /* 0x0000007c003c7220 */ /* 0x040fe20000410000 */
[----:B------:R4:W-:Y:S01]  /*b520*/  MUFU.EX2 R125, R81 ;  /* 0x00000051007d7308 */ /* 0x0009e20000000800 */
[C---:B------:R-:W-:Y:S01]  /*b530*/  FMUL.FTZ R40, R0.reuse, R136 ;  /* 0x0000008800287220 */ /* 0x040fe20000410000 */
[----:B------:R-:W-:Y:S01]  /*b540*/  LDSM.16.MT88.4 R168, [R229+0x3000] ;  /* 0x00300000e5a8783b */ /* 0x000fe20000004200 */
[C---:B------:R-:W-:Y:S01]  /*b550*/  FMUL.FTZ R41, R0.reuse, R137 ;  /* 0x0000008900297220 */ /* 0x040fe20000410000 */
[----:B------:R-:W-:Y:S01]  /*b560*/  MOV R137, R64 ;  /* 0x0000004000897202 */ /* 0x000fe20000000f00 */
[C---:B------:R-:W-:Y:S02]  /*b570*/  FMUL.FTZ R45, R0.reuse, R133 ;  /* 0x00000085002d7220 */ /* 0x040fe40000410000 */
[C---:B------:R-:W-:Y:S02]  /*b580*/  FMUL.FTZ R44, R0.reuse, R132 ;  /* 0x00000084002c7220 */ /* 0x040fe40000410000 */
[C---:B------:R-:W-:Y:S01]  /*b590*/  FMUL.FTZ R57, R0.reuse, R129 ;  /* 0x0000008100397220 */ /* 0x040fe20000410000 */
[----:B------:R5:W-:Y:S01]  /*b5a0*/  MUFU.EX2 R101, R49 ;  /* 0x0000003100657308 */ /* 0x000be20000000800 */
[C---:B------:R-:W-:Y:S02]  /*b5b0*/  FMUL.FTZ R50, R3.reuse, R178 ;  /* 0x000000b203327220 */ /* 0x040fe40000410000 */
[C---:B------:R-:W-:Y:S02]  /*b5c0*/  FMUL.FTZ R51, R3.reuse, R179 ;  /* 0x000000b303337220 */ /* 0x040fe40000410000 */
[----:B------:R-:W-:Y:S02]  /*b5d0*/  FMUL.FTZ R56, R0, R128 ;  /* 0x0000008000387220 */ /* 0x000fe40000410000 */
[----:B------:R-:W-:Y:S02]  /*b5e0*/  FADD.FTZ R0, R66, R67 ;  /* 0x0000004342007221 */ /* 0x000fe40000010000 */
[----:B------:R-:W-:Y:S01]  /*b5f0*/  FMUL.FTZ R67, R3, R187 ;  /* 0x000000bb03437220 */ /* 0x000fe20000410000 */
[----:B------:R-:W-:Y:S01]  /*b600*/  MUFU.EX2 R124, R100 ;  /* 0x00000064007c7308 */ /* 0x000fe20000000800 */
[----:B------:R-:W-:Y:S01]  /*b610*/  FADD.FTZ R70, R95, R70 ;  /* 0x000000465f467221 */ /* 0x000fe20000010000 */
[----:B----4-:R-:W-:Y:S08]  /*b620*/  LDSM.16.MT88.4 R80, [R228] ;  /* 0x00000000e450783b */ /* 0x010ff00000004200 */
[----:B------:R4:W-:Y:S01]  /*b630*/  MUFU.EX2 R100, R48 ;  /* 0x0000003000647308 */ /* 0x0009e20000000800 */
[C---:B-----5:R-:W-:Y:S09]  /*b640*/  FMUL.FTZ R49, R65.reuse, R177 ;  /* 0x000000b141317220 */ /* 0x060ff20000410000 */
[----:B------:R-:W-:Y:S10]  /*b650*/  MUFU.EX2 R129, R86 ;  /* 0x0000005600817308 */ /* 0x000ff40000000800 */
[----:B------:R-:W-:Y:S01]  /*b660*/  MUFU.EX2 R133, R85 ;  /* 0x0000005500857308 */ /* 0x000fe20000000800 */
[----:B----4-:R-:W-:Y:S02]  /*b670*/  FMUL.FTZ R48, R65, R176 ;  /* 0x000000b041307220 */ /* 0x010fe40000410000 */
[----:B------:R-:W-:Y:S07]  /*b680*/  LDSM.16.MT88.4 R176, [R226+0x3000] ;  /* 0x00300000e2b0783b */ /* 0x000fee0000004200 */
[----:B------:R4:W-:Y:S10]  /*b690*/  MUFU.EX2 R136, R84 ;  /* 0x0000005400887308 */ /* 0x0009f40000000800 */
[----:B------:R-:W5:Y:S10]  /*b6a0*/  MUFU.EX2 R64, R194 ;  /* 0x000000c200407308 */ /* 0x000f740000000800 */
[----:B------:R-:W1:Y:S01]  /*b6b0*/  MUFU.EX2 R126, R97 ;  /* 0x00000061007e7308 */ /* 0x000e620000000800 */
[----:B----4-:R-:W-:Y:S09]  /*b6c0*/  LDSM.16.MT88.4 R84, [R225+0x800] ;  /* 0x00080000e154783b */ /* 0x010ff20000004200 */
[----:B------:R-:W-:Y:S01]  /*b6d0*/  MUFU.EX2 R97, R93 ;  /* 0x0000005d00617308 */ /* 0x000fe20000000800 */
[----:B-----5:R-:W-:Y:S04]  /*b6e0*/  FADD.FTZ R0, R64, R0 ;  /* 0x0000000040007221 */ /* 0x020fe80000010000 */
[----:B------:R-:W-:Y:S05]  /*b6f0*/  FADD.FTZ R0, R88, R0 ;  /* 0x0000000058007221 */ /* 0x000fea0000010000 */
[----:B------:R-:W-:Y:S01]  /*b700*/  MUFU.EX2 R131, R98 ;  /* 0x0000006200837308 */ /* 0x000fe20000000800 */
[----:B------:R-:W-:Y:S04]  /*b710*/  FADD.FTZ R0, R71, R0 ;  /* 0x0000000047007221 */ /* 0x000fe80000010000 */
[----:B------:R-:W-:Y:S05]  /*b720*/  FADD.FTZ R0, R204, R0 ;  /* 0x00000000cc007221 */ /* 0x000fea0000010000 */
[----:B------:R4:W-:Y:S01]  /*b730*/  MUFU.EX2 R98, R92 ;  /* 0x0000005c00627308 */ /* 0x0009e20000000800 */
[----:B------:R-:W-:Y:S04]  /*b740*/  FADD.FTZ R0, R203, R0 ;  /* 0x00000000cb007221 */ /* 0x000fe80000010000 */
[----:B------:R-:W-:Y:S05]  /*b750*/  FADD.FTZ R0, R202, R0 ;  /* 0x00000000ca007221 */ /* 0x000fea0000010000 */
[----:B------:R-:W-:Y:S10]  /*b760*/  MUFU.EX2 R132, R99 ;  /* 0x0000006300847308 */ /* 0x000ff40000000800 */
[----:B------:R5:W-:Y:S10]  /*b770*/  MUFU.EX2 R99, R89 ;  /* 0x0000005900637308 */ /* 0x000bf40000000800 */
[----:B------:R-:W1:Y:S10]  /*b780*/  MUFU.EX2 R96, R96 ;  /* 0x0000006000607308 */ /* 0x000e740000000800 */
[----:B------:R-:W-:Y:S10]  /*b790*/  MUFU.EX2 R248, R248 ;  /* 0x000000f800f87308 */ /* 0x000ff40000000800 */
[----:B------:R-:W-:Y:S01]  /*b7a0*/  MUFU.EX2 R134, R121 ;  /* 0x0000007900867308 */ /* 0x000fe20000000800 */
[----:B--2---:R-:W-:Y:S01]  /*b7b0*/  FFMA.FTZ R2, R2, R5, R77 ;  /* 0x0000000502027223 */ /* 0x004fe2000001004d */
[C---:B------:R-:W-:Y:S01]  /*b7c0*/  F2FP.BF16.PACK_AB R77, R90.reuse, R77 ;  /* 0x0000004d5a4d723e */ /* 0x040fe200000010ff */
[C---:B------:R-:W-:Y:S01]  /*b7d0*/  FMUL.FTZ R5, R65.reuse, R157 ;  /* 0x0000009d41057220 */ /* 0x040fe20000410000 */
[----:B------:R-:W-:Y:S01]  /*b7e0*/  MOV R157, R53 ;  /* 0x00000035009d7202 */ /* 0x000fe20000000f00 */
[----:B------:R-:W-:Y:S01]  /*b7f0*/  FADD.FTZ R2, R90, R2 ;  /* 0x000000025a027221 */ /* 0x000fe20000010000 */
[----:B------:R-:W2:Y:S04]  /*b800*/  LDSM.16.MT88.4 R52, [R226] ;  /* 0x00000000e234783b */ /* 0x000ea80000004200 */
[-C--:B-1----:R-:W-:Y:S01]  /*b810*/  HMMA.16816.F32.BF16 R4, R72, R20.reuse, R4 ;  /* 0x000000144804723c */ /* 0x082fe20000041804 */
[----:B------:R-:W-:Y:S07]  /*b820*/  MUFU.EX2 R135, R120 ;  /* 0x0000007800877308 */ /* 0x000fee0000000800 */
[C---:B------:R-:W-:Y:S03]  /*b830*/  HMMA.16816.F32.BF16 R8, R76.reuse, R20, R8 ;  /* 0x000000144c08723c */ /* 0x040fe60000041808 */
[----:B------:R-:W-:Y:S04]  /*b840*/  MUFU.EX2 R193, R113 ;  /* 0x0000007100c17308 */ /* 0x000fe80000000800 */
[C---:B------:R-:W-:Y:S01]  /*b850*/  FMUL.FTZ R20, R65.reuse, R164 ;  /* 0x000000a441147220 */ /* 0x040fe20000410000 */
[-C--:B------:R-:W-:Y:S04]  /*b860*/  HMMA.16816.F32.BF16 R12, R76, R22.reuse, R12 ;  /* 0x000000164c0c723c */ /* 0x080fe8000004180c */
[----:B------:R-:W-:Y:S01]  /*b870*/  FMUL.FTZ R21, R65, R165 ;  /* 0x000000a541157220 */ /* 0x000fe20000410000 */
[----:B------:R-:W-:Y:S03]  /*b880*/  MUFU.EX2 R120, R115 ;  /* 0x0000007300787308 */ /* 0x000fe60000000800 */
[C---:B------:R-:W-:Y:S07]  /*b890*/  HMMA.16816.F32.BF16 R16, R72.reuse, R22, R16 ;  /* 0x000000164810723c */ /* 0x040fee0000041810 */
[C---:B------:R-:W-:Y:S01]  /*b8a0*/  FMUL.FTZ R22, R3.reuse, R166 ;  /* 0x000000a603167220 */ /* 0x040fe20000410000 */
[----:B------:R-:W-:Y:S01]  /*b8b0*/  MUFU.EX2 R121, R114 ;  /* 0x0000007200797308 */ /* 0x000fe20000000800 */
[----:B------:R-:W-:Y:S07]  /*b8c0*/  FMUL.FTZ R23, R3, R167 ;  /* 0x000000a703177220 */ /* 0x000fee0000410000 */
[-C--:B---3--:R-:W-:Y:S02]  /*b8d0*/  HMMA.16816.F32.BF16 R20, R72, R36.reuse, R20 ;  /* 0x000000244814723c */ /* 0x088fe40000041814 */
[----:B------:R-:W-:Y:S06]  /*b8e0*/  MUFU.EX2 R113, R104 ;  /* 0x0000006800717308 */ /* 0x000fec0000000800 */
[C---:B------:R-:W-:Y:S04]  /*b8f0*/  HMMA.16816.F32.BF16 R24, R76.reuse, R36, R24 ;  /* 0x000000244c18723c */ /* 0x040fe80000041818 */
[----:B------:R-:W1:Y:S03]  /*b900*/  MUFU.EX2 R114, R105 ;  /* 0x0000006900727308 */ /* 0x000e660000000800 */
[C---:B------:R-:W-:Y:S01]  /*b910*/  FMUL.FTZ R36, R65.reuse, R172 ;  /* 0x000000ac41247220 */ /* 0x040fe20000410000 */
[-C--:B------:R-:W-:Y:S04]  /*b920*/  HMMA.16816.F32.BF16 R28, R76, R38.reuse, R28 ;  /* 0x000000264c1c723c */ /* 0x080fe8000004181c */
[----:B------:R-:W-:Y:S02]  /*b930*/  FMUL.FTZ R37, R65, R173 ;  /* 0x000000ad41257220 */ /* 0x000fe40000410000 */
[----:B------:R-:W-:Y:S02]  /*b940*/  MUFU.EX2 R105, R158 ;  /* 0x0000009e00697308 */ /* 0x000fe40000000800 */
[C---:B------:R-:W-:Y:S07]  /*b950*/  HMMA.16816.F32.BF16 R32, R72.reuse, R38, R32 ;  /* 0x000000264820723c */ /* 0x040fee0000041820 */
[C---:B------:R-:W-:Y:S01]  /*b960*/  FMUL.FTZ R38, R3.reuse, R174 ;  /* 0x000000ae03267220 */ /* 0x040fe20000410000 */
[----:B------:R-:W-:Y:S01]  /*b970*/  MUFU.EX2 R116, R108 ;  /* 0x0000006c00747308 */ /* 0x000fe20000000800 */
[----:B------:R-:W-:Y:S07]  /*b980*/  FMUL.FTZ R39, R3, R175 ;  /* 0x000000af03277220 */ /* 0x000fee0000410000 */
[-C--:B--2---:R-:W-:Y:S02]  /*b990*/  HMMA.16816.F32.BF16 R36, R72, R52.reuse, R36 ;  /* 0x000000344824723c */ /* 0x084fe40000041824 */
[----:B------:R-:W2:Y:S06]  /*b9a0*/  MUFU.EX2 R115, R109 ;  /* 0x0000006d00737308 */ /* 0x000eac0000000800 */
[C---:B------:R-:W-:Y:S04]  /*b9b0*/  HMMA.16816.F32.BF16 R40, R76.reuse, R52, R40 ;  /* 0x000000344c28723c */ /* 0x040fe80000041828 */
[----:B------:R-:W-:Y:S03]  /*b9c0*/  MUFU.EX2 R130, R102 ;  /* 0x0000006600827308 */ /* 0x000fe60000000800 */
        /* <DEDUP_REMOVED lines=8> */
[-C--:B------:R-:W-:Y:S02]  /*ba50*/  HMMA.16816.F32.BF16 R52, R72, R80.reuse, R52 ;  /* 0x000000504834723c */ /* 0x080fe40000041834 */
[----:B------:R-:W-:Y:S06]  /*ba60*/  MUFU.EX2 R217, R217 ;  /* 0x000000d900d97308 */ /* 0x000fec0000000800 */
[C---:B------:R-:W-:Y:S04]  /*ba70*/  HMMA.16816.F32.BF16 R56, R76.reuse, R80, R56 ;  /* 0x000000504c38723c */ /* 0x040fe80000041838 */
[----:B------:R-:W-:Y:S04]  /*ba80*/  MUFU.EX2 R219, R219 ;  /* 0x000000db00db7308 */ /* 0x000fe80000000800 */
[-C--:B------:R-:W-:Y:S06]  /*ba90*/  HMMA.16816.F32.BF16 R60, R76, R82.reuse, R60 ;  /* 0x000000524c3c723c */ /* 0x080fec000004183c */
[----:B------:R-:W-:Y:S01]  /*baa0*/  MUFU.EX2 R221, R221 ;  /* 0x000000dd00dd7308 */ /* 0x000fe20000000800 */
[----:B------:R-:W-:Y:S01]  /*bab0*/  F2FP.BF16.PACK_AB R76, R64, R66 ;  /* 0x00000042404c723e */ /* 0x000fe200000010ff */
[----:B------:R-:W-:Y:S01]  /*bac0*/  FMUL.FTZ R64, R65, R184 ;  /* 0x000000b841407220 */ /* 0x000fe20000410000 */
[----:B------:R-:W-:Y:S03]  /*bad0*/  F2FP.BF16.PACK_AB R78, R71, R88 ;  /* 0x00000058474e723e */ /* 0x000fe600000010ff */
[----:B------:R-:W-:Y:S01]  /*bae0*/  FMUL.FTZ R65, R65, R185 ;  /* 0x000000b941417220 */ /* 0x000fe20000410000 */
[----:B------:R-:W-:Y:S01]  /*baf0*/  F2FP.BF16.PACK_AB R77, R110, R112 ;  /* 0x000000706e4d723e */ /* 0x000fe200000010ff */
[----:B------:R-:W-:Y:S01]  /*bb00*/  FMUL.FTZ R66, R3, R186 ;  /* 0x000000ba03427220 */ /* 0x000fe20000410000 */
[----:B------:R-:W-:Y:S01]  /*bb10*/  F2FP.BF16.PACK_AB R79, R125, R124 ;  /* 0x0000007c7d4f723e */ /* 0x000fe200000010ff */
[----:B------:R-:W-:Y:S01]  /*bb20*/  FADD.FTZ R3, R94, R69 ;  /* 0x000000455e037221 */ /* 0x000fe20000010000 */
[----:B------:R-:W3:Y:S01]  /*bb30*/  MUFU.EX2 R184, R157 ;  /* 0x0000009d00b87308 */ /* 0x000ee20000000800 */
[----:B----4-:R-:W-:Y:S01]  /*bb40*/  LDSM.16.MT88.4 R92, [R226+0x1000] ;  /* 0x00100000e25c783b */ /* 0x010fe20000004200 */
[----:B------:R-:W-:Y:S02]  /*bb50*/  FADD.FTZ R69, R91, R2 ;  /* 0x000000025b457221 */ /* 0x000fe40000010000 */
[----:B------:R-:W-:Y:S04]  /*bb60*/  HMMA.16816.F32.BF16 R64, R72, R82, R64 ;  /* 0x000000524840723c */ /* 0x000fe80000041840 */
[----:B------:R-:W-:Y:S01]  /*bb70*/  FADD.FTZ R69, R106, R69 ;  /* 0x000000456a457221 */ /* 0x000fe20000010000 */
[----:B------:R-:W4:Y:S01]  /*bb80*/  LDSM.16.MT88.4 R80, [R229+0x800] ;  /* 0x00080000e550783b */ /* 0x000f220000004200 */
[----:B------:R-:W-:Y:S01]  /*bb90*/  MUFU.EX2 R186, R143 ;  /* 0x0000008f00ba7308 */ /* 0x000fe20000000800 */
[----:B------:R-:W-:Y:S01]  /*bba0*/  F2FP.BF16.PACK_AB R72, R101, R100 ;  /* 0x000000646548723e */ /* 0x000fe200000010ff */
[-C--:B------:R-:W-:Y:S05]  /*bbb0*/  HMMA.16816.F32.BF16 R4, R76, R84.reuse, R4 ;  /* 0x000000544c04723c */ /* 0x080fea0000041804 */
[----:B------:R-:W-:Y:S01]  /*bbc0*/  F2FP.BF16.PACK_AB R74, R126, R111 ;  /* 0x0000006f7e4a723e */ /* 0x000fe200000010ff */
[----:B-----5:R-:W5:Y:S01]  /*bbd0*/  LDSM.16.MT88.4 R88, [R226+0x800] ;  /* 0x00080000e258783b */ /* 0x020f620000004200 */
[----:B------:R-:W-:Y:S01]  /*bbe0*/  F2FP.BF16.PACK_AB R73, R97, R96 ;  /* 0x000000606149723e */ /* 0x000fe200000010ff */
[----:B------:R-:W-:Y:S01]  /*bbf0*/  MUFU.EX2 R196, R196 ;  /* 0x000000c400c47308 */ /* 0x000fe20000000800 */
[----:B------:R-:W-:Y:S03]  /*bc00*/  F2FP.BF16.PACK_AB R75, R99, R98 ;  /* 0x00000062634b723e */ /* 0x000fe600000010ff */
[----:B------:R-:W-:Y:S02]  /*bc10*/  FADD.FTZ R2, R201, R0 ;  /* 0x00000000c9027221 */ /* 0x000fe40000010000 */
[----:B------:R-:W-:Y:S02]  /*bc20*/  FADD.FTZ R0, R107, R3 ;  /* 0x000000036b007221 */ /* 0x000fe40000010000 */
[C---:B------:R-:W-:Y:S02]  /*bc30*/  HMMA.16816.F32.BF16 R8, R72.reuse, R84, R8 ;  /* 0x000000544808723c */ /* 0x040fe40000041808 */
[----:B------:R-:W-:Y:S02]  /*bc40*/  MUFU.EX2 R122, R122 ;  /* 0x0000007a007a7308 */ /* 0x000fe40000000800 */
[----:B------:R-:W-:Y:S02]  /*bc50*/  FADD.FTZ R3, R112, R70 ;  /* 0x0000004670037221 */ /* 0x000fe40000010000 */
[----:B------:R-:W-:Y:S02]  /*bc60*/  FADD.FTZ R70, R100, R0 ;  /* 0x0000000064467221 */ /* 0x000fe40000010000 */
[-C--:B------:R-:W-:Y:S04]  /*bc70*/  HMMA.16816.F32.BF16 R12, R72, R86.reuse, R12 ;  /* 0x00000056480c723c */ /* 0x080fe8000004180c */
[----:B------:R-:W-:Y:S01]  /*bc80*/  MUFU.EX2 R250, R250 ;  /* 0x000000fa00fa7308 */ /* 0x000fe20000000800 */
[----:B------:R-:W-:Y:S03]  /*bc90*/  FADD.FTZ R0, R200, R2 ;  /* 0x00000002c8007221 */ /* 0x000fe60000010000 */
[C---:B------:R-:W-:Y:S01]  /*bca0*/  HMMA.16816.F32.BF16 R16, R76.reuse, R86, R16 ;  /* 0x000000564c10723c */ /* 0x040fe20000041810 */
[----:B------:R-:W1:Y:S03]  /*bcb0*/  LDSM.16.MT88.4 R84, [R228+0x800] ;  /* 0x00080000e454783b */ /* 0x000e660000004200 */
[----:B------:R-:W-:Y:S02]  /*bcc0*/  FADD.FTZ R0, R199, R0 ;  /* 0x00000000c7007221 */ /* 0x000fe40000010000 */
[----:B------:R-:W-:Y:S02]  /*bcd0*/  MUFU.EX2 R252, R252 ;  /* 0x000000fc00fc7308 */ /* 0x000fe40000000800 */
[-C--:B----4-:R-:W-:Y:S04]  /*bce0*/  HMMA.16816.F32.BF16 R20, R76, R80.reuse, R20 ;  /* 0x000000504c14723c */ /* 0x090fe80000041814 */
[----:B------:R-:W-:Y:S04]  /*bcf0*/  FADD.FTZ R0, R198, R0 ;  /* 0x00000000c6007221 */ /* 0x000fe80000010000 */
        /* <DEDUP_REMOVED lines=9> */
[----:B------:R-:W4:Y:S03]  /*bd90*/  LDSM.16.MT88.4 R80, [R225+0x1000] ;  /* 0x00100000e150783b */ /* 0x000f260000004200 */
[----:B------:R-:W-:Y:S01]  /*bda0*/  FADD.FTZ R70, R97, R0 ;  /* 0x0000000061467221 */ /* 0x000fe20000010000 */
[----:B------:R-:W-:Y:S01]  /*bdb0*/  MUFU.EX2 R110, R156 ;  /* 0x0000009c006e7308 */ /* 0x000fe20000000800 */
[----:B------:R-:W-:Y:S02]  /*bdc0*/  FADD.FTZ R0, R209, R2 ;  /* 0x00000002d1007221 */ /* 0x000fe40000010000 */
[-C--:B-----5:R-:W-:Y:S04]  /*bdd0*/  HMMA.16816.F32.BF16 R36, R76, R88.reuse, R36 ;  /* 0x000000584c24723c */ /* 0x0a0fe80000041824 */
[----:B------:R-:W-:Y:S03]  /*bde0*/  FADD.FTZ R0, R212, R0 ;  /* 0x00000000d4007221 */ /* 0x000fe60000010000 */
[----:B------:R-:W-:Y:S01]  /*bdf0*/  MUFU.EX2 R251, R251 ;  /* 0x000000fb00fb7308 */ /* 0x000fe20000000800 */
[C---:B------:R-:W-:Y:S04]  /*be00*/  HMMA.16816.F32.BF16 R40, R72.reuse, R88, R40 ;  /* 0x000000584828723c */ /* 0x040fe80000041828 */
[----:B------:R-:W-:Y:S04]  /*be10*/  FADD.FTZ R0, R215, R0 ;  /* 0x00000000d7007221 */ /* 0x000fe80000010000 */
[-C--:B------:R-:W-:Y:S01]  /*be20*/  HMMA.16816.F32.BF16 R44, R72, R90.reuse, R44 ;  /* 0x0000005a482c723c */ /* 0x080fe2000004182c */
[----:B------:R-:W-:Y:S03]  /*be30*/  MUFU.EX2 R103, R151 ;  /* 0x0000009700677308 */ /* 0x000fe60000000800 */
[----:B------:R-:W-:Y:S02]  /*be40*/  FADD.FTZ R2, R214, R0 ;  /* 0x00000000d6027221 */ /* 0x000fe40000010000 */
[----:B------:R-:W-:Y:S02]  /*be50*/  FADD.FTZ R0, R124, R69 ;  /* 0x000000457c007221 */ /* 0x000fe40000010000 */
[C---:B------:R-:W-:Y:S01]  /*be60*/  HMMA.16816.F32.BF16 R48, R76.reuse, R90, R48 ;  /* 0x0000005a4c30723c */ /* 0x040fe20000041830 */
[----:B------:R-:W5:Y:S02]  /*be70*/  LDSM.16.MT88.4 R88, [R229+0x1000] ;  /* 0x00100000e558783b */ /* 0x000f640000004200 */
[----:B------:R-:W-:Y:S01]  /*be80*/  MUFU.EX2 R104, R150 ;  /* 0x0000009600687308 */ /* 0x000fe20000000800 */
[----:B------:R-:W-:Y:S02]  /*be90*/  FADD.FTZ R71, R125, R0 ;  /* 0x000000007d477221 */ /* 0x000fe40000010000 */
[----:B------:R-:W-:Y:S02]  /*bea0*/  FADD.FTZ R69, R111, R3 ;  /* 0x000000036f457221 */ /* 0x000fe40000010000 */
[-C--:B-1----:R-:W-:Y:S04]  /*beb0*/  HMMA.16816.F32.BF16 R52, R76, R84.reuse, R52 ;  /* 0x000000544c34723c */ /* 0x082fe80000041834 */
        /* <DEDUP_REMOVED lines=8> */
[----:B------:R-:W-:Y:S03]  /*bf40*/  FADD.FTZ R0, R210, R0 ;  /* 0x00000000d2007221 */ /* 0x000fe60000010000 */
[----:B------:R-:W-:Y:S01]  /*bf50*/  F2FP.BF16.PACK_AB R72, R203, R204 ;  /* 0x000000cccb48723e */ /* 0x000fe200000010ff */
[----:B------:R-:W-:Y:S01]  /*bf60*/  HMMA.16816.F32.BF16 R64, R76, R86, R64 ;  /* 0x000000564c40723c */ /* 0x000fe20000041840 */
[----:B------:R-:W1:Y:S01]  /*bf70*/  LDSM.16.MT88.4 R84, [R228+0x1000] ;  /* 0x00100000e454783b */ /* 0x000e620000004200 */
[----:B------:R-:W1:Y:S02]  /*bf80*/  MUFU.EX2 R96, R138 ;  /* 0x0000008a00607308 */ /* 0x000e640000000800 */
[----:B------:R-:W-:Y:S01]  /*bf90*/  F2FP.BF16.PACK_AB R74, R201, R202 ;  /* 0x000000cac94a723e */ /* 0x000fe200000010ff */
        /* <DEDUP_REMOVED lines=8> */
[-C--:B----4-:R-:W-:Y:S05]  /*c020*/  HMMA.16816.F32.BF16 R4, R72, R80.reuse, R4 ;  /* 0x000000504804723c */ /* 0x090fea0000041804 */
[----:B------:R-:W-:Y:S01]  /*c030*/  F2FP.BF16.PACK_AB R77, R114, R113 ;  /* 0x00000071724d723e */ /* 0x000fe200000010ff */
[----:B------:R-:W-:Y:S01]  /*c040*/  FADD.FTZ R3, R127, R0 ;  /* 0x000000007f037221 */ /* 0x000fe20000010000 */
[----:B--2---:R-:W-:Y:S01]  /*c050*/  F2FP.BF16.PACK_AB R79, R115, R116 ;  /* 0x00000074734f723e */ /* 0x004fe200000010ff */
[----:B------:R-:W-:Y:S01]  /*c060*/  MUFU.EX2 R108, R142 ;  /* 0x0000008e006c7308 */ /* 0x000fe20000000800 */
[----:B------:R-:W-:Y:S03]  /*c070*/  FADD.FTZ R0, R105, R2 ;  /* 0x0000000269007221 */ /* 0x000fe60000010000 */
[----:B------:R-:W-:Y:S02]  /*c080*/  FADD.FTZ R3, R129, R3 ;  /* 0x0000000381037221 */ /* 0x000fe40000010000 */
[C---:B------:R-:W-:Y:S04]  /*c090*/  HMMA.16816.F32.BF16 R8, R76.reuse, R80, R8 ;  /* 0x000000504c08723c */ /* 0x040fe80000041808 */
[C---:B---3--:R-:W-:Y:S01]  /*c0a0*/  FADD.FTZ R0, R184.reuse, R0 ;  /* 0x00000000b8007221 */ /* 0x048fe20000010000 */
[----:B------:R-:W-:Y:S01]  /*c0b0*/  F2FP.BF16.PACK_AB R184, R184, R105 ;  /* 0x00000069b8b8723e */ /* 0x000fe200000010ff */
[----:B------:R-:W2:Y:S01]  /*c0c0*/  MUFU.EX2 R107, R147 ;  /* 0x00000093006b7308 */ /* 0x000ea20000000800 */
[----:B------:R-:W-:Y:S01]  /*c0d0*/  FADD.FTZ R3, R133, R3 ;  /* 0x0000000385037221 */ /* 0x000fe20000010000 */
[-C--:B------:R-:W-:Y:S04]  /*c0e0*/  HMMA.16816.F32.BF16 R12, R76, R82.reuse, R12 ;  /* 0x000000524c0c723c */ /* 0x080fe8000004180c */
[----:B-1----:R-:W-:Y:S02]  /*c0f0*/  FADD.FTZ R0, R96, R0 ;  /* 0x0000000060007221 */ /* 0x002fe40000010000 */
[----:B------:R-:W-:Y:S02]  /*c100*/  FADD.FTZ R3, R136, R3 ;  /* 0x0000000388037221 */ /* 0x000fe40000010000 */
[C---:B------:R-:W-:Y:S01]  /*c110*/  HMMA.16816.F32.BF16 R16, R72.reuse, R82, R16 ;  /* 0x000000524810723c */ /* 0x040fe20000041810 */
[----:B------:R-:W1:Y:S01]  /*c120*/  LDSM.16.MT88.4 R80, [R225+0x1800] ;  /* 0x00180000e150783b */ /* 0x000e620000004200 */
[----:B------:R-:W-:Y:S02]  /*c130*/  MUFU.EX2 R106, R146 ;  /* 0x00000092006a7308 */ /* 0x000fe40000000800 */
[C---:B------:R-:W-:Y:S01]  /*c140*/  FADD.FTZ R0, R186.reuse, R0 ;  /* 0x00000000ba007221 */ /* 0x040fe20000010000 */
[----:B------:R-:W-:Y:S01]  /*c150*/  F2FP.BF16.PACK_AB R186, R186, R96 ;  /* 0x00000060baba723e */ /* 0x000fe200000010ff */
[----:B------:R-:W-:Y:S02]  /*c160*/  FADD.FTZ R3, R131, R3 ;  /* 0x0000000383037221 */ /* 0x000fe40000010000 */
[-C--:B-----5:R-:W-:Y:S04]  /*c170*/  HMMA.16816.F32.BF16 R20, R72, R88.reuse, R20 ;  /* 0x000000584814723c */ /* 0x0a0fe80000041814 */
[----:B------:R-:W3:Y:S01]  /*c180*/  MUFU.EX2 R102, R137 ;  /* 0x0000008900667308 */ /* 0x000ee20000000800 */
[----:B------:R-:W-:Y:S01]  /*c190*/  FADD.FTZ R3, R132, R3 ;  /* 0x0000000384037221 */ /* 0x000fe20000010000 */
[----:B--2---:R-:W-:Y:S01]  /*c1a0*/  F2FP.BF16.PACK_AB R185, R107, R108 ;  /* 0x0000006c6bb9723e */ /* 0x004fe200000010ff */
[----:B------:R-:W-:Y:S01]  /*c1b0*/  FADD.FTZ R2, R190, R69 ;  /* 0x00000045be027221 */ /* 0x000fe20000010000 */
[C---:B------:R-:W-:Y:S04]  /*c1c0*/  HMMA.16816.F32.BF16 R24, R76.reuse, R88, R24 ;  /* 0x000000584c18723c */ /* 0x040fe80000041818 */
[----:B------:R-:W-:Y:S02]  /*c1d0*/  FADD.FTZ R3, R130, R3 ;  /* 0x0000000382037221 */ /* 0x000fe40000010000 */
[----:B------:R-:W-:Y:S02]  /*c1e0*/  MUFU.EX2 R97, R145 ;  /* 0x0000009100617308 */ /* 0x000fe40000000800 */
[-C--:B------:R-:W-:Y:S04]  /*c1f0*/  HMMA.16816.F32.BF16 R28, R76, R90.reuse, R28 ;  /* 0x0000005a4c1c723c */ /* 0x080fe8000004181c */
[----:B------:R-:W-:Y:S04]  /*c200*/  FADD.FTZ R3, R128, R3 ;  /* 0x0000000380037221 */ /* 0x000fe80000010000 */
[C---:B------:R-:W-:Y:S01]  /*c210*/  HMMA.16816.F32.BF16 R32, R72.reuse, R90, R32 ;  /* 0x0000005a4820723c */ /* 0x040fe20000041820 */
[----:B------:R-:W2:Y:S01]  /*c220*/  LDSM.16.MT88.4 R88, [R229+0x1800] ;  /* 0x00180000e558783b */ /* 0x000ea20000004200 */
[----:B------:R-:W-:Y:S02]  /*c230*/  MUFU.EX2 R98, R140 ;  /* 0x0000008c00627308 */ /* 0x000fe40000000800 */
[----:B---3--:R-:W-:Y:S01]  /*c240*/  F2FP.BF16.PACK_AB R187, R102, R106 ;  /* 0x0000006a66bb723e */ /* 0x008fe200000010ff */
[----:B------:R-:W-:Y:S03]  /*c250*/  FADD.FTZ R3, R196, R3 ;  /* 0x00000003c4037221 */ /* 0x000fe60000010000 */
[-C--:B------:R-:W-:Y:S04]  /*c260*/  HMMA.16816.F32.BF16 R36, R72, R92.reuse, R36 ;  /* 0x0000005c4824723c */ /* 0x080fe80000041824 */
[----:B------:R-:W3:Y:S01]  /*c270*/  MUFU.EX2 R99, R141 ;  /* 0x0000008d00637308 */ /* 0x000ee20000000800 */
[----:B------:R-:W-:Y:S03]  /*c280*/  FADD.FTZ R3, R122, R3 ;  /* 0x000000037a037221 */ /* 0x000fe60000010000 */
[C---:B------:R-:W-:Y:S04]  /*c290*/  HMMA.16816.F32.BF16 R40, R76.reuse, R92, R40 ;  /* 0x0000005c4c28723c */ /* 0x040fe80000041828 */
[----:B------:R-:W-:Y:S04]  /*c2a0*/  FADD.FTZ R3, R120, R3 ;  /* 0x0000000378037221 */ /* 0x000fe80000010000 */
[-C--:B------:R-:W-:Y:S04]  /*c2b0*/  HMMA.16816.F32.BF16 R44, R76, R94.reuse, R44 ;  /* 0x0000005e4c2c723c */ /* 0x080fe8000004182c */
[----:B------:R-:W-:Y:S04]  /*c2c0*/  FADD.FTZ R3, R121, R3 ;  /* 0x0000000379037221 */ /* 0x000fe80000010000 */
[C---:B------:R-:W-:Y:S01]  /*c2d0*/  HMMA.16816.F32.BF16 R48, R72.reuse, R94, R48 ;  /* 0x0000005e4830723c */ /* 0x040fe20000041830 */
[----:B------:R-:W4:Y:S03]  /*c2e0*/  LDSM.16.MT88.4 R92, [R226+0x1800] ;  /* 0x00180000e25c783b */ /* 0x000f260000004200 */
[----:B---3--:R-:W-:Y:S01]  /*c2f0*/  F2FP.BF16.PACK_AB R124, R98, R99 ;  /* 0x00000063627c723e */ /* 0x008fe200000010ff */
[----:B------:R-:W-:Y:S03]  /*c300*/  FADD.FTZ R3, R220, R3 ;  /* 0x00000003dc037221 */ /* 0x000fe60000010000 */
[-C--:B------:R-:W-:Y:S04]  /*c310*/  HMMA.16816.F32.BF16 R52, R72, R84.reuse, R52 ;  /* 0x000000544834723c */ /* 0x080fe80000041834 */
[----:B------:R-:W-:Y:S04]  /*c320*/  FADD.FTZ R3, R248, R3 ;  /* 0x00000003f8037221 */ /* 0x000fe80000010000 */
[C---:B------:R-:W-:Y:S04]  /*c330*/  HMMA.16816.F32.BF16 R56, R76.reuse, R84, R56 ;  /* 0x000000544c38723c */ /* 0x040fe80000041838 */
[----:B------:R-:W-:Y:S04]  /*c340*/  FADD.FTZ R3, R249, R3 ;  /* 0x00000003f9037221 */ /* 0x000fe80000010000 */
[-C--:B------:R-:W-:Y:S04]  /*c350*/  HMMA.16816.F32.BF16 R60, R76, R86.reuse, R60 ;  /* 0x000000564c3c723c */ /* 0x080fe8000004183c */
[----:B------:R-:W-:Y:S03]  /*c360*/  FADD.FTZ R3, R251, R3 ;  /* 0x00000003fb037221 */ /* 0x000fe60000010000 */
[----:B------:R-:W-:Y:S01]  /*c370*/  F2FP.BF16.PACK_AB R76, R199, R200 ;  /* 0x000000c8c74c723e */ /* 0x000fe200000010ff */
[----:B------:R-:W-:Y:S01]  /*c380*/  HMMA.16816.F32.BF16 R64, R72, R86, R64 ;  /* 0x000000564840723c */ /* 0x000fe20000041840 */
[----:B------:R-:W3:Y:S03]  /*c390*/  LDSM.16.MT88.4 R84, [R228+0x1800] ;  /* 0x00180000e454783b */ /* 0x000ee60000004200 */
[----:B------:R-:W-:Y:S01]  /*c3a0*/  F2FP.BF16.PACK_AB R78, R197, R198 ;  /* 0x000000c6c54e723e */ /* 0x000fe200000010ff */
[----:B------:R-:W-:Y:S01]  /*c3b0*/  FADD.FTZ R3, R99, R3 ;  /* 0x0000000363037221 */ /* 0x000fe20000010000 */
[----:B------:R-:W-:Y:S02]  /*c3c0*/  F2FP.BF16.PACK_AB R77, R135, R134 ;  /* 0x00000086874d723e */ /* 0x000fe400000010ff */
[----:B------:R-:W-:Y:S04]  /*c3d0*/  F2FP.BF16.PACK_AB R79, R193, R192 ;  /* 0x000000c0c14f723e */ /* 0x000fe800000010ff */
[----:B------:R-:W-:Y:S02]  /*c3e0*/  F2FP.BF16.PACK_AB R72, R132, R131 ;  /* 0x000000838448723e */ /* 0x000fe400000010ff */
[----:B------:R-:W-:Y:S01]  /*c3f0*/  F2FP.BF16.PACK_AB R74, R128, R130 ;  /* 0x00000082804a723e */ /* 0x000fe200000010ff */
[-C--:B-1----:R-:W-:Y:S05]  /*c400*/  HMMA.16816.F32.BF16 R4, R76, R80.reuse, R4 ;  /* 0x000000504c04723c */ /* 0x082fea0000041804 */
[----:B------:R-:W-:Y:S02]  /*c410*/  F2FP.BF16.PACK_AB R73, R217, R123 ;  /* 0x0000007bd949723e */ /* 0x000fe400000010ff */
[----:B------:R-:W-:Y:S07]  /*c420*/  F2FP.BF16.PACK_AB R75, R221, R219 ;  /* 0x000000dbdd4b723e */ /* 0x000fee00000010ff */
[C---:B------:R-:W-:Y:S08]  /*c430*/  HMMA.16816.F32.BF16 R8, R72.reuse, R80, R8 ;  /* 0x000000504808723c */ /* 0x040ff00000041808 */
[-C--:B------:R-:W-:Y:S08]  /*c440*/  HMMA.16816.F32.BF16 R12, R72, R82.reuse, R12 ;  /* 0x00000052480c723c */ /* 0x080ff0000004180c */
[C---:B------:R-:W-:Y:S01]  /*c450*/  HMMA.16816.F32.BF16 R16, R76.reuse, R82, R16 ;  /* 0x000000524c10723c */ /* 0x040fe20000041810 */
[----:B------:R-:W1:Y:S07]  /*c460*/  LDSM.16.MT88.4 R80, [R225+0x2000] ;  /* 0x00200000e150783b */ /* 0x000e6e0000004200 */
[-C--:B--2---:R-:W-:Y:S08]  /*c470*/  HMMA.16816.F32.BF16 R20, R76, R88.reuse, R20 ;  /* 0x000000584c14723c */ /* 0x084ff00000041814 */
[C---:B------:R-:W-:Y:S08]  /*c480*/  HMMA.16816.F32.BF16 R24, R72.reuse, R88, R24 ;  /* 0x000000584818723c */ /* 0x040ff00000041818 */
[-C--:B------:R-:W-:Y:S08]  /*c490*/  HMMA.16816.F32.BF16 R28, R72, R90.reuse, R28 ;  /* 0x0000005a481c723c */ /* 0x080ff0000004181c */
[C---:B------:R-:W-:Y:S01]  /*c4a0*/  HMMA.16816.F32.BF16 R32, R76.reuse, R90, R32 ;  /* 0x0000005a4c20723c */ /* 0x040fe20000041820 */
[----:B------:R-:W2:Y:S07]  /*c4b0*/  LDSM.16.MT88.4 R88, [R229+0x2000] ;  /* 0x00200000e558783b */ /* 0x000eae0000004200 */
[-C--:B----4-:R-:W-:Y:S08]  /*c4c0*/  HMMA.16816.F32.BF16 R36, R76, R92.reuse, R36 ;  /* 0x0000005c4c24723c */ /* 0x090ff00000041824 */
[C---:B------:R-:W-:Y:S08]  /*c4d0*/  HMMA.16816.F32.BF16 R40, R72.reuse, R92, R40 ;  /* 0x0000005c4828723c */ /* 0x040ff00000041828 */
[-C--:B------:R-:W-:Y:S08]  /*c4e0*/  HMMA.16816.F32.BF16 R44, R72, R94.reuse, R44 ;  /* 0x0000005e482c723c */ /* 0x080ff0000004182c */
[C---:B------:R-:W-:Y:S01]  /*c4f0*/  HMMA.16816.F32.BF16 R48, R76.reuse, R94, R48 ;  /* 0x0000005e4c30723c */ /* 0x040fe20000041830 */
[----:B------:R-:W4:Y:S07]  /*c500*/  LDSM.16.MT88.4 R92, [R226+0x2000] ;  /* 0x00200000e25c783b */ /* 0x000f2e0000004200 */
[-C--:B---3--:R-:W-:Y:S08]  /*c510*/  HMMA.16816.F32.BF16 R52, R76, R84.reuse, R52 ;  /* 0x000000544c34723c */ /* 0x088ff00000041834 */
        /* <DEDUP_REMOVED lines=9> */
[----:B------:R-:W-:Y:S01]  /*c5b0*/  F2FP.BF16.PACK_AB R78, R121, R120 ;  /* 0x00000078794e723e */ /* 0x000fe200000010ff */
[-C--:B-1----:R-:W-:Y:S05]  /*c5c0*/  HMMA.16816.F32.BF16 R4, R72, R80.reuse, R4 ;  /* 0x000000504804723c */ /* 0x082fea0000041804 */
[----:B------:R-:W-:Y:S02]  /*c5d0*/  F2FP.BF16.PACK_AB R77, R252, R250 ;  /* 0x000000fafc4d723e */ /* 0x000fe400000010ff */
[----:B------:R-:W-:Y:S02]  /*c5e0*/  F2FP.BF16.PACK_AB R79, R109, R110 ;  /* 0x0000006e6d4f723e */ /* 0x000fe400000010ff */
[----:B------:R-:W-:Y:S03]  /*c5f0*/  MOV R121, R118 ;  /* 0x0000007600797202 */ /* 0x000fe60000000f00 */
[----:B------:R-:W-:Y:S02]  /*c600*/  MOV R120, R119 ;  /* 0x0000007700787202 */ /* 0x000fe40000000f00 */
[C---:B------:R-:W-:Y:S04]  /*c610*/  HMMA.16816.F32.BF16 R8, R76.reuse, R80, R8 ;  /* 0x000000504c08723c */ /* 0x040fe80000041808 */
[----:B------:R-:W-:Y:S04]  /*c620*/  MOV R122, R117 ;  /* 0x00000075007a7202 */ /* 0x000fe80000000f00 */
        /* <DEDUP_REMOVED lines=26> */
[----:B------:R-:W-:Y:S07]  /*c7d0*/  F2FP.BF16.PACK_AB R75, R100, R101 ;  /* 0x00000065644b723e */ /* 0x000fee00000010ff */
[C---:B------:R-:W-:Y:S01]  /*c7e0*/  HMMA.16816.F32.BF16 R8, R72.reuse, R80, R8 ;  /* 0x000000504808723c */ /* 0x040fe20000041808 */
[----:B------:R-:W1:Y:S07]  /*c7f0*/  MUFU.EX2 R80, R153 ;  /* 0x0000009900507308 */ /* 0x000e6e0000000800 */
[-C--:B------:R-:W-:Y:S03]  /*c800*/  HMMA.16816.F32.BF16 R12, R72, R82.reuse, R12 ;  /* 0x00000052480c723c */ /* 0x080fe6000004180c */
[----:B------:R-:W-:Y:S05]  /*c810*/  MUFU.EX2 R81, R148 ;  /* 0x0000009400517308 */ /* 0x000fea0000000800 */
[C---:B------:R-:W-:Y:S05]  /*c820*/  HMMA.16816.F32.BF16 R16, R76.reuse, R82, R16 ;  /* 0x000000524c10723c */ /* 0x040fea0000041810 */
[----:B------:R-:W5:Y:S03]  /*c830*/  MUFU.EX2 R83, R144 ;  /* 0x0000009000537308 */ /* 0x000f660000000800 */
[-C--:B--2---:R-:W-:Y:S04]  /*c840*/  HMMA.16816.F32.BF16 R20, R76, R88.reuse, R20 ;  /* 0x000000584c14723c */ /* 0x084fe80000041814 */
[----:B-1----:R-:W-:Y:S03]  /*c850*/  F2FP.BF16.PACK_AB R127, R71, R80 ;  /* 0x00000050477f723e */ /* 0x002fe600000010ff */
[----:B------:R-:W1:Y:S01]  /*c860*/  MUFU.EX2 R82, R149 ;  /* 0x0000009500527308 */ /* 0x000e620000000800 */
[C---:B------:R-:W-:Y:S08]  /*c870*/  HMMA.16816.F32.BF16 R24, R72.reuse, R88, R24 ;  /* 0x000000584818723c */ /* 0x040ff00000041818 */
[-C--:B------:R-:W-:Y:S04]  /*c880*/  HMMA.16816.F32.BF16 R28, R72, R90.reuse, R28 ;  /* 0x0000005a481c723c */ /* 0x080fe8000004181c */
[----:B-----5:R-:W-:Y:S04]  /*c890*/  F2FP.BF16.PACK_AB R126, R83, R97 ;  /* 0x00000061537e723e */ /* 0x020fe800000010ff */
[C---:B------:R-:W-:Y:S04]  /*c8a0*/  HMMA.16816.F32.BF16 R32, R76.reuse, R90, R32 ;  /* 0x0000005a4c20723c */ /* 0x040fe80000041820 */
[----:B-1----:R-:W-:Y:S04]  /*c8b0*/  F2FP.BF16.PACK_AB R125, R81, R82 ;  /* 0x00000052517d723e */ /* 0x002fe800000010ff */
[-C--:B----4-:R-:W-:Y:S08]  /*c8c0*/  HMMA.16816.F32.BF16 R36, R76, R92.reuse, R36 ;  /* 0x0000005c4c24723c */ /* 0x090ff00000041824 */
[C---:B------:R-:W-:Y:S08]  /*c8d0*/  HMMA.16816.F32.BF16 R40, R72.reuse, R92, R40 ;  /* 0x0000005c4828723c */ /* 0x040ff00000041828 */
[-C--:B------:R-:W-:Y:S08]  /*c8e0*/  HMMA.16816.F32.BF16 R44, R72, R94.reuse, R44 ;  /* 0x0000005e482c723c */ /* 0x080ff0000004182c */
[C---:B------:R-:W-:Y:S08]  /*c8f0*/  HMMA.16816.F32.BF16 R48, R76.reuse, R94, R48 ;  /* 0x0000005e4c30723c */ /* 0x040ff00000041830 */
[-C--:B---3--:R-:W-:Y:S08]  /*c900*/  HMMA.16816.F32.BF16 R52, R76, R84.reuse, R52 ;  /* 0x000000544c34723c */ /* 0x088ff00000041834 */
[C---:B------:R-:W-:Y:S08]  /*c910*/  HMMA.16816.F32.BF16 R56, R72.reuse, R84, R56 ;  /* 0x000000544838723c */ /* 0x040ff00000041838 */
[-C--:B------:R-:W-:Y:S01]  /*c920*/  HMMA.16816.F32.BF16 R60, R72, R86.reuse, R60 ;  /* 0x00000056483c723c */ /* 0x080fe2000004183c */
[----:B------:R-:W2:Y:S04]  /*c930*/  LDL R72, [R1+0x8] ;  /* 0x0000080001487983 */ /* 0x000ea80000100800 */
[----:B------:R1:W-:Y:S03]  /*c940*/  STL [R1], R0 ;  /* 0x0000000001007387 */ /* 0x0003e60000100800 */
[----:B------:R-:W-:Y:S08]  /*c950*/  HMMA.16816.F32.BF16 R64, R76, R86, R64 ;  /* 0x000000564c40723c */ /* 0x000ff00000041840 */
[-C--:B------:R-:W-:Y:S01]  /*c960*/  HMMA.16816.F32.BF16 R156, R184, R160.reuse, R4 ;  /* 0x000000a0b89c723c */ /* 0x080fe20000041804 */
[----:B------:R-:W3:Y:S07]  /*c970*/  LDSM.16.MT88.4 R4, [R228+0x3000] ;  /* 0x00300000e404783b */ /* 0x000eee0000004200 */
[C---:B------:R-:W-:Y:S04]  /*c980*/  HMMA.16816.F32.BF16 R152, R124.reuse, R160, R8 ;  /* 0x000000a07c98723c */ /* 0x040fe80000041808 */
[----:B-1----:R-:W-:Y:S04]  /*c990*/  FADD.FTZ R0, R113, R70 ;  /* 0x0000004671007221 */ /* 0x002fe80000010000 */
        /* <DEDUP_REMOVED lines=33> */
[-C--:B---3--:R-:W-:Y:S03]  /*cbb0*/  HMMA.16816.F32.BF16 R180, R184, R4.reuse, R52 ;  /* 0x00000004b8b4723c */ /* 0x088fe60000041834 */
        /* <DEDUP_REMOVED lines=20> */
[----:B------:R1:W-:Y:S03]  /*cd00*/  STL [R1+0xc], R2 ;  /* 0x00000c0201007387 */ /* 0x0003e60000100800 */
[----:B------:R-:W-:Y:S01]  /*cd10*/  FADD.FTZ R248, R102, R4 ;  /* 0x0000000466f87221 */ /* 0x000fe20000010000 */
[----:B------:R1:W-:Y:S01]  /*cd20*/  STL [R1+0x10], R0 ;  /* 0x0000100001007387 */ /* 0x0003e20000100800 */
[C---:B--2---:R-:W-:Y:S02]  /*cd30*/  ISETP.GT.AND P0, PT, R245.reuse, R72, PT ;  /* 0x00000048f500720c */ /* 0x044fe40003f04270 */
[----:B------:R-:W-:Y:S11]  /*cd40*/  IADD3 R245, R245, -0x1, RZ ;  /* 0xfffffffff5f57810 */ /* 0x000ff60007ffe0ff */
[----:B-1----:R-:W-:-:S05]  /*cd50*/  @P0 BRA `(.L_x_1350) ;  /* 0xffffac4000000947 */ /* 0x002fca000383ffff */
.L_x_1339:
[----:B-1----:R-:W2:Y:S02]  /*cd60*/  LDL R0, [R1+0x18] ;  /* 0x0000180001007983 */ /* 0x002ea40000100800 */
[----:B--2---:R-:W-:-:S13]  /*cd70*/  ISETP.GE.AND P0, PT, R245, R0, PT ;  /* 0x00000000f500720c */ /* 0x004fda0003f06270 */
[----:B------:R-:W-:Y:S05]  /*cd80*/  @!P0 BRA `(.L_x_1351) ;  /* 0x000043d000008947 */ /* 0x000fea0003800000 */
[----:B------:R-:W-:Y:S01]  /*cd90*/  IMAD.MOV.U32 R121, RZ, RZ, R118 ;  /* 0x000000ffff797224 */ /* 0x000fe200078e0076 */
[----:B------:R-:W-:Y:S01]  /*cda0*/  MOV R123, R68 ;  /* 0x00000044007b7202 */ /* 0x000fe20000000f00 */
[----:B------:R-:W-:Y:S01]  /*cdb0*/  IMAD.MOV.U32 R120, RZ, RZ, R119 ;  /* 0x000000ffff787224 */ /* 0x000fe200078e0077 */
[----:B------:R-:W-:Y:S02]  /*cdc0*/  MOV R122, R117 ;  /* 0x00000075007a7202 */ /* 0x000fe40000000f00 */
.L_x_1358:
        /* <DEDUP_REMOVED lines=14> */
[----:B------:R-:W-:Y:S04]  /*ceb0*/  IMAD.WIDE.U32 R2, R244, c[0x0][0x218], R2 ;  /* 0x00008600f4027a25 */ /* 0x000fe800078e0002 */
        /* <DEDUP_REMOVED lines=26> */
.L_x_1399:
[-C--:B------:R-:W-:Y:S01]  /*d060*/  HMMA.16816.F32.BF16 R4, R112, R16.reuse, RZ ;  /* 0x000000107004723c */ /* 0x080fe200000418ff */
[----:B------:R-:W3:Y:S01]  /*d070*/  LDL R247, [R1+0x18] ;  /* 0x0000180001f77983 */ /* 0x000ee20000100800 */
[----:B------:R-:W-:Y:S03]  /*d080*/  BSSY B0, `(.L_x_1353) ;  /* 0x00000f9000007945 */ /* 0x000fe60003800000 */
[----:B------:R-:W4:Y:S03]  /*d090*/  SHFL.IDX PT, R84, R0, RZ, 0x181f ;  /* 0x00181fff00547589 */ /* 0x000f2600000e0000 */
[C---:B------:R-:W-:Y:S05]  /*d0a0*/  HMMA.16816.F32.BF16 R8, R108.reuse, R16, RZ ;  /* 0x000000106c08723c */ /* 0x040fea00000418ff */
[----:B------:R-:W5:Y:S03]  /*d0b0*/  SHFL.IDX PT, R2, R0, 0x1, 0x181f ;  /* 0x00381f0000027f89 */ /* 0x000f6600000e0000 */
[-C--:B------:R-:W-:Y:S05]  /*d0c0*/  HMMA.16816.F32.BF16 R12, R108, R18.reuse, RZ ;  /* 0x000000126c0c723c */ /* 0x080fea00000418ff */
[----:B------:R-:W-:Y:S03]  /*d0d0*/  SHFL.IDX PT, R3, R88, 0x1, 0x181f ;  /* 0x00381f0058037f89 */ /* 0x000fe600000e0000 */
[C---:B------:R-:W-:Y:S05]  /*d0e0*/  HMMA.16816.F32.BF16 R16, R112.reuse, R18, RZ ;  /* 0x000000127010723c */ /* 0x040fea00000418ff */
[----:B------:R-:W1:Y:S03]  /*d0f0*/  SHFL.IDX PT, R90, R0, 0x2, 0x181f ;  /* 0x00581f00005a7f89 */ /* 0x000e6600000e0000 */
[-C--:B------:R-:W-:Y:S05]  /*d100*/  HMMA.16816.F32.BF16 R20, R112, R32.reuse, RZ ;  /* 0x000000207014723c */ /* 0x080fea00000418ff */
[----:B------:R-:W-:Y:S03]  /*d110*/  SHFL.IDX PT, R86, R88, 0x2, 0x181f ;  /* 0x00581f0058567f89 */ /* 0x000fe600000e0000 */
        /* <DEDUP_REMOVED lines=11> */
[----:B------:R-:W1:Y:S03]  /*d1d0*/  SHFL.IDX PT, R93, R88, 0x4, 0x181f ;  /* 0x00981f00585d7f89 */ /* 0x000e6600000e0000 */
[C---:B------:R-:W-:Y:S05]  /*d1e0*/  HMMA.16816.F32.BF16 R48, R112.reuse, R50, RZ ;  /* 0x000000327030723c */ /* 0x040fea00000418ff */
[----:B------:R-:W1:Y:S03]  /*d1f0*/  SHFL.IDX PT, R101, R88, 0x5, 0x181f ;  /* 0x00b81f0058657f89 */ /* 0x000e6600000e0000 */
[-C--:B------:R-:W-:Y:S08]  /*d200*/  HMMA.16816.F32.BF16 R52, R112, R64.reuse, RZ ;  /* 0x000000407034723c */ /* 0x080ff000000418ff */
[C---:B------:R-:W-:Y:S08]  /*d210*/  HMMA.16816.F32.BF16 R56, R108.reuse, R64, RZ ;  /* 0x000000406c38723c */ /* 0x040ff000000418ff */
[-C--:B------:R-:W-:Y:S08]  /*d220*/  HMMA.16816.F32.BF16 R60, R108, R66.reuse, RZ ;  /* 0x000000426c3c723c */ /* 0x080ff000000418ff */
[C---:B------:R-:W-:Y:S08]  /*d230*/  HMMA.16816.F32.BF16 R64, R112.reuse, R66, RZ ;  /* 0x000000427040723c */ /* 0x040ff000000418ff */
[-C--:B------:R-:W-:Y:S08]  /*d240*/  HMMA.16816.F32.BF16 R68, R112, R80.reuse, RZ ;  /* 0x000000507044723c */ /* 0x080ff000000418ff */
[C---:B------:R-:W-:Y:S08]  /*d250*/  HMMA.16816.F32.BF16 R72, R108.reuse, R80, RZ ;  /* 0x000000506c48723c */ /* 0x040ff000000418ff */
[-C--:B------:R-:W-:Y:S08]  /*d260*/  HMMA.16816.F32.BF16 R76, R108, R82.reuse, RZ ;  /* 0x000000526c4c723c */ /* 0x080ff000000418ff */
[C---:B------:R-:W-:Y:S04]  /*d270*/  HMMA.16816.F32.BF16 R80, R112.reuse, R82, RZ ;  /* 0x000000527050723c */ /* 0x040fe800000418ff */
[-C--:B----4-:R-:W-:Y:S02]  /*d280*/  IADD3 R84, P2, R84, R104.reuse, RZ ;  /* 0x0000006854547210 */ /* 0x090fe40007f5e0ff */
[-C--:B-----5:R-:W-:Y:S02]  /*d290*/  IADD3 R2, P0, R2, R104.reuse, RZ ;  /* 0x0000006802027210 */ /* 0x0a0fe40007f1e0ff */
[-C--:B-1----:R-:W-:Y:S01]  /*d2a0*/  IADD3 R90, P6, R90, R104.reuse, RZ ;  /* 0x000000685a5a7210 */ /* 0x082fe20007fde0ff */
[--C-:B--2---:R-:W-:Y:S03]  /*d2b0*/  IMAD.X R85, R85, 0x1, R100.reuse, P2 ;  /* 0x0000000155557824 */ /* 0x104fe600010e0664 */
[--C-:B------:R-:W-:Y:S01]  /*d2c0*/  IMAD.X R3, R3, 0x1, R100.reuse, P0 ;  /* 0x0000000103037824 */ /* 0x100fe200000e0664 */
[-C--:B------:R-:W-:Y:S01]  /*d2d0*/  IADD3 R94, P5, R94, R104.reuse, RZ ;  /* 0x000000685e5e7210 */ /* 0x080fe20007fbe0ff */
[----:B------:R1:W-:Y:S01]  /*d2e0*/  LDGSTS.E.BYPASS.LTC128B.128 [R242+0x100], [R84.64], !P3 ;  /* 0x0010000054f27fae */ /* 0x0003e2000d901d48 */
[--C-:B------:R-:W-:Y:S01]  /*d2f0*/  IMAD.X R91, R86, 0x1, R100.reuse, P6 ;  /* 0x00000001565b7824 */ /* 0x100fe200030e0664 */
[-C--:B------:R-:W-:Y:S02]  /*d300*/  IADD3 R92, P4, R92, R104.reuse, RZ ;  /* 0x000000685c5c7210 */ /* 0x080fe40007f9e0ff */
[--C-:B------:R-:W-:Y:S01]  /*d310*/  IMAD.X R95, R89, 0x1, R100.reuse, P5 ;  /* 0x00000001595f7824 */ /* 0x100fe200028e0664 */
[-C--:B------:R-:W-:Y:S02]  /*d320*/  IADD3 R102, P2, R102, R104.reuse, RZ ;  /* 0x0000006866667210 */ /* 0x080fe40007f5e0ff */
[----:B------:R-:W-:Y:S01]  /*d330*/  IADD3 R104, P0, R0, R104, RZ ;  /* 0x0000006800687210 */ /* 0x000fe20007f1e0ff */
[----:B------:R2:W-:Y:S01]  /*d340*/  LDGSTS.E.BYPASS.LTC128B.128 [R242+0x900], [R2.64], !P3 ;  /* 0x0090000002f27fae */ /* 0x0005e2000d901d48 */
[--C-:B------:R-:W-:Y:S02]  /*d350*/  IMAD.X R93, R93, 0x1, R100.reuse, P4 ;  /* 0x000000015d5d7824 */ /* 0x100fe400020e0664 */
[--C-:B------:R-:W-:Y:S05]  /*d360*/  IMAD.X R103, R101, 0x1, R100.reuse, P2 ;  /* 0x0000000165677824 */ /* 0x100fea00010e0664 */
[----:B------:R4:W-:Y:S08]  /*d370*/  LDGSTS.E.BYPASS.LTC128B.128 [R242+0x1100], [R90.64], !P3 ;  /* 0x011000005af27fae */ /* 0x0009f0000d901d48 */
[----:B------:R5:W-:Y:S01]  /*d380*/  LDGSTS.E.BYPASS.LTC128B.128 [R242+0x1900], [R94.64], !P3 ;  /* 0x019000005ef27fae */ /* 0x000be2000d901d48 */
[-C--:B-1----:R-:W-:Y:S07]  /*d390*/  HMMA.16816.F32.BF16 R84, R112, R96.reuse, RZ ;  /* 0x000000607054723c */ /* 0x082fee00000418ff */
[----:B------:R4:W1:Y:S08]  /*d3a0*/  SHFL.IDX PT, R0, R88, 0x6, 0x181f ;  /* 0x00d81f0058007f89 */ /* 0x00087000000e0000 */
[----:B------:R5:W-:Y:S08]  /*d3b0*/  LDGSTS.E.BYPASS.LTC128B.128 [R242+0x2100], [R92.64], !P3 ;  /* 0x021000005cf27fae */ /* 0x000bf0000d901d48 */
[----:B------:R2:W-:Y:S01]  /*d3c0*/  LDGSTS.E.BYPASS.LTC128B.128 [R242+0x2900], [R102.64], !P3 ;  /* 0x0290000066f27fae */ /* 0x0005e2000d901d48 */
[C---:B----4-:R-:W-:Y:S02]  /*d3d0*/  HMMA.16816.F32.BF16 R88, R108.reuse, R96, RZ ;  /* 0x000000606c58723c */ /* 0x050fe400000418ff */
[----:B-1----:R-:W-:Y:S05]  /*d3e0*/  IMAD.X R105, R0, 0x1, R100, P0 ;  /* 0x0000000100697824 */ /* 0x002fea00000e0664 */
[----:B------:R1:W-:Y:S01]  /*d3f0*/  LDGSTS.E.BYPASS.LTC128B.128 [R242+0x3100], [R104.64], !P3 ;  /* 0x0310000068f27fae */ /* 0x0003e2000d901d48 */
[-C--:B-----5:R-:W-:Y:S07]  /*d400*/  HMMA.16816.F32.BF16 R92, R108, R98.reuse, RZ ;  /* 0x000000626c5c723c */ /* 0x0a0fee00000418ff */
[----:B------:R-:W0:Y:S01]  /*d410*/  LDGDEPBAR ;  /* 0x00000000000079af */ /* 0x000e220000000000 */
[C---:B------:R-:W-:Y:S08]  /*d420*/  HMMA.16816.F32.BF16 R96, R112.reuse, R98, RZ ;  /* 0x000000627060723c */ /* 0x040ff000000418ff */
[-C--:B--2---:R-:W-:Y:S08]  /*d430*/  HMMA.16816.F32.BF16 R100, R112, R116.reuse, RZ ;  /* 0x000000747064723c */ /* 0x084ff000000418ff */
[C---:B-1----:R-:W-:Y:S08]  /*d440*/  HMMA.16816.F32.BF16 R104, R108.reuse, R116, RZ ;  /* 0x000000746c68723c */ /* 0x042ff000000418ff */
[-C--:B------:R-:W-:Y:S08]  /*d450*/  HMMA.16816.F32.BF16 R108, R108, R118.reuse, RZ ;  /* 0x000000766c6c723c */ /* 0x080ff000000418ff */
[----:B------:R-:W-:Y:S01]  /*d460*/  HMMA.16816.F32.BF16 R112, R112, R118, RZ ;  /* 0x000000767070723c */ /* 0x000fe200000418ff */
[----:B------:R-:W-:Y:S07]  /*d470*/  LDSM.16.M88.4 R116, [R232] ;  /* 0x00000000e874783b */ /* 0x000fee0000000200 */
[-C--:B------:R-:W-:Y:S08]  /*d480*/  HMMA.16816.F32.BF16 R4, R188, R192.reuse, R4 ;  /* 0x000000c0bc04723c */ /* 0x080ff00000041804 */
[C---:B------:R-:W-:Y:S08]  /*d490*/  HMMA.16816.F32.BF16 R8, R196.reuse, R192, R8 ;  /* 0x000000c0c408723c */ /* 0x040ff00000041808 */
[-C--:B------:R-:W-:Y:S03]  /*d4a0*/  HMMA.16816.F32.BF16 R12, R196, R194.reuse, R12 ;  /* 0x000000c2c40c723c */ /* 0x080fe6000004180c */
[----:B---3--:R-:W-:Y:S05]  /*d4b0*/  ISETP.GT.AND P0, PT, R245, R247, PT ;  /* 0x000000f7f500720c */ /* 0x008fea0003f04270 */
        /* <DEDUP_REMOVED lines=32> */
[----:B------:R-:W4:Y:S07]  /*d6c0*/  LDSM.16.M88.4 R188, [R230+0x2800] ;  /* 0x00280000e6bc783b */ /* 0x000f2e0000000200 */
[-C--:B-1----:R-:W-:Y:S08]  /*d6d0*/  HMMA.16816.F32.BF16 R4, R116, R192.reuse, R4 ;  /* 0x000000c07404723c */ /* 0x082ff00000041804 */
        /* <DEDUP_REMOVED lines=38> */
[C---:B---3--:R-:W-:Y:S01]  /*d940*/  HMMA.16816.F32.BF16 R8, R196.reuse, R208, R8 ;  /* 0x000000d0c408723c */ /* 0x048fe20000041808 */
[----:B------:R-:W-:Y:S07]  /*d950*/  BAR.SYNC.DEFER_BLOCKING 0x0 ;  /* 0x0000000000007b1d */ /* 0x000fee0000010000 */
[-C--:B------:R-:W-:Y:S08]  /*d960*/  HMMA.16816.F32.BF16 R12, R196, R210.reuse, R12 ;  /* 0x000000d2c40c723c */ /* 0x080ff0000004180c */
[C---:B------:R-:W-:Y:S08]  /*d970*/  HMMA.16816.F32.BF16 R16, R204.reuse, R210, R16 ;  /* 0x000000d2cc10723c */ /* 0x040ff00000041810 */
[-C--:B----4-:R-:W-:Y:S08]  /*d980*/  HMMA.16816.F32.BF16 R20, R204, R188.reuse, R20 ;  /* 0x000000bccc14723c */ /* 0x090ff00000041814 */
        /* <DEDUP_REMOVED lines=64> */
.L_x_1400:
        /* <DEDUP_REMOVED lines=34> */
.L_x_1401:
[----:B--2-4-:R-:W-:Y:S04]  /*dfb0*/  IADD3 R2, P0, R116, R119, RZ ;  /* 0x0000007774027210 */ /* 0x014fe80007f1e0ff */
[----:B-1----:R-:W-:Y:S05]  /*dfc0*/  IADD3.X R3, R0, R117, RZ, P0, !PT ;  /* 0x0000007500037210 */ /* 0x002fea00007fe4ff */
[----:B------:R-:W-:Y:S01]  /*dfd0*/  @!PT LDS RZ, [RZ] ;  /* 0x00000000fffff984 */ /* 0x000fe20000000800 */
[----:B------:R-:W-:Y:S01]  /*dfe0*/  @!PT LDS RZ, [RZ] ;  /* 0x00000000fffff984 */ /* 0x000fe20000000800 */
[----:B------:R-:W-:Y:S01]  /*dff0*/  @!PT LDS RZ, [RZ] ;  /* 0x00000000fffff984 */ /* 0x000fe20000000800 */
[----:B------:R1:W-:Y:S04]  /*e000*/  LDGSTS.E.BYPASS.LTC128B.128 [R242+0x6900], [R2.64], !P3 ;  /* 0x0690000002f27fae */ /* 0x0003e8000d901d48 */
.L_x_1354:
[----:B------:R-:W-:Y:S05]  /*e010*/  BSYNC B0 ;  /* 0x0000000000007941 */ /* 0x000fea0003800000 */
.L_x_1353:
        /* <DEDUP_REMOVED lines=115> */
[----:B-1----:R-:W-:Y:S02]  /*e750*/  FMNMX.FTZ R116, R116, R0, !PT ;  /* 0x0000000074747209 */ /* 0x002fe40007810000 */
[----:B------:R-:W1:Y:S04]  /*e760*/  SHFL.BFLY PT, R0, R118, 0x2, 0x1f ;  /* 0x0c401f0076007f89 */ /* 0x000e6800000e0000 */
[----:B------:R-:W2:Y:S01]  /*e770*/  SHFL.BFLY PT, R119, R116, 0x1, 0x1f ;  /* 0x0c201f0074777f89 */ /* 0x000ea200000e0000 */
[----:B-1----:R-:W-:Y:S02]  /*e780*/  FMNMX.FTZ R118, R118, R0, !PT ;  /* 0x0000000076767209 */ /* 0x002fe40007810000 */
[----:B--2---:R-:W-:Y:S03]  /*e790*/  FMNMX.FTZ R119, R116, R119, !PT ;  /* 0x0000007774777209 */ /* 0x004fe60007810000 */
[----:B------:R-:W1:Y:S04]  /*e7a0*/  SHFL.BFLY PT, R0, R118, 0x1, 0x1f ;  /* 0x0c201f0076007f89 */ /* 0x000e6800000e0000 */
[----:B------:R-:W2:Y:S01]  /*e7b0*/  SHFL.BFLY PT, R116, R188, 0x2, 0x1f ;  /* 0x0c401f00bc747f89 */ /* 0x000ea200000e0000 */
[----:B-1----:R-:W-:Y:S03]  /*e7c0*/  FMNMX.FTZ R118, R118, R0, !PT ;  /* 0x0000000076767209 */ /* 0x002fe60007810000 */
[----:B------:R-:W1:Y:S01]  /*e7d0*/  SHFL.BFLY PT, R0, R117, 0x2, 0x1f ;  /* 0x0c401f0075007f89 */ /* 0x000e6200000e0000 */
[----:B--2---:R-:W-:Y:S02]  /*e7e0*/  FMNMX.FTZ R116, R188, R116, !PT ;  /* 0x00000074bc747209 */ /* 0x004fe40007810000 */
[----:B-1----:R-:W-:Y:S05]  /*e7f0*/  FMNMX.FTZ R117, R117, R0, !PT ;  /* 0x0000000075757209 */ /* 0x002fea0007810000 */
[----:B------:R-:W1:Y:S02]  /*e800*/  SHFL.BFLY PT, R0, R117, 0x1, 0x1f ;  /* 0x0c201f0075007f89 */ /* 0x000e6400000e0000 */
[----:B-1----:R-:W-:Y:S02]  /*e810*/  FMNMX.FTZ R117, R117, R0, !PT ;  /* 0x0000000075757209 */ /* 0x002fe40007810000 */
[----:B------:R1:W2:Y:S04]  /*e820*/  SHFL.BFLY PT, R0, R116, 0x1, 0x1f ;  /* 0x0c201f0074007f89 */ /* 0x0002a800000e0000 */
.L_x_1402:
[----:B------:R-:W3:Y:S01]  /*e830*/  LDL.LU R188, [R1] ;  /* 0x0000000001bc7983 */ /* 0x000ee20000300800 */
[C---:B------:R-:W-:Y:S01]  /*e840*/  FMUL.FTZ R2, R119.reuse, c[0x0][0x2d0] ;  /* 0x0000b40077027a20 */ /* 0x040fe20000410000 */
[----:B-12---:R-:W-:Y:S01]  /*e850*/  FMNMX.FTZ R116, R0, R116, !PT ;  /* 0x0000007400747209 */ /* 0x006fe20007810000 */
[----:B------:R-:W-:Y:S01]  /*e860*/  FADD.FTZ R0, -R119, R120 ;  /* 0x0000007877007221 */ /* 0x000fe20000010100 */
[----:B------:R-:W-:Y:S01]  /*e870*/  WARPSYNC 0xffffffff ;  /* 0xffffffff00007948 */ /* 0x000fe20003800000 */
        /* <DEDUP_REMOVED lines=35> */
[----:B------:R-:W-:Y:S04]  /*eab0*/  FMUL.FTZ R2, R118, c[0x0][0x2d0] ;  /* 0x0000b40076027a20 */ /* 0x000fe80000410000 */
[--C-:B------:R-:W-:Y:S02]  /*eac0*/  FFMA.FTZ R20, R18, c[0x0][0x2d0], -R2.reuse ;  /* 0x0000b40012147a23 */ /* 0x100fe40000010802 */
[--C-:B------:R-:W-:Y:S01]  /*ead0*/  FFMA.FTZ R52, R115, c[0x0][0x2d0], -R2.reuse ;  /* 0x0000b40073347a23 */ /* 0x100fe20000010802 */
[----:B------:R-:W-:Y:S01]  /*eae0*/  MUFU.EX2 R205, R205 ;  /* 0x000000cd00cd7308 */ /* 0x000fe20000000800 */
[--C-:B------:R-:W-:Y:S02]  /*eaf0*/  FFMA.FTZ R19, R19, c[0x0][0x2d0], -R2.reuse ;  /* 0x0000b40013137a23 */ /* 0x100fe40000010802 */
[--C-:B------:R-:W-:Y:S01]  /*eb00*/  FFMA.FTZ R112, R22, c[0x0][0x2d0], -R2.reuse ;  /* 0x0000b40016707a23 */ /* 0x100fe20000010802 */
[----:B------:R-:W-:Y:S01]  /*eb10*/  MOV R22, R3 ;  /* 0x0000000300167202 */ /* 0x000fe20000000f00 */
        /* <DEDUP_REMOVED lines=16> */
[--C-:B------:R-:W-:Y:S01]  /*ec20*/  FFMA.FTZ R189, R51, c[0x0][0x2d0], -R2.reuse ;  /* 0x0000b40033bd7a23 */ /* 0x100fe20000010802 */
[----:B------:R-:W-:Y:S01]  /*ec30*/  MOV R51, R113 ;  /* 0x0000007100337202 */ /* 0x000fe20000000f00 */
        /* <DEDUP_REMOVED lines=8> */
[----:B------:R-:W2:Y:S10]  /*ecc0*/  MUFU.EX2 R7, R7 ;  /* 0x0000000700077308 */ /* 0x000eb40000000800 */
        /* <DEDUP_REMOVED lines=25> */
[C---:B-1----:R-:W-:Y:S01]  /*ee60*/  F2FP.BF16.PACK_AB R68, R5.reuse, R4 ;  /* 0x000000040544723e */ /* 0x042fe200000010ff */
[----:B------:R-:W-:Y:S01]  /*ee70*/  FFMA.FTZ R188, R54, c[0x0][0x2d0], -R2 ;  /* 0x0000b40036bc7a23 */ /* 0x000fe20000010802 */
[----:B------:R-:W-:Y:S01]  /*ee80*/  MOV R54, R197 ;  /* 0x000000c500367202 */ /* 0x000fe20000000f00 */
[----:B------:R-:W-:Y:S01]  /*ee90*/  FADD.FTZ R32, R5, R0 ;  /* 0x0000000005207221 */ /* 0x000fe20000010000 */
[----:B--2---:R-:W-:Y:S01]  /*eea0*/  F2FP.BF16.PACK_AB R69, R7, R6 ;  /* 0x000000060745723e */ /* 0x004fe200000010ff */
[----:B------:R-:W-:Y:S02]  /*eeb0*/  FADD.FTZ R0, -R118, R121 ;  /* 0x0000007976007221 */ /* 0x000fe40000010100 */
[--C-:B------:R-:W-:Y:S01]  /*eec0*/  FFMA.FTZ R121, R55, c[0x0][0x2d0], -R2.reuse ;  /* 0x0000b40037797a23 */ /* 0x100fe20000010802 */
[----:B------:R-:W-:Y:S01]  /*eed0*/  MUFU.EX2 R188, R188 ;  /* 0x000000bc00bc7308 */ /* 0x000fe20000000800 */
[----:B------:R-:W-:Y:S02]  /*eee0*/  FFMA.FTZ R197, R67, c[0x0][0x2d0], -R2 ;  /* 0x0000b40043c57a23 */ /* 0x000fe40000010802 */
[----:B------:R-:W-:Y:S02]  /*eef0*/  FMUL.FTZ R2, R117, c[0x0][0x2d0] ;  /* 0x0000b40075027a20 */ /* 0x000fe40000410000 */
[----:B------:R-:W-:Y:S02]  /*ef00*/  FADD.FTZ R5, R120, R32 ;  /* 0x0000002078057221 */ /* 0x000fe40000010000 */
[--C-:B------:R-:W-:Y:S02]  /*ef10*/  FFMA.FTZ R18, R12, c[0x0][0x2d0], -R2.reuse ;  /* 0x0000b4000c127a23 */ /* 0x100fe40000010802 */
[----:B------:R-:W2:Y:S01]  /*ef20*/  LDL.LU R12, [R1+0xc] ;  /* 0x00000c00010c7983 */ /* 0x000ea20000300800 */
[C---:B------:R-:W-:Y:S01]  /*ef30*/  FADD.FTZ R64, R70.reuse, R5 ;  /* 0x0000000546407221 */ /* 0x040fe20000010000 */
[----:B------:R-:W-:Y:S01]  /*ef40*/  F2FP.BF16.PACK_AB R70, R70, R120 ;  /* 0x000000784646723e */ /* 0x000fe200000010ff */
[----:B------:R-:W-:Y:S01]  /*ef50*/  FMUL.FTZ R0, R0, c[0x0][0x2d0] ;  /* 0x0000b40000007a20 */ /* 0x000fe20000410000 */
[----:B------:R-:W3:Y:S01]  /*ef60*/  LDL.LU R5, [R1+0x10] ;  /* 0x0000100001057983 */ /* 0x000ee20000300800 */
[--C-:B------:R-:W-:Y:S01]  /*ef70*/  FFMA.FTZ R83, R25, c[0x0][0x2d0], -R2.reuse ;  /* 0x0000b40019537a23 */ /* 0x100fe20000010802 */
        /* <DEDUP_REMOVED lines=21> */
[----:B-1----:R-:W-:Y:S02]  /*f0d0*/  FFMA.FTZ R0, R3, R248, R6 ;  /* 0x000000f803007223 */ /* 0x002fe40000010006 */
[----:B------:R-:W-:Y:S02]  /*f0e0*/  FFMA.FTZ R96, R40, c[0x0][0x2d0], -R2 ;  /* 0x0000b40028607a23 */ /* 0x000fe40000010802 */
[----:B------:R-:W-:Y:S01]  /*f0f0*/  FADD.FTZ R33, R7, R0 ;  /* 0x0000000007217221 */ /* 0x000fe20000010000 */
[----:B------:R-:W-:Y:S01]  /*f100*/  MUFU.EX2 R120, R98 ;  /* 0x0000006200787308 */ /* 0x000fe20000000800 */
[----:B------:R-:W-:Y:S02]  /*f110*/  FADD.FTZ R0, -R117, R122 ;  /* 0x0000007a75007221 */ /* 0x000fe40000010100 */
[--C-:B------:R-:W-:Y:S02]  /*f120*/  FFMA.FTZ R122, R76, c[0x0][0x2d0], -R2.reuse ;  /* 0x0000b4004c7a7a23 */ /* 0x100fe40000010802 */
[----:B------:R-:W-:Y:S02]  /*f130*/  FMUL.FTZ R0, R0, c[0x0][0x2d0] ;  /* 0x0000b40000007a20 */ /* 0x000fe40000410000 */
[--C-:B------:R-:W-:Y:S02]  /*f140*/  FFMA.FTZ R76, R108, c[0x0][0x2d0], -R2.reuse ;  /* 0x0000b4006c4c7a23 */ /* 0x100fe40000010802 */
[--C-:B------:R-:W-:Y:S01]  /*f150*/  FFMA.FTZ R102, R56, c[0x0][0x2d0], -R2.reuse ;  /* 0x0000b40038667a23 */ /* 0x100fe20000010802 */
[----:B------:R-:W-:Y:S01]  /*f160*/  MUFU.EX2 R251, R251 ;  /* 0x000000fb00fb7308 */ /* 0x000fe20000000800 */
[--C-:B------:R-:W-:Y:S02]  /*f170*/  FFMA.FTZ R99, R57, c[0x0][0x2d0], -R2.reuse ;  /* 0x0000b40039637a23 */ /* 0x100fe40000010802 */
[--C-:B------:R-:W-:Y:S02]  /*f180*/  FFMA.FTZ R114, R61, c[0x0][0x2d0], -R2.reuse ;  /* 0x0000b4003d727a23 */ /* 0x100fe40000010802 */
[--C-:B------:R-:W-:Y:S02]  /*f190*/  FFMA.FTZ R199, R72, c[0x0][0x2d0], -R2.reuse ;  /* 0x0000b40048c77a23 */ /* 0x100fe40000010802 */
[--C-:B------:R-:W-:Y:S02]  /*f1a0*/  FFMA.FTZ R198, R73, c[0x0][0x2d0], -R2.reuse ;  /* 0x0000b40049c67a23 */ /* 0x100fe40000010802 */
[----:B------:R-:W-:Y:S01]  /*f1b0*/  FFMA.FTZ R252, R92, c[0x0][0x2d0], -R2 ;  /* 0x0000b4005cfc7a23 */ /* 0x000fe20000010802 */
[----:B------:R-:W-:Y:S01]  /*f1c0*/  MUFU.EX2 R72, R8 ;  /* 0x0000000800487308 */ /* 0x000fe20000000800 */
[----:B------:R-:W-:Y:S02]  /*f1d0*/  FMUL.FTZ R4, R116, c[0x0][0x2d0] ;  /* 0x0000b40074047a20 */ /* 0x000fe40000410000 */
[----:B------:R-:W-:Y:S02]  /*f1e0*/  FMUL.FTZ R32, R65, R168 ;  /* 0x000000a841207220 */ /* 0x000fe40000410000 */
[--C-:B------:R-:W-:Y:S02]  /*f1f0*/  FFMA.FTZ R89, R27, c[0x0][0x2d0], -R4.reuse ;  /* 0x0000b4001b597a23 */ /* 0x100fe40000010804 */
[--C-:B------:R-:W-:Y:S02]  /*f200*/  FFMA.FTZ R37, R74, c[0x0][0x2d0], -R4.reuse ;  /* 0x0000b4004a257a23 */ /* 0x100fe40000010804 */
[--C-:B------:R-:W-:Y:S01]  /*f210*/  FFMA.FTZ R78, R78, c[0x0][0x2d0], -R4.reuse ;  /* 0x0000b4004e4e7a23 */ /* 0x100fe20000010804 */
[----:B------:R1:W4:Y:S01]  /*f220*/  MUFU.EX2 R2, R0 ;  /* 0x0000000000027308 */ /* 0x0003220000000800 */
        /* <DEDUP_REMOVED lines=14> */
[----:B-1----:R-:W-:Y:S02]  /*f310*/  FADD.FTZ R0, -R116, R123 ;  /* 0x0000007b74007221 */ /* 0x002fe40000010100 */
[----:B----4-:R-:W-:Y:S01]  /*f320*/  FMUL.FTZ R29, R2, R141 ;  /* 0x0000008d021d7220 */ /* 0x010fe20000410000 */
[----:B------:R-:W-:Y:S01]  /*f330*/  MOV R141, R71 ;  /* 0x00000047008d7202 */ /* 0x000fe20000000f00 */
[----:B------:R-:W-:Y:S01]  /*f340*/  FMUL.FTZ R0, R0, c[0x0][0x2d0] ;  /* 0x0000b40000007a20 */ /* 0x000fe20000410000 */
[----:B------:R-:W1:Y:S01]  /*f350*/  MUFU.EX2 R71, R20 ;  /* 0x0000001400477308 */ /* 0x000e620000000800 */
[--C-:B------:R-:W-:Y:S02]  /*f360*/  FFMA.FTZ R7, R14, c[0x0][0x2d0], -R4.reuse ;  /* 0x0000b4000e077a23 */ /* 0x100fe40000010804 */
[--C-:B------:R-:W-:Y:S02]  /*f370*/  FFMA.FTZ R6, R15, c[0x0][0x2d0], -R4.reuse ;  /* 0x0000b4000f067a23 */ /* 0x100fe40000010804 */
[--C-:B------:R-:W-:Y:S02]  /*f380*/  FFMA.FTZ R67, R30, c[0x0][0x2d0], -R4.reuse ;  /* 0x0000b4001e437a23 */ /* 0x100fe40000010804 */
[--C-:B------:R-:W-:Y:S02]  /*f390*/  FFMA.FTZ R66, R31, c[0x0][0x2d0], -R4.reuse ;  /* 0x0000b4001f427a23 */ /* 0x100fe40000010804 */
[--C-:B------:R-:W-:Y:S01]  /*f3a0*/  FFMA.FTZ R104, R42, c[0x0][0x2d0], -R4.reuse ;  /* 0x0000b4002a687a23 */ /* 0x100fe20000010804 */
[----:B------:R-:W4:Y:S01]  /*f3b0*/  MUFU.EX2 R0, R0 ;  /* 0x0000000000007308 */ /* 0x000f220000000800 */
[--C-:B------:R-:W-:Y:S02]  /*f3c0*/  FFMA.FTZ R105, R43, c[0x0][0x2d0], -R4.reuse ;  /* 0x0000b4002b697a23 */ /* 0x100fe40000010804 */
[--C-:B------:R-:W-:Y:S01]  /*f3d0*/  FFMA.FTZ R108, R46, c[0x0][0x2d0], -R4.reuse ;  /* 0x0000b4002e6c7a23 */ /* 0x100fe20000010804 */
[----:B-----5:R-:W-:Y:S01]  /*f3e0*/  F2FP.BF16.PACK_AB R74, R107, R94 ;  /* 0x0000005e6b4a723e */ /* 0x020fe200000010ff */
[--C-:B------:R-:W-:Y:S02]  /*f3f0*/  FFMA.FTZ R109, R47, c[0x0][0x2d0], -R4.reuse ;  /* 0x0000b4002f6d7a23 */ /* 0x100fe40000010804 */
[--C-:B------:R-:W-:Y:S02]  /*f400*/  FFMA.FTZ R220, R58, c[0x0][0x2d0], -R4.reuse ;  /* 0x0000b4003adc7a23 */ /* 0x100fe40000010804 */
[--C-:B------:R-:W-:Y:S01]  /*f410*/  FFMA.FTZ R222, R59, c[0x0][0x2d0], -R4.reuse ;  /* 0x0000b4003bde7a23 */ /* 0x100fe20000010804 */
[----:B------:R-:W-:Y:S01]  /*f420*/  MUFU.EX2 R73, R10 ;  /* 0x0000000a00497308 */ /* 0x000fe20000000800 */
[--C-:B------:R-:W-:Y:S02]  /*f430*/  FFMA.FTZ R123, R62, c[0x0][0x2d0], -R4.reuse ;  /* 0x0000b4003e7b7a23 */ /* 0x100fe40000010804 */
[--C-:B------:R-:W-:Y:S02]  /*f440*/  FFMA.FTZ R248, R63, c[0x0][0x2d0], -R4.reuse ;  /* 0x0000b4003ff87a23 */ /* 0x100fe40000010804 */
[----:B------:R-:W-:Y:S02]  /*f450*/  FFMA.FTZ R95, R95, c[0x0][0x2d0], -R4 ;  /* 0x0000b4005f5f7a23 */ /* 0x000fe40000010804 */
[C---:B------:R-:W-:Y:S01]  /*f460*/  FMUL.FTZ R28, R2.reuse, R140 ;  /* 0x0000008c021c7220 */ /* 0x040fe20000410000 */
[----:B------:R-:W-:Y:S01]  /*f470*/  MOV R140, R23 ;  /* 0x00000017008c7202 */ /* 0x000fe20000000f00 */
[----:B-1----:R-:W-:Y:S01]  /*f480*/  FADD.FTZ R88, R71, R33 ;  /* 0x0000002147587221 */ /* 0x002fe20000010000 */
[----:B------:R1:W-:Y:S01]  /*f490*/  MUFU.EX2 R93, R7 ;  /* 0x00000007005d7308 */ /* 0x0003e20000000800 */
[C---:B------:R-:W-:Y:S01]  /*f4a0*/  FMUL.FTZ R9, R2.reuse, R153 ;  /* 0x0000009902097220 */ /* 0x040fe20000410000 */
[----:B------:R-:W-:Y:S01]  /*f4b0*/  MOV R153, R53 ;  /* 0x0000003500997202 */ /* 0x000fe20000000f00 */
[----:B------:R-:W-:Y:S01]  /*f4c0*/  FMUL.FTZ R25, R2, R145 ;  /* 0x0000009102197220 */ /* 0x000fe20000410000 */
[----:B------:R-:W-:Y:S01]  /*f4d0*/  MOV R145, R76 ;  /* 0x0000004c00917202 */ /* 0x000fe20000000f00 */
[C---:B----4-:R-:W-:Y:S01]  /*f4e0*/  FMUL.FTZ R42, R0.reuse, R138 ;  /* 0x0000008a002a7220 */ /* 0x050fe20000410000 */
[----:B------:R-:W-:Y:S01]  /*f4f0*/  MOV R138, R51 ;  /* 0x00000033008a7202 */ /* 0x000fe20000000f00 */
[C---:B------:R-:W-:Y:S01]  /*f500*/  FMUL.FTZ R11, R0.reuse, R155 ;  /* 0x0000009b000b7220 */ /* 0x040fe20000410000 */
[----:B------:R-:W-:Y:S01]  /*f510*/  MOV R51, R22 ;  /* 0x0000001600337202 */ /* 0x000fe20000000f00 */
[----:B------:R-:W-:Y:S01]  /*f520*/  FMUL.FTZ R15, R0, R151 ;  /* 0x00000097000f7220 */ /* 0x000fe20000410000 */
[----:B------:R-:W-:Y:S01]  /*f530*/  MOV R155, R95 ;  /* 0x0000005f009b7202 */ /* 0x000fe20000000f00 */
[----:B------:R-:W4:Y:S01]  /*f540*/  MUFU.EX2 R106, R6 ;  /* 0x00000006006a7308 */ /* 0x000f220000000800 */
[----:B------:R-:W-:Y:S01]  /*f550*/  MOV R151, R91 ;  /* 0x0000005b00977202 */ /* 0x000fe20000000f00 */
[C---:B------:R-:W-:Y:S02]  /*f560*/  FMUL.FTZ R41, R2.reuse, R137 ;  /* 0x0000008902297220 */ /* 0x040fe40000410000 */
[C---:B------:R-:W-:Y:S02]  /*f570*/  FMUL.FTZ R56, R2.reuse, R128 ;  /* 0x0000008002387220 */ /* 0x040fe40000410000 */
[C---:B------:R-:W-:Y:S02]  /*f580*/  FMUL.FTZ R57, R2.reuse, R129 ;  /* 0x0000008102397220 */ /* 0x040fe40000410000 */
[C---:B------:R-:W-:Y:S02]  /*f590*/  FMUL.FTZ R60, R2.reuse, R124 ;  /* 0x0000007c023c7220 */ /* 0x040fe40000410000 */
[----:B------:R-:W5:Y:S01]  /*f5a0*/  MUFU.EX2 R95, R19 ;  /* 0x00000013005f7308 */ /* 0x000f620000000800 */
[C---:B------:R-:W-:Y:S02]  /*f5b0*/  FMUL.FTZ R61, R2.reuse, R125 ;  /* 0x0000007d023d7220 */ /* 0x040fe40000410000 */
[C---:B-1----:R-:W-:Y:S01]  /*f5c0*/  FMUL.FTZ R7, R3.reuse, R159 ;  /* 0x0000009f03077220 */ /* 0x042fe20000410000 */
[----:B------:R-:W-:Y:S01]  /*f5d0*/  MOV R159, R37 ;  /* 0x00000025009f7202 */ /* 0x000fe20000000f00 */
[C---:B------:R-:W-:Y:S01]  /*f5e0*/  FMUL.FTZ R8, R2.reuse, R152 ;  /* 0x0000009802087220 */ /* 0x040fe20000410000 */
[----:B------:R-:W-:Y:S01]  /*f5f0*/  MOV R152, R111 ;  /* 0x0000006f00987202 */ /* 0x000fe20000000f00 */
[C---:B------:R-:W-:Y:S01]  /*f600*/  FMUL.FTZ R13, R2.reuse, R149 ;  /* 0x00000095020d7220 */ /* 0x040fe20000410000 */
[----:B------:R-:W-:Y:S01]  /*f610*/  MOV R111, R36 ;  /* 0x00000024006f7202 */ /* 0x000fe20000000f00 */
[C---:B------:R-:W-:Y:S01]  /*f620*/  FMUL.FTZ R24, R2.reuse, R144 ;  /* 0x0000009002187220 */ /* 0x040fe20000410000 */
[----:B------:R1:W1:Y:S01]  /*f630*/  MUFU.EX2 R91, R16 ;  /* 0x00000010005b7308 */ /* 0x0002620000000800 */
[C---:B------:R-:W-:Y:S01]  /*f640*/  FMUL.FTZ R40, R2.reuse, R136 ;  /* 0x0000008802287220 */ /* 0x040fe20000410000 */
[----:B------:R-:W-:Y:S01]  /*f650*/  MOV R149, R86 ;  /* 0x0000005600957202 */ /* 0x000fe20000000f00 */
[----:B------:R-:W-:Y:S01]  /*f660*/  FMUL.FTZ R44, R2, R132 ;  /* 0x00000084022c7220 */ /* 0x000fe20000410000 */
[----:B----4-:R-:W-:Y:S01]  /*f670*/  F2FP.BF16.PACK_AB R75, R106, R93 ;  /* 0x0000005d6a4b723e */ /* 0x010fe200000010ff */
[----:B------:R-:W-:Y:S01]  /*f680*/  FMUL.FTZ R6, R3, R158 ;  /* 0x0000009e03067220 */ /* 0x000fe20000410000 */
[----:B------:R-:W-:Y:S01]  /*f690*/  MOV R144, R87 ;  /* 0x0000005700907202 */ /* 0x000fe20000000f00 */
[----:B------:R-:W-:Y:S01]  /*f6a0*/  FMUL.FTZ R45, R2, R133 ;  /* 0x00000085022d7220 */ /* 0x000fe20000410000 */
[----:B------:R-:W-:Y:S01]  /*f6b0*/  MOV R158, R84 ;  /* 0x00000054009e7202 */ /* 0x000fe20000000f00 */
[C---:B------:R-:W-:Y:S01]  /*f6c0*/  FMUL.FTZ R31, R0.reuse, R143 ;  /* 0x0000008f001f7220 */ /* 0x040fe20000410000 */
[----:B------:R-:W-:Y:S01]  /*f6d0*/  MOV R143, R38 ;  /* 0x00000026008f7202 */ /* 0x000fe20000000f00 */
[C---:B------:R-:W-:Y:S01]  /*f6e0*/  FMUL.FTZ R10, R0.reuse, R154 ;  /* 0x0000009a000a7220 */ /* 0x040fe20000410000 */
[----:B------:R-:W-:Y:S01]  /*f6f0*/  MOV R154, R52 ;  /* 0x00000034009a7202 */ /* 0x000fe20000000f00 */
[C---:B------:R-:W-:Y:S01]  /*f700*/  FMUL.FTZ R14, R0.reuse, R150 ;  /* 0x00000096000e7220 */ /* 0x040fe20000410000 */
[----:B-----5:R-:W-:Y:S01]  /*f710*/  F2FP.BF16.PACK_AB R71, R95, R71 ;  /* 0x000000475f47723e */ /* 0x020fe200000010ff */
[C---:B------:R-:W-:Y:S01]  /*f720*/  FMUL.FTZ R18, R3.reuse, R162 ;  /* 0x000000a203127220 */ /* 0x040fe20000410000 */
[----:B------:R-:W-:Y:S01]  /*f730*/  MOV R150, R55 ;  /* 0x0000003700967202 */ /* 0x000fe20000000f00 */
[----:B------:R-:W-:Y:S01]  /*f740*/  FMUL.FTZ R19, R3, R163 ;  /* 0x000000a303137220 */ /* 0x000fe20000410000 */
[----:B------:R4:W-:Y:S01]  /*f750*/  MUFU.EX2 R125, R49 ;  /* 0x00000031007d7308 */ /* 0x0009e20000000800 */
[C---:B------:R-:W-:Y:S01]  /*f760*/  FMUL.FTZ R17, R65.reuse, R161 ;  /* 0x000000a141117220 */ /* 0x040fe20000410000 */
[----:B------:R-:W-:Y:S01]  /*f770*/  MOV R161, R51 ;  /* 0x0000003300a17202 */ /* 0x000fe20000000f00 */
[C---:B------:R-:W-:Y:S01]  /*f780*/  FMUL.FTZ R26, R0.reuse, R146 ;  /* 0x00000092001a7220 */ /* 0x040fe20000410000 */
[----:B------:R-:W-:Y:S01]  /*f790*/  MOV R146, R34 ;  /* 0x0000002200927202 */ /* 0x000fe20000000f00 */
[C---:B------:R-:W-:Y:S01]  /*f7a0*/  FMUL.FTZ R27, R0.reuse, R147 ;  /* 0x00000093001b7220 */ /* 0x040fe20000410000 */
[----:B------:R-:W-:Y:S01]  /*f7b0*/  MOV R147, R35 ;  /* 0x0000002300937202 */ /* 0x000fe20000000f00 */
[C---:B-1----:R-:W-:Y:S01]  /*f7c0*/  FMUL.FTZ R16, R65.reuse, R160 ;  /* 0x000000a041107220 */ /* 0x042fe20000410000 */
[----:B------:R-:W-:Y:S01]  /*f7d0*/  MOV R160, R54 ;  /* 0x0000003600a07202 */ /* 0x000fe20000000f00 */
[C---:B------:R-:W-:Y:S01]  /*f7e0*/  FMUL.FTZ R30, R0.reuse, R142 ;  /* 0x0000008e001e7220 */ /* 0x040fe20000410000 */
[----:B------:R-:W-:Y:S01]  /*f7f0*/  LDSM.16.MT88.4 R52, [R226] ;  /* 0x00000000e234783b */ /* 0x000fe20000004200 */
[----:B------:R-:W-:Y:S01]  /*f800*/  FMUL.FTZ R33, R65, R169 ;  /* 0x000000a941217220 */ /* 0x000fe20000410000 */
[----:B------:R-:W-:Y:S01]  /*f810*/  MUFU.EX2 R124, R100 ;  /* 0x00000064007c7308 */ /* 0x000fe20000000800 */
[C---:B------:R-:W-:Y:S01]  /*f820*/  FMUL.FTZ R34, R3.reuse, R170 ;  /* 0x000000aa03227220 */ /* 0x040fe20000410000 */
[----:B------:R-:W-:Y:S01]  /*f830*/  MOV R142, R50 ;  /* 0x00000032008e7202 */ /* 0x000fe20000000f00 */
[----:B------:R-:W-:Y:S02]  /*f840*/  FMUL.FTZ R35, R3, R171 ;  /* 0x000000ab03237220 */ /* 0x000fe40000410000 */
[C---:B------:R-:W-:Y:S01]  /*f850*/  FMUL.FTZ R43, R0.reuse, R139 ;  /* 0x0000008b002b7220 */ /* 0x040fe20000410000 */
[----:B------:R-:W-:Y:S01]  /*f860*/  MOV R139, R85 ;  /* 0x00000055008b7202 */ /* 0x000fe20000000f00 */
[C---:B------:R-:W-:Y:S01]  /*f870*/  FMUL.FTZ R47, R0.reuse, R135 ;  /* 0x00000087002f7220 */ /* 0x040fe20000410000 */
[----:B------:R-:W-:Y:S01]  /*f880*/  LDSM.16.MT88.4 R168, [R229+0x3000] ;  /* 0x00300000e5a8783b */ /* 0x000fe20000004200 */
[C---:B------:R-:W-:Y:S01]  /*f890*/  FMUL.FTZ R59, R0.reuse, R131 ;  /* 0x00000083003b7220 */ /* 0x040fe20000410000 */
[----:B------:R1:W-:Y:S01]  /*f8a0*/  MUFU.EX2 R100, R48 ;  /* 0x0000003000647308 */ /* 0x0003e20000000800 */
[C---:B------:R-:W-:Y:S02]  /*f8b0*/  FMUL.FTZ R46, R0.reuse, R134 ;  /* 0x00000086002e7220 */ /* 0x040fe40000410000 */
[----:B----4-:R-:W-:Y:S02]  /*f8c0*/  FMUL.FTZ R49, R65, R177 ;  /* 0x000000b141317220 */ /* 0x010fe40000410000 */
[C---:B------:R-:W-:Y:S02]  /*f8d0*/  FMUL.FTZ R50, R3.reuse, R178 ;  /* 0x000000b203327220 */ /* 0x040fe40000410000 */
[----:B------:R-:W-:Y:S02]  /*f8e0*/  FMUL.FTZ R51, R3, R179 ;  /* 0x000000b303337220 */ /* 0x000fe40000410000 */
[C---:B------:R-:W-:Y:S01]  /*f8f0*/  FMUL.FTZ R58, R0.reuse, R130 ;  /* 0x00000082003a7220 */ /* 0x040fe20000410000 */
[----:B------:R-:W-:Y:S01]  /*f900*/  MUFU.EX2 R131, R82 ;  /* 0x0000005200837308 */ /* 0x000fe20000000800 */
[C---:B------:R-:W-:Y:S02]  /*f910*/  FMUL.FTZ R62, R0.reuse, R126 ;  /* 0x0000007e003e7220 */ /* 0x040fe40000410000 */
[----:B------:R-:W-:Y:S07]  /*f920*/  FMUL.FTZ R63, R0, R127 ;  /* 0x0000007f003f7220 */ /* 0x000fee0000410000 */
[----:B------:R-:W-:Y:S01]  /*f930*/  MUFU.EX2 R135, R81 ;  /* 0x0000005100877308 */ /* 0x000fe20000000800 */
[----:B-1----:R-:W-:Y:S02]  /*f940*/  FMUL.FTZ R48, R65, R176 ;  /* 0x000000b041307220 */ /* 0x002fe40000410000 */
[----:B------:R-:W-:Y:S07]  /*f950*/  LDSM.16.MT88.4 R176, [R226+0x3000] ;  /* 0x00300000e2b0783b */ /* 0x000fee0000004200 */
[----:B------:R-:W-:Y:S10]  /*f960*/  MUFU.EX2 R137, R80 ;  /* 0x0000005000897308 */ /* 0x000ff40000000800 */
[----:B------:R-:W-:Y:S10]  /*f970*/  MUFU.EX2 R110, R101 ;  /* 0x00000065006e7308 */ /* 0x000ff40000000800 */
[----:B------:R1:W-:Y:S10]  /*f980*/  MUFU.EX2 R101, R83 ;  /* 0x0000005300657308 */ /* 0x0003f40000000800 */
[----:B------:R-:W4:Y:S10]  /*f990*/  MUFU.EX2 R85, R196 ;  /* 0x000000c400557308 */ /* 0x000f340000000800 */
[----:B------:R-:W-:Y:S01]  /*f9a0*/  MUFU.EX2 R86, R193 ;  /* 0x000000c100567308 */ /* 0x000fe20000000800 */
[----:B-1----:R-:W-:Y:S09]  /*f9b0*/  LDSM.16.MT88.4 R80, [R225+0x800] ;  /* 0x00080000e150783b */ /* 0x002ff20000004200 */
[----:B------:R-:W-:Y:S10]  /*f9c0*/  MUFU.EX2 R193, R113 ;  /* 0x0000007100c17308 */ /* 0x000ff40000000800 */
[----:B------:R1:W-:Y:S01]  /*f9d0*/  MUFU.EX2 R98, R67 ;  /* 0x0000004300627308 */ /* 0x0003e20000000800 */
[C---:B--2---:R-:W-:Y:S01]  /*f9e0*/  FFMA.FTZ R4, R2.reuse, R12, R72 ;  /* 0x0000000c02047223 */ /* 0x044fe20000010048 */
[C---:B------:R-:W-:Y:S01]  /*f9f0*/  F2FP.BF16.PACK_AB R72, R21.reuse, R72 ;  /* 0x000000481548723e */ /* 0x040fe200000010ff */
[----:B------:R-:W-:Y:S01]  /*fa00*/  FMUL.FTZ R12, R2, R148 ;  /* 0x00000094020c7220 */ /* 0x000fe20000410000 */
[----:B------:R-:W-:Y:S01]  /*fa10*/  MOV R148, R39 ;  /* 0x0000002700947202 */ /* 0x000fe20000000f00 */
[----:B------:R-:W-:Y:S01]  /*fa20*/  FADD.FTZ R90, R21, R4 ;  /* 0x00000004155a7221 */ /* 0x000fe20000010000 */
[----:B------:R-:W-:Y:S01]  /*fa30*/  LDSM.16.MT88.4 R36, [R229] ;  /* 0x00000000e524783b */ /* 0x000fe20000004200 */
[----:B---3--:R-:W-:Y:S01]  /*fa40*/  FFMA.FTZ R2, R0, R5, R73 ;  /* 0x0000000500027223 */ /* 0x008fe20000010049 */
[----:B------:R-:W-:Y:S01]  /*fa50*/  F2FP.BF16.PACK_AB R73, R91, R73 ;  /* 0x000000495b49723e */ /* 0x000fe200000010ff */
[C---:B------:R-:W-:Y:S01]  /*fa60*/  FMUL.FTZ R4, R65.reuse, R156 ;  /* 0x0000009c41047220 */ /* 0x040fe20000410000 */
[----:B------:R-:W-:Y:S01]  /*fa70*/  MOV R156, R79 ;  /* 0x0000004f009c7202 */ /* 0x000fe20000000f00 */
[----:B------:R-:W-:Y:S01]  /*fa80*/  FMUL.FTZ R5, R65, R157 ;  /* 0x0000009d41057220 */ /* 0x000fe20000410000 */
[----:B------:R-:W-:Y:S01]  /*fa90*/  MOV R157, R78 ;  /* 0x0000004e009d7202 */ /* 0x000fe20000000f00 */
[----:B------:R2:W-:Y:S01]  /*faa0*/  MUFU.EX2 R113, R66 ;  /* 0x0000004200717308 */ /* 0x0005e20000000800 */
[----:B------:R-:W3:Y:S01]  /*fab0*/  LDSM.16.MT88.4 R20, [R225] ;  /* 0x00000000e114783b */ /* 0x000ee20000004200 */
[----:B----4-:R-:W-:Y:S02]  /*fac0*/  FADD.FTZ R0, R85, R64 ;  /* 0x0000004055007221 */ /* 0x010fe40000010000 */
[----:B------:R-:W-:Y:S02]  /*fad0*/  FADD.FTZ R2, R91, R2 ;  /* 0x000000025b027221 */ /* 0x000fe40000010000 */
[----:B------:R-:W-:Y:S02]  /*fae0*/  FMUL.FTZ R64, R65, R184 ;  /* 0x000000b841407220 */ /* 0x000fe40000410000 */
[----:B------:R-:W-:Y:S01]  /*faf0*/  FADD.FTZ R93, R93, R2 ;  /* 0x000000025d5d7221 */ /* 0x000fe20000010000 */
[----:B------:R-:W4:Y:S01]  /*fb00*/  LDSM.16.MT88.4 R76, [R228] ;  /* 0x00000000e44c783b */ /* 0x000f220000004200 */
[----:B------:R-:W5:Y:S01]  /*fb10*/  MUFU.EX2 R84, R195 ;  /* 0x000000c300547308 */ /* 0x000f620000000800 */
[C---:B-1----:R-:W-:Y:S02]  /*fb20*/  FMUL.FTZ R67, R3.reuse, R187 ;  /* 0x000000bb03437220 */ /* 0x042fe40000410000 */
[----:B------:R-:W-:Y:S07]  /*fb30*/  FADD.FTZ R93, R106, R93 ;  /* 0x0000005d6a5d7221 */ /* 0x000fee0000010000 */
[----:B------:R-:W1:Y:S01]  /*fb40*/  MUFU.EX2 R87, R194 ;  /* 0x000000c200577308 */ /* 0x000e620000000800 */
[----:B--2---:R-:W-:Y:S09]  /*fb50*/  FMUL.FTZ R66, R3, R186 ;  /* 0x000000ba03427220 */ /* 0x004ff20000410000 */
[----:B------:R-:W-:Y:S01]  /*fb60*/  MUFU.EX2 R184, R160 ;  /* 0x000000a000b87308 */ /* 0x000fe20000000800 */
[----:B-----5:R-:W-:Y:S09]  /*fb70*/  FADD.FTZ R0, R84, R0 ;  /* 0x0000000054007221 */ /* 0x020ff20000010000 */
[----:B------:R-:W-:Y:S01]  /*fb80*/  MUFU.EX2 R126, R97 ;  /* 0x00000061007e7308 */ /* 0x000fe20000000800 */
[-C--:B---3--:R-:W-:Y:S05]  /*fb90*/  HMMA.16816.F32.BF16 R4, R68, R20.reuse, R4 ;  /* 0x000000144404723c */ /* 0x088fea0000041804 */
[----:B-1----:R-:W-:Y:S03]  /*fba0*/  FADD.FTZ R0, R87, R0 ;  /* 0x0000000057007221 */ /* 0x002fe60000010000 */
[C---:B------:R-:W-:Y:S01]  /*fbb0*/  HMMA.16816.F32.BF16 R8, R72.reuse, R20, R8 ;  /* 0x000000144808723c */ /* 0x040fe20000041808 */
[----:B------:R-:W-:Y:S03]  /*fbc0*/  MUFU.EX2 R97, R89 ;  /* 0x0000005900617308 */ /* 0x000fe60000000800 */
[----:B------:R-:W-:Y:S03]  /*fbd0*/  FADD.FTZ R0, R86, R0 ;  /* 0x0000000056007221 */ /* 0x000fe60000010000 */
[C---:B------:R-:W-:Y:S01]  /*fbe0*/  FMUL.FTZ R20, R65.reuse, R164 ;  /* 0x000000a441147220 */ /* 0x040fe20000410000 */
[-C--:B------:R-:W-:Y:S03]  /*fbf0*/  HMMA.16816.F32.BF16 R12, R72, R22.reuse, R12 ;  /* 0x00000016480c723c */ /* 0x080fe6000004180c */
[----:B------:R-:W-:Y:S01]  /*fc00*/  MUFU.EX2 R132, R103 ;  /* 0x0000006700847308 */ /* 0x000fe20000000800 */
[----:B------:R-:W-:Y:S02]  /*fc10*/  FMUL.FTZ R21, R65, R165 ;  /* 0x000000a541157220 */ /* 0x000fe40000410000 */
[----:B------:R-:W-:Y:S02]  /*fc20*/  FADD.FTZ R0, R207, R0 ;  /* 0x00000000cf007221 */ /* 0x000fe40000010000 */
[C---:B------:R-:W-:Y:S04]  /*fc30*/  HMMA.16816.F32.BF16 R16, R68.reuse, R22, R16 ;  /* 0x000000164410723c */ /* 0x040fe80000041810 */
[----:B------:R-:W-:Y:S01]  /*fc40*/  FADD.FTZ R0, R206, R0 ;  /* 0x00000000ce007221 */ /* 0x000fe20000010000 */
[----:B------:R-:W-:Y:S02]  /*fc50*/  MUFU.EX2 R127, R96 ;  /* 0x00000060007f7308 */ /* 0x000fe40000000800 */
[C---:B------:R-:W-:Y:S02]  /*fc60*/  FMUL.FTZ R22, R3.reuse, R166 ;  /* 0x000000a603167220 */ /* 0x040fe40000410000 */
[----:B------:R-:W-:Y:S03]  /*fc70*/  FMUL.FTZ R23, R3, R167 ;  /* 0x000000a703177220 */ /* 0x000fe60000410000 */
[----:B------:R-:W-:Y:S03]  /*fc80*/  FADD.FTZ R0, R205, R0 ;  /* 0x00000000cd007221 */ /* 0x000fe60000010000 */
[----:B------:R1:W-:Y:S01]  /*fc90*/  MUFU.EX2 R103, R161 ;  /* 0x000000a100677308 */ /* 0x0003e20000000800 */
[-C--:B------:R-:W-:Y:S03]  /*fca0*/  HMMA.16816.F32.BF16 R20, R68, R36.reuse, R20 ;  /* 0x000000244414723c */ /* 0x080fe60000041814 */
[----:B------:R-:W-:Y:S05]  /*fcb0*/  FADD.FTZ R2, R204, R0 ;  /* 0x00000000cc027221 */ /* 0x000fea0000010000 */
[C---:B------:R-:W-:Y:S01]  /*fcc0*/  HMMA.16816.F32.BF16 R24, R72.reuse, R36, R24 ;  /* 0x000000244818723c */ /* 0x040fe20000041818 */
[----:B------:R2:W3:Y:S06]  /*fcd0*/  MUFU.EX2 R96, R92 ;  /* 0x0000005c00607308 */ /* 0x0004ec0000000800 */
[C---:B------:R-:W-:Y:S01]  /*fce0*/  FMUL.FTZ R36, R65.reuse, R172 ;  /* 0x000000ac41247220 */ /* 0x040fe20000410000 */
[-C--:B------:R-:W-:Y:S03]  /*fcf0*/  HMMA.16816.F32.BF16 R28, R72, R38.reuse, R28 ;  /* 0x00000026481c723c */ /* 0x080fe6000004181c */
[----:B------:R-:W-:Y:S01]  /*fd00*/  MUFU.EX2 R186, R138 ;  /* 0x0000008a00ba7308 */ /* 0x000fe20000000800 */
[----:B------:R-:W-:Y:S01]  /*fd10*/  FMUL.FTZ R37, R65, R173 ;  /* 0x000000ad41257220 */ /* 0x000fe20000410000 */
[----:B-1----:R-:W-:Y:S03]  /*fd20*/  LDSM.16.MT88.4 R160, [R225+0x3000] ;  /* 0x00300000e1a0783b */ /* 0x002fe60000004200 */
[C---:B------:R-:W-:Y:S05]  /*fd30*/  HMMA.16816.F32.BF16 R32, R68.reuse, R38, R32 ;  /* 0x000000264420723c */ /* 0x040fea0000041820 */
[----:B------:R-:W-:Y:S02]  /*fd40*/  MUFU.EX2 R136, R121 ;  /* 0x0000007900887308 */ /* 0x000fe40000000800 */
[C---:B------:R-:W-:Y:S02]  /*fd50*/  FMUL.FTZ R38, R3.reuse, R174 ;  /* 0x000000ae03267220 */ /* 0x040fe40000410000 */
[----:B------:R-:W-:Y:S03]  /*fd60*/  FMUL.FTZ R39, R3, R175 ;  /* 0x000000af03277220 */ /* 0x000fe60000410000 */
[----:B--2---:R-:W-:Y:S03]  /*fd70*/  FADD.FTZ R92, R94, R90 ;  /* 0x0000005a5e5c7221 */ /* 0x004fe60000010000 */
[----:B------:R-:W-:Y:S01]  /*fd80*/  MUFU.EX2 R130, R114 ;  /* 0x0000007200827308 */ /* 0x000fe20000000800 */
[-C--:B------:R-:W-:Y:S03]  /*fd90*/  HMMA.16816.F32.BF16 R36, R68, R52.reuse, R36 ;  /* 0x000000344424723c */ /* 0x080fe60000041824 */
[----:B------:R-:W-:Y:S04]  /*fda0*/  FADD.FTZ R0, R107, R92 ;  /* 0x0000005c6b007221 */ /* 0x000fe80000010000 */
[----:B------:R-:W-:Y:S01]  /*fdb0*/  FADD.FTZ R92, R100, R0 ;  /* 0x00000000645c7221 */ /* 0x000fe20000010000 */
[C---:B------:R-:W-:Y:S01]  /*fdc0*/  HMMA.16816.F32.BF16 R40, R72.reuse, R52, R40 ;  /* 0x000000344828723c */ /* 0x040fe20000041828 */
[----:B------:R-:W-:Y:S03]  /*fdd0*/  MUFU.EX2 R107, R156 ;  /* 0x0000009c006b7308 */ /* 0x000fe60000000800 */
[----:B------:R-:W-:Y:S03]  /*fde0*/  FADD.FTZ R0, R203, R2 ;  /* 0x00000002cb007221 */ /* 0x000fe60000010000 */
[C---:B------:R-:W-:Y:S01]  /*fdf0*/  FMUL.FTZ R52, R65.reuse, R180 ;  /* 0x000000b441347220 */ /* 0x040fe20000410000 */
[-C--:B------:R-:W-:Y:S03]  /*fe00*/  HMMA.16816.F32.BF16 R44, R72, R54.reuse, R44 ;  /* 0x00000036482c723c */ /* 0x080fe6000004182c */
[----:B------:R-:W-:Y:S01]  /*fe10*/  MUFU.EX2 R128, R122 ;  /* 0x0000007a00807308 */ /* 0x000fe20000000800 */
[C---:B------:R-:W-:Y:S02]  /*fe20*/  FMUL.FTZ R53, R65.reuse, R181 ;  /* 0x000000b541357220 */ /* 0x040fe40000410000 */
[----:B------:R-:W-:Y:S02]  /*fe30*/  FMUL.FTZ R65, R65, R185 ;  /* 0x000000b941417220 */ /* 0x000fe40000410000 */
[C---:B------:R-:W-:Y:S04]  /*fe40*/  HMMA.16816.F32.BF16 R48, R68.reuse, R54, R48 ;  /* 0x000000364430723c */ /* 0x040fe80000041830 */
[----:B------:R-:W-:Y:S01]  /*fe50*/  FADD.FTZ R0, R202, R0 ;  /* 0x00000000ca007221 */ /* 0x000fe20000010000 */
[----:B------:R-:W-:Y:S02]  /*fe60*/  MUFU.EX2 R129, R115 ;  /* 0x0000007300817308 */ /* 0x000fe40000000800 */
[C---:B------:R-:W-:Y:S02]  /*fe70*/  FMUL.FTZ R54, R3.reuse, R182 ;  /* 0x000000b603367220 */ /* 0x040fe40000410000 */
[----:B------:R-:W-:Y:S03]  /*fe80*/  FMUL.FTZ R55, R3, R183 ;  /* 0x000000b703377220 */ /* 0x000fe60000410000 */
[----:B------:R-:W-:Y:S02]  /*fe90*/  FADD.FTZ R3, R95, R88 ;  /* 0x000000585f037221 */ /* 0x000fe40000010000 */
[----:B------:R-:W-:Y:S01]  /*fea0*/  LDSM.16.MT88.4 R88, [R226+0x1000] ;  /* 0x00100000e258783b */ /* 0x000fe20000004200 */
[----:B------:R-:W-:Y:S01]  /*feb0*/  MUFU.EX2 R114, R104 ;  /* 0x0000006800727308 */ /* 0x000fe20000000800 */
[-C--:B----4-:R-:W-:Y:S03]  /*fec0*/  HMMA.16816.F32.BF16 R52, R68, R76.reuse, R52 ;  /* 0x0000004c4434723c */ /* 0x090fe60000041834 */
[----:B------:R-:W-:Y:S02]  /*fed0*/  FADD.FTZ R3, R112, R3 ;  /* 0x0000000370037221 */ /* 0x000fe40000010000 */
[----:B------:R-:W-:Y:S03]  /*fee0*/  FADD.FTZ R0, R201, R0 ;  /* 0x00000000c9007221 */ /* 0x000fe60000010000 */
[C---:B------:R-:W-:Y:S01]  /*fef0*/  HMMA.16816.F32.BF16 R56, R72.reuse, R76, R56 ;  /* 0x0000004c4838723c */ /* 0x040fe20000041838 */
[----:B------:R-:W-:Y:S03]  /*ff00*/  MUFU.EX2 R115, R105 ;  /* 0x0000006900737308 */ /* 0x000fe60000000800 */
[----:B------:R-:W-:Y:S02]  /*ff10*/  FADD.FTZ R2, R200, R0 ;  /* 0x00000000c8027221 */ /* 0x000fe40000010000 */
[----:B---3--:R-:W-:Y:S02]  /*ff20*/  FADD.FTZ R0, R96, R93 ;  /* 0x0000005d60007221 */ /* 0x008fe40000010000 */
[-C--:B------:R-:W-:Y:S03]  /*ff30*/  HMMA.16816.F32.BF16 R60, R72, R78.reuse, R60 ;  /* 0x0000004e483c723c */ /* 0x080fe6000004183c */
[----:B------:R-:W-:Y:S01]  /*ff40*/  MUFU.EX2 R122, R108 ;  /* 0x0000006c007a7308 */ /* 0x000fe20000000800 */
[----:B------:R-:W-:Y:S02]  /*ff50*/  FADD.FTZ R93, R110, R3 ;  /* 0x000000036e5d7221 */ /* 0x000fe40000010000 */
[----:B------:R-:W-:Y:S01]  /*ff60*/  FADD.FTZ R3, R101, R92 ;  /* 0x0000005c65037221 */ /* 0x000fe20000010000 */
[----:B------:R-:W-:Y:S01]  /*ff70*/  F2FP.BF16.PACK_AB R72, R84, R85 ;  /* 0x000000555448723e */ /* 0x000fe200000010ff */
[----:B------:R-:W-:Y:S01]  /*ff80*/  HMMA.16816.F32.BF16 R64, R68, R78, R64 ;  /* 0x0000004e4440723c */ /* 0x000fe20000041840 */
[----:B------:R-:W1:Y:S03]  /*ff90*/  LDSM.16.MT88.4 R76, [R229+0x800] ;  /* 0x00080000e54c783b */ /* 0x000e660000004200 */
[----:B------:R-:W-:Y:S01]  /*ffa0*/  F2FP.BF16.PACK_AB R74, R86, R87 ;  /* 0x00000057564a723e */ /* 0x000fe200000010ff */
[----:B------:R-:W-:Y:S01]  /*ffb0*/  MUFU.EX2 R121, R109 ;  /* 0x0000006d00797308 */ /* 0x000fe20000000800 */
[----:B------:R-:W-:Y:S01]  /*ffc0*/  F2FP.BF16.PACK_AB R73, R110, R112 ;  /* 0x000000706e49723e */ /* 0x000fe200000010ff */
[----:B------:R-:W-:Y:S01]  /*ffd0*/  FADD.FTZ R92, R97, R0 ;  /* 0x00000000615c7221 */ /* 0x000fe20000010000 */
[----:B------:R-:W-:Y:S01]  /*ffe0*/  F2FP.BF16.PACK_AB R75, R125, R124 ;  /* 0x0000007c7d4b723e */ /* 0x000fe200000010ff */
[----:B------:R-:W2:Y:S03]  /*fff0*/  LDSM.16.MT88.4 R84, [R226+0x800] ;  /* 0x00080000e254783b */ /* 0x000ea60000004200 */
[----:B------:R-:W-:Y:S01]  /*10000*/  F2FP.BF16.PACK_AB R68, R101, R100 ;  /* 0x000000646544723e */ /* 0x000fe200000010ff */
[----:B------:R-:W-:Y:S01]  /*10010*/  FADD.FTZ R0, R212, R2 ;  /* 0x00000002d4007221 */ /* 0x000fe20000010000 */
[----:B------:R-:W-:Y:S01]  /*10020*/  F2FP.BF16.PACK_AB R70, R126, R120 ;  /* 0x000000787e46723e */ /* 0x000fe200000010ff */
[-C--:B------:R-:W-:Y:S01]  /*10030*/  HMMA.16816.F32.BF16 R4, R72, R80.reuse, R4 ;  /* 0x000000504804723c */ /* 0x080fe20000041804 */
[----:B------:R-:W-:Y:S04]  /*10040*/  MUFU.EX2 R110, R159 ;  /* 0x0000009f006e7308 */ /* 0x000fe80000000800 */
[----:B------:R-:W-:Y:S01]  /*10050*/  F2FP.BF16.PACK_AB R69, R97, R96 ;  /* 0x000000606145723e */ /* 0x000fe200000010ff */
[----:B------:R-:W-:Y:S01]  /*10060*/  FADD.FTZ R0, R216, R0 ;  /* 0x00000000d8007221 */ /* 0x000fe20000010000 */
[----:B------:R-:W-:Y:S04]  /*10070*/  F2FP.BF16.PACK_AB R71, R113, R98 ;  /* 0x000000627147723e */ /* 0x000fe800000010ff */
[----:B------:R-:W-:Y:S01]  /*10080*/  MUFU.EX2 R109, R158 ;  /* 0x0000009e006d7308 */ /* 0x000fe20000000800 */
[----:B------:R-:W-:Y:S02]  /*10090*/  FADD.FTZ R0, R218, R0 ;  /* 0x00000000da007221 */ /* 0x000fe40000010000 */
[C---:B------:R-:W-:Y:S04]  /*100a0*/  HMMA.16816.F32.BF16 R8, R68.reuse, R80, R8 ;  /* 0x000000504408723c */ /* 0x040fe80000041808 */
[----:B------:R-:W-:Y:S02]  /*100b0*/  FADD.FTZ R2, R217, R0 ;  /* 0x00000000d9027221 */ /* 0x000fe40000010000 */
[----:B------:R-:W-:Y:S01]  /*100c0*/  FADD.FTZ R0, R124, R93 ;  /* 0x0000005d7c007221 */ /* 0x000fe20000010000 */
[----:B------:R-:W-:Y:S01]  /*100d0*/  MUFU.EX2 R108, R157 ;  /* 0x0000009d006c7308 */ /* 0x000fe20000000800 */
[-C--:B------:R-:W-:Y:S04]  /*100e0*/  HMMA.16816.F32.BF16 R12, R68, R82.reuse, R12 ;  /* 0x00000052440c723c */ /* 0x080fe8000004180c */
[----:B------:R-:W-:Y:S01]  /*100f0*/  FADD.FTZ R93, R120, R3 ;  /* 0x00000003785d7221 */ /* 0x000fe20000010000 */
[----:B------:R-:W-:Y:S01]  /*10100*/  MOV R120, R119 ;  /* 0x0000007700787202 */ /* 0x000fe20000000f00 */
[----:B------:R-:W-:Y:S02]  /*10110*/  FADD.FTZ R3, R98, R92 ;  /* 0x0000005c62037221 */ /* 0x000fe40000010000 */
[C---:B------:R-:W-:Y:S01]  /*10120*/  HMMA.16816.F32.BF16 R16, R72.reuse, R82, R16 ;  /* 0x000000524810723c */ /* 0x040fe20000041810 */
[----:B------:R-:W3:Y:S01]  /*10130*/  LDSM.16.MT88.4 R80, [R228+0x800] ;  /* 0x00080000e450783b */ /* 0x000ee20000004200 */
[----:B------:R-:W-:Y:S02]  /*10140*/  MUFU.EX2 R101, R146 ;  /* 0x0000009200657308 */ /* 0x000fe40000000800 */
[----:B------:R-:W-:Y:S02]  /*10150*/  FADD.FTZ R92, R125, R0 ;  /* 0x000000007d5c7221 */ /* 0x000fe40000010000 */
[----:B------:R-:W-:Y:S02]  /*10160*/  FADD.FTZ R0, R215, R2 ;  /* 0x00000002d7007221 */ /* 0x000fe40000010000 */
[-C--:B-1----:R-:W-:Y:S04]  /*10170*/  HMMA.16816.F32.BF16 R20, R72, R76.reuse, R20 ;  /* 0x0000004c4814723c */ /* 0x082fe80000041814 */
[----:B------:R-:W1:Y:S01]  /*10180*/  MUFU.EX2 R133, R102 ;  /* 0x0000006600857308 */ /* 0x000e620000000800 */
[----:B------:R-:W-:Y:S02]  /*10190*/  FADD.FTZ R0, R214, R0 ;  /* 0x00000000d6007221 */ /* 0x000fe40000010000 */
[----:B------:R-:W-:Y:S01]  /*101a0*/  FADD.FTZ R92, R192, R92 ;  /* 0x0000005cc05c7221 */ /* 0x000fe20000010000 */
[C---:B------:R-:W-:Y:S04]  /*101b0*/  HMMA.16816.F32.BF16 R24, R68.reuse, R76, R24 ;  /* 0x0000004c4418723c */ /* 0x040fe80000041818 */
[----:B------:R-:W-:Y:S02]  /*101c0*/  FADD.FTZ R0, R213, R0 ;  /* 0x00000000d5007221 */ /* 0x000fe40000010000 */
[----:B------:R-:W-:Y:S02]  /*101d0*/  MUFU.EX2 R102, R151 ;  /* 0x0000009700667308 */ /* 0x000fe40000000800 */
[-C--:B------:R-:W-:Y:S04]  /*101e0*/  HMMA.16816.F32.BF16 R28, R68, R78.reuse, R28 ;  /* 0x0000004e441c723c */ /* 0x080fe8000004181c */
[----:B------:R-:W-:Y:S02]  /*101f0*/  FADD.FTZ R2, R219, R0 ;  /* 0x00000000db027221 */ /* 0x000fe40000010000 */
[----:B------:R-:W-:Y:S02]  /*10200*/  FADD.FTZ R0, R126, R93 ;  /* 0x0000005d7e007221 */ /* 0x000fe40000010000 */
[C---:B------:R-:W-:Y:S01]  /*10210*/  HMMA.16816.F32.BF16 R32, R72.reuse, R78, R32 ;  /* 0x0000004e4820723c */ /* 0x040fe20000041820 */
[----:B------:R-:W4:Y:S01]  /*10220*/  LDSM.16.MT88.4 R76, [R225+0x1000] ;  /* 0x00100000e14c783b */ /* 0x000f220000004200 */
[----:B------:R-:W5:Y:S02]  /*10230*/  MUFU.EX2 R134, R99 ;  /* 0x0000006300867308 */ /* 0x000f640000000800 */
[----:B------:R-:W-:Y:S02]  /*10240*/  FADD.FTZ R93, R113, R3 ;  /* 0x00000003715d7221 */ /* 0x000fe40000010000 */
[----:B------:R-:W-:Y:S02]  /*10250*/  FADD.FTZ R3, R127, R0 ;  /* 0x000000007f037221 */ /* 0x000fe40000010000 */
[-C--:B--2---:R-:W-:Y:S04]  /*10260*/  HMMA.16816.F32.BF16 R36, R72, R84.reuse, R36 ;  /* 0x000000544824723c */ /* 0x084fe80000041824 */
[----:B------:R-:W-:Y:S01]  /*10270*/  MUFU.EX2 R220, R220 ;  /* 0x000000dc00dc7308 */ /* 0x000fe20000000800 */
[----:B------:R-:W-:Y:S02]  /*10280*/  FADD.FTZ R0, R103, R2 ;  /* 0x0000000267007221 */ /* 0x000fe40000010000 */
[----:B------:R-:W-:Y:S01]  /*10290*/  FADD.FTZ R3, R131, R3 ;  /* 0x0000000383037221 */ /* 0x000fe20000010000 */
[C---:B------:R-:W-:Y:S04]  /*102a0*/  HMMA.16816.F32.BF16 R40, R68.reuse, R84, R40 ;  /* 0x000000544428723c */ /* 0x040fe80000041828 */
[C---:B------:R-:W-:Y:S01]  /*102b0*/  FADD.FTZ R0, R184.reuse, R0 ;  /* 0x00000000b8007221 */ /* 0x040fe20000010000 */
[----:B------:R-:W-:Y:S01]  /*102c0*/  F2FP.BF16.PACK_AB R184, R184, R103 ;  /* 0x00000067b8b8723e */ /* 0x000fe200000010ff */
[----:B------:R-:W-:Y:S01]  /*102d0*/  MUFU.EX2 R222, R222 ;  /* 0x000000de00de7308 */ /* 0x000fe20000000800 */
[----:B------:R-:W-:Y:S01]  /*102e0*/  FADD.FTZ R3, R135, R3 ;  /* 0x0000000387037221 */ /* 0x000fe20000010000 */
[-C--:B------:R-:W-:Y:S04]  /*102f0*/  HMMA.16816.F32.BF16 R44, R68, R86.reuse, R44 ;  /* 0x00000056442c723c */ /* 0x080fe8000004182c */
[----:B------:R-:W-:Y:S02]  /*10300*/  FADD.FTZ R3, R137, R3 ;  /* 0x0000000389037221 */ /* 0x000fe40000010000 */
[----:B------:R-:W-:Y:S02]  /*10310*/  FADD.FTZ R2, R191, R92 ;  /* 0x0000005cbf027221 */ /* 0x000fe40000010000 */
[C---:B------:R-:W-:Y:S01]  /*10320*/  HMMA.16816.F32.BF16 R48, R72.reuse, R86, R48 ;  /* 0x000000564830723c */ /* 0x040fe20000041830 */
[----:B------:R-:W2:Y:S01]  /*10330*/  LDSM.16.MT88.4 R84, [R229+0x1000] ;  /* 0x00100000e554783b */ /* 0x000ea20000004200 */
[----:B------:R-:W-:Y:S02]  /*10340*/  MUFU.EX2 R123, R123 ;  /* 0x0000007b007b7308 */ /* 0x000fe40000000800 */
[----:B-1----:R-:W-:Y:S04]  /*10350*/  FADD.FTZ R3, R133, R3 ;  /* 0x0000000385037221 */ /* 0x002fe80000010000 */
[-C--:B---3--:R-:W-:Y:S04]  /*10360*/  HMMA.16816.F32.BF16 R52, R72, R80.reuse, R52 ;  /* 0x000000504834723c */ /* 0x088fe80000041834 */
[----:B------:R-:W-:Y:S01]  /*10370*/  MUFU.EX2 R248, R248 ;  /* 0x000000f800f87308 */ /* 0x000fe20000000800 */
[----:B-----5:R-:W-:Y:S03]  /*10380*/  FADD.FTZ R3, R134, R3 ;  /* 0x0000000386037221 */ /* 0x020fe60000010000 */
[C---:B------:R-:W-:Y:S04]  /*10390*/  HMMA.16816.F32.BF16 R56, R68.reuse, R80, R56 ;  /* 0x000000504438723c */ /* 0x040fe80000041838 */
[----:B------:R-:W-:Y:S02]  /*103a0*/  FADD.FTZ R3, R132, R3 ;  /* 0x0000000384037221 */ /* 0x000fe40000010000 */
[----:B------:R-:W1:Y:S02]  /*103b0*/  MUFU.EX2 R199, R199 ;  /* 0x000000c700c77308 */ /* 0x000e640000000800 */
[-C--:B------:R-:W-:Y:S04]  /*103c0*/  HMMA.16816.F32.BF16 R60, R68, R82.reuse, R60 ;  /* 0x00000052443c723c */ /* 0x080fe8000004183c */
[----:B------:R-:W-:Y:S03]  /*103d0*/  FADD.FTZ R3, R130, R3 ;  /* 0x0000000382037221 */ /* 0x000fe60000010000 */
[----:B------:R-:W-:Y:S01]  /*103e0*/  F2FP.BF16.PACK_AB R68, R206, R207 ;  /* 0x000000cfce44723e */ /* 0x000fe200000010ff */
[----:B------:R-:W-:Y:S01]  /*103f0*/  HMMA.16816.F32.BF16 R64, R72, R82, R64 ;  /* 0x000000524840723c */ /* 0x000fe20000041840 */
[----:B------:R-:W3:Y:S01]  /*10400*/  LDSM.16.MT88.4 R80, [R228+0x1000] ;  /* 0x00100000e450783b */ /* 0x000ee20000004200 */
[----:B------:R-:W5:Y:S02]  /*10410*/  MUFU.EX2 R198, R198 ;  /* 0x000000c600c67308 */ /* 0x000f640000000800 */
[----:B------:R-:W-:Y:S02]  /*10420*/  F2FP.BF16.PACK_AB R70, R204, R205 ;  /* 0x000000cdcc46723e */ /* 0x000fe400000010ff */
[----:B------:R-:W-:Y:S02]  /*10430*/  F2FP.BF16.PACK_AB R69, R191, R192 ;  /* 0x000000c0bf45723e */ /* 0x000fe400000010ff */
[----:B------:R-:W-:Y:S04]  /*10440*/  F2FP.BF16.PACK_AB R71, R189, R190 ;  /* 0x000000bebd47723e */ /* 0x000fe800000010ff */
[----:B------:R-:W-:Y:S01]  /*10450*/  F2FP.BF16.PACK_AB R72, R131, R127 ;  /* 0x0000007f8348723e */ /* 0x000fe200000010ff */
[----:B------:R-:W2:Y:S01]  /*10460*/  MUFU.EX2 R252, R252 ;  /* 0x000000fc00fc7308 */ /* 0x000ea20000000800 */
[----:B------:R-:W-:Y:S01]  /*10470*/  F2FP.BF16.PACK_AB R74, R137, R135 ;  /* 0x00000087894a723e */ /* 0x000fe200000010ff */
[-C--:B----4-:R-:W-:Y:S05]  /*10480*/  HMMA.16816.F32.BF16 R4, R68, R76.reuse, R4 ;  /* 0x0000004c4404723c */ /* 0x090fea0000041804 */
[----:B------:R-:W-:Y:S01]  /*10490*/  F2FP.BF16.PACK_AB R73, R115, R114 ;  /* 0x000000727349723e */ /* 0x000fe200000010ff */
[----:B-1----:R-:W-:Y:S01]  /*104a0*/  FADD.FTZ R3, R199, R3 ;  /* 0x00000003c7037221 */ /* 0x002fe20000010000 */
[----:B------:R-:W-:Y:S01]  /*104b0*/  F2FP.BF16.PACK_AB R75, R121, R122 ;  /* 0x0000007a794b723e */ /* 0x000fe200000010ff */
[----:B------:R-:W1:Y:S04]  /*104c0*/  MUFU.EX2 R111, R111 ;  /* 0x0000006f006f7308 */ /* 0x000e680000000800 */
[----:B-----5:R-:W-:Y:S02]  /*104d0*/  FADD.FTZ R3, R198, R3 ;  /* 0x00000003c6037221 */ /* 0x020fe40000010000 */
[C---:B------:R-:W-:Y:S04]  /*104e0*/  HMMA.16816.F32.BF16 R8, R72.reuse, R76, R8 ;  /* 0x0000004c4808723c */ /* 0x040fe80000041808 */
[----:B------:R-:W-:Y:S01]  /*104f0*/  MUFU.EX2 R99, R150 ;  /* 0x0000009600637308 */ /* 0x000fe20000000800 */
[----:B------:R-:W-:Y:S03]  /*10500*/  FADD.FTZ R3, R128, R3 ;  /* 0x0000000380037221 */ /* 0x000fe60000010000 */
[-C--:B------:R-:W-:Y:S04]  /*10510*/  HMMA.16816.F32.BF16 R12, R72, R78.reuse, R12 ;  /* 0x0000004e480c723c */ /* 0x080fe8000004180c */
[----:B------:R-:W-:Y:S02]  /*10520*/  FADD.FTZ R3, R129, R3 ;  /* 0x0000000381037221 */ /* 0x000fe40000010000 */
[----:B------:R-:W-:Y:S02]  /*10530*/  MUFU.EX2 R98, R155 ;  /* 0x0000009b00627308 */ /* 0x000fe40000000800 */
[C---:B------:R-:W-:Y:S01]  /*10540*/  HMMA.16816.F32.BF16 R16, R68.reuse, R78, R16 ;  /* 0x0000004e4410723c */ /* 0x040fe20000041810 */
[----:B------:R-:W4:Y:S03]  /*10550*/  LDSM.16.MT88.4 R76, [R225+0x1800] ;  /* 0x00180000e14c783b */ /* 0x000f260000004200 */
[----:B------:R-:W-:Y:S04]  /*10560*/  FADD.FTZ R3, R223, R3 ;  /* 0x00000003df037221 */ /* 0x000fe80000010000 */
[-C--:B--2---:R-:W-:Y:S01]  /*10570*/  HMMA.16816.F32.BF16 R20, R68, R84.reuse, R20 ;  /* 0x000000544414723c */ /* 0x084fe20000041814 */
[----:B------:R-:W2:Y:S03]  /*10580*/  MUFU.EX2 R94, R139 ;  /* 0x0000008b005e7308 */ /* 0x000ea60000000800 */
[----:B------:R-:W-:Y:S04]  /*10590*/  FADD.FTZ R3, R251, R3 ;  /* 0x00000003fb037221 */ /* 0x000fe80000010000 */
[C---:B------:R-:W-:Y:S03]  /*105a0*/  HMMA.16816.F32.BF16 R24, R72.reuse, R84, R24 ;  /* 0x000000544818723c */ /* 0x040fe60000041818 */
[----:B------:R-:W-:Y:S01]  /*105b0*/  MUFU.EX2 R106, R143 ;  /* 0x0000008f006a7308 */ /* 0x000fe20000000800 */
[----:B------:R-:W-:Y:S04]  /*105c0*/  FADD.FTZ R3, R252, R3 ;  /* 0x00000003fc037221 */ /* 0x000fe80000010000 */
[-C--:B------:R-:W-:Y:S04]  /*105d0*/  HMMA.16816.F32.BF16 R28, R72, R86.reuse, R28 ;  /* 0x00000056481c723c */ /* 0x080fe8000004181c */
[----:B-1----:R-:W-:Y:S01]  /*105e0*/  FADD.FTZ R3, R111, R3 ;  /* 0x000000036f037221 */ /* 0x002fe20000010000 */
[----:B------:R-:W1:Y:S03]  /*105f0*/  MUFU.EX2 R105, R142 ;  /* 0x0000008e00697308 */ /* 0x000e660000000800 */
[C---:B------:R-:W-:Y:S01]  /*10600*/  HMMA.16816.F32.BF16 R32, R68.reuse, R86, R32 ;  /* 0x000000564420723c */ /* 0x040fe20000041820 */
[----:B------:R-:W5:Y:S03]  /*10610*/  LDSM.16.MT88.4 R84, [R229+0x1800] ;  /* 0x00180000e554783b */ /* 0x000f660000004200 */
[----:B--2---:R-:W-:Y:S03]  /*10620*/  FADD.FTZ R0, R94, R0 ;  /* 0x000000005e007221 */ /* 0x004fe60000010000 */
[----:B------:R-:W-:Y:S01]  /*10630*/  MUFU.EX2 R104, R147 ;  /* 0x0000009300687308 */ /* 0x000fe20000000800 */
[-C--:B------:R-:W-:Y:S04]  /*10640*/  HMMA.16816.F32.BF16 R36, R68, R88.reuse, R36 ;  /* 0x000000584424723c */ /* 0x080fe80000041824 */
[C---:B------:R-:W-:Y:S01]  /*10650*/  FADD.FTZ R0, R186.reuse, R0 ;  /* 0x00000000ba007221 */ /* 0x040fe20000010000 */
[----:B------:R-:W-:Y:S03]  /*10660*/  F2FP.BF16.PACK_AB R186, R186, R94 ;  /* 0x0000005ebaba723e */ /* 0x000fe600000010ff */
[C---:B------:R-:W-:Y:S01]  /*10670*/  HMMA.16816.F32.BF16 R40, R72.reuse, R88, R40 ;  /* 0x000000584828723c */ /* 0x040fe20000041828 */
[----:B------:R-:W2:Y:S03]  /*10680*/  MUFU.EX2 R100, R154 ;  /* 0x0000009a00647308 */ /* 0x000ea60000000800 */
[----:B-1----:R-:W-:Y:S04]  /*10690*/  F2FP.BF16.PACK_AB R185, R105, R106 ;  /* 0x0000006a69b9723e */ /* 0x002fe800000010ff */
[-C--:B------:R-:W-:Y:S03]  /*106a0*/  HMMA.16816.F32.BF16 R44, R72, R90.reuse, R44 ;  /* 0x0000005a482c723c */ /* 0x080fe6000004182c */
[----:B------:R-:W-:Y:S05]  /*106b0*/  MUFU.EX2 R95, R145 ;  /* 0x00000091005f7308 */ /* 0x000fea0000000800 */
[C---:B------:R-:W-:Y:S01]  /*106c0*/  HMMA.16816.F32.BF16 R48, R68.reuse, R90, R48 ;  /* 0x0000005a4430723c */ /* 0x040fe20000041830 */
[----:B------:R-:W1:Y:S04]  /*106d0*/  LDSM.16.MT88.4 R88, [R226+0x1800] ;  /* 0x00180000e258783b */ /* 0x000e680000004200 */
[----:B------:R-:W-:Y:S03]  /*106e0*/  MUFU.EX2 R96, R140 ;  /* 0x0000008c00607308 */ /* 0x000fe60000000800 */
[-C--:B---3--:R-:W-:Y:S04]  /*106f0*/  HMMA.16816.F32.BF16 R52, R68, R80.reuse, R52 ;  /* 0x000000504434723c */ /* 0x088fe80000041834 */
[----:B--2---:R-:W-:Y:S03]  /*10700*/  F2FP.BF16.PACK_AB R187, R100, R104 ;  /* 0x0000006864bb723e */ /* 0x004fe600000010ff */
[----:B------:R-:W2:Y:S01]  /*10710*/  MUFU.EX2 R97, R141 ;  /* 0x0000008d00617308 */ /* 0x000ea20000000800 */
        /* <DEDUP_REMOVED lines=10> */
[-C--:B----4-:R-:W-:Y:S05]  /*107c0*/  HMMA.16816.F32.BF16 R4, R72, R76.reuse, R4 ;  /* 0x0000004c4804723c */ /* 0x090fea0000041804 */
[----:B------:R-:W-:Y:S02]  /*107d0*/  F2FP.BF16.PACK_AB R69, R222, R220 ;  /* 0x000000dcde45723e */ /* 0x000fe400000010ff */
[----:B------:R-:W-:Y:S02]  /*107e0*/  F2FP.BF16.PACK_AB R71, R248, R123 ;  /* 0x0000007bf847723e */ /* 0x000fe400000010ff */
[----:B--2---:R-:W-:Y:S05]  /*107f0*/  F2FP.BF16.PACK_AB R124, R96, R97 ;  /* 0x00000061607c723e */ /* 0x004fea00000010ff */
[C---:B------:R-:W-:Y:S08]  /*10800*/  HMMA.16816.F32.BF16 R8, R68.reuse, R76, R8 ;  /* 0x0000004c4408723c */ /* 0x040ff00000041808 */
[-C--:B------:R-:W-:Y:S08]  /*10810*/  HMMA.16816.F32.BF16 R12, R68, R78.reuse, R12 ;  /* 0x0000004e440c723c */ /* 0x080ff0000004180c */
[C---:B------:R-:W-:Y:S01]  /*10820*/  HMMA.16816.F32.BF16 R16, R72.reuse, R78, R16 ;  /* 0x0000004e4810723c */ /* 0x040fe20000041810 */
[----:B------:R-:W2:Y:S07]  /*10830*/  LDSM.16.MT88.4 R76, [R225+0x2000] ;  /* 0x00200000e14c783b */ /* 0x000eae0000004200 */
[-C--:B-----5:R-:W-:Y:S08]  /*10840*/  HMMA.16816.F32.BF16 R20, R72, R84.reuse, R20 ;  /* 0x000000544814723c */ /* 0x0a0ff00000041814 */
[C---:B------:R-:W-:Y:S08]  /*10850*/  HMMA.16816.F32.BF16 R24, R68.reuse, R84, R24 ;  /* 0x000000544418723c */ /* 0x040ff00000041818 */
[-C--:B------:R-:W-:Y:S08]  /*10860*/  HMMA.16816.F32.BF16 R28, R68, R86.reuse, R28 ;  /* 0x00000056441c723c */ /* 0x080ff0000004181c */
[C---:B------:R-:W-:Y:S01]  /*10870*/  HMMA.16816.F32.BF16 R32, R72.reuse, R86, R32 ;  /* 0x000000564820723c */ /* 0x040fe20000041820 */
[----:B------:R-:W4:Y:S07]  /*10880*/  LDSM.16.MT88.4 R84, [R229+0x2000] ;  /* 0x00200000e554783b */ /* 0x000f2e0000004200 */
[-C--:B-1----:R-:W-:Y:S08]  /*10890*/  HMMA.16816.F32.BF16 R36, R72, R88.reuse, R36 ;  /* 0x000000584824723c */ /* 0x082ff00000041824 */
[C---:B------:R-:W-:Y:S08]  /*108a0*/  HMMA.16816.F32.BF16 R40, R68.reuse, R88, R40 ;  /* 0x000000584428723c */ /* 0x040ff00000041828 */
[-C--:B------:R-:W-:Y:S08]  /*108b0*/  HMMA.16816.F32.BF16 R44, R68, R90.reuse, R44 ;  /* 0x0000005a442c723c */ /* 0x080ff0000004182c */
[C---:B------:R-:W-:Y:S01]  /*108c0*/  HMMA.16816.F32.BF16 R48, R72.reuse, R90, R48 ;  /* 0x0000005a4830723c */ /* 0x040fe20000041830 */
[----:B------:R-:W1:Y:S07]  /*108d0*/  LDSM.16.MT88.4 R88, [R226+0x2000] ;  /* 0x00200000e258783b */ /* 0x000e6e0000004200 */
        /* <DEDUP_REMOVED lines=11> */
[-C--:B--2---:R-:W-:Y:S05]  /*10990*/  HMMA.16816.F32.BF16 R4, R68, R76.reuse, R4 ;  /* 0x0000004c4404723c */ /* 0x084fea0000041804 */
[----:B------:R-:W-:Y:S02]  /*109a0*/  F2FP.BF16.PACK_AB R73, R109, R110 ;  /* 0x0000006e6d49723e */ /* 0x000fe400000010ff */
[----:B------:R-:W-:Y:S07]  /*109b0*/  F2FP.BF16.PACK_AB R75, R107, R108 ;  /* 0x0000006c6b4b723e */ /* 0x000fee00000010ff */
        /* <DEDUP_REMOVED lines=28> */
[C---:B------:R-:W-:Y:S01]  /*10b80*/  HMMA.16816.F32.BF16 R8, R68.reuse, R76, R8 ;  /* 0x0000004c4408723c */ /* 0x040fe20000041808 */
[----:B------:R-:W-:Y:S07]  /*10b90*/  MUFU.EX2 R76, R152 ;  /* 0x00000098004c7308 */ /* 0x000fee0000000800 */
[-C--:B------:R-:W-:Y:S03]  /*10ba0*/  HMMA.16816.F32.BF16 R12, R68, R78.reuse, R12 ;  /* 0x0000004e440c723c */ /* 0x080fe6000004180c */
[----:B------:R-:W2:Y:S05]  /*10bb0*/  MUFU.EX2 R77, R153 ;  /* 0x00000099004d7308 */ /* 0x000eaa0000000800 */
[C---:B------:R-:W-:Y:S05]  /*10bc0*/  HMMA.16816.F32.BF16 R16, R72.reuse, R78, R16 ;  /* 0x0000004e4810723c */ /* 0x040fea0000041810 */
[----:B------:R-:W-:Y:S03]  /*10bd0*/  MUFU.EX2 R79, R149 ;  /* 0x00000095004f7308 */ /* 0x000fe60000000800 */
[-C--:B----4-:R-:W-:Y:S07]  /*10be0*/  HMMA.16816.F32.BF16 R20, R72, R84.reuse, R20 ;  /* 0x000000544814723c */ /* 0x090fee0000041814 */
[----:B------:R-:W4:Y:S01]  /*10bf0*/  MUFU.EX2 R78, R148 ;  /* 0x00000094004e7308 */ /* 0x000f220000000800 */
[C---:B------:R-:W-:Y:S04]  /*10c00*/  HMMA.16816.F32.BF16 R24, R68.reuse, R84, R24 ;  /* 0x000000544418723c */ /* 0x040fe80000041818 */
[----:B--2---:R-:W-:Y:S04]  /*10c10*/  F2FP.BF16.PACK_AB R127, R76, R77 ;  /* 0x0000004d4c7f723e */ /* 0x004fe800000010ff */
[-C--:B------:R-:W-:Y:S01]  /*10c20*/  HMMA.16816.F32.BF16 R28, R68, R86.reuse, R28 ;  /* 0x00000056441c723c */ /* 0x080fe2000004181c */
[----:B------:R-:W2:Y:S07]  /*10c30*/  MUFU.EX2 R84, R144 ;  /* 0x0000009000547308 */ /* 0x000eae0000000800 */
[C---:B------:R-:W-:Y:S04]  /*10c40*/  HMMA.16816.F32.BF16 R32, R72.reuse, R86, R32 ;  /* 0x000000564820723c */ /* 0x040fe80000041820 */
[----:B----4-:R-:W-:Y:S04]  /*10c50*/  F2FP.BF16.PACK_AB R125, R78, R79 ;  /* 0x0000004f4e7d723e */ /* 0x010fe800000010ff */
[-C--:B-1----:R-:W-:Y:S08]  /*10c60*/  HMMA.16816.F32.BF16 R36, R72, R88.reuse, R36 ;  /* 0x000000584824723c */ /* 0x082ff00000041824 */
[C---:B------:R-:W-:Y:S04]  /*10c70*/  HMMA.16816.F32.BF16 R40, R68.reuse, R88, R40 ;  /* 0x000000584428723c */ /* 0x040fe80000041828 */
[----:B--2---:R-:W-:Y:S04]  /*10c80*/  F2FP.BF16.PACK_AB R126, R84, R95 ;  /* 0x0000005f547e723e */ /* 0x004fe800000010ff */
        /* <DEDUP_REMOVED lines=20> */
[----:B------:R-:W-:Y:S01]  /*10dd0*/  FADD.FTZ R0, R188, R0 ;  /* 0x00000000bc007221 */ /* 0x000fe20000010000 */
[----:B------:R-:W-:Y:S01]  /*10de0*/  MOV R122, R117 ;  /* 0x00000075007a7202 */ /* 0x000fe20000000f00 */
[----:B------:R-:W-:Y:S01]  /*10df0*/  FADD.FTZ R2, R121, R2 ;  /* 0x0000000279027221 */ /* 0x000fe20000010000 */
[----:B------:R-:W-:Y:S01]  /*10e00*/  MOV R121, R118 ;  /* 0x0000007600797202 */ /* 0x000fe20000000f00 */
[C---:B------:R-:W-:Y:S04]  /*10e10*/  HMMA.16816.F32.BF16 R144, R124.reuse, R168, R24 ;  /* 0x000000a87c90723c */ /* 0x040fe80000041818 */
[----:B------:R-:W-:Y:S02]  /*10e20*/  FADD.FTZ R0, R136, R0 ;  /* 0x0000000088007221 */ /* 0x000fe40000010000 */
[----:B------:R-:W-:Y:S02]  /*10e30*/  FADD.FTZ R2, R220, R2 ;  /* 0x00000002dc027221 */ /* 0x000fe40000010000 */
        /* <DEDUP_REMOVED lines=39> */
[----:B------:R-:W-:Y:S01]  /*110b0*/  FADD.FTZ R2, R77, R0 ;  /* 0x000000004d027221 */ /* 0x000fe20000010000 */
[C---:B------:R-:W-:Y:S01]  /*110c0*/  IADD3 R0, R245.reuse, -0x1, RZ ;  /* 0xfffffffff5007810 */ /* 0x040fe20007ffe0ff */
[----:B------:R-:W-:Y:S02]  /*110d0*/  FADD.FTZ R3, R84, R3 ;  /* 0x0000000354037221 */ /* 0x000fe40000010000 */
[----:B------:R-:W-:Y:S02]  /*110e0*/  FADD.FTZ R2, R76, R2 ;  /* 0x000000024c027221 */ /* 0x000fe40000010000 */
[----:B------:R-:W-:Y:S01]  /*110f0*/  FADD.FTZ R4, R104, R4 ;  /* 0x0000000468047221 */ /* 0x000fe20000010000 */
[----:B------:R1:W-:Y:S03]  /*11100*/  STL [R1+0xc], R3 ;  /* 0x00000c0301007387 */ /* 0x0003e60000100800 */
[----:B------:R-:W-:Y:S01]  /*11110*/  FADD.FTZ R248, R100, R4 ;  /* 0x0000000464f87221 */ /* 0x000fe20000010000 */
[----:B------:R1:W-:Y:S01]  /*11120*/  STL [R1+0x10], R2 ;  /* 0x0000100201007387 */ /* 0x0003e20000100800 */
[----:B--2---:R-:W-:Y:S02]  /*11130*/  ISETP.GT.AND P0, PT, R245, R69, PT ;  /* 0x00000045f500720c */ /* 0x004fe40003f04270 */
[----:B------:R-:W-:Y:S11]  /*11140*/  MOV R245, R0 ;  /* 0x0000000000f57202 */ /* 0x000ff60000000f00 */
[----:B-1----:R-:W-:-:S05]  /*11150*/  @P0 BRA `(.L_x_1358) ;  /* 0xffffbc7000000947 */ /* 0x002fca000383ffff */
.L_x_1351:
[----:B------:R-:W-:Y:S05]  /*11160*/  BRA.DIV ~URZ, `(.L_x_1359) ;  /* 0x00006fd27f007947 */ /* 0x000fea000b800000 */
[----:B------:R-:W2:Y:S04]  /*11170*/  LDL R0, [R1] ;  /* 0x0000000001007983 */ /* 0x000ea80000100800 */
[----:B--2---:R1:W2:Y:S02]  /*11180*/  SHFL.BFLY PT, R4, R0, 0x2, 0x1f ;  /* 0x0c401f0000047f89 */ /* 0x0042a400000e0000 */
.L_x_1403:
[----:B-1----:R-:W3:Y:S02]  /*11190*/  LDL.LU R0, [R1] ;  /* 0x0000000001007983 */ /* 0x002ee40000300800 */
[----:B--23--:R-:W-:Y:S01]  /*111a0*/  FADD.FTZ R4, R4, R0 ;  /* 0x0000000004047221 */ /* 0x00cfe20000010000 */
[----:B------:R-:W-:Y:S05]  /*111b0*/  BRA.DIV ~URZ, `(.L_x_1360) ;  /* 0x00006fe27f007947 */ /* 0x000fea000b800000 */
[----:B------:R-:W2:Y:S04]  /*111c0*/  LDL.LU R0, [R1+0xc] ;  /* 0x00000c0001007983 */ /* 0x000ea80000300800 */
[----:B------:R-:W3:Y:S04]  /*111d0*/  LDL.LU R9, [R1+0x10] ;  /* 0x0000100001097983 */ /* 0x000ee80000300800 */
[----:B------:R-:W1:Y:S02]  /*111e0*/  SHFL.BFLY PT, R5, R248, 0x2, 0x1f ;  /* 0x0c401f00f8057f89 */ /* 0x000e6400000e0000 */
[----:B-1----:R-:W-:-:S05]  /*111f0*/  FADD.FTZ R5, R5, R248 ;  /* 0x000000f805057221 */ /* 0x002fca0000010000 */
[----:B------:R-:W1:Y:S02]  /*11200*/  SHFL.BFLY PT, R2, R5, 0x1, 0x1f ;  /* 0x0c201f0005027f89 */ /* 0x000e6400000e0000 */
[----:B-1----:R-:W-:Y:S02]  /*11210*/  FADD.FTZ R5, R5, R2 ;  /* 0x0000000205057221 */ /* 0x002fe40000010000 */
[----:B--2---:R-:W1:Y:S04]  /*11220*/  SHFL.BFLY PT, R6, R0, 0x2, 0x1f ;  /* 0x0c401f0000067f89 */ /* 0x004e6800000e0000 */
[----:B---3--:R-:W2:Y:S01]  /*11230*/  SHFL.BFLY PT, R7, R9, 0x2, 0x1f ;  /* 0x0c401f0009077f89 */ /* 0x008ea200000e0000 */
[----:B-1----:R-:W-:-:S03]  /*11240*/  FADD.FTZ R6, R6, R0 ;  /* 0x0000000006067221 */ /* 0x002fc60000010000 */
[----:B------:R-:W1:Y:S01]  /*11250*/  SHFL.BFLY PT, R0, R4, 0x1, 0x1f ;  /* 0x0c201f0004007f89 */ /* 0x000e6200000e0000 */
[----:B--2---:R-:W-:-:S03]  /*11260*/  FADD.FTZ R7, R7, R9 ;  /* 0x0000000907077221 */ /* 0x004fc60000010000 */
[----:B------:R-:W2:Y:S04]  /*11270*/  SHFL.BFLY PT, R3, R6, 0x1, 0x1f ;  /* 0x0c201f0006037f89 */ /* 0x000ea800000e0000 */
[----:B------:R3:W4:Y:S01]  /*11280*/  SHFL.BFLY PT, R8, R7, 0x1, 0x1f ;  /* 0x0c201f0007087f89 */ /* 0x00072200000e0000 */
[----:B-1----:R-:W-:Y:S02]  /*11290*/  FADD.FTZ R4, R4, R0 ;  /* 0x0000000004047221 */ /* 0x002fe40000010000 */
[----:B--2---:R-:W-:-:S03]  /*112a0*/  FADD.FTZ R6, R6, R3 ;  /* 0x0000000306067221 */ /* 0x004fc60000010000 */
.L_x_1404:
[----:B------:R-:W-:Y:S01]  /*112b0*/  FSETP.NE.FTZ.AND P3, PT, R4, RZ, PT ;  /* 0x000000ff0400720b */ /* 0x000fe20003f75000 */
[----:B------:R-:W-:Y:S01]  /*112c0*/  CS2R R2, SRZ ;  /* 0x0000000000027805 */ /* 0x000fe2000001ff00 */
[----:B------:R-:W-:Y:S02]  /*112d0*/  FSETP.NE.FTZ.AND P1, PT, R6, RZ, PT ;  /* 0x000000ff0600720b */ /* 0x000fe40003f35000 */
[----:B------:R-:W-:-:S02]  /*112e0*/  FSETP.NE.FTZ.AND P2, PT, R5, RZ, PT ;  /* 0x000000ff0500720b */ /* 0x000fc40003f55000 */
[----:B------:R-:W-:Y:S02]  /*112f0*/  MOV R0, RZ ;  /* 0x000000ff00007202 */ /* 0x000fe40000000f00 */
[----:B------:R-:W-:Y:S02]  /*11300*/  MOV R23, 0xff800000 ;  /* 0xff80000000177802 */ /* 0x000fe40000000f00 */
[----:B------:R-:W-:Y:S02]  /*11310*/  MOV R21, 0xff800000 ;  /* 0xff80000000157802 */ /* 0x000fe40000000f00 */
[----:B------:R-:W-:Y:S01]  /*11320*/  MOV R22, 0xff800000 ;  /* 0xff80000000167802 */ /* 0x000fe20000000f00 */
[----:B------:R-:W1:Y:S01]  /*11330*/  @P3 MUFU.RCP R0, R4 ;  /* 0x0000000400003308 */ /* 0x000e620000001000 */
[----:B------:R-:W-:-:S07]  /*11340*/  MOV R20, 0xff800000 ;  /* 0xff80000000147802 */ /* 0x000fce0000000f00 */
[----:B------:R2:W-:Y:S08]  /*11350*/  @P3 MUFU.LG2 R9, R4 ;  /* 0x0000000400093308 */ /* 0x0005f00000000c00 */
[----:B------:R-:W5:Y:S01]  /*11360*/  @P1 MUFU.RCP R2, R6 ;  /* 0x0000000600021308 */ /* 0x000f620000001000 */
[C---:B-1----:R-:W-:Y:S02]  /*11370*/  FMUL.FTZ R156, R0.reuse, R156 ;  /* 0x0000009c009c7220 */ /* 0x042fe40000410000 */
[----:B------:R-:W-:-:S02]  /*11380*/  FMUL.FTZ R157, R0, R157 ;  /* 0x0000009d009d7220 */ /* 0x000fc40000410000 */
[C---:B------:R-:W-:Y:S02]  /*11390*/  FMUL.FTZ R160, R0.reuse, R160 ;  /* 0x000000a000a07220 */ /* 0x040fe40000410000 */
[----:B------:R-:W-:Y:S01]  /*113a0*/  FMUL.FTZ R161, R0, R161 ;  /* 0x000000a100a17220 */ /* 0x000fe20000410000 */
[----:B------:R-:W1:Y:S01]  /*113b0*/  @P2 MUFU.RCP R3, R5 ;  /* 0x0000000500032308 */ /* 0x000e620000001000 */
[----:B--2-4-:R-:W-:Y:S01]  /*113c0*/  FADD.FTZ R4, R8, R7 ;  /* 0x0000000708047221 */ /* 0x014fe20000010000 */
[----:B---3--:R-:W-:Y:S01]  /*113d0*/  @P3 MOV R7, 0x3f317218 ;  /* 0x3f31721800073802 */ /* 0x008fe20000000f00 */
[C---:B------:R-:W-:Y:S02]  /*113e0*/  FMUL.FTZ R164, R0.reuse, R164 ;  /* 0x000000a400a47220 */ /* 0x040fe40000410000 */
[----:B------:R-:W-:Y:S01]  /*113f0*/  FMUL.FTZ R165, R0, R165 ;  /* 0x000000a500a57220 */ /* 0x000fe20000410000 */
[----:B------:R-:W-:Y:S01]  /*11400*/  FSETP.NE.FTZ.AND P0, PT, R4, RZ, PT ;  /* 0x000000ff0400720b */ /* 0x000fe20003f15000 */
[C---:B------:R-:W-:Y:S01]  /*11410*/  FMUL.FTZ R168, R0.reuse, R168 ;  /* 0x000000a800a87220 */ /* 0x040fe20000410000 */
[----:B------:R-:W2:Y:S01]  /*11420*/  @P1 MUFU.LG2 R6, R6 ;  /* 0x0000000600061308 */ /* 0x000ea20000000c00 */
[----:B------:R-:W-:-:S02]  /*11430*/  FMUL.FTZ R169, R0, R169 ;  /* 0x000000a900a97220 */ /* 0x000fc40000410000 */
[C---:B------:R-:W-:Y:S02]  /*11440*/  FMUL.FTZ R172, R0.reuse, R172 ;  /* 0x000000ac00ac7220 */ /* 0x040fe40000410000 */
[C---:B------:R-:W-:Y:S02]  /*11450*/  FMUL.FTZ R173, R0.reuse, R173 ;  /* 0x000000ad00ad7220 */ /* 0x040fe40000410000 */
[C---:B------:R-:W-:Y:S01]  /*11460*/  FMUL.FTZ R176, R0.reuse, R176 ;  /* 0x000000b000b07220 */ /* 0x040fe20000410000 */
[----:B------:R3:W4:Y:S01]  /*11470*/  @P2 MUFU.LG2 R8, R5 ;  /* 0x0000000500082308 */ /* 0x0007220000000c00 */
[C---:B------:R-:W-:Y:S02]  /*11480*/  FMUL.FTZ R177, R0.reuse, R177 ;  /* 0x000000b100b17220 */ /* 0x040fe40000410000 */
[C---:B------:R-:W-:Y:S02]  /*11490*/  FMUL.FTZ R180, R0.reuse, R180 ;  /* 0x000000b400b47220 */ /* 0x040fe40000410000 */
[----:B------:R-:W-:-:S02]  /*114a0*/  FMUL.FTZ R181, R0, R181 ;  /* 0x000000b500b57220 */ /* 0x000fc40000410000 */
[C---:B------:R-:W-:Y:S02]  /*114b0*/  FMUL.FTZ R184, R0.reuse, R184 ;  /* 0x000000b800b87220 */ /* 0x040fe40000410000 */
[----:B------:R-:W-:Y:S01]  /*114c0*/  FMUL.FTZ R185, R0, R185 ;  /* 0x000000b900b97220 */ /* 0x000fe20000410000 */
[----:B------:R-:W-:Y:S01]  /*114d0*/  MOV R0, RZ ;  /* 0x000000ff00007202 */ /* 0x000fe20000000f00 */
[C---:B-----5:R-:W-:Y:S02]  /*114e0*/  FMUL.FTZ R152, R2.reuse, R152 ;  /* 0x0000009802987220 */ /* 0x060fe40000410000 */
[C---:B------:R-:W-:Y:S02]  /*114f0*/  FMUL.FTZ R153, R2.reuse, R153 ;  /* 0x0000009902997220 */ /* 0x040fe40000410000 */
[C---:B------:R-:W-:Y:S01]  /*11500*/  FMUL.FTZ R148, R2.reuse, R148 ;  /* 0x0000009402947220 */ /* 0x040fe20000410000 */
[----:B------:R-:W-:Y:S01]  /*11510*/  @P0 MUFU.RCP R0, R4 ;  /* 0x0000000400000308 */ /* 0x000fe20000001000 */
[C---:B------:R-:W-:Y:S01]  /*11520*/  FMUL.FTZ R149, R2.reuse, R149 ;  /* 0x0000009502957220 */ /* 0x040fe20000410000 */
[----:B---3--:R-:W-:Y:S01]  /*11530*/  @P2 MOV R5, 0x3f317218 ;  /* 0x3f31721800052802 */ /* 0x008fe20000000f00 */
        /* <DEDUP_REMOVED lines=11> */
[----:B------:R-:W-:Y:S02]  /*115f0*/  FMUL.FTZ R125, R2, R125 ;  /* 0x0000007d027d7220 */ /* 0x000fe40000410000 */
[C---:B-1----:R-:W-:Y:S01]  /*11600*/  FMUL.FTZ R158, R3.reuse, R158 ;  /* 0x0000009e039e7220 */ /* 0x042fe20000410000 */
[----:B------:R1:W3:Y:S01]  /*11610*/  @P0 MUFU.LG2 R2, R4 ;  /* 0x0000000400020308 */ /* 0x0002e20000000c00 */
[----:B------:R-:W-:-:S02]  /*11620*/  FMUL.FTZ R159, R3, R159 ;  /* 0x0000009f039f7220 */ /* 0x000fc40000410000 */
[C---:B------:R-:W-:Y:S02]  /*11630*/  FMUL.FTZ R162, R3.reuse, R162 ;  /* 0x000000a203a27220 */ /* 0x040fe40000410000 */
[C---:B------:R-:W-:Y:S02]  /*11640*/  FMUL.FTZ R163, R3.reuse, R163 ;  /* 0x000000a303a37220 */ /* 0x040fe40000410000 */
[C---:B------:R-:W-:Y:S02]  /*11650*/  FMUL.FTZ R166, R3.reuse, R166 ;  /* 0x000000a603a67220 */ /* 0x040fe40000410000 */
[C---:B------:R-:W-:Y:S02]  /*11660*/  FMUL.FTZ R167, R3.reuse, R167 ;  /* 0x000000a703a77220 */ /* 0x040fe40000410000 */
[C---:B------:R-:W-:Y:S02]  /*11670*/  FMUL.FTZ R170, R3.reuse, R170 ;  /* 0x000000aa03aa7220 */ /* 0x040fe40000410000 */
[----:B------:R-:W-:-:S02]  /*11680*/  FMUL.FTZ R171, R3, R171 ;  /* 0x000000ab03ab7220 */ /* 0x000fc40000410000 */
[C---:B------:R-:W-:Y:S01]  /*11690*/  FMUL.FTZ R174, R3.reuse, R174 ;  /* 0x000000ae03ae7220 */ /* 0x040fe20000410000 */
[----:B-1----:R-:W-:Y:S01]  /*116a0*/  MOV R4, 0x1 ;  /* 0x0000000100047802 */ /* 0x002fe20000000f00 */
        /* <DEDUP_REMOVED lines=8> */
[----:B--2---:R-:W-:Y:S02]  /*11730*/  @P1 FMUL.FTZ R6, R6, 0.69314718246459960938 ;  /* 0x3f31721806061820 */ /* 0x004fe40000410000 */
[----:B------:R-:W-:Y:S02]  /*11740*/  @P3 FMUL.FTZ R9, R9, 0.69314718246459960938 ;  /* 0x3f31721809093820 */ /* 0x000fe40000410000 */
[----:B------:R-:W-:Y:S02]  /*11750*/  @P1 FMUL.FTZ R3, R3, c[0x0][0x2d0] ;  /* 0x0000b40003031a20 */ /* 0x000fe40000410000 */
[----:B------:R-:W-:-:S02]  /*11760*/  @P3 FMUL.FTZ R7, R7, c[0x0][0x2d0] ;  /* 0x0000b40007073a20 */ /* 0x000fc40000410000 */
[----:B------:R-:W-:Y:S01]  /*11770*/  @P1 FFMA.FTZ R23, R3, R117, R6 ;  /* 0x0000007503171223 */ /* 0x000fe20000010006 */
[----:B------:R-:W-:Y:S01]  /*11780*/  @P0 MOV R3, 0x3f317218 ;  /* 0x3f31721800030802 */ /* 0x000fe20000000f00 */
[----:B----4-:R-:W-:Y:S02]  /*11790*/  @P2 FMUL.FTZ R8, R8, 0.69314718246459960938 ;  /* 0x3f31721808082820 */ /* 0x010fe40000410000 */
[----:B------:R-:W-:Y:S02]  /*117a0*/  @P2 FMUL.FTZ R5, R5, c[0x0][0x2d0] ;  /* 0x0000b40005052a20 */ /* 0x000fe40000410000 */
[----:B---3--:R-:W-:Y:S02]  /*117b0*/  @P0 FMUL.FTZ R2, R2, 0.69314718246459960938 ;  /* 0x3f31721802020820 */ /* 0x008fe40000410000 */
[----:B------:R-:W-:Y:S02]  /*117c0*/  @P0 FMUL.FTZ R3, R3, c[0x0][0x2d0] ;  /* 0x0000b40003030a20 */ /* 0x000fe40000410000 */
        /* <DEDUP_REMOVED lines=16> */
[----:B------:R-:W-:Y:S01]  /*118d0*/  PRMT R0, R4, 0x7610, R0 ;  /* 0x0000761004007816 */ /* 0x000fe20000000000 */
[----:B------:R-:W-:Y:S02]  /*118e0*/  @P3 FFMA.FTZ R21, R7, R119, R9 ;  /* 0x0000007707153223 */ /* 0x000fe40000010009 */
[----:B------:R-:W-:Y:S02]  /*118f0*/  @P2 FFMA.FTZ R22, R5, R118, R8 ;  /* 0x0000007605162223 */ /* 0x000fe40000010008 */
[----:B------:R-:W-:-:S02]  /*11900*/  @P0 FFMA.FTZ R20, R3, R68, R2 ;  /* 0x0000004403140223 */ /* 0x000fc40000010002 */
.L_x_1304:
[----:B-1----:R1:W5:Y:S01]  /*11910*/  LDL R7, [R1+0x74] ;  /* 0x0000740001077983 */ /* 0x0023620000100800 */
[----:B------:R-:W-:Y:S03]  /*11920*/  BSSY B0, `(.L_x_1361) ;  /* 0x0000012000007945 */ /* 0x000fe60003800000 */
[----:B------:R-:W2:Y:S02]  /*11930*/  S2R R6, SR_TID.X ;  /* 0x0000000000067919 */ /* 0x000ea40000002100 */
        /* <DEDUP_REMOVED lines=16> */
.L_x_1362:
[----:B-1----:R-:W-:Y:S05]  /*11a40*/  BSYNC B0 ;  /* 0x0000000000007941 */ /* 0x002fea0003800000 */
.L_x_1361:
[----:B------:R-:W-:Y:S01]  /*11a50*/  PRMT R0, R0, 0x9910, RZ ;  /* 0x0000991000007816 */ /* 0x000fe200000000ff */
[----:B------:R-:W-:Y:S01]  /*11a60*/  BSSY B1, `(.L_x_1363) ;  /* 0x0000145000017945 */ /* 0x000fe20003800000 */
[----:B-----5:R-:W-:Y:S02]  /*11a70*/  IMAD.MOV.U32 R24, RZ, RZ, R7 ;  /* 0x000000ffff187224 */ /* 0x020fe400078e0007 */
[----:B------:R-:W-:-:S13]  /*11a80*/  ISETP.NE.AND P0, PT, R0, RZ, PT ;  /* 0x000000ff0000720c */ /* 0x000fda0003f05270 */
[----:B------:R-:W-:Y:S05]  /*11a90*/  @!P0 BRA `(.L_x_1364) ;  /* 0x0000115000008947 */ /* 0x000fea0003800000 */
[----:B------:R-:W-:Y:S01]  /*11aa0*/  WARPSYNC 0xffffffff ;  /* 0xffffffff00007948 */ /* 0x000fe20003800000 */
[----:B------:R-:W-:Y:S06]  /*11ab0*/  BAR.SYNC.DEFER_BLOCKING 0x1, 0x80 ;  /* 0x0042000000007b1d */ /* 0x000fec0000010000 */
[----:B------:R-:W-:Y:S05]  /*11ac0*/  BRA.CONV ~URZ, `(.L_x_1365) ;  /* 0x000000837f007947 */ /* 0x000fea000b800000 */
[----:B------:R-:W-:Y:S01]  /*11ad0*/  SHF.R.S32.HI R2, RZ, 0x1f, R6 ;  /* 0x0000001fff027819 */ /* 0x000fe20000011406 */
[----:B------:R-:W-:Y:S02]  /*11ae0*/  IMAD.MOV.U32 R249, RZ, RZ, RZ ;  /* 0x000000fffff97224 */ /* 0x000fe400078e00ff */
[----:B------:R-:W-:Y:S01]  /*11af0*/  IMAD.MOV.U32 R3, RZ, RZ, 0x1f ;  /* 0x0000001fff037424 */ /* 0x000fe200078e00ff */
[----:B------:R-:W-:-:S04]  /*11b00*/  LEA.HI R2, R2, R6, RZ, 0x7 ;  /* 0x0000000602027211 */ /* 0x000fc800078f38ff */
[----:B------:R-:W-:-:S05]  /*11b10*/  SHF.R.S32.HI R2, RZ, 0x7, R2 ;  /* 0x00000007ff027819 */ /* 0x000fca0000011402 */
[----:B------:R-:W-:Y:S01]  /*11b20*/  IMAD.MOV.U32 R247, RZ, RZ, R2 ;  /* 0x000000fffff77224 */ /* 0x000fe200078e0002 */
[----:B------:R-:W-:Y:S02]  /*11b30*/  MOV R2, 0x11b50 ;  /* 0x00011b5000027802 */ /* 0x000fe40000000f00 */
[----:B------:R-:W-:Y:S05]  /*11b40*/  CALL.REL.NOINC `($__internal_17_$__cuda_sm70_shflsync_idx_p) ;  /* 0x0000698000007944 */ /* 0x000fea0003c00000 */
.L_x_1365:
[----:B------:R-:W2:Y:S04]  /*11b50*/  LDL.LU R4, [R1+0x4c] ;  /* 0x00004c0001047983 */ /* 0x000ea80000300800 */
[----:B------:R-:W3:Y:S04]  /*11b60*/  LDL R8, [R1+0x98] ;  /* 0x0000980001087983 */ /* 0x000ee80000100800 */
[----:B------:R-:W4:Y:S04]  /*11b70*/  LDL.LU R13, [R1+0x48] ;  /* 0x00004800010d7983 */ /* 0x000f280000300800 */
[----:B------:R-:W3:Y:S04]  /*11b80*/  LDL.LU R16, [R1+0x50] ;  /* 0x0000500001107983 */ /* 0x000ee80000300800 */
[----:B------:R-:W3:Y:S01]  /*11b90*/  LDL.LU R15, [R1+0x70] ;  /* 0x00007000010f7983 */ /* 0x000ee20000300800 */
[----:B------:R-:W-:-:S03]  /*11ba0*/  MOV R3, 0x1 ;  /* 0x0000000100037802 */ /* 0x000fc60000000f00 */
[----:B------:R-:W3:Y:S01]  /*11bb0*/  LDL R14, [R1+0x9c] ;  /* 0x00009c00010e7983 */ /* 0x000ee20000100800 */
[----:B------:R-:W-:-:S03]  /*11bc0*/  ISETP.NE.AND P0, PT, R3, c[0x0][0x4e8], PT ;  /* 0x00013a0003007a0c */ /* 0x000fc60003f05270 */
[----:B------:R1:W5:Y:S04]  /*11bd0*/  LDL R40, [R1+0x94] ;  /* 0x0000940001287983 */ /* 0x0003680000100800 */
        /* <DEDUP_REMOVED lines=14> */
[----:B------:R1:W5:Y:S01]  /*11cc0*/  LDL R25, [R1+0x58] ;  /* 0x0000580001197983 */ /* 0x0003620000100800 */
[----:B------:R-:W-:-:S02]  /*11cd0*/  ULDC UR5, c[0x0][0x4e8] ;  /* 0x00013a0000057ab9 */ /* 0x000fc40000000800 */
[----:B------:R-:W-:Y:S02]  /*11ce0*/  ULDC UR4, c[0x0][0x388] ;  /* 0x0000e20000047ab9 */ /* 0x000fe40000000800 */
[----:B------:R-:W-:Y:S01]  /*11cf0*/  UIMAD UR4, UR5, UR4, URZ ;  /* 0x00000004050472a4 */ /* 0x000fe2000f8e023f */
[----:B------:R-:W-:Y:S01]  /*11d00*/  BSSY B0, `(.L_x_1366) ;  /* 0x000007f000007945 */ /* 0x000fe20003800000 */
[----:B--2---:R-:W-:Y:S01]  /*11d10*/  SHF.R.S32.HI R0, RZ, 0x1f, R4 ;  /* 0x0000001fff007819 */ /* 0x004fe20000011404 */
[----:B------:R-:W-:-:S04]  /*11d20*/  IMAD.WIDE.U32 R6, R4, c[0x0][0x4d0], RZ ;  /* 0x0001340004067a25 */ /* 0x000fc800078e00ff */
[C---:B------:R-:W-:Y:S02]  /*11d30*/  IMAD R2, R0.reuse, c[0x0][0x4d0], RZ ;  /* 0x0001340000027a24 */ /* 0x040fe400078e02ff */
[----:B------:R-:W-:Y:S02]  /*11d40*/  IMAD R0, R0, c[0x0][0x438], RZ ;  /* 0x00010e0000007a24 */ /* 0x000fe400078e02ff */
[C---:B------:R-:W-:Y:S02]  /*11d50*/  IMAD R2, R4.reuse, c[0x0][0x4d4], R2 ;  /* 0x0001350004027a24 */ /* 0x040fe400078e0202 */
[C---:B------:R-:W-:Y:S02]  /*11d60*/  IMAD R0, R4.reuse, c[0x0][0x43c], R0 ;  /* 0x00010f0004007a24 */ /* 0x040fe400078e0200 */
[----:B------:R-:W-:Y:S01]  /*11d70*/  IMAD.WIDE.U32 R4, R4, c[0x0][0x438], RZ ;  /* 0x00010e0004047a25 */ /* 0x000fe200078e00ff */
[----:B------:R-:W-:Y:S02]  /*11d80*/  IADD3 R7, R7, R2, RZ ;  /* 0x0000000207077210 */ /* 0x000fe40007ffe0ff */
[----:B----4-:R-:W-:Y:S01]  /*11d90*/  SHF.R.S32.HI R2, RZ, 0x1f, R13 ;  /* 0x0000001fff027819 */ /* 0x010fe2000001140d */
[----:B------:R-:W-:Y:S01]  /*11da0*/  IMAD.IADD R5, R5, 0x1, R0 ;  /* 0x0000000105057824 */ /* 0x000fe200078e0200 */
[----:B---3--:R-:W-:Y:S01]  /*11db0*/  IADD3 R0, R8, R15, RZ ;  /* 0x0000000f08007210 */ /* 0x008fe20007ffe0ff */
[----:B------:R-:W-:-:S04]  /*11dc0*/  IMAD.WIDE.U32 R6, R13, c[0x0][0x4d8], R6 ;  /* 0x000136000d067a25 */ /* 0x000fc800078e0006 */
[----:B------:R-:W-:-:S04]  /*11dd0*/  @P0 IMAD.HI.U32 R10, R0, c[0x0][0x4ec], RZ ;  /* 0x00013b00000a0a27 */ /* 0x000fc800078e00ff */
[C---:B------:R-:W-:Y:S02]  /*11de0*/  IMAD R9, R2.reuse, c[0x0][0x4d8], RZ ;  /* 0x0001360002097a24 */ /* 0x040fe400078e02ff */
[----:B------:R-:W-:Y:S01]  /*11df0*/  IMAD R8, R2, c[0x0][0x440], RZ ;  /* 0x0001100002087a24 */ /* 0x000fe200078e02ff */
[----:B------:R-:W-:Y:S01]  /*11e00*/  MOV R2, R0 ;  /* 0x0000000000027202 */ /* 0x000fe20000000f00 */
[----:B------:R-:W-:Y:S01]  /*11e10*/  IMAD.MOV.U32 R3, RZ, RZ, R0 ;  /* 0x000000ffff037224 */ /* 0x000fe200078e0000 */
[----:B------:R-:W-:Y:S01]  /*11e20*/  @P0 SHF.R.U32.HI R3, RZ, c[0x0][0x4f0], R10 ;  /* 0x00013c00ff030a19 */ /* 0x000fe2000001160a */
[C---:B------:R-:W-:Y:S02]  /*11e30*/  IMAD R11, R13.reuse, c[0x0][0x4dc], R9 ;  /* 0x000137000d0b7a24 */ /* 0x040fe400078e0209 */
[----:B------:R-:W-:Y:S01]  /*11e40*/  IMAD R12, R13, c[0x0][0x444], R8 ;  /* 0x000111000d0c7a24 */ /* 0x000fe200078e0208 */
[----:B------:R-:W-:Y:S01]  /*11e50*/  SHF.R.S32.HI R8, RZ, 0x1f, R16 ;  /* 0x0000001fff087819 */ /* 0x000fe20000011410 */
[----:B------:R-:W-:-:S04]  /*11e60*/  @P0 IMAD.HI.U32 R9, R0, c[0x0][0x4ec], RZ ;  /* 0x00013b0000090a27 */ /* 0x000fc800078e00ff */
[----:B------:R-:W-:Y:S01]  /*11e70*/  IMAD.WIDE.U32 R4, R13, c[0x0][0x440], R4 ;  /* 0x000110000d047a25 */ /* 0x000fe200078e0004 */
[----:B------:R-:W-:-:S03]  /*11e80*/  @P0 SHF.R.U32.HI R2, RZ, c[0x0][0x4f0], R9 ;  /* 0x00013c00ff020a19 */ /* 0x000fc60000011609 */
[----:B------:R-:W-:Y:S02]  /*11e90*/  IMAD.MOV R10, RZ, RZ, -R3 ;  /* 0x000000ffff0a7224 */ /* 0x000fe400078e0a03 */
[C---:B------:R-:W-:Y:S01]  /*11ea0*/  IMAD R9, R8.reuse, c[0x0][0x4e0], RZ ;  /* 0x0001380008097a24 */ /* 0x040fe200078e02ff */
[----:B------:R-:W-:Y:S01]  /*11eb0*/  IADD3 R5, R5, R12, RZ ;  /* 0x0000000c05057210 */ /* 0x000fe20007ffe0ff */
[----:B------:R-:W-:Y:S02]  /*11ec0*/  IMAD.IADD R7, R7, 0x1, R11 ;  /* 0x0000000107077824 */ /* 0x000fe400078e020b */
[----:B------:R-:W-:Y:S02]  /*11ed0*/  IMAD R8, R8, c[0x0][0x448], RZ ;  /* 0x0001120008087a24 */ /* 0x000fe400078e02ff */
[----:B------:R-:W-:Y:S02]  /*11ee0*/  IMAD R10, R10, c[0x0][0x4e8], R0 ;  /* 0x00013a000a0a7a24 */ /* 0x000fe400078e0200 */
[C---:B------:R-:W-:Y:S01]  /*11ef0*/  IMAD R12, R16.reuse, c[0x0][0x44c], R8 ;  /* 0x00011300100c7a24 */ /* 0x040fe200078e0208 */
[----:B------:R-:W-:Y:S01]  /*11f00*/  SHF.R.S32.HI R8, RZ, 0x1f, R2 ;  /* 0x0000001fff087819 */ /* 0x000fe20000011402 */
[----:B------:R-:W-:-:S04]  /*11f10*/  IMAD.WIDE.U32 R6, R16, c[0x0][0x4e0], R6 ;  /* 0x0001380010067a25 */ /* 0x000fc800078e0006 */
[C---:B------:R-:W-:Y:S01]  /*11f20*/  IMAD R13, R16.reuse, c[0x0][0x4e4], R9 ;  /* 0x00013900100d7a24 */ /* 0x040fe200078e0209 */
[----:B------:R-:W-:Y:S01]  /*11f30*/  SHF.R.S32.HI R9, RZ, 0x1f, R10 ;  /* 0x0000001fff097819 */ /* 0x000fe2000001140a */
[----:B------:R-:W-:Y:S01]  /*11f40*/  IMAD.WIDE.U32 R4, R16, c[0x0][0x448], R4 ;  /* 0x0001120010047a25 */ /* 0x000fe200078e0004 */
[----:B------:R-:W-:Y:S02]  /*11f50*/  SHF.R.S32.HI R11, RZ, 0x1f, R3 ;  /* 0x0000001fff0b7819 */ /* 0x000fe40000011403 */
[----:B------:R-:W-:Y:S01]  /*11f60*/  IADD3 R6, P0, R3, R6, RZ ;  /* 0x0000000603067210 */ /* 0x000fe20007f1e0ff */
[----:B------:R-:W-:Y:S01]  /*11f70*/  IMAD R3, R8, c[0x0][0x430], RZ ;  /* 0x00010c0008037a24 */ /* 0x000fe200078e02ff */
[----:B------:R-:W-:Y:S01]  /*11f80*/  IADD3 R5, R5, R12, RZ ;  /* 0x0000000c05057210 */ /* 0x000fe20007ffe0ff */
[----:B------:R-:W-:Y:S01]  /*11f90*/  IMAD R8, R9, c[0x0][0x4c8], RZ ;  /* 0x0001320009087a24 */ /* 0x000fe200078e02ff */
[----:B------:R-:W-:Y:S01]  /*11fa0*/  IADD3.X R7, R11, R7, R13, P0, !PT ;  /* 0x000000070b077210 */ /* 0x000fe200007fe40d */
[----:B------:R-:W-:-:S02]  /*11fb0*/  IMAD R11, R2, c[0x0][0x434], R3 ;  /* 0x00010d00020b7a24 */ /* 0x000fc400078e0203 */
[----:B------:R-:W-:Y:S02]  /*11fc0*/  IMAD R12, R10, c[0x0][0x4cc], R8 ;  /* 0x000133000a0c7a24 */ /* 0x000fe400078e0208 */
[----:B------:R-:W-:-:S04]  /*11fd0*/  IMAD.WIDE.U32 R8, R2, c[0x0][0x430], R4 ;  /* 0x00010c0002087a25 */ /* 0x000fc800078e0004 */
[----:B------:R-:W-:Y:S01]  /*11fe0*/  IMAD.WIDE.U32 R4, R10, c[0x0][0x4c8], R6 ;  /* 0x000132000a047a25 */ /* 0x000fe200078e0006 */
[----:B------:R-:W-:-:S03]  /*11ff0*/  IADD3 R7, R9, R11, RZ ;  /* 0x0000000b09077210 */ /* 0x000fc60007ffe0ff */
[----:B------:R-:W-:Y:S02]  /*12000*/  IMAD.MOV R3, RZ, RZ, -R2 ;  /* 0x000000ffff037224 */ /* 0x000fe400078e0a02 */
[----:B------:R-:W-:Y:S02]  /*12010*/  IMAD.IADD R9, R5, 0x1, R12 ;  /* 0x0000000105097824 */ /* 0x000fe400078e020c */
[----:B------:R-:W-:Y:S02]  /*12020*/  IMAD R5, R3, c[0x0][0x4e8], R0 ;  /* 0x00013a0003057a24 */ /* 0x000fe400078e0200 */
[----:B------:R-:W-:Y:S02]  /*12030*/  IMAD.IADD R3, R14, 0x1, R15 ;  /* 0x000000010e037824 */ /* 0x000fe400078e020f */
[----:B------:R-:W2:Y:S01]  /*12040*/  S2R R14, SR_TID.X ;  /* 0x00000000000e7919 */ /* 0x000ea20000002100 */
[----:B------:R-:W-:-:S04]  /*12050*/  LEA R2, P0, R4, c[0x0][0x4a8], 0x2 ;  /* 0x00012a0004027a11 */ /* 0x000fc800078010ff */
[----:B------:R-:W-:Y:S01]  /*12060*/  LEA.HI.X R0, R4, c[0x0][0x4ac], R9, 0x2, P0 ;  /* 0x00012b0004007a11 */ /* 0x000fe200000f1409 */
[----:B------:R-:W-:Y:S04]  /*12070*/  SHFL.IDX PT, R12, R2, RZ, 0x1c1f ;  /* 0x001c1fff020c7589 */ /* 0x000fe800000e0000 */
[----:B------:R-:W3:Y:S04]  /*12080*/  SHFL.IDX PT, R13, R0, RZ, 0x1c1f ;  /* 0x001c1fff000d7589 */ /* 0x000ee800000e0000 */
[----:B------:R-:W-:Y:S01]  /*12090*/  SHFL.IDX PT, R10, R2, 0x1, 0x1c1f ;  /* 0x003c1f00020a7f89 */ /* 0x000fe200000e0000 */
[----:B--2---:R-:W-:-:S04]  /*120a0*/  SHF.R.S32.HI R16, RZ, 0x1f, R14 ;  /* 0x0000001fff107819 */ /* 0x004fc8000001140e */
[----:B------:R-:W-:Y:S01]  /*120b0*/  LEA.HI R16, R16, R14, RZ, 0x5 ;  /* 0x0000000e10107211 */ /* 0x000fe200078f28ff */
[----:B------:R-:W2:Y:S03]  /*120c0*/  SHFL.IDX PT, R11, R0, 0x1, 0x1c1f ;  /* 0x003c1f00000b7f89 */ /* 0x000ea600000e0000 */
[----:B------:R-:W-:-:S04]  /*120d0*/  LOP3.LUT R16, R16, 0xffffffe0, RZ, 0xc0, !PT ;  /* 0xffffffe010107812 */ /* 0x000fc800078ec0ff */
[----:B------:R-:W-:Y:S02]  /*120e0*/  IADD3 R16, -R16, R14, RZ ;  /* 0x0000000e10107210 */ /* 0x000fe40007ffe1ff */
[C---:B------:R-:W-:Y:S02]  /*120f0*/  IADD3 R17, R3.reuse, 0x8, RZ ;  /* 0x0000000803117810 */ /* 0x040fe40007ffe0ff */
[----:B------:R-:W-:Y:S02]  /*12100*/  LOP3.LUT P1, RZ, R16, 0x3, RZ, 0xc0, !PT ;  /* 0x0000000310ff7812 */ /* 0x000fe4000782c0ff */
[----:B------:R-:W-:Y:S01]  /*12110*/  SHF.R.S32.HI R4, RZ, 0x1f, R5 ;  /* 0x0000001fff047819 */ /* 0x000fe20000011405 */
[----:B------:R-:W-:Y:S01]  /*12120*/  SHFL.IDX PT, R9, R0, 0x2, 0x1c1f ;  /* 0x005c1f0000097f89 */ /* 0x000fe200000e0000 */
[----:B------:R-:W-:Y:S02]  /*12130*/  MOV R6, R8 ;  /* 0x0000000800067202 */ /* 0x000fe40000000f00 */
[----:B------:R-:W-:Y:S01]  /*12140*/  ISETP.GE.OR P4, PT, R3, UR4, P1 ;  /* 0x0000000403007c0c */ /* 0x000fe20008f86670 */
[----:B------:R-:W4:Y:S01]  /*12150*/  SHFL.IDX PT, R8, R2, 0x2, 0x1c1f ;  /* 0x005c1f0002087f89 */ /* 0x000f2200000e0000 */
[----:B------:R-:W-:-:S03]  /*12160*/  ISETP.GE.OR P3, PT, R17, UR4, P1 ;  /* 0x0000000411007c0c */ /* 0x000fc60008f66670 */
[----:B------:R-:W-:Y:S04]  /*12170*/  SHFL.IDX PT, R14, R2, 0x3, 0x1c1f ;  /* 0x007c1f00020e7f89 */ /* 0x000fe800000e0000 */
[----:B------:R1:W4:Y:S01]  /*12180*/  SHFL.IDX PT, R15, R0, 0x3, 0x1c1f ;  /* 0x007c1f00000f7f89 */ /* 0x00032200000e0000 */
[----:B------:R-:W-:-:S03]  /*12190*/  IADD3 R16, R3, 0x40, RZ ;  /* 0x0000004003107810 */ /* 0x000fc60007ffe0ff */
[----:B---3--:R3:W-:Y:S01]  /*121a0*/  @!P4 ST.E [R12.64], R21 ;  /* 0x000000150c00c985 */ /* 0x0087e2000c101908 */
[----:B------:R-:W-:-:S03]  /*121b0*/  ISETP.GE.OR P2, PT, R16, UR4, P1 ;  /* 0x0000000410007c0c */ /* 0x000fc60008f46670 */
[----:B--2---:R3:W-:Y:S01]  /*121c0*/  @!P3 ST.E [R10.64], R22 ;  /* 0x000000160a00b985 */ /* 0x0047e2000c101908 */
[----:B------:R-:W-:Y:S01]  /*121d0*/  ISETP.GE.AND P3, PT, R3, UR4, PT ;  /* 0x0000000403007c0c */ /* 0x000fe2000bf66270 */
[----:B-1----:R-:W-:-:S04]  /*121e0*/  IMAD R0, R4, c[0x0][0x428], RZ ;  /* 0x00010a0004007a24 */ /* 0x002fc800078e02ff */
[C---:B------:R-:W-:Y:S02]  /*121f0*/  IMAD R0, R5.reuse, c[0x0][0x42c], R0 ;  /* 0x00010b0005007a24 */ /* 0x040fe400078e0200 */
[----:B------:R-:W-:Y:S01]  /*12200*/  IMAD.WIDE.U32 R4, R5, c[0x0][0x428], R6 ;  /* 0x00010a0005047a25 */ /* 0x000fe200078e0006 */
[----:B------:R-:W-:-:S04]  /*12210*/  IADD3 R6, R3, 0x48, RZ ;  /* 0x0000004803067810 */ /* 0x000fc80007ffe0ff */
[----:B------:R-:W-:Y:S01]  /*12220*/  ISETP.GE.OR P1, PT, R6, UR4, P1 ;  /* 0x0000000406007c0c */ /* 0x000fe20008f26670 */
[----:B------:R-:W-:Y:S01]  /*12230*/  IMAD.IADD R18, R5, 0x1, R0 ;  /* 0x0000000105127824 */ /* 0x000fe200078e0200 */
[C---:B------:R-:W-:Y:S01]  /*12240*/  LEA R19, P0, R4.reuse, c[0x0][0x400], 0x2 ;  /* 0x0001000004137a11 */ /* 0x040fe200078010ff */
[----:B----4-:R3:W-:Y:S03]  /*12250*/  @!P2 ST.E [R8.64], R23 ;  /* 0x000000170800a985 */ /* 0x0107e6000c101908 */
[----:B------:R-:W-:Y:S01]  /*12260*/  LEA.HI.X R18, R4, c[0x0][0x404], R18, 0x2, P0 ;  /* 0x0001010004127a11 */ /* 0x000fe200000f1412 */
[----:B------:R3:W1:Y:S01]  /*12270*/  SHFL.IDX PT, R0, R19, RZ, 0x1c1f ;  /* 0x001c1fff13007589 */ /* 0x00066200000e0000 */
[----:B------:R-:W-:Y:S02]  /*12280*/  ISETP.GE.AND P2, PT, R17, UR4, PT ;  /* 0x0000000411007c0c */ /* 0x000fe4000bf46270 */
[----:B------:R-:W-:Y:S01]  /*12290*/  ISETP.GE.AND P0, PT, R6, UR4, PT ;  /* 0x0000000406007c0c */ /* 0x000fe2000bf06270 */
[----:B------:R3:W2:Y:S04]  /*122a0*/  SHFL.IDX PT, R2, R18, RZ, 0x1c1f ;  /* 0x001c1fff12027589 */ /* 0x0006a800000e0000 */
[----:B------:R3:W-:Y:S01]  /*122b0*/  @!P1 ST.E [R14.64], R20 ;  /* 0x000000140e009985 */ /* 0x0007e2000c101908 */
[----:B------:R-:W-:Y:S01]  /*122c0*/  ISETP.GE.AND P1, PT, R16, UR4, PT ;  /* 0x0000000410007c0c */ /* 0x000fe2000bf26270 */
[----:B------:R-:W-:Y:S07]  /*122d0*/  @P3 BRA `(.L_x_1367) ;  /* 0x0000021000003947 */ /* 0x000fee0003800000 */
[----:B-----5:R-:W-:Y:S02]  /*122e0*/  ISETP.GE.AND P3, PT, R39, c[0x0][0x3c8], PT ;  /* 0x0000f20027007a0c */ /* 0x020fe40003f66270 */
[----:B------:R-:W-:-:S02]  /*122f0*/  ISETP.GE.AND P5, PT, R37, c[0x0][0x3c8], PT ;  /* 0x0000f20025007a0c */ /* 0x000fc40003fa6270 */
[----:B------:R-:W-:-:S09]  /*12300*/  ISETP.GE.AND P6, PT, R29, c[0x0][0x3c8], PT ;  /* 0x0000f2001d007a0c */ /* 0x000fd20003fc6270 */
[----:B-1----:R-:W-:-:S04]  /*12310*/  @!P3 LEA R4, P4, R39, R0, 0x2 ;  /* 0x000000002704b211 */ /* 0x002fc800078810ff */
[----:B--2---:R-:W-:Y:S02]  /*12320*/  @!P3 LEA.HI.X R5, R39, R2, R40, 0x2, P4 ;  /* 0x000000022705b211 */ /* 0x004fe400020f1428 */
[----:B------:R-:W-:-:S03]  /*12330*/  ISETP.GE.AND P4, PT, R35, c[0x0][0x3c8], PT ;  /* 0x0000f20023007a0c */ /* 0x000fc60003f86270 */
[----:B------:R1:W-:Y:S02]  /*12340*/  @!P3 ST.E.64 [R4.64], R156 ;  /* 0x0000009c0400b985 */ /* 0x0003e4000c101b08 */
[----:B-1----:R-:W-:-:S04]  /*12350*/  @!P5 LEA R4, P3, R37, R0, 0x2 ;  /* 0x000000002504d211 */ /* 0x002fc800078610ff */
[----:B------:R-:W-:Y:S02]  /*12360*/  @!P5 LEA.HI.X R5, R37, R2, R38, 0x2, P3 ;  /* 0x000000022505d211 */ /* 0x000fe400018f1426 */
        /* <DEDUP_REMOVED lines=9> */
[----:B------:R1:W-:Y:S01]  /*12400*/  @!P3 ST.E.64 [R4.64], R168 ;  /* 0x000000a80400b985 */ /* 0x0003e2000c101b08 */
[----:B---3--:R-:W-:-:S04]  /*12410*/  @!P5 LEA R10, P3, R31, R0, 0x2 ;  /* 0x000000001f0ad211 */ /* 0x008fc800078610ff */
[----:B------:R-:W-:Y:S02]  /*12420*/  @!P5 LEA.HI.X R11, R31, R2, R32, 0x2, P3 ;  /* 0x000000021f0bd211 */ /* 0x000fe400018f1420 */
[----:B------:R-:W-:Y:S02]  /*12430*/  ISETP.GE.AND P5, PT, R27, c[0x0][0x3c8], PT ;  /* 0x0000f2001b007a0c */ /* 0x000fe40003fa6270 */
[----:B------:R-:W-:-:S04]  /*12440*/  @!P6 LEA R8, P3, R29, R0, 0x2 ;  /* 0x000000001d08e211 */ /* 0x000fc800078610ff */
[----:B------:R-:W-:-:S07]  /*12450*/  @!P6 LEA.HI.X R9, R29, R2, R30, 0x2, P3 ;  /* 0x000000021d09e211 */ /* 0x000fce00018f141e */
[----:B------:R-:W-:-:S04]  /*12460*/  @!P5 LEA R6, P3, R27, R0, 0x2 ;  /* 0x000000001b06d211 */ /* 0x000fc800078610ff */
[----:B------:R-:W-:Y:S02]  /*12470*/  @!P5 LEA.HI.X R7, R27, R2, R28, 0x2, P3 ;  /* 0x000000021b07d211 */ /* 0x000fe400018f141c */
[----:B-1----:R-:W-:-:S04]  /*12480*/  @!P4 LEA R4, P3, R25, R0, 0x2 ;  /* 0x000000001904c211 */ /* 0x002fc800078610ff */
[----:B------:R-:W-:Y:S02]  /*12490*/  @!P4 LEA.HI.X R5, R25, R2, R26, 0x2, P3 ;  /* 0x000000021905c211 */ /* 0x000fe400018f141a */
[----:B------:R-:W-:-:S13]  /*124a0*/  ISETP.GE.AND P3, PT, R31, c[0x0][0x3c8], PT ;  /* 0x0000f2001f007a0c */ /* 0x000fda0003f66270 */
[----:B------:R1:W-:Y:S04]  /*124b0*/  @!P3 ST.E.64 [R10.64], R172 ;  /* 0x000000ac0a00b985 */ /* 0x0003e8000c101b08 */
[----:B------:R1:W-:Y:S04]  /*124c0*/  @!P6 ST.E.64 [R8.64], R176 ;  /* 0x000000b00800e985 */ /* 0x0003e8000c101b08 */
[----:B------:R1:W-:Y:S04]  /*124d0*/  @!P5 ST.E.64 [R6.64], R180 ;  /* 0x000000b40600d985 */ /* 0x0003e8000c101b08 */
[----:B------:R1:W-:Y:S02]  /*124e0*/  @!P4 ST.E.64 [R4.64], R184 ;  /* 0x000000b80400c985 */ /* 0x0003e4000c101b08 */
.L_x_1367:
[----:B------:R-:W-:Y:S05]  /*124f0*/  BSYNC B0 ;  /* 0x0000000000007941 */ /* 0x000fea0003800000 */
.L_x_1366:
[----:B--2---:R2:W4:Y:S01]  /*12500*/  SHFL.IDX PT, R2, R18, 0x1, 0x1c1f ;  /* 0x003c1f0012027f89 */ /* 0x00452200000e0000 */
[----:B------:R-:W-:Y:S03]  /*12510*/  BSSY B0, `(.L_x_1368) ;  /* 0x0000023000007945 */ /* 0x000fe60003800000 */
[----:B-1----:R2:W1:Y:S01]  /*12520*/  SHFL.IDX PT, R0, R19, 0x1, 0x1c1f ;  /* 0x003c1f0013007f89 */ /* 0x00246200000e0000 */
[----:B------:R-:W-:Y:S05]  /*12530*/  @P2 BRA `(.L_x_1369) ;  /* 0x0000020000002947 */ /* 0x000fea0003800000 */
[----:B-----5:R-:W-:Y:S02]  /*12540*/  ISETP.GE.AND P3, PT, R39, c[0x0][0x3c8], PT ;  /* 0x0000f20027007a0c */ /* 0x020fe40003f66270 */
[----:B------:R-:W-:-:S02]  /*12550*/  ISETP.GE.AND P5, PT, R37, c[0x0][0x3c8], PT ;  /* 0x0000f20025007a0c */ /* 0x000fc40003fa6270 */
[----:B------:R-:W-:-:S09]  /*12560*/  ISETP.GE.AND P2, PT, R35, c[0x0][0x3c8], PT ;  /* 0x0000f20023007a0c */ /* 0x000fd20003f46270 */
[----:B-1----:R-:W-:-:S04]  /*12570*/  @!P3 LEA R4, P4, R39, R0, 0x2 ;  /* 0x000000002704b211 */ /* 0x002fc800078810ff */
[----:B----4-:R-:W-:Y:S02]  /*12580*/  @!P3 LEA.HI.X R5, R39, R2, R40, 0x2, P4 ;  /* 0x000000022705b211 */ /* 0x010fe400020f1428 */
[----:B------:R-:W-:-:S03]  /*12590*/  @!P5 LEA R6, P4, R37, R0, 0x2 ;  /* 0x000000002506d211 */ /* 0x000fc600078810ff */
[----:B------:R1:W-:Y:S01]  /*125a0*/  @!P3 ST.E.64 [R4.64], R158 ;  /* 0x0000009e0400b985 */ /* 0x0003e2000c101b08 */
[----:B------:R-:W-:Y:S02]  /*125b0*/  ISETP.GE.AND P3, PT, R33, c[0x0][0x3c8], PT ;  /* 0x0000f20021007a0c */ /* 0x000fe40003f66270 */
[----:B------:R-:W-:-:S05]  /*125c0*/  @!P5 LEA.HI.X R7, R37, R2, R38, 0x2, P4 ;  /* 0x000000022507d211 */ /* 0x000fca00020f1426 */
[----:B------:R4:W-:Y:S01]  /*125d0*/  @!P5 ST.E.64 [R6.64], R162 ;  /* 0x000000a20600d985 */ /* 0x0009e2000c101b08 */
[----:B------:R-:W-:Y:S02]  /*125e0*/  ISETP.GE.AND P5, PT, R31, c[0x0][0x3c8], PT ;  /* 0x0000f2001f007a0c */ /* 0x000fe40003fa6270 */
[----:B-1----:R-:W-:-:S04]  /*125f0*/  @!P2 LEA R4, P4, R35, R0, 0x2 ;  /* 0x000000002304a211 */ /* 0x002fc800078810ff */
[----:B------:R-:W-:Y:S02]  /*12600*/  @!P2 LEA.HI.X R5, R35, R2, R36, 0x2, P4 ;  /* 0x000000022305a211 */ /* 0x000fe400020f1424 */
[----:B----4-:R-:W-:-:S03]  /*12610*/  @!P3 LEA R6, P4, R33, R0, 0x2 ;  /* 0x000000002106b211 */ /* 0x010fc600078810ff */
[----:B------:R1:W-:Y:S01]  /*12620*/  @!P2 ST.E.64 [R4.64], R166 ;  /* 0x000000a60400a985 */ /* 0x0003e2000c101b08 */
[----:B------:R-:W-:Y:S02]  /*12630*/  @!P3 LEA.HI.X R7, R33, R2, R34, 0x2, P4 ;  /* 0x000000022107b211 */ /* 0x000fe400020f1422 */
[----:B------:R-:W-:-:S03]  /*12640*/  ISETP.GE.AND P4, PT, R29, c[0x0][0x3c8], PT ;  /* 0x0000f2001d007a0c */ /* 0x000fc60003f86270 */
[----:B------:R4:W-:Y:S01]  /*12650*/  @!P3 ST.E.64 [R6.64], R170 ;  /* 0x000000aa0600b985 */ /* 0x0009e2000c101b08 */
[----:B------:R-:W-:Y:S02]  /*12660*/  ISETP.GE.AND P3, PT, R27, c[0x0][0x3c8], PT ;  /* 0x0000f2001b007a0c */ /* 0x000fe40003f66270 */
[----:B-1----:R-:W-:-:S04]  /*12670*/  @!P5 LEA R4, P2, R31, R0, 0x2 ;  /* 0x000000001f04d211 */ /* 0x002fc800078410ff */
[----:B------:R-:W-:Y:S02]  /*12680*/  @!P5 LEA.HI.X R5, R31, R2, R32, 0x2, P2 ;  /* 0x000000021f05d211 */ /* 0x000fe400010f1420 */
[----:B------:R-:W-:-:S03]  /*12690*/  ISETP.GE.AND P2, PT, R25, c[0x0][0x3c8], PT ;  /* 0x0000f20019007a0c */ /* 0x000fc60003f46270 */
[----:B------:R1:W-:Y:S01]  /*126a0*/  @!P5 ST.E.64 [R4.64], R174 ;  /* 0x000000ae0400d985 */ /* 0x0003e2000c101b08 */
[----:B---3--:R-:W-:-:S04]  /*126b0*/  @!P4 LEA R8, P5, R29, R0, 0x2 ;  /* 0x000000001d08c211 */ /* 0x008fc800078a10ff */
[----:B------:R-:W-:Y:S02]  /*126c0*/  @!P4 LEA.HI.X R9, R29, R2, R30, 0x2, P5 ;  /* 0x000000021d09c211 */ /* 0x000fe400028f141e */
[----:B----4-:R-:W-:-:S03]  /*126d0*/  @!P3 LEA R6, P5, R27, R0, 0x2 ;  /* 0x000000001b06b211 */ /* 0x010fc600078a10ff */
[----:B------:R3:W-:Y:S01]  /*126e0*/  @!P4 ST.E.64 [R8.64], R178 ;  /* 0x000000b20800c985 */ /* 0x0007e2000c101b08 */
[----:B------:R-:W-:-:S05]  /*126f0*/  @!P3 LEA.HI.X R7, R27, R2, R28, 0x2, P5 ;  /* 0x000000021b07b211 */ /* 0x000fca00028f141c */
[----:B------:R3:W-:Y:S01]  /*12700*/  @!P3 ST.E.64 [R6.64], R182 ;  /* 0x000000b60600b985 */ /* 0x0007e2000c101b08 */
[----:B-1----:R-:W-:-:S04]  /*12710*/  @!P2 LEA R4, P5, R25, R0, 0x2 ;  /* 0x000000001904a211 */ /* 0x002fc800078a10ff */
[----:B------:R-:W-:-:S05]  /*12720*/  @!P2 LEA.HI.X R5, R25, R2, R26, 0x2, P5 ;  /* 0x000000021905a211 */ /* 0x000fca00028f141a */
[----:B------:R3:W-:Y:S04]  /*12730*/  @!P2 ST.E.64 [R4.64], R186 ;  /* 0x000000ba0400a985 */ /* 0x0007e8000c101b08 */
.L_x_1369:
[----:B------:R-:W-:Y:S05]  /*12740*/  BSYNC B0 ;  /* 0x0000000000007941 */ /* 0x000fea0003800000 */
.L_x_1368:
[----:B----4-:R4:W2:Y:S01]  /*12750*/  SHFL.IDX PT, R2, R18, 0x2, 0x1c1f ;  /* 0x005c1f0012027f89 */ /* 0x0108a200000e0000 */
[----:B------:R-:W-:Y:S03]  /*12760*/  BSSY B0, `(.L_x_1370) ;  /* 0x0000023000007945 */ /* 0x000fe60003800000 */
[----:B-1----:R4:W1:Y:S01]  /*12770*/  SHFL.IDX PT, R0, R19, 0x2, 0x1c1f ;  /* 0x005c1f0013007f89 */ /* 0x00286200000e0000 */
[----:B------:R-:W-:Y:S05]  /*12780*/  @P1 BRA `(.L_x_1371) ;  /* 0x0000020000001947 */ /* 0x000fea0003800000 */
[----:B-----5:R-:W-:Y:S02]  /*12790*/  ISETP.GE.AND P3, PT, R39, c[0x0][0x3c8], PT ;  /* 0x0000f20027007a0c */ /* 0x020fe40003f66270 */
[----:B------:R-:W-:Y:S02]  /*127a0*/  ISETP.GE.AND P5, PT, R37, c[0x0][0x3c8], PT ;  /* 0x0000f20025007a0c */ /* 0x000fe40003fa6270 */
[----:B------:R-:W-:Y:S02]  /*127b0*/  ISETP.GE.AND P2, PT, R35, c[0x0][0x3c8], PT ;  /* 0x0000f20023007a0c */ /* 0x000fe40003f46270 */
[----:B------:R-:W-:-:S07]  /*127c0*/  ISETP.GE.AND P1, PT, R33, c[0x0][0x3c8], PT ;  /* 0x0000f20021007a0c */ /* 0x000fce0003f26270 */
[----:B-1-3--:R-:W-:-:S04]  /*127d0*/  @!P3 LEA R4, P4, R39, R0, 0x2 ;  /* 0x000000002704b211 */ /* 0x00afc800078810ff */
[----:B--2---:R-:W-:Y:S02]  /*127e0*/  @!P3 LEA.HI.X R5, R39, R2, R40, 0x2, P4 ;  /* 0x000000022705b211 */ /* 0x004fe400020f1428 */
        /* <DEDUP_REMOVED lines=10> */
[----:B-1----:R-:W-:-:S04]  /*12890*/  @!P1 LEA R4, P5, R33, R0, 0x2 ;  /* 0x0000000021049211 */ /* 0x002fc800078a10ff */
[----:B------:R-:W-:Y:S02]  /*128a0*/  @!P1 LEA.HI.X R5, R33, R2, R34, 0x2, P5 ;  /* 0x0000000221059211 */ /* 0x000fe400028f1422 */
[----:B------:R-:W-:-:S03]  /*128b0*/  @!P4 LEA R10, P5, R31, R0, 0x2 ;  /* 0x000000001f0ac211 */ /* 0x000fc600078a10ff */
[----:B------:R1:W-:Y:S01]  /*128c0*/  @!P1 ST.E.64 [R4.64], R140 ;  /* 0x0000008c04009985 */ /* 0x0003e2000c101b08 */
[----:B------:R-:W-:Y:S02]  /*128d0*/  ISETP.GE.AND P1, PT, R25, c[0x0][0x3c8], PT ;  /* 0x0000f20019007a0c */ /* 0x000fe40003f26270 */
[----:B------:R-:W-:Y:S02]  /*128e0*/  @!P4 LEA.HI.X R11, R31, R2, R32, 0x2, P5 ;  /* 0x000000021f0bc211 */ /* 0x000fe400028f1420 */
[----:B--2---:R-:W-:-:S03]  /*128f0*/  @!P3 LEA R8, P5, R29, R0, 0x2 ;  /* 0x000000001d08b211 */ /* 0x004fc600078a10ff */
[----:B------:R2:W-:Y:S01]  /*12900*/  @!P4 ST.E.64 [R10.64], R136 ;  /* 0x000000880a00c985 */ /* 0x0005e2000c101b08 */
[----:B------:R-:W-:Y:S02]  /*12910*/  @!P3 LEA.HI.X R9, R29, R2, R30, 0x2, P5 ;  /* 0x000000021d09b211 */ /* 0x000fe400028f141e */
[----:B---3--:R-:W-:-:S03]  /*12920*/  @!P2 LEA R6, P5, R27, R0, 0x2 ;  /* 0x000000001b06a211 */ /* 0x008fc600078a10ff */
[----:B------:R2:W-:Y:S01]  /*12930*/  @!P3 ST.E.64 [R8.64], R132 ;  /* 0x000000840800b985 */ /* 0x0005e2000c101b08 */
[----:B------:R-:W-:-:S05]  /*12940*/  @!P2 LEA.HI.X R7, R27, R2, R28, 0x2, P5 ;  /* 0x000000021b07a211 */ /* 0x000fca00028f141c */
[----:B------:R2:W-:Y:S01]  /*12950*/  @!P2 ST.E.64 [R6.64], R128 ;  /* 0x000000800600a985 */ /* 0x0005e2000c101b08 */
[----:B-1----:R-:W-:-:S04]  /*12960*/  @!P1 LEA R4, P5, R25, R0, 0x2 ;  /* 0x0000000019049211 */ /* 0x002fc800078a10ff */
[----:B------:R-:W-:-:S05]  /*12970*/  @!P1 LEA.HI.X R5, R25, R2, R26, 0x2, P5 ;  /* 0x0000000219059211 */ /* 0x000fca00028f141a */
[----:B------:R2:W-:Y:S04]  /*12980*/  @!P1 ST.E.64 [R4.64], R124 ;  /* 0x0000007c04009985 */ /* 0x0005e8000c101b08 */
.L_x_1371:
[----:B------:R-:W-:Y:S05]  /*12990*/  BSYNC B0 ;  /* 0x0000000000007941 */ /* 0x000fea0003800000 */
.L_x_1370:
[----:B--2---:R2:W3:Y:S04]  /*129a0*/  SHFL.IDX PT, R2, R18, 0x3, 0x1c1f ;  /* 0x007c1f0012027f89 */ /* 0x0044e800000e0000 */
[----:B-1----:R2:W1:Y:S01]  /*129b0*/  SHFL.IDX PT, R0, R19, 0x3, 0x1c1f ;  /* 0x007c1f0013007f89 */ /* 0x00246200000e0000 */
[----:B------:R-:W-:Y:S05]  /*129c0*/  @P0 BRA `(.L_x_1372) ;  /* 0x000004e000000947 */ /* 0x000fea0003800000 */
[----:B-----5:R-:W-:Y:S02]  /*129d0*/  ISETP.GE.AND P1, PT, R39, c[0x0][0x3c8], PT ;  /* 0x0000f20027007a0c */ /* 0x020fe40003f26270 */
[----:B------:R-:W-:Y:S02]  /*129e0*/  ISETP.GE.AND P0, PT, R37, c[0x0][0x3c8], PT ;  /* 0x0000f20025007a0c */ /* 0x000fe40003f06270 */
[----:B------:R-:W-:-:S09]  /*129f0*/  ISETP.GE.AND P4, PT, R35, c[0x0][0x3c8], PT ;  /* 0x0000f20023007a0c */ /* 0x000fd20003f86270 */
[-C--:B-1-3--:R-:W-:Y:S02]  /*12a00*/  @!P1 LEA R4, P3, R39, R0.reuse, 0x2 ;  /* 0x0000000027049211 */ /* 0x08afe400078610ff */
[----:B------:R-:W-:Y:S02]  /*12a10*/  @!P0 LEA R6, P2, R37, R0, 0x2 ;  /* 0x0000000025068211 */ /* 0x000fe400078410ff */
[-C--:B------:R-:W-:Y:S02]  /*12a20*/  @!P1 LEA.HI.X R5, R39, R2.reuse, R40, 0x2, P3 ;  /* 0x0000000227059211 */ /* 0x080fe400018f1428 */
[----:B------:R-:W-:Y:S02]  /*12a30*/  ISETP.GE.AND P3, PT, R33, c[0x0][0x3c8], PT ;  /* 0x0000f20021007a0c */ /* 0x000fe40003f66270 */
[----:B------:R-:W-:Y:S01]  /*12a40*/  @!P0 LEA.HI.X R7, R37, R2, R38, 0x2, P2 ;  /* 0x0000000225078211 */ /* 0x000fe200010f1426 */
[----:B------:R1:W-:Y:S01]  /*12a50*/  @!P1 ST.E.64 [R4.64], R154 ;  /* 0x0000009a04009985 */ /* 0x0003e2000c101b08 */
[----:B------:R-:W-:-:S02]  /*12a60*/  ISETP.GE.AND P2, PT, R31, c[0x0][0x3c8], PT ;  /* 0x0000f2001f007a0c */ /* 0x000fc40003f46270 */
[----:B------:R-:W-:Y:S01]  /*12a70*/  ISETP.GE.AND P1, PT, R29, c[0x0][0x3c8], PT ;  /* 0x0000f2001d007a0c */ /* 0x000fe20003f26270 */
        /* <DEDUP_REMOVED lines=8> */
[----:B---3--:R-:W-:Y:S02]  /*12b00*/  @!P1 LEA R6, P5, R29, R0, 0x2 ;  /* 0x000000001d069211 */ /* 0x008fe400078a10ff */
[-C--:B------:R-:W-:Y:S01]  /*12b10*/  @!P2 LEA.HI.X R9, R31, R2.reuse, R32, 0x2, P4 ;  /* 0x000000021f09a211 */ /* 0x080fe200020f1420 */
[----:B------:R3:W-:Y:S01]  /*12b20*/  @!P3 ST.E.64 [R10.64], R142 ;  /* 0x0000008e0a00b985 */ /* 0x0007e2000c101b08 */
[----:B------:R-:W-:-:S03]  /*12b30*/  @!P1 LEA.HI.X R7, R29, R2, R30, 0x2, P5 ;  /* 0x000000021d079211 */ /* 0x000fc600028f141e */
[----:B------:R3:W-:Y:S04]  /*12b40*/  @!P2 ST.E.64 [R8.64], R138 ;  /* 0x0000008a0800a985 */ /* 0x0007e8000c101b08 */
[----:B------:R3:W-:Y:S01]  /*12b50*/  @!P1 ST.E.64 [R6.64], R134 ;  /* 0x0000008606009985 */ /* 0x0007e2000c101b08 */
[----:B-1----:R-:W-:-:S04]  /*12b60*/  @!P0 LEA R4, P4, R27, R0, 0x2 ;  /* 0x000000001b048211 */ /* 0x002fc800078810ff */
[----:B------:R-:W-:-:S05]  /*12b70*/  @!P0 LEA.HI.X R5, R27, R2, R28, 0x2, P4 ;  /* 0x000000021b058211 */ /* 0x000fca00020f141c */
[----:B------:R3:W-:Y:S01]  /*12b80*/  @!P0 ST.E.64 [R4.64], R130 ;  /* 0x0000008204008985 */ /* 0x0007e2000c101b08 */
[----:B------:R-:W-:-:S13]  /*12b90*/  ISETP.GE.AND P0, PT, R25, c[0x0][0x3c8], PT ;  /* 0x0000f20019007a0c */ /* 0x000fda0003f06270 */
[----:B------:R-:W-:Y:S05]  /*12ba0*/  @P0 BRA `(.L_x_1372) ;  /* 0x0000030000000947 */ /* 0x000fea0003800000 */
[----:B---3--:R-:W-:-:S04]  /*12bb0*/  LEA R4, P0, R25, R0, 0x2 ;  /* 0x0000000019047211 */ /* 0x008fc800078010ff */
[----:B------:R-:W-:-:S05]  /*12bc0*/  LEA.HI.X R5, R25, R2, R26, 0x2, P0 ;  /* 0x0000000219057211 */ /* 0x000fca00000f141a */
[----:B------:R1:W-:Y:S01]  /*12bd0*/  ST.E.64 [R4.64], R126 ;  /* 0x0000007e04007985 */ /* 0x0003e2000c101b08 */
[----:B------:R-:W-:Y:S05]  /*12be0*/  BRA `(.L_x_1372) ;  /* 0x000002c000007947 */ /* 0x000fea0003800000 */
.L_x_1364:
[----:B------:R-:W1:Y:S02]  /*12bf0*/  S2R R4, SR_TID.X ;  /* 0x0000000000047919 */ /* 0x000e640000002100 */
[----:B-1----:R-:W-:-:S13]  /*12c00*/  ISETP.GT.AND P0, PT, R4, 0x7f, PT ;  /* 0x0000007f0400780c */ /* 0x002fda0003f04270 */
[----:B------:R-:W-:Y:S05]  /*12c10*/  @P0 BRA `(.L_x_1372) ;  /* 0x0000029000000947 */ /* 0x000fea0003800000 */
[----:B------:R-:W2:Y:S01]  /*12c20*/  LDL.LU R3, [R1+0x70] ;  /* 0x0000700001037983 */ /* 0x000ea20000300800 */
[----:B------:R-:W-:-:S05]  /*12c30*/  MOV R2, c[0x0][0x4e8] ;  /* 0x00013a0000027a02 */ /* 0x000fca0000000f00 */
[----:B------:R-:W-:Y:S01]  /*12c40*/  IMAD R0, R2, c[0x0][0x388], RZ ;  /* 0x0000e20002007a24 */ /* 0x000fe200078e02ff */
[----:B--2---:R-:W-:-:S04]  /*12c50*/  IADD3 R4, R3, R4, RZ ;  /* 0x0000000403047210 */ /* 0x004fc80007ffe0ff */
[----:B------:R-:W-:-:S13]  /*12c60*/  ISETP.GE.AND P0, PT, R4, R0, PT ;  /* 0x000000000400720c */ /* 0x000fda0003f06270 */
[----:B------:R-:W-:Y:S05]  /*12c70*/  @P0 BRA `(.L_x_1372) ;  /* 0x0000023000000947 */ /* 0x000fea0003800000 */
[----:B------:R-:W2:Y:S04]  /*12c80*/  LDL.LU R3, [R1+0x4c] ;  /* 0x00004c0001037983 */ /* 0x000ea80000300800 */
[----:B------:R-:W3:Y:S04]  /*12c90*/  LDL.LU R9, [R1+0x48] ;  /* 0x0000480001097983 */ /* 0x000ee80000300800 */
[----:B------:R-:W4:Y:S01]  /*12ca0*/  LDL.LU R8, [R1+0x50] ;  /* 0x0000500001087983 */ /* 0x000f220000300800 */
[----:B------:R-:W-:-:S13]  /*12cb0*/  ISETP.NE.AND P0, PT, R2, 0x1, PT ;  /* 0x000000010200780c */ /* 0x000fda0003f05270 */
[----:B------:R-:W-:Y:S01]  /*12cc0*/  @P0 IMAD.HI.U32 R7, R4, c[0x0][0x4ec], RZ ;  /* 0x00013b0004070a27 */ /* 0x000fe200078e00ff */
[----:B--2---:R-:W-:Y:S02]  /*12cd0*/  SHF.R.S32.HI R0, RZ, 0x1f, R3 ;  /* 0x0000001fff007819 */ /* 0x004fe40000011403 */
[----:B---3--:R-:W-:-:S03]  /*12ce0*/  SHF.R.S32.HI R6, RZ, 0x1f, R9 ;  /* 0x0000001fff067819 */ /* 0x008fc60000011409 */
[----:B------:R-:W-:-:S04]  /*12cf0*/  IMAD R0, R0, c[0x0][0x4d0], RZ ;  /* 0x0001340000007a24 */ /* 0x000fc800078e02ff */
[C---:B------:R-:W-:Y:S01]  /*12d00*/  IMAD R5, R3.reuse, c[0x0][0x4d4], R0 ;  /* 0x0001350003057a24 */ /* 0x040fe200078e0200 */
[----:B------:R-:W-:Y:S01]  /*12d10*/  MOV R0, R4 ;  /* 0x0000000400007202 */ /* 0x000fe20000000f00 */
[----:B------:R-:W-:Y:S01]  /*12d20*/  IMAD.WIDE.U32 R2, R3, c[0x0][0x4d0], RZ ;  /* 0x0001340003027a25 */ /* 0x000fe200078e00ff */
[----:B------:R-:W-:-:S03]  /*12d30*/  @P0 SHF.R.U32.HI R0, RZ, c[0x0][0x4f0], R7 ;  /* 0x00013c00ff000a19 */ /* 0x000fc60000011607 */
[----:B------:R-:W-:Y:S01]  /*12d40*/  IMAD R6, R6, c[0x0][0x4d8], RZ ;  /* 0x0001360006067a24 */ /* 0x000fe200078e02ff */
[----:B------:R-:W-:Y:S02]  /*12d50*/  IADD3 R3, R3, R5, RZ ;  /* 0x0000000503037210 */ /* 0x000fe40007ffe0ff */
[----:B----4-:R-:W-:Y:S01]  /*12d60*/  SHF.R.S32.HI R5, RZ, 0x1f, R8 ;  /* 0x0000001fff057819 */ /* 0x010fe20000011408 */
[C---:B------:R-:W-:Y:S01]  /*12d70*/  IMAD R7, R9.reuse, c[0x0][0x4dc], R6 ;  /* 0x0001370009077a24 */ /* 0x040fe200078e0206 */
[----:B------:R-:W-:Y:S01]  /*12d80*/  IADD3 R6, -R0, RZ, RZ ;  /* 0x000000ff00067210 */ /* 0x000fe20007ffe1ff */
[----:B------:R-:W-:-:S04]  /*12d90*/  IMAD.WIDE.U32 R2, R9, c[0x0][0x4d8], R2 ;  /* 0x0001360009027a25 */ /* 0x000fc800078e0002 */
[----:B------:R-:W-:Y:S01]  /*12da0*/  IMAD R5, R5, c[0x0][0x4e0], RZ ;  /* 0x0001380005057a24 */ /* 0x000fe200078e02ff */
[----:B------:R-:W-:Y:S01]  /*12db0*/  IADD3 R3, R3, R7, RZ ;  /* 0x0000000703037210 */ /* 0x000fe20007ffe0ff */
[----:B------:R-:W-:Y:S01]  /*12dc0*/  IMAD R4, R6, c[0x0][0x4e8], R4 ;  /* 0x00013a0006047a24 */ /* 0x000fe200078e0204 */
[----:B------:R-:W-:Y:S01]  /*12dd0*/  SHF.R.S32.HI R7, RZ, 0x1f, R0 ;  /* 0x0000001fff077819 */ /* 0x000fe20000011400 */
[C---:B------:R-:W-:Y:S02]  /*12de0*/  IMAD R6, R8.reuse, c[0x0][0x4e4], R5 ;  /* 0x0001390008067a24 */ /* 0x040fe400078e0205 */
[----:B------:R-:W-:Y:S01]  /*12df0*/  IMAD.WIDE.U32 R2, R8, c[0x0][0x4e0], R2 ;  /* 0x0001380008027a25 */ /* 0x000fe200078e0002 */
[----:B------:R-:W-:-:S04]  /*12e00*/  SHF.R.S32.HI R5, RZ, 0x1f, R4 ;  /* 0x0000001fff057819 */ /* 0x000fc80000011404 */
[----:B------:R-:W-:Y:S01]  /*12e10*/  IADD3 R2, P0, R0, R2, RZ ;  /* 0x0000000200027210 */ /* 0x000fe20007f1e0ff */
[----:B------:R-:W-:-:S03]  /*12e20*/  IMAD R0, R5, c[0x0][0x4c8], RZ ;  /* 0x0001320005007a24 */ /* 0x000fc600078e02ff */
[----:B------:R-:W-:Y:S01]  /*12e30*/  IADD3.X R3, R7, R3, R6, P0, !PT ;  /* 0x0000000307037210 */ /* 0x000fe200007fe406 */
[----:B------:R-:W-:-:S04]  /*12e40*/  IMAD R0, R4, c[0x0][0x4cc], R0 ;  /* 0x0001330004007a24 */ /* 0x000fc800078e0200 */
[----:B------:R-:W-:-:S05]  /*12e50*/  IMAD.WIDE.U32 R2, R4, c[0x0][0x4c8], R2 ;  /* 0x0001320004027a25 */ /* 0x000fca00078e0002 */
[----:B------:R-:W-:Y:S02]  /*12e60*/  IADD3 R0, R3, R0, RZ ;  /* 0x0000000003007210 */ /* 0x000fe40007ffe0ff */
[----:B------:R-:W-:-:S04]  /*12e70*/  LEA R4, P0, R2, c[0x0][0x4a8], 0x2 ;  /* 0x00012a0002047a11 */ /* 0x000fc800078010ff */
[----:B------:R-:W-:Y:S02]  /*12e80*/  LEA.HI.X R5, R2, c[0x0][0x4ac], R0, 0x2, P0 ;  /* 0x00012b0002057a11 */ /* 0x000fe400000f1400 */
[----:B------:R-:W-:-:S05]  /*12e90*/  MOV R0, 0xff800000 ;  /* 0xff80000000007802 */ /* 0x000fca0000000f00 */
[----:B------:R1:W-:Y:S02]  /*12ea0*/  STG.E [R4.64], R0 ;  /* 0x0000000004007986 */ /* 0x0003e4000c101908 */
.L_x_1372:
[----:B------:R-:W-:Y:S05]  /*12eb0*/  BSYNC B1 ;  /* 0x0000000000017941 */ /* 0x000fea0003800000 */
.L_x_1363:
[----:B------:R-:W-:-:S13]  /*12ec0*/  ISETP.NE.AND P0, PT, RZ, UR6, PT ;  /* 0x00000006ff007c0c */ /* 0x000fda000bf05270 */
[----:B------:R-:W-:Y:S01]  /*12ed0*/  @P0 WARPSYNC 0xffffffff ;  /* 0xffffffff00000948 */ /* 0x000fe20003800000 */
[----:B------:R-:W-:Y:S06]  /*12ee0*/  @P0 BAR.SYNC.DEFER_BLOCKING 0x5, 0x80 ;  /* 0x0142000000000b1d */ /* 0x000fec0000010000 */
[----:B-1----:R-:W1:Y:S04]  /*12ef0*/  @P0 LDS R0, [0xb100] ;  /* 0x00b10000ff000984 */ /* 0x002e680000000800 */
[----:B-1----:R1:W-:Y:S04]  /*12f00*/  @P0 STL [R1+0x74], R0 ;  /* 0x0000740001000387 */ /* 0x0023e80000100800 */
[----:B------:R-:W-:Y:S06]  /*12f10*/  @P0 BAR.ARV 0x4, 0x80 ;  /* 0x0102000000000b1d */ /* 0x000fec0000002000 */
[----:B------:R-:W-:Y:S05]  /*12f20*/  @P0 BRA `(.L_x_1373) ;  /* 0x0000009000000947 */ /* 0x000fea0003800000 */
[----:B------:R-:W-:Y:S05]  /*12f30*/  BRA.DIV ~URZ, `(.L_x_1374) ;  /* 0x000054c27f007947 */ /* 0x000fea000b800000 */
[----:B-1----:R1:W2:Y:S02]  /*12f40*/  SHFL.IDX PT, R0, R24, RZ, 0x1f ;  /* 0x00001fff18007589 */ /* 0x0022a400000e0000 */
.L_x_1405:
[----:B---3--:R-:W3:Y:S01]  /*12f50*/  S2R R2, SR_TID.X ;  /* 0x0000000000027919 */ /* 0x008ee20000002100 */
[----:B------:R-:W-:Y:S03]  /*12f60*/  WARPSYNC 0xffffffff ;  /* 0xffffffff00007948 */ /* 0x000fe60003800000 */
[----:B------:R-:W-:Y:S06]  /*12f70*/  BAR.SYNC.DEFER_BLOCKING 0x4, 0x80 ;  /* 0x0102000000007b1d */ /* 0x000fec0000010000 */
[----:B--2---:R2:W-:Y:S01]  /*12f80*/  STL [R1+0x74], R0 ;  /* 0x0000740001007387 */ /* 0x0045e20000100800 */
[----:B---3--:R-:W-:-:S13]  /*12f90*/  LOP3.LUT P0, RZ, R2, 0x7f, RZ, 0xc0, !PT ;  /* 0x0000007f02ff7812 */ /* 0x008fda000780c0ff */
[----:B------:R2:W-:Y:S04]  /*12fa0*/  @!P0 STS [0xb100], R24 ;  /* 0x00b10018ff008388 */ /* 0x0005e80000000800 */
[----:B------:R-:W-:Y:S06]  /*12fb0*/  BAR.ARV 0x5, 0x80 ;  /* 0x0142000000007b1d */ /* 0x000fec0000002000 */
.L_x_1373:
[----:B-12---:R-:W2:Y:S02]  /*12fc0*/  LDL R0, [R1+0x74] ;  /* 0x0000740001007983 */ /* 0x006ea40000100800 */
[----:B--2---:R-:W-:-:S13]  /*12fd0*/  ISETP.GE.AND P0, PT, R0, c[0x0][0x538], PT ;  /* 0x00014e0000007a0c */ /* 0x004fda0003f06270 */
[----:B---345:R-:W-:Y:S01]  /*12fe0*/  @P0 CALL.REL.NOINC `(.L_x_1375) ;  /* 0x0000001000000944 */ /* 0x038fe20003c00000 */
[----:B------:R-:W-:Y:S05]  /*12ff0*/  BRA `(.L_x_1376) ;  /* 0xfffed93000007947 */ /* 0x000fea000383ffff */
.L_x_1375:
[----:B------:R-:W-:Y:S05]  /*13000*/  EXIT ;  /* 0x000000000000794d */ /* 0x000fea0003800000 */
.L_x_1307:
[----:B------:R-:W-:Y:S01]  /*13010*/  IMAD.MOV.U32 R247, RZ, RZ, R4 ;  /* 0x000000fffff77224 */ /* 0x000fe200078e0004 */
[----:B------:R-:W-:Y:S01]  /*13020*/  MOV R249, RZ ;  /* 0x000000ff00f97202 */ /* 0x000fe20000000f00 */
[----:B------:R-:W-:Y:S01]  /*13030*/  IMAD.MOV.U32 R3, RZ, RZ, 0x181f ;  /* 0x0000181fff037424 */ /* 0x000fe200078e00ff */
[----:B------:R-:W-:Y:S02]  /*13040*/  MOV R2, 0x13060 ;  /* 0x0001306000027802 */ /* 0x000fe40000000f00 */
[----:B-----5:R-:W-:Y:S05]  /*13050*/  CALL.REL.NOINC `($__internal_17_$__cuda_sm70_shflsync_idx_p) ;  /* 0x0000547000007944 */ /* 0x020fea0003c00000 */
[----:B------:R-:W-:Y:S01]  /*13060*/  MOV R6, R250 ;  /* 0x000000fa00067202 */ /* 0x000fe20000000f00 */
[----:B------:R-:W-:Y:S05]  /*13070*/  BRA `(.L_x_1377) ;  /* 0xfffee4e000007947 */ /* 0x000fea000383ffff */
.L_x_1308:
[----:B------:R-:W-:Y:S01]  /*13080*/  IMAD.MOV.U32 R247, RZ, RZ, R5 ;  /* 0x000000fffff77224 */ /* 0x000fe200078e0005 */
[----:B------:R-:W-:Y:S01]  /*13090*/  MOV R249, RZ ;  /* 0x000000ff00f97202 */ /* 0x000fe20000000f00 */
[----:B------:R-:W-:Y:S01]  /*130a0*/  IMAD.MOV.U32 R3, RZ, RZ, 0x181f ;  /* 0x0000181fff037424 */ /* 0x000fe200078e00ff */
[----:B------:R-:W-:Y:S02]  /*130b0*/  MOV R2, 0x130d0 ;  /* 0x000130d000027802 */ /* 0x000fe40000000f00 */
[----:B-12--5:R-:W-:Y:S05]  /*130c0*/  CALL.REL.NOINC `($__internal_17_$__cuda_sm70_shflsync_idx_p) ;  /* 0x0000540000007944 */ /* 0x026fea0003c00000 */
[----:B------:R-:W-:Y:S01]  /*130d0*/  MOV R2, R250 ;  /* 0x000000fa00027202 */ /* 0x000fe20000000f00 */
[----:B------:R-:W-:Y:S05]  /*130e0*/  BRA `(.L_x_1378) ;  /* 0xfffee49000007947 */ /* 0x000fea000383ffff */
.L_x_1311:
[----:B------:R-:W-:Y:S01]  /*130f0*/  IMAD.MOV.U32 R247, RZ, RZ, R4 ;  /* 0x000000fffff77224 */ /* 0x000fe200078e0004 */
[----:B------:R-:W-:Y:S01]  /*13100*/  MOV R249, 0x1 ;  /* 0x0000000100f97802 */ /* 0x000fe20000000f00 */
[----:B-1----:R-:W-:Y:S01]  /*13110*/  IMAD.MOV.U32 R3, RZ, RZ, 0x181f ;  /* 0x0000181fff037424 */ /* 0x002fe200078e00ff */
[----:B----4-:R-:W-:-:S02]  /*13120*/  MOV R2, 0x13140 ;  /* 0x0001314000027802 */ /* 0x010fc40000000f00 */
[----:B--2--5:R-:W-:Y:S05]  /*13130*/  CALL.REL.NOINC `($__internal_17_$__cuda_sm70_shflsync_idx_p) ;  /* 0x0000539000007944 */ /* 0x024fea0003c00000 */
[----:B------:R-:W-:Y:S01]  /*13140*/  IMAD.MOV.U32 R6, RZ, RZ, R250 ;  /* 0x000000ffff067224 */ /* 0x000fe200078e00fa */
[----:B------:R-:W-:Y:S01]  /*13150*/  MOV R249, 0x1 ;  /* 0x0000000100f97802 */ /* 0x000fe20000000f00 */
[----:B------:R-:W-:Y:S01]  /*13160*/  IMAD.MOV.U32 R247, RZ, RZ, R5 ;  /* 0x000000fffff77224 */ /* 0x000fe200078e0005 */
[----:B------:R-:W-:-:S02]  /*13170*/  MOV R3, 0x181f ;  /* 0x0000181f00037802 */ /* 0x000fc40000000f00 */
[----:B------:R-:W-:Y:S02]  /*13180*/  MOV R2, 0x131a0 ;  /* 0x000131a000027802 */ /* 0x000fe40000000f00 */
[----:B------:R-:W-:Y:S05]  /*13190*/  CALL.REL.NOINC `($__internal_17_$__cuda_sm70_shflsync_idx_p) ;  /* 0x0000533000007944 */ /* 0x000fea0003c00000 */
[----:B------:R-:W-:Y:S01]  /*131a0*/  MOV R2, R250 ;  /* 0x000000fa00027202 */ /* 0x000fe20000000f00 */
[----:B------:R-:W-:Y:S05]  /*131b0*/  BRA `(.L_x_1379) ;  /* 0xfffee52000007947 */ /* 0x000fea000383ffff */
.L_x_1314:
[----:B------:R-:W-:Y:S01]  /*131c0*/  IMAD.MOV.U32 R247, RZ, RZ, R4 ;  /* 0x000000fffff77224 */ /* 0x000fe200078e0004 */
[----:B------:R-:W-:Y:S01]  /*131d0*/  MOV R249, 0x2 ;  /* 0x0000000200f97802 */ /* 0x000fe20000000f00 */
[----:B-1----:R-:W-:Y:S01]  /*131e0*/  IMAD.MOV.U32 R3, RZ, RZ, 0x181f ;  /* 0x0000181fff037424 */ /* 0x002fe200078e00ff */
[----:B------:R-:W-:Y:S02]  /*131f0*/  MOV R2, 0x13210 ;  /* 0x0001321000027802 */ /* 0x000fe40000000f00 */
[----:B--23-5:R-:W-:Y:S05]  /*13200*/  CALL.REL.NOINC `($__internal_17_$__cuda_sm70_shflsync_idx_p) ;  /* 0x000052c000007944 */ /* 0x02cfea0003c00000 */
[----:B------:R-:W-:Y:S01]  /*13210*/  MOV R6, R250 ;  /* 0x000000fa00067202 */ /* 0x000fe20000000f00 */
[----:B------:R-:W-:Y:S05]  /*13220*/  BRA `(.L_x_1380) ;  /* 0xfffee59000007947 */ /* 0x000fea000383ffff */
.L_x_1315:
[----:B------:R-:W-:Y:S01]  /*13230*/  IMAD.MOV.U32 R247, RZ, RZ, R5 ;  /* 0x000000fffff77224 */ /* 0x000fe200078e0005 */
[----:B------:R-:W-:Y:S01]  /*13240*/  MOV R249, 0x2 ;  /* 0x0000000200f97802 */ /* 0x000fe20000000f00 */
[----:B-1----:R-:W-:Y:S01]  /*13250*/  IMAD.MOV.U32 R3, RZ, RZ, 0x181f ;  /* 0x0000181fff037424 */ /* 0x002fe200078e00ff */
[----:B------:R-:W-:Y:S02]  /*13260*/  MOV R2, 0x13280 ;  /* 0x0001328000027802 */ /* 0x000fe40000000f00 */
[----:B--2345:R-:W-:Y:S05]  /*13270*/  CALL.REL.NOINC `($__internal_17_$__cuda_sm70_shflsync_idx_p) ;  /* 0x0000525000007944 */ /* 0x03cfea0003c00000 */
[----:B------:R-:W-:Y:S01]  /*13280*/  MOV R2, R250 ;  /* 0x000000fa00027202 */ /* 0x000fe20000000f00 */
[----:B------:R-:W-:Y:S05]  /*13290*/  BRA `(.L_x_1381) ;  /* 0xfffee54000007947 */ /* 0x000fea000383ffff */
.L_x_1318:
[----:B------:R-:W-:Y:S01]  /*132a0*/  IMAD.MOV.U32 R247, RZ, RZ, R4 ;  /* 0x000000fffff77224 */ /* 0x000fe200078e0004 */
[----:B------:R-:W-:Y:S01]  /*132b0*/  MOV R249, 0x3 ;  /* 0x0000000300f97802 */ /* 0x000fe20000000f00 */
[----:B--2---:R-:W-:Y:S01]  /*132c0*/  IMAD.MOV.U32 R3, RZ, RZ, 0x181f ;  /* 0x0000181fff037424 */ /* 0x004fe200078e00ff */
[----:B------:R-:W-:-:S02]  /*132d0*/  MOV R2, 0x132f0 ;  /* 0x000132f000027802 */ /* 0x000fc40000000f00 */
[----:B-1-345:R-:W-:Y:S05]  /*132e0*/  CALL.REL.NOINC `($__internal_17_$__cuda_sm70_shflsync_idx_p) ;  /* 0x000051e000007944 */ /* 0x03afea0003c00000 */
        /* <DEDUP_REMOVED lines=8> */
.L_x_1321:
[----:B------:R-:W-:Y:S01]  /*13370*/  IMAD.MOV.U32 R247, RZ, RZ, R4 ;  /* 0x000000fffff77224 */ /* 0x000fe200078e0004 */
[----:B------:R-:W-:Y:S01]  /*13380*/  MOV R249, 0x4 ;  /* 0x0000000400f97802 */ /* 0x000fe20000000f00 */
[----:B-1----:R-:W-:Y:S01]  /*13390*/  IMAD.MOV.U32 R3, RZ, RZ, 0x181f ;  /* 0x0000181fff037424 */ /* 0x002fe200078e00ff */
[----:B--2---:R-:W-:Y:S02]  /*133a0*/  MOV R2, 0x133c0 ;  /* 0x000133c000027802 */ /* 0x004fe40000000f00 */
[----:B---345:R-:W-:Y:S05]  /*133b0*/  CALL.REL.NOINC `($__internal_17_$__cuda_sm70_shflsync_idx_p) ;  /* 0x0000511000007944 */ /* 0x038fea0003c00000 */
[----:B------:R-:W-:Y:S01]  /*133c0*/  MOV R6, R250 ;  /* 0x000000fa00067202 */ /* 0x000fe20000000f00 */
[----:B------:R-:W-:Y:S05]  /*133d0*/  BRA `(.L_x_1383) ;  /* 0xfffee5d000007947 */ /* 0x000fea000383ffff */
.L_x_1322:
[----:B------:R-:W-:Y:S01]  /*133e0*/  IMAD.MOV.U32 R247, RZ, RZ, R5 ;  /* 0x000000fffff77224 */ /* 0x000fe200078e0005 */
[----:B------:R-:W-:Y:S01]  /*133f0*/  MOV R249, 0x4 ;  /* 0x0000000400f97802 */ /* 0x000fe20000000f00 */
[----:B------:R-:W-:Y:S01]  /*13400*/  IMAD.MOV.U32 R3, RZ, RZ, 0x181f ;  /* 0x0000181fff037424 */ /* 0x000fe200078e00ff */
[----:B--2---:R-:W-:Y:S02]  /*13410*/  MOV R2, 0x13430 ;  /* 0x0001343000027802 */ /* 0x004fe40000000f00 */
[----:B-1-345:R-:W-:Y:S05]  /*13420*/  CALL.REL.NOINC `($__internal_17_$__cuda_sm70_shflsync_idx_p) ;  /* 0x000050a000007944 */ /* 0x03afea0003c00000 */
[----:B------:R-:W-:Y:S01]  /*13430*/  MOV R2, R250 ;  /* 0x000000fa00027202 */ /* 0x000fe20000000f00 */
[----:B------:R-:W-:Y:S05]  /*13440*/  BRA `(.L_x_1384) ;  /* 0xfffee58000007947 */ /* 0x000fea000383ffff */
.L_x_1325:
[----:B------:R-:W-:Y:S01]  /*13450*/  IMAD.MOV.U32 R247, RZ, RZ, R4 ;  /* 0x000000fffff77224 */ /* 0x000fe200078e0004 */
[----:B------:R-:W-:Y:S01]  /*13460*/  MOV R249, 0x5 ;  /* 0x0000000500f97802 */ /* 0x000fe20000000f00 */
[----:B-1----:R-:W-:Y:S01]  /*13470*/  IMAD.MOV.U32 R3, RZ, RZ, 0x181f ;  /* 0x0000181fff037424 */ /* 0x002fe200078e00ff */
[----:B------:R-:W-:-:S02]  /*13480*/  MOV R2, 0x134a0 ;  /* 0x000134a000027802 */ /* 0x000fc40000000f00 */
[----:B--2345:R-:W-:Y:S05]  /*13490*/  CALL.REL.NOINC `($__internal_17_$__cuda_sm70_shflsync_idx_p) ;  /* 0x0000503000007944 */ /* 0x03cfea0003c00000 */
        /* <DEDUP_REMOVED lines=8> */
.L_x_1328:
[----:B------:R-:W-:Y:S01]  /*13520*/  IMAD.MOV.U32 R247, RZ, RZ, R4 ;  /* 0x000000fffff77224 */ /* 0x000fe200078e0004 */
[----:B------:R-:W-:Y:S01]  /*13530*/  MOV R249, 0x6 ;  /* 0x0000000600f97802 */ /* 0x000fe20000000f00 */
[----:B-1----:R-:W-:Y:S01]  /*13540*/  IMAD.MOV.U32 R3, RZ, RZ, 0x181f ;  /* 0x0000181fff037424 */ /* 0x002fe200078e00ff */
[----:B------:R-:W-:Y:S02]  /*13550*/  MOV R2, 0x13570 ;  /* 0x0001357000027802 */ /* 0x000fe40000000f00 */
[----:B--2345:R-:W-:Y:S05]  /*13560*/  CALL.REL.NOINC `($__internal_17_$__cuda_sm70_shflsync_idx_p) ;  /* 0x00004f6000007944 */ /* 0x03cfea0003c00000 */
[----:B------:R-:W-:Y:S01]  /*13570*/  MOV R6, R250 ;  /* 0x000000fa00067202 */ /* 0x000fe20000000f00 */
[----:B------:R-:W-:Y:S05]  /*13580*/  BRA `(.L_x_1386) ;  /* 0xfffee61000007947 */ /* 0x000fea000383ffff */
.L_x_1329:
[----:B------:R-:W-:Y:S01]  /*13590*/  IMAD.MOV.U32 R247, RZ, RZ, R5 ;  /* 0x000000fffff77224 */ /* 0x000fe200078e0005 */
[----:B------:R-:W-:Y:S01]  /*135a0*/  MOV R249, 0x6 ;  /* 0x0000000600f97802 */ /* 0x000fe20000000f00 */
[----:B-1----:R-:W-:Y:S01]  /*135b0*/  IMAD.MOV.U32 R3, RZ, RZ, 0x181f ;  /* 0x0000181fff037424 */ /* 0x002fe200078e00ff */
[----:B------:R-:W-:Y:S02]  /*135c0*/  MOV R2, 0x135e0 ;  /* 0x000135e000027802 */ /* 0x000fe40000000f00 */
[----:B--2345:R-:W-:Y:S05]  /*135d0*/  CALL.REL.NOINC `($__internal_17_$__cuda_sm70_shflsync_idx_p) ;  /* 0x00004ef000007944 */ /* 0x03cfea0003c00000 */
[----:B------:R-:W-:Y:S01]  /*135e0*/  MOV R2, R250 ;  /* 0x000000fa00027202 */ /* 0x000fe20000000f00 */
[----:B------:R-:W-:Y:S05]  /*135f0*/  BRA `(.L_x_1387) ;  /* 0xfffee5c000007947 */ /* 0x000fea000383ffff */
.L_x_1332:
        /* <DEDUP_REMOVED lines=13> */
.L_x_1335:
[----:B------:R-:W-:Y:S01]  /*136d0*/  IMAD.MOV.U32 R247, RZ, RZ, R0 ;  /* 0x000000fffff77224 */ /* 0x000fe200078e0000 */
[----:B------:R-:W-:Y:S01]  /*136e0*/  MOV R249, RZ ;  /* 0x000000ff00f97202 */ /* 0x000fe20000000f00 */
[----:B------:R-:W-:Y:S01]  /*136f0*/  IMAD.MOV.U32 R3, RZ, RZ, 0x181f ;  /* 0x0000181fff037424 */ /* 0x000fe200078e00ff */
[----:B------:R-:W-:Y:S02]  /*13700*/  MOV R2, 0x13720 ;  /* 0x0001372000027802 */ /* 0x000fe40000000f00 */
[----:B------:R-:W-:Y:S05]  /*13710*/  CALL.REL.NOINC `($__internal_17_$__cuda_sm70_shflsync_idx_p) ;  /* 0x00004db000007944 */ /* 0x000fea0003c00000 */
[----:B------:R-:W-:Y:S01]  /*13720*/  MOV R7, R250 ;  /* 0x000000fa00077202 */ /* 0x000fe20000000f00 */
[----:B------:R-:W-:Y:S05]  /*13730*/  BRA `(.L_x_1389) ;  /* 0xfffefe7000007947 */ /* 0x000fea000383ffff */
.L_x_1336:
[----:B------:R-:W-:Y:S01]  /*13740*/  IMAD.MOV.U32 R247, RZ, RZ, R4 ;  /* 0x000000fffff77224 */ /* 0x000fe200078e0004 */
[----:B------:R-:W-:Y:S01]  /*13750*/  MOV R249, RZ ;  /* 0x000000ff00f97202 */ /* 0x000fe20000000f00 */
[----:B------:R-:W-:Y:S01]  /*13760*/  IMAD.MOV.U32 R3, RZ, RZ, 0x181f ;  /* 0x0000181fff037424 */ /* 0x000fe200078e00ff */
[----:B------:R-:W-:Y:S02]  /*13770*/  MOV R2, 0x13790 ;  /* 0x0001379000027802 */ /* 0x000fe40000000f00 */
[----:B-12---:R-:W-:Y:S05]  /*13780*/  CALL.REL.NOINC `($__internal_17_$__cuda_sm70_shflsync_idx_p) ;  /* 0x00004d4000007944 */ /* 0x006fea0003c00000 */
[----:B------:R-:W-:Y:S01]  /*13790*/  IADD3 R2, P0, R250, R179, RZ ;  /* 0x000000b3fa027210 */ /* 0x000fe20007f1e0ff */
[----:B------:R-:W-:Y:S01]  /*137a0*/  IMAD.MOV.U32 R247, RZ, RZ, R0 ;  /* 0x000000fffff77224 */ /* 0x000fe200078e0000 */
[----:B------:R-:W-:-:S03]  /*137b0*/  MOV R249, 0x1 ;  /* 0x0000000100f97802 */ /* 0x000fc60000000f00 */
[----:B------:R-:W-:-:S05]  /*137c0*/  IMAD.X R3, R7, 0x1, R16, P0 ;  /* 0x0000000107037824 */ /* 0x000fca00000e0610 */
[----:B------:R-:W-:Y:S01]  /*137d0*/  @!PT LDS RZ, [RZ] ;  /* 0x00000000fffff984 */ /* 0x000fe20000000800 */
[----:B------:R-:W-:Y:S01]  /*137e0*/  @!PT LDS RZ, [RZ] ;  /* 0x00000000fffff984 */ /* 0x000fe20000000800 */
[----:B------:R-:W-:Y:S01]  /*137f0*/  @!PT LDS RZ, [RZ] ;  /* 0x00000000fffff984 */ /* 0x000fe20000000800 */
[----:B------:R1:W-:Y:S02]  /*13800*/  LDGSTS.E.BYPASS.LTC128B.128 [R242+0x3900], [R2.64], !P3 ;  /* 0x0390000002f27fae */ /* 0x0003e4000d901d48 */
[----:B-1----:R-:W-:Y:S01]  /*13810*/  IMAD.MOV.U32 R3, RZ, RZ, 0x181f ;  /* 0x0000181fff037424 */ /* 0x002fe200078e00ff */
[----:B------:R-:W-:Y:S02]  /*13820*/  MOV R2, 0x13840 ;  /* 0x0001384000027802 */ /* 0x000fe40000000f00 */
[----:B------:R-:W-:Y:S05]  /*13830*/  CALL.REL.NOINC `($__internal_17_$__cuda_sm70_shflsync_idx_p) ;  /* 0x00004c9000007944 */ /* 0x000fea0003c00000 */
[----:B------:R-:W-:Y:S01]  /*13840*/  IMAD.MOV.U32 R5, RZ, RZ, R250 ;  /* 0x000000ffff057224 */ /* 0x000fe200078e00fa */
[----:B------:R-:W-:Y:S01]  /*13850*/  MOV R249, 0x1 ;  /* 0x0000000100f97802 */ /* 0x000fe20000000f00 */
[----:B------:R-:W-:Y:S01]  /*13860*/  IMAD.MOV.U32 R247, RZ, RZ, R4 ;  /* 0x000000fffff77224 */ /* 0x000fe200078e0004 */
[----:B------:R-:W-:Y:S02]  /*13870*/  MOV R3, 0x181f ;  /* 0x0000181f00037802 */ /* 0x000fe40000000f00 */
[----:B------:R-:W-:Y:S02]  /*13880*/  MOV R2, 0x138a0 ;  /* 0x000138a000027802 */ /* 0x000fe40000000f00 */
[----:B------:R-:W-:Y:S05]  /*13890*/  CALL.REL.NOINC `($__internal_17_$__cuda_sm70_shflsync_idx_p) ;  /* 0x00004c3000007944 */ /* 0x000fea0003c00000 */
        /* <DEDUP_REMOVED lines=85> */
[----:B------:R-:W-:Y:S01]  /*13df0*/  MOV R4, R250 ;  /* 0x000000fa00047202 */ /* 0x000fe20000000f00 */
[----:B------:R-:W-:Y:S05]  /*13e00*/  BRA `(.L_x_1390) ;  /* 0xfffef9a000007947 */ /* 0x000fea000383ffff */
.L_x_1337:
[----:B------:R-:W-:Y:S01]  /*13e10*/  IMAD.MOV.U32 R247, RZ, RZ, R4 ;  /* 0x000000fffff77224 */ /* 0x000fe200078e0004 */
[----:B------:R-:W-:Y:S01]  /*13e20*/  MOV R249, RZ ;  /* 0x000000ff00f97202 */ /* 0x000fe20000000f00 */
[----:B------:R-:W-:Y:S01]  /*13e30*/  IMAD.MOV.U32 R3, RZ, RZ, 0x1c1f ;  /* 0x00001c1fff037424 */ /* 0x000fe200078e00ff */
[----:B------:R-:W-:-:S02]  /*13e40*/  MOV R2, 0x13e60 ;  /* 0x00013e6000027802 */ /* 0x000fc40000000f00 */
[----:B------:R-:W-:Y:S05]  /*13e50*/  CALL.REL.NOINC `($__internal_17_$__cuda_sm70_shflsync_idx_p) ;  /* 0x0000467000007944 */ /* 0x000fea0003c00000 */
[----:B------:R-:W-:Y:S01]  /*13e60*/  MOV R0, R250 ;  /* 0x000000fa00007202 */ /* 0x000fe20000000f00 */
[----:B------:R-:W-:Y:S05]  /*13e70*/  BRA `(.L_x_1391) ;  /* 0xfffefa8000007947 */ /* 0x000fea000383ffff */
.L_x_1338:
[----:B------:R-:W-:Y:S01]  /*13e80*/  IMAD.MOV.U32 R247, RZ, RZ, R4 ;  /* 0x000000fffff77224 */ /* 0x000fe200078e0004 */
[----:B------:R-:W-:Y:S01]  /*13e90*/  MOV R249, 0x1 ;  /* 0x0000000100f97802 */ /* 0x000fe20000000f00 */
[----:B------:R-:W-:Y:S01]  /*13ea0*/  IMAD.MOV.U32 R3, RZ, RZ, 0x1c1f ;  /* 0x00001c1fff037424 */ /* 0x000fe200078e00ff */
[----:B------:R-:W-:-:S02]  /*13eb0*/  MOV R2, 0x13ed0 ;  /* 0x00013ed000027802 */ /* 0x000fc40000000f00 */
[----:B-1----:R-:W-:Y:S05]  /*13ec0*/  CALL.REL.NOINC `($__internal_17_$__cuda_sm70_shflsync_idx_p) ;  /* 0x0000460000007944 */ /* 0x002fea0003c00000 */
[----:B------:R-:W-:Y:S01]  /*13ed0*/  IMAD.IADD R0, R5, 0x1, R250 ;  /* 0x0000000105007824 */ /* 0x000fe200078e02fa */
[----:B------:R-:W-:Y:S01]  /*13ee0*/  MOV R2, 0x142c0 ;  /* 0x000142c000027802 */ /* 0x000fe20000000f00 */
[----:B------:R-:W-:-:S02]  /*13ef0*/  IMAD.MOV.U32 R247, RZ, RZ, R4 ;  /* 0x000000fffff77224 */ /* 0x000fc400078e0004 */
[----:B------:R-:W-:Y:S01]  /*13f00*/  IMAD.MOV.U32 R249, RZ, RZ, 0x2 ;  /* 0x00000002fff97424 */ /* 0x000fe200078e00ff */
[----:B------:R-:W-:Y:S01]  /*13f10*/  IMNMX R0, R6, R0, PT ;  /* 0x0000000006007217 */ /* 0x000fe20003800200 */
[----:B------:R-:W-:-:S03]  /*13f20*/  IMAD.MOV.U32 R3, RZ, RZ, 0x1c1f ;  /* 0x00001c1fff037424 */ /* 0x000fc600078e00ff */
        /* <DEDUP_REMOVED lines=56> */
[----:B------:R-:W-:Y:S05]  /*142b0*/  CALL.REL.NOINC `($__internal_17_$__cuda_sm70_shflsync_idx_p) ;  /* 0x0000421000007944 */ /* 0x000fea0003c00000 */
[----:B------:R-:W-:Y:S01]  /*142c0*/  IMAD.IADD R0, R5, 0x1, R250 ;  /* 0x0000000105007824 */ /* 0x000fe200078e02fa */
[----:B------:R-:W-:Y:S01]  /*142d0*/  MOV R2, 0x146b0 ;  /* 0x000146b000027802 */ /* 0x000fe20000000f00 */
[----:B------:R-:W-:Y:S02]  /*142e0*/  IMAD.MOV.U32 R247, RZ, RZ, R4 ;  /* 0x000000fffff77224 */ /* 0x000fe400078e0004 */
        /* <DEDUP_REMOVED lines=61> */
[----:B------:R-:W-:Y:S01]  /*146c0*/  FMNMX.FTZ R117, R11, R12, !PT ;  /* 0x0000000c0b757209 */ /* 0x000fe20007810000 */
[----:B------:R-:W-:Y:S01]  /*146d0*/  IMAD.MOV.U32 R0, RZ, RZ, 0x2 ;  /* 0x00000002ff007424 */ /* 0x000fe200078e00ff */
[----:B------:R-:W-:Y:S02]  /*146e0*/  MOV R2, 0x15150 ;  /* 0x0001515000027802 */ /* 0x000fe40000000f00 */
[----:B------:R-:W-:Y:S02]  /*146f0*/  IMNMX R6, R6, R5, PT ;  /* 0x0000000506067217 */ /* 0x000fe40003800200 */
[----:B------:R-:W-:Y:S02]  /*14700*/  FMNMX.FTZ R117, R17, R117, !PT ;  /* 0x0000007511757209 */ /* 0x000fe40007810000 */
[----:B------:R-:W-:-:S02]  /*14710*/  ISETP.GT.AND P5, PT, R6, 0x1, PT ;  /* 0x000000010600780c */ /* 0x000fc40003fa4270 */
[C---:B------:R-:W-:Y:S02]  /*14720*/  ISETP.GT.AND P6, PT, R6.reuse, RZ, PT ;  /* 0x000000ff0600720c */ /* 0x040fe40003fc4270 */
[----:B------:R-:W-:Y:S02]  /*14730*/  FSEL R20, R191, -INF , P5 ;  /* 0xff800000bf147808 */ /* 0x000fe40002800000 */
[C---:B------:R-:W-:Y:S02]  /*14740*/  ISETP.GT.AND P5, PT, R6.reuse, 0x11, PT ;  /* 0x000000110600780c */ /* 0x040fe40003fa4270 */
[C---:B------:R-:W-:Y:S02]  /*14750*/  ISETP.GT.AND P4, PT, R6.reuse, 0x8, PT ;  /* 0x000000080600780c */ /* 0x040fe40003f84270 */
[----:B------:R-:W-:Y:S02]  /*14760*/  ISETP.GT.AND P0, PT, R6, 0x9, PT ;  /* 0x000000090600780c */ /* 0x000fe40003f04270 */
[----:B------:R-:W-:-:S02]  /*14770*/  FSEL R16, R190, -INF , P6 ;  /* 0xff800000be107808 */ /* 0x000fc40003000000 */
[----:B------:R-:W-:Y:S02]  /*14780*/  FSEL R48, R183, -INF , P5 ;  /* 0xff800000b7307808 */ /* 0x000fe40002800000 */
[C---:B------:R-:W-:Y:S02]  /*14790*/  ISETP.GT.AND P6, PT, R6.reuse, 0x10, PT ;  /* 0x000000100600780c */ /* 0x040fe40003fc4270 */
[----:B------:R-:W-:Y:S02]  /*147a0*/  ISETP.GT.AND P5, PT, R6, 0x21, PT ;  /* 0x000000210600780c */ /* 0x000fe40003fa4270 */
[----:B------:R-:W-:Y:S02]  /*147b0*/  FSEL R26, R186, -INF , P4 ;  /* 0xff800000ba1a7808 */ /* 0x000fe40002000000 */
[----:B------:R-:W-:Y:S02]  /*147c0*/  FSEL R29, R187, -INF , P0 ;  /* 0xff800000bb1d7808 */ /* 0x000fe40000000000 */
[----:B------:R-:W-:-:S02]  /*147d0*/  ISETP.GT.AND P4, PT, R6, 0x18, PT ;  /* 0x000000180600780c */ /* 0x000fc40003f84270 */
[----:B------:R-:W-:Y:S02]  /*147e0*/  ISETP.GT.AND P0, PT, R6, 0x19, PT ;  /* 0x000000190600780c */ /* 0x000fe40003f04270 */
[----:B------:R-:W-:Y:S02]  /*147f0*/  FSEL R34, R182, -INF , P6 ;  /* 0xff800000b6227808 */ /* 0x000fe40003000000 */
[----:B------:R-:W-:Y:S02]  /*14800*/  FSEL R151, R175, -INF , P5 ;  /* 0xff800000af977808 */ /* 0x000fe40002800000 */
        /* <DEDUP_REMOVED lines=33> */
[----:B------:R-:W-:Y:S02]  /*14a20*/  FMNMX.FTZ R119, R9, R10, !PT ;  /* 0x0000000a09777209 */ /* 0x000fe40007810000 */
[----:B------:R-:W-:Y:S02]  /*14a30*/  FSEL R166, R126, -INF , P4 ;  /* 0xff8000007ea67808 */ /* 0x000fe40002000000 */
[----:B------:R-:W-:Y:S02]  /*14a40*/  FSEL R165, R127, -INF , P0 ;  /* 0xff8000007fa57808 */ /* 0x000fe40000000000 */
[C---:B------:R-:W-:Y:S02]  /*14a50*/  ISETP.GT.AND P4, PT, R6.reuse, 0x68, PT ;  /* 0x000000680600780c */ /* 0x040fe40003f84270 */
[----:B------:R-:W-:Y:S02]  /*14a60*/  ISETP.GT.AND P0, PT, R6, 0x69, PT ;  /* 0x000000690600780c */ /* 0x000fe40003f04270 */
        /* <DEDUP_REMOVED lines=96> */
[----:B------:R-:W-:-:S02]  /*15070*/  FSEL R162, R194, -INF , P4 ;  /* 0xff800000c2a27808 */ /* 0x000fc40002000000 */
[----:B------:R-:W-:Y:S02]  /*15080*/  FMNMX.FTZ R118, R76, R118, !PT ;  /* 0x000000764c767209 */ /* 0x000fe40007810000 */
[----:B------:R-:W-:Y:S02]  /*15090*/  FMNMX.FTZ R117, R99, R117, !PT ;  /* 0x0000007563757209 */ /* 0x000fe40007810000 */
[----:B------:R-:W-:Y:S02]  /*150a0*/  FMNMX.FTZ R6, R163, R6, !PT ;  /* 0x00000006a3067209 */ /* 0x000fe40007810000 */
[----:B------:R-:W-:Y:S02]  /*150b0*/  FMNMX.FTZ R119, R121, R119, !PT ;  /* 0x0000007779777209 */ /* 0x000fe40007810000 */
[----:B------:R-:W-:Y:S02]  /*150c0*/  FSEL R149, R195, -INF , P0 ;  /* 0xff800000c3957808 */ /* 0x000fe40000000000 */
[----:B------:R-:W-:Y:S01]  /*150d0*/  FMNMX.FTZ R118, R73, R118, !PT ;  /* 0x0000007649767209 */ /* 0x000fe20007810000 */
[----:B------:R-:W-:Y:S01]  /*150e0*/  IMAD.MOV.U32 R116, RZ, RZ, R119 ;  /* 0x000000ffff747224 */ /* 0x000fe200078e0077 */
[----:B------:R-:W-:-:S02]  /*150f0*/  FMNMX.FTZ R117, R98, R117, !PT ;  /* 0x0000007562757209 */ /* 0x000fc40007810000 */
[----:B------:R-:W-:Y:S02]  /*15100*/  FMNMX.FTZ R6, R162, R6, !PT ;  /* 0x00000006a2067209 */ /* 0x000fe40007810000 */
[----:B------:R-:W-:Y:S02]  /*15110*/  FMNMX.FTZ R118, R71, R118, !PT ;  /* 0x0000007647767209 */ /* 0x000fe40007810000 */
[----:B------:R-:W-:Y:S02]  /*15120*/  FMNMX.FTZ R117, R69, R117, !PT ;  /* 0x0000007545757209 */ /* 0x000fe40007810000 */
[----:B------:R-:W-:Y:S02]  /*15130*/  FMNMX.FTZ R6, R149, R6, !PT ;  /* 0x0000000695067209 */ /* 0x000fe40007810000 */
[----:B------:R-:W-:Y:S05]  /*15140*/  CALL.REL.NOINC `($__internal_16_$__cuda_sm70_shflsync_bfly_p) ;  /* 0x0000332000007944 */ /* 0x000fea0003c00000 */
[----:B------:R-:W-:Y:S01]  /*15150*/  FMNMX.FTZ R119, R119, R0, !PT ;  /* 0x0000000077777209 */ /* 0x000fe20007810000 */
[----:B------:R-:W-:Y:S01]  /*15160*/  IMAD.MOV.U32 R0, RZ, RZ, 0x1 ;  /* 0x00000001ff007424 */ /* 0x000fe200078e00ff */
[----:B------:R-:W-:-:S03]  /*15170*/  MOV R2, 0x151a0 ;  /* 0x000151a000027802 */ /* 0x000fc60000000f00 */
[----:B------:R-:W-:Y:S02]  /*15180*/  IMAD.MOV.U32 R116, RZ, RZ, R119 ;  /* 0x000000ffff747224 */ /* 0x000fe400078e0077 */
[----:B------:R-:W-:Y:S05]  /*15190*/  CALL.REL.NOINC `($__internal_16_$__cuda_sm70_shflsync_bfly_p) ;  /* 0x000032d000007944 */ /* 0x000fea0003c00000 */
[----:B------:R-:W-:Y:S01]  /*151a0*/  FMNMX.FTZ R119, R119, R0, !PT ;  /* 0x0000000077777209 */ /* 0x000fe20007810000 */
[----:B------:R-:W-:Y:S01]  /*151b0*/  IMAD.MOV.U32 R116, RZ, RZ, R118 ;  /* 0x000000ffff747224 */ /* 0x000fe200078e0076 */
[----:B------:R-:W-:Y:S01]  /*151c0*/  MOV R2, 0x151f0 ;  /* 0x000151f000027802 */ /* 0x000fe20000000f00 */
[----:B------:R-:W-:Y:S02]  /*151d0*/  IMAD.MOV.U32 R0, RZ, RZ, 0x2 ;  /* 0x00000002ff007424 */ /* 0x000fe400078e00ff */
        /* <DEDUP_REMOVED lines=26> */
[----:B------:R-:W-:Y:S01]  /*15380*/  MOV R68, R0 ;  /* 0x0000000000447202 */ /* 0x000fe20000000f00 */
[----:B------:R-:W-:Y:S05]  /*15390*/  BRA `(.L_x_1392) ;  /* 0xfffefbd000007947 */ /* 0x000fea000383ffff */
.L_x_1342:
[----:B------:R-:W-:Y:S01]  /*153a0*/  MOV R249, RZ ;  /* 0x000000ff00f97202 */ /* 0x000fe20000000f00 */
[----:B------:R-:W-:Y:S01]  /*153b0*/  IMAD.MOV.U32 R247, RZ, RZ, R0 ;  /* 0x000000fffff77224 */ /* 0x000fe200078e0000 */
[----:B------:R-:W-:Y:S01]  /*153c0*/  MOV R2, 0x153f0 ;  /* 0x000153f000027802 */ /* 0x000fe20000000f00 */
[----:B------:R-:W-:Y:S02]  /*153d0*/  IMAD.MOV.U32 R3, RZ, RZ, 0x181f ;  /* 0x0000181fff037424 */ /* 0x000fe400078e00ff */
[----:B------:R-:W-:Y:S05]  /*153e0*/  CALL.REL.NOINC `($__internal_17_$__cuda_sm70_shflsync_idx_p) ;  /* 0x000030e000007944 */ /* 0x000fea0003c00000 */
[----:B------:R-:W-:Y:S01]  /*153f0*/  MOV R7, R250 ;  /* 0x000000fa00077202 */ /* 0x000fe20000000f00 */
[----:B------:R-:W-:-:S05]  /*15400*/  BRA `(.L_x_1393) ;  /* 0xffff287000007947 */ /* 0x000fca000383ffff */
.L_x_1343:
[----:B------:R-:W-:Y:S01]  /*15410*/  MOV R249, RZ ;  /* 0x000000ff00f97202 */ /* 0x000fe20000000f00 */
[----:B------:R-:W-:Y:S01]  /*15420*/  IMAD.MOV.U32 R247, RZ, RZ, R4 ;  /* 0x000000fffff77224 */ /* 0x000fe200078e0004 */
[----:B------:R-:W-:Y:S01]  /*15430*/  MOV R2, 0x15460 ;  /* 0x0001546000027802 */ /* 0x000fe20000000f00 */
[----:B------:R-:W-:Y:S02]  /*15440*/  IMAD.MOV.U32 R3, RZ, RZ, 0x181f ;  /* 0x0000181fff037424 */ /* 0x000fe400078e00ff */
[----:B-12---:R-:W-:Y:S05]  /*15450*/  CALL.REL.NOINC `($__internal_17_$__cuda_sm70_shflsync_idx_p) ;  /* 0x0000307000007944 */ /* 0x006fea0003c00000 */
[----:B------:R-:W-:Y:S01]  /*15460*/  IMAD.MOV.U32 R247, RZ, RZ, R0 ;  /* 0x000000fffff77224 */ /* 0x000fe200078e0000 */
[----:B------:R-:W-:Y:S02]  /*15470*/  IADD3 R2, P0, R250, R20, RZ ;  /* 0x00000014fa027210 */ /* 0x000fe40007f1e0ff */
[----:B------:R-:W-:Y:S03]  /*15480*/  MOV R249, 0x1 ;  /* 0x0000000100f97802 */ /* 0x000fe60000000f00 */
[----:B------:R-:W-:Y:S05]  /*15490*/  IMAD.X R3, R7, 0x1, R5, P0 ;  /* 0x0000000107037824 */ /* 0x000fea00000e0605 */
[----:B------:R-:W-:Y:S01]  /*154a0*/  @!PT LDS RZ, [RZ] ;  /* 0x00000000fffff984 */ /* 0x000fe20000000800 */
[----:B------:R-:W-:Y:S01]  /*154b0*/  @!PT LDS RZ, [RZ] ;  /* 0x00000000fffff984 */ /* 0x000fe20000000800 */
[----:B------:R-:W-:Y:S01]  /*154c0*/  @!PT LDS RZ, [RZ] ;  /* 0x00000000fffff984 */ /* 0x000fe20000000800 */
[----:B------:R1:W-:Y:S02]  /*154d0*/  LDGSTS.E.BYPASS.LTC128B.128 [R242+0x100], [R2.64], !P3 ;  /* 0x0010000002f27fae */ /* 0x0003e4000d901d48 */
[----:B-1----:R-:W-:Y:S01]  /*154e0*/  MOV R2, 0x15510 ;  /* 0x0001551000027802 */ /* 0x002fe20000000f00 */
[----:B------:R-:W-:Y:S02]  /*154f0*/  IMAD.MOV.U32 R3, RZ, RZ, 0x181f ;  /* 0x0000181fff037424 */ /* 0x000fe400078e00ff */
[----:B------:R-:W-:Y:S05]  /*15500*/  CALL.REL.NOINC `($__internal_17_$__cuda_sm70_shflsync_idx_p) ;  /* 0x00002fc000007944 */ /* 0x000fea0003c00000 */
[----:B------:R-:W-:Y:S01]  /*15510*/  MOV R249, 0x1 ;  /* 0x0000000100f97802 */ /* 0x000fe20000000f00 */
[----:B------:R-:W-:Y:S01]  /*15520*/  IMAD.MOV.U32 R6, RZ, RZ, R250 ;  /* 0x000000ffff067224 */ /* 0x000fe200078e00fa */
[----:B------:R-:W-:Y:S01]  /*15530*/  MOV R3, 0x181f ;  /* 0x0000181f00037802 */ /* 0x000fe20000000f00 */
[----:B------:R-:W-:Y:S01]  /*15540*/  IMAD.MOV.U32 R247, RZ, RZ, R4 ;  /* 0x000000fffff77224 */ /* 0x000fe200078e0004 */
[----:B------:R-:W-:Y:S02]  /*15550*/  MOV R2, 0x15570 ;  /* 0x0001557000027802 */ /* 0x000fe40000000f00 */
[----:B------:R-:W-:Y:S05]  /*15560*/  CALL.REL.NOINC `($__internal_17_$__cuda_sm70_shflsync_idx_p) ;  /* 0x00002f6000007944 */ /* 0x000fea0003c00000 */
        /* <DEDUP_REMOVED lines=85> */
[----:B------:R-:W-:Y:S01]  /*15ac0*/  MOV R4, R250 ;  /* 0x000000fa00047202 */ /* 0x000fe20000000f00 */
[----:B------:R-:W-:-:S05]  /*15ad0*/  BRA `(.L_x_1394) ;  /* 0xffff23a000007947 */ /* 0x000fca000383ffff */
.L_x_1346:
[----:B------:R-:W-:Y:S01]  /*15ae0*/  MOV R249, RZ ;  /* 0x000000ff00f97202 */ /* 0x000fe20000000f00 */
[----:B------:R-:W-:Y:S01]  /*15af0*/  IMAD.MOV.U32 R247, RZ, RZ, R0 ;  /* 0x000000fffff77224 */ /* 0x000fe200078e0000 */
[----:B------:R-:W-:Y:S01]  /*15b00*/  MOV R2, 0x15b30 ;  /* 0x00015b3000027802 */ /* 0x000fe20000000f00 */
[----:B------:R-:W-:Y:S02]  /*15b10*/  IMAD.MOV.U32 R3, RZ, RZ, 0x181f ;  /* 0x0000181fff037424 */ /* 0x000fe400078e00ff */
[----:B------:R-:W-:Y:S05]  /*15b20*/  CALL.REL.NOINC `($__internal_17_$__cuda_sm70_shflsync_idx_p) ;  /* 0x000029a000007944 */ /* 0x000fea0003c00000 */
[----:B------:R-:W-:Y:S01]  /*15b30*/  MOV R118, R250 ;  /* 0x000000fa00767202 */ /* 0x000fe20000000f00 */
[----:B------:R-:W-:-:S05]  /*15b40*/  BRA `(.L_x_1395) ;  /* 0xffff2ec000007947 */ /* 0x000fca000383ffff */
.L_x_1347:
        /* <DEDUP_REMOVED lines=109> */
.L_x_1348:
[----:B------:R-:W-:Y:S01]  /*16220*/  MOV R249, RZ ;  /* 0x000000ff00f97202 */ /* 0x000fe20000000f00 */
[----:B------:R-:W-:Y:S01]  /*16230*/  IMAD.MOV.U32 R247, RZ, RZ, R116 ;  /* 0x000000fffff77224 */ /* 0x000fe200078e0074 */
[----:B------:R-:W-:Y:S01]  /*16240*/  MOV R2, 0x16270 ;  /* 0x0001627000027802 */ /* 0x000fe20000000f00 */
[----:B------:R-:W-:Y:S02]  /*16250*/  IMAD.MOV.U32 R3, RZ, RZ, 0x1c1f ;  /* 0x00001c1fff037424 */ /* 0x000fe400078e00ff */
[----:B------:R-:W-:Y:S05]  /*16260*/  CALL.REL.NOINC `($__internal_17_$__cuda_sm70_shflsync_idx_p) ;  /* 0x0000226000007944 */ /* 0x000fea0003c00000 */
[----:B------:R-:W-:Y:S01]  /*16270*/  MOV R0, R250 ;  /* 0x000000fa00007202 */ /* 0x000fe20000000f00 */
[----:B------:R-:W-:-:S05]  /*16280*/  BRA `(.L_x_1397) ;  /* 0xffff2ae000007947 */ /* 0x000fca000383ffff */
.L_x_1349:
[----:B------:R-:W-:Y:S01]  /*16290*/  MOV R249, 0x1 ;  /* 0x0000000100f97802 */ /* 0x000fe20000000f00 */
[----:B------:R-:W-:Y:S01]  /*162a0*/  IMAD.MOV.U32 R247, RZ, RZ, R116 ;  /* 0x000000fffff77224 */ /* 0x000fe200078e0074 */
[----:B------:R-:W-:Y:S01]  /*162b0*/  MOV R2, 0x162e0 ;  /* 0x000162e000027802 */ /* 0x000fe20000000f00 */
[----:B------:R-:W-:Y:S02]  /*162c0*/  IMAD.MOV.U32 R3, RZ, RZ, 0x1c1f ;  /* 0x00001c1fff037424 */ /* 0x000fe400078e00ff */
[----:B-1----:R-:W-:Y:S05]  /*162d0*/  CALL.REL.NOINC `($__internal_17_$__cuda_sm70_shflsync_idx_p) ;  /* 0x000021f000007944 */ /* 0x002fea0003c00000 */
[----:B------:R-:W-:Y:S01]  /*162e0*/  MOV R2, 0x166c0 ;  /* 0x000166c000027802 */ /* 0x000fe20000000f00 */
[----:B------:R-:W-:Y:S02]  /*162f0*/  IMAD.IADD R250, R117, 0x1, R250 ;  /* 0x0000000175fa7824 */ /* 0x000fe400078e02fa */
[----:B------:R-:W-:Y:S02]  /*16300*/  IMAD.MOV.U32 R247, RZ, RZ, R116 ;  /* 0x000000fffff77224 */ /* 0x000fe400078e0074 */
[----:B------:R-:W-:Y:S01]  /*16310*/  IMAD.MOV.U32 R249, RZ, RZ, 0x2 ;  /* 0x00000002fff97424 */ /* 0x000fe200078e00ff */
[C---:B------:R-:W-:Y:S01]  /*16320*/  ISETP.GT.AND P6, PT, R250.reuse, RZ, PT ;  /* 0x000000fffa00720c */ /* 0x040fe20003fc4270 */
[----:B------:R-:W-:Y:S01]  /*16330*/  IMAD.MOV.U32 R3, RZ, RZ, 0x1c1f ;  /* 0x00001c1fff037424 */ /* 0x000fe200078e00ff */
        /* <DEDUP_REMOVED lines=55> */
[----:B------:R-:W-:Y:S05]  /*166b0*/  CALL.REL.NOINC `($__internal_17_$__cuda_sm70_shflsync_idx_p) ;  /* 0x00001e1000007944 */ /* 0x000fea0003c00000 */
        /* <DEDUP_REMOVED lines=60> */
[----:B------:R-:W-:Y:S02]  /*16a80*/  FSEL R109, R109, -INF , P0 ;  /* 0xff8000006d6d7808 */ /* 0x000fe40000000000 */
[----:B------:R-:W-:Y:S05]  /*16a90*/  CALL.REL.NOINC `($__internal_17_$__cuda_sm70_shflsync_idx_p) ;  /* 0x00001a3000007944 */ /* 0x000fea0003c00000 */
[----:B------:R-:W-:Y:S01]  /*16aa0*/  FMNMX.FTZ R116, R4, R120, !PT ;  /* 0x0000007804747209 */ /* 0x000fe20007810000 */
[----:B------:R-:W-:Y:S01]  /*16ab0*/  IMAD.IADD R117, R117, 0x1, R250 ;  /* 0x0000000175757824 */ /* 0x000fe200078e02fa */
[----:B------:R-:W-:Y:S01]  /*16ac0*/  FMNMX.FTZ R6, R21, R121, !PT ;  /* 0x0000007915067209 */ /* 0x000fe20007810000 */
[----:B------:R-:W-:Y:S01]  /*16ad0*/  IMAD.MOV.U32 R0, RZ, RZ, 0x2 ;  /* 0x00000002ff007424 */ /* 0x000fe200078e00ff */
[----:B------:R-:W-:Y:S02]  /*16ae0*/  FMNMX.FTZ R7, R5, R122, !PT ;  /* 0x0000007a05077209 */ /* 0x000fe40007810000 */
[C---:B------:R-:W-:Y:S02]  /*16af0*/  ISETP.GT.AND P6, PT, R117.reuse, RZ, PT ;  /* 0x000000ff7500720c */ /* 0x040fe40003fc4270 */
[C---:B------:R-:W-:Y:S02]  /*16b00*/  ISETP.GT.AND P5, PT, R117.reuse, 0x1, PT ;  /* 0x000000017500780c */ /* 0x040fe40003fa4270 */
[----:B------:R-:W-:Y:S02]  /*16b10*/  FSEL R16, R10, -INF , P6 ;  /* 0xff8000000a107808 */ /* 0x000fe40003000000 */
[----:B------:R-:W-:Y:S02]  /*16b20*/  ISETP.GT.AND P4, PT, R117, 0x8, PT ;  /* 0x000000087500780c */ /* 0x000fe40003f84270 */
[----:B------:R-:W-:Y:S02]  /*16b30*/  FSEL R20, R11, -INF , P5 ;  /* 0xff8000000b147808 */ /* 0x000fe40002800000 */
[----:B------:R-:W-:Y:S02]  /*16b40*/  FMNMX.FTZ R8, R16, R123, !PT ;  /* 0x0000007b10087209 */ /* 0x000fe40007810000 */
[----:B------:R-:W-:Y:S02]  /*16b50*/  ISETP.GT.AND P0, PT, R117, 0x9, PT ;  /* 0x000000097500780c */ /* 0x000fe40003f04270 */
[----:B------:R-:W-:Y:S02]  /*16b60*/  FSEL R14, R14, -INF , P4 ;  /* 0xff8000000e0e7808 */ /* 0x000fe40002000000 */
[----:B------:R-:W-:Y:S02]  /*16b70*/  FMNMX.FTZ R116, R196, R116, !PT ;  /* 0x00000074c4747209 */ /* 0x000fe40007810000 */
[----:B------:R-:W-:Y:S02]  /*16b80*/  FMNMX.FTZ R6, R36, R6, !PT ;  /* 0x0000000624067209 */ /* 0x000fe40007810000 */
[----:B------:R-:W-:Y:S02]  /*16b90*/  FMNMX.FTZ R7, R17, R7, !PT ;  /* 0x0000000711077209 */ /* 0x000fe40007810000 */
[----:B------:R-:W-:Y:S02]  /*16ba0*/  FMNMX.FTZ R8, R20, R8, !PT ;  /* 0x0000000814087209 */ /* 0x000fe40007810000 */
[----:B------:R-:W-:Y:S02]  /*16bb0*/  FSEL R15, R15, -INF , P0 ;  /* 0xff8000000f0f7808 */ /* 0x000fe40000000000 */
[----:B------:R-:W-:Y:S02]  /*16bc0*/  ISETP.GT.AND P6, PT, R117, 0x10, PT ;  /* 0x000000107500780c */ /* 0x000fe40003fc4270 */
[----:B------:R-:W-:Y:S02]  /*16bd0*/  FMNMX.FTZ R116, R195, R116, !PT ;  /* 0x00000074c3747209 */ /* 0x000fe40007810000 */
[----:B------:R-:W-:Y:S02]  /*16be0*/  FMNMX.FTZ R6, R32, R6, !PT ;  /* 0x0000000620067209 */ /* 0x000fe40007810000 */
[----:B------:R-:W-:Y:S02]  /*16bf0*/  FMNMX.FTZ R7, R19, R7, !PT ;  /* 0x0000000713077209 */ /* 0x000fe40007810000 */
[----:B------:R-:W-:Y:S02]  /*16c00*/  FMNMX.FTZ R8, R14, R8, !PT ;  /* 0x000000080e087209 */ /* 0x000fe40007810000 */
[----:B------:R-:W-:Y:S02]  /*16c10*/  ISETP.GT.AND P5, PT, R117, 0x11, PT ;  /* 0x000000117500780c */ /* 0x000fe40003fa4270 */
[----:B------:R-:W-:Y:S02]  /*16c20*/  FSEL R26, R26, -INF , P6 ;  /* 0xff8000001a1a7808 */ /* 0x000fe40003000000 */
        /* <DEDUP_REMOVED lines=41> */
[C---:B------:R-:W-:Y:S02]  /*16ec0*/  ISETP.GT.AND P6, PT, R117.reuse, 0x30, PT ;  /* 0x000000307500780c */ /* 0x040fe40003fc4270 */
        /* <DEDUP_REMOVED lines=103> */
[----:B------:R-:W-:Y:S02]  /*17540*/  MOV R2, 0x17560 ;  /* 0x0001756000027802 */ /* 0x000fe40000000f00 */
[----:B------:R-:W-:Y:S05]  /*17550*/  CALL.REL.NOINC `($__internal_16_$__cuda_sm70_shflsync_bfly_p) ;  /* 0x00000f1000007944 */ /* 0x000fea0003c00000 */
[----:B------:R-:W-:Y:S01]  /*17560*/  FMNMX.FTZ R116, R116, R0, !PT ;  /* 0x0000000074747209 */ /* 0x000fe20007810000 */
[----:B------:R-:W-:Y:S01]  /*17570*/  IMAD.MOV.U32 R0, RZ, RZ, 0x1 ;  /* 0x00000001ff007424 */ /* 0x000fe200078e00ff */
[----:B------:R-:W-:Y:S02]  /*17580*/  MOV R2, 0x175a0 ;  /* 0x000175a000027802 */ /* 0x000fe40000000f00 */
        /* <DEDUP_REMOVED lines=28> */
[----:B------:R-:W-:-:S05]  /*17750*/  BRA `(.L_x_1398) ;  /* 0xffff2c8000007947 */ /* 0x000fca000383ffff */
.L_x_1352:
[----:B-1--4-:R-:W-:Y:S01]  /*17760*/  MOV R249, RZ ;  /* 0x000000ff00f97202 */ /* 0x012fe20000000f00 */
[----:B------:R-:W-:Y:S01]  /*17770*/  IMAD.MOV.U32 R247, RZ, RZ, R88 ;  /* 0x000000fffff77224 */ /* 0x000fe200078e0058 */
[----:B------:R-:W-:Y:S01]  /*17780*/  MOV R2, 0x177b0 ;  /* 0x000177b000027802 */ /* 0x000fe20000000f00 */
[----:B------:R-:W-:Y:S02]  /*17790*/  IMAD.MOV.U32 R3, RZ, RZ, 0x181f ;  /* 0x0000181fff037424 */ /* 0x000fe400078e00ff */
[----:B------:R-:W-:Y:S05]  /*177a0*/  CALL.REL.NOINC `($__internal_17_$__cuda_sm70_shflsync_idx_p) ;  /* 0x00000d2000007944 */ /* 0x000fea0003c00000 */
[----:B------:R-:W-:Y:S01]  /*177b0*/  MOV R85, R250 ;  /* 0x000000fa00557202 */ /* 0x000fe20000000f00 */
[----:B------:R-:W-:-:S05]  /*177c0*/  BRA `(.L_x_1399) ;  /* 0xffff589000007947 */ /* 0x000fca000383ffff */
.L_x_1355:
[----:B------:R-:W-:Y:S01]  /*177d0*/  MOV R249, RZ ;  /* 0x000000ff00f97202 */ /* 0x000fe20000000f00 */
[----:B------:R-:W-:Y:S01]  /*177e0*/  IMAD.MOV.U32 R247, RZ, RZ, R0 ;  /* 0x000000fffff77224 */ /* 0x000fe200078e0000 */
[----:B------:R-:W-:Y:S01]  /*177f0*/  MOV R2, 0x17820 ;  /* 0x0001782000027802 */ /* 0x000fe20000000f00 */
[----:B------:R-:W-:Y:S02]  /*17800*/  IMAD.MOV.U32 R3, RZ, RZ, 0x181f ;  /* 0x0000181fff037424 */ /* 0x000fe400078e00ff */
[----:B------:R-:W-:Y:S05]  /*17810*/  CALL.REL.NOINC `($__internal_17_$__cuda_sm70_shflsync_idx_p) ;  /* 0x00000cb000007944 */ /* 0x000fea0003c00000 */
[----:B------:R-:W-:Y:S01]  /*17820*/  MOV R118, R250 ;  /* 0x000000fa00767202 */ /* 0x000fe20000000f00 */
[----:B------:R-:W-:-:S05]  /*17830*/  BRA `(.L_x_1400) ;  /* 0xffff655000007947 */ /* 0x000fca000383ffff */
.L_x_1356:
        /* <DEDUP_REMOVED lines=109> */
.L_x_1357:
[----:B------:R-:W-:Y:S02]  /*17f10*/  MOV R0, 0x2 ;  /* 0x0000000200007802 */ /* 0x000fe40000000f00 */
        /* <DEDUP_REMOVED lines=34> */
.L_x_1359:
[----:B------:R1:W5:Y:S01]  /*18140*/  LDL R116, [R1] ;  /* 0x0000000001747983 */ /* 0x0003620000100800 */
[----:B------:R-:W-:-:S02]  /*18150*/  MOV R0, 0x2 ;  /* 0x0000000200007802 */ /* 0x000fc40000000f00 */
[----:B------:R-:W-:Y:S02]  /*18160*/  MOV R2, 0x18180 ;  /* 0x0001818000027802 */ /* 0x000fe40000000f00 */
[----:B-1---5:R-:W-:Y:S05]  /*18170*/  CALL.REL.NOINC `($__internal_16_$__cuda_sm70_shflsync_bfly_p) ;  /* 0x000002f000007944 */ /* 0x022fea0003c00000 */
[----:B------:R-:W-:Y:S01]  /*18180*/  MOV R4, R0 ;  /* 0x0000000000047202 */ /* 0x000fe20000000f00 */
[----:B------:R-:W-:Y:S05]  /*18190*/  BRA `(.L_x_1403) ;  /* 0xffff8ff000007947 */ /* 0x000fea000383ffff */
.L_x_1360:
[----:B------:R-:W-:Y:S01]  /*181a0*/  IMAD.MOV.U32 R116, RZ, RZ, R4 ;  /* 0x000000ffff747224 */ /* 0x000fe200078e0004 */
[----:B------:R-:W-:Y:S02]  /*181b0*/  MOV R0, 0x1 ;  /* 0x0000000100007802 */ /* 0x000fe40000000f00 */
[----:B------:R-:W-:Y:S02]  /*181c0*/  MOV R2, 0x181e0 ;  /* 0x000181e000027802 */ /* 0x000fe40000000f00 */
[----:B------:R-:W-:Y:S05]  /*181d0*/  CALL.REL.NOINC `($__internal_16_$__cuda_sm70_shflsync_bfly_p) ;  /* 0x0000029000007944 */ /* 0x000fea0003c00000 */
[----:B------:R-:W-:Y:S01]  /*181e0*/  FADD.FTZ R4, R4, R0 ;  /* 0x0000000004047221 */ /* 0x000fe20000010000 */
[----:B------:R-:W-:Y:S02]  /*181f0*/  MOV R116, R248 ;  /* 0x000000f800747202 */ /* 0x000fe40000000f00 */
[----:B------:R-:W-:Y:S02]  /*18200*/  MOV R0, 0x2 ;  /* 0x0000000200007802 */ /* 0x000fe40000000f00 */
[----:B------:R-:W-:Y:S02]  /*18210*/  MOV R2, 0x18230 ;  /* 0x0001823000027802 */ /* 0x000fe40000000f00 */
[----:B------:R-:W-:Y:S05]  /*18220*/  CALL.REL.NOINC `($__internal_16_$__cuda_sm70_shflsync_bfly_p) ;  /* 0x0000024000007944 */ /* 0x000fea0003c00000 */
[----:B------:R-:W-:Y:S01]  /*18230*/  FADD.FTZ R5, R248, R0 ;  /* 0x00000000f8057221 */ /* 0x000fe20000010000 */
[----:B------:R-:W-:-:S02]  /*18240*/  MOV R0, 0x1 ;  /* 0x0000000100007802 */ /* 0x000fc40000000f00 */
[----:B------:R-:W-:Y:S02]  /*18250*/  MOV R2, 0x18280 ;  /* 0x0001828000027802 */ /* 0x000fe40000000f00 */
[----:B------:R-:W-:Y:S02]  /*18260*/  MOV R116, R5 ;  /* 0x0000000500747202 */ /* 0x000fe40000000f00 */
[----:B------:R-:W-:Y:S05]  /*18270*/  CALL.REL.NOINC `($__internal_16_$__cuda_sm70_shflsync_bfly_p) ;  /* 0x000001f000007944 */ /* 0x000fea0003c00000 */
[----:B------:R1:W5:Y:S01]  /*18280*/  LDL R116, [R1+0xc] ;  /* 0x00000c0001747983 */ /* 0x0003620000100800 */
[----:B------:R-:W-:Y:S01]  /*18290*/  FADD.FTZ R5, R5, R0 ;  /* 0x0000000005057221 */ /* 0x000fe20000010000 */
[----:B------:R-:W-:Y:S02]  /*182a0*/  MOV R0, 0x2 ;  /* 0x0000000200007802 */ /* 0x000fe40000000f00 */
[----:B------:R-:W-:Y:S02]  /*182b0*/  MOV R2, 0x182d0 ;  /* 0x000182d000027802 */ /* 0x000fe40000000f00 */
[----:B-1---5:R-:W-:Y:S05]  /*182c0*/  CALL.REL.NOINC `($__internal_16_$__cuda_sm70_shflsync_bfly_p) ;  /* 0x000001a000007944 */ /* 0x022fea0003c00000 */
[----:B------:R-:W2:Y:S02]  /*182d0*/  LDL.LU R2, [R1+0xc] ;  /* 0x00000c0001027983 */ /* 0x000ea40000300800 */
[----:B--2---:R-:W-:Y:S01]  /*182e0*/  FADD.FTZ R6, R2, R0 ;  /* 0x0000000002067221 */ /* 0x004fe20000010000 */
[----:B------:R-:W-:Y:S02]  /*182f0*/  MOV R0, 0x1 ;  /* 0x0000000100007802 */ /* 0x000fe40000000f00 */
[----:B------:R-:W-:-:S02]  /*18300*/  MOV R2, 0x18330 ;  /* 0x0001833000027802 */ /* 0x000fc40000000f00 */
        /* <DEDUP_REMOVED lines=10> */
[----:B------:R-:W-:Y:S02]  /*183b0*/  MOV R2, 0x183e0 ;  /* 0x000183e000027802 */ /* 0x000fe40000000f00 */
[----:B------:R-:W-:-:S02]  /*183c0*/  MOV R116, R7 ;  /* 0x0000000700747202 */ /* 0x000fc40000000f00 */
[----:B------:R-:W-:Y:S05]  /*183d0*/  CALL.REL.NOINC `($__internal_16_$__cuda_sm70_shflsync_bfly_p) ;  /* 0x0000009000007944 */ /* 0x000fea0003c00000 */
[----:B------:R-:W-:Y:S01]  /*183e0*/  MOV R8, R0 ;  /* 0x0000000000087202 */ /* 0x000fe20000000f00 */
[----:B------:R-:W-:Y:S05]  /*183f0*/  BRA `(.L_x_1404) ;  /* 0xffff8eb000007947 */ /* 0x000fea000383ffff */
.L_x_1374:
[----:B------:R-:W-:Y:S01]  /*18400*/  IMAD.MOV.U32 R247, RZ, RZ, R24 ;  /* 0x000000fffff77224 */ /* 0x000fe200078e0018 */
[----:B------:R-:W-:Y:S01]  /*18410*/  MOV R249, RZ ;  /* 0x000000ff00f97202 */ /* 0x000fe20000000f00 */
[----:B------:R-:W-:Y:S01]  /*18420*/  IMAD.MOV.U32 R3, RZ, RZ, 0x1f ;  /* 0x0000001fff037424 */ /* 0x000fe200078e00ff */
[----:B---3--:R-:W-:-:S02]  /*18430*/  MOV R2, 0x18450 ;  /* 0x0001845000027802 */ /* 0x008fc40000000f00 */
[----:B-12-45:R-:W-:Y:S05]  /*18440*/  CALL.REL.NOINC `($__internal_17_$__cuda_sm70_shflsync_idx_p) ;  /* 0x0000008000007944 */ /* 0x036fea0003c00000 */
[----:B------:R-:W-:Y:S01]  /*18450*/  MOV R0, R250 ;  /* 0x000000fa00007202 */ /* 0x000fe20000000f00 */
[----:B------:R-:W-:Y:S05]  /*18460*/  BRA `(.L_x_1405) ;  /* 0xffffaae000007947 */ /* 0x000fea000383ffff */
        .weak           $__internal_16_$__cuda_sm70_shflsync_bfly_p
        .type           $__internal_16_$__cuda_sm70_shflsync_bfly_p,@function
        .size           $__internal_16_$__cuda_sm70_shflsync_bfly_p,($__internal_17_$__cuda_sm70_shflsync_idx_p - $__internal_16_$__cuda_sm70_shflsync_bfly_p)
$__internal_16_$__cuda_sm70_shflsync_bfly_p:
[----:B------:R-:W-:Y:S02]  /*18470*/  MOV R197, 0xffffffff ;  /* 0xffffffff00c57802 */ /* 0x000fe40000000f00 */
[----:B------:R-:W-:-:S02]  /*18480*/  MOV R3, 0x1f ;  /* 0x0000001f00037802 */ /* 0x000fc40000000f00 */
[----:B------:R-:W-:Y:S04]  /*18490*/  WARPSYNC R197 ;  /* 0x000000c500007348 */ /* 0x000fe80003800000 */
[----:B------:R1:W2:Y:S02]  /*184a0*/  SHFL.BFLY PT, R0, R116, R0, R3 ;  /* 0x0c00000074007389 */ /* 0x0002a400000e0003 */
[----:B-1----:R-:W-:-:S04]  /*184b0*/  MOV R3, 0x0 ;  /* 0x0000000000037802 */ /* 0x002fc80000000f00 */
[----:B--2---:R-:W-:Y:S05]  /*184c0*/  RET.REL.NODEC R2 `(_ZN7cutlass13device_kernelIN5flash19enable_sm80_to_sm89INS1_16FlashAttnFwdSm80INS1_25CollectiveMainloopFwdSm80ILi4ELi1ELb0EN4cute5tupleIJNS5_1CILi128EEENS7_ILi112EEENS7_ILi64EEEEEELi64ENS_10bfloat16_tEfNS_4arch4Sm80ELb1ELb0ELb0ELb0ELb1ELb0ELb1ELb1EEENS1_21CollectiveEpilogueFwdINS6_IJS8_SA_S9_EEENS6_IJNS7_ILi1EEESI_SI_EEESC_SE_Li128ELb0ELb1ELb1ELb0EEENS1_30DynamicPersistentTileSchedulerILi128ELi128ELb1ELb1ELb0EEEEEEEEEvNT_6ParamsE) ;  /* 0xfffe7b3002007950 */ /* 0x004fea0003c3ffff */
        .weak           $__internal_17_$__cuda_sm70_shflsync_idx_p
        .type           $__internal_17_$__cuda_sm70_shflsync_idx_p,@function
        .size           $__internal_17_$__cuda_sm70_shflsync_idx_p,(.L_x_1931 - $__internal_17_$__cuda_sm70_shflsync_idx_p)
$__internal_17_$__cuda_sm70_shflsync_idx_p:
[----:B------:R-:W-:-:S04]  /*184d0*/  MOV R250, 0xffffffff ;  /* 0xffffffff00fa7802 */ /* 0x000fc80000000f00 */
[----:B------:R-:W-:Y:S04]  /*184e0*/  WARPSYNC R250 ;  /* 0x000000fa00007348 */ /* 0x000fe80003800000 */
[----:B------:R1:W2:Y:S02]  /*184f0*/  SHFL.IDX PT, R250, R247, R249, R3 ;  /* 0x000000f9f7fa7389 */ /* 0x0002a400000e0003 */
[----:B-1----:R-:W-:-:S04]  /*18500*/  MOV R3, 0x0 ;  /* 0x0000000000037802 */ /* 0x002fc80000000f00 */
[----:B--2---:R-:W-:Y:S05]  /*18510*/  RET.REL.NODEC R2 `(_ZN7cutlass13device_kernelIN5flash19enable_sm80_to_sm89INS1_16FlashAttnFwdSm80INS1_25CollectiveMainloopFwdSm80ILi4ELi1ELb0EN4cute5tupleIJNS5_1CILi128EEENS7_ILi112EEENS7_ILi64EEEEEELi64ENS_10bfloat16_tEfNS_4arch4Sm80ELb1ELb0ELb0ELb0ELb1ELb0ELb1ELb1EEENS1_21CollectiveEpilogueFwdINS6_IJS8_SA_S9_EEENS6_IJNS7_ILi1EEESI_SI_EEESC_SE_Li128ELb0ELb1ELb1ELb0EEENS1_30DynamicPersistentTileSchedulerILi128ELi128ELb1ELb1ELb0EEEEEEEEEvNT_6ParamsE) ;  /* 0xfffe7ae002007950 */ /* 0x004fea0003c3ffff */
.L_x_1406:
        /* <DEDUP_REMOVED lines=14> */
.L_x_1931:


//--------------------- .text._ZN7cutlass13device_kernelIN5flash19enable_sm80_to_sm89INS1_16FlashAttnFwdSm80INS1_25CollectiveMainloopFwdSm80ILi4ELi1ELb0EN4cute5tupleIJNS5_1CILi128EEENS7_ILi80EEENS7_ILi64EEEEEELi64ENS_10bfloat16_tEfNS_4arch4Sm80ELb1ELb0ELb0ELb1ELb1ELb0ELb1ELb1EEENS1_21CollectiveEpilogueFwdINS6_IJS8_SA_S9_EEENS6_IJNS7_ILi1EEESI_SI_EEESC_SE_Li128ELb1ELb1ELb1ELb0EEENS1_36VarlenDynamicPersistentTileSchedulerILi128ELi80ELi128ELi128ELb1ELb1ELb0ELb1ELb1ELb1EEEEEEEEEvNT_6ParamsE --------------------------
	.section	.text._ZN7cutlass13device_kernelIN5flash19enable_sm80_to_sm89INS1_16FlashAttnFwdSm80INS1_25CollectiveMainloopFwdSm80ILi4ELi1ELb0EN4cute5tupleIJNS5_1CILi128EEENS7_ILi80EEENS7_ILi64EEEEEELi64ENS_10bfloat16_tEfNS_4arch4Sm80ELb1ELb0ELb0ELb1ELb1ELb0ELb1ELb1EEENS1_21CollectiveEpilogueFwdINS6_IJS8_SA_S9_EEENS6_IJNS7_ILi1EEESI_SI_EEESC_SE_Li128ELb1ELb1ELb1ELb0EEENS1_36VarlenDynamicPersistentTileSchedulerILi128ELi80ELi128ELi128ELb1ELb1ELb0ELb1ELb1ELb1EEEEEEEEEvNT_6ParamsE,"ax",@progbits
	.sectioninfo	@"SHI_REGISTERS=255"
	.align	128
.text._ZN7cutlass13device_kernelIN5flash19enable_sm80_to_sm89INS1_16FlashAttnFwdSm80INS1_25CollectiveMainloopFwdSm80ILi4ELi1ELb0EN4cute5tupleIJNS5_1CILi128EEENS7_ILi80EEENS7_ILi64EEEEEELi64ENS_10bfloat16_tEfNS_4arch4Sm80ELb1ELb0ELb0ELb1ELb1ELb0ELb1ELb1EEENS1_21CollectiveEpilogueFwdINS6_IJS8_SA_S9_EEENS6_IJNS7_ILi1EEESI_SI_EEESC_SE_Li128ELb1ELb1ELb1ELb0EEENS1_36VarlenDynamicPersistentTileSchedulerILi128ELi80ELi128ELi128ELb1ELb1ELb0ELb1ELb1ELb1EEEEEEEEEvNT_6ParamsE:
        .type           _ZN7cutlass13device_kernelIN5flash19enable_sm80_to_sm89INS1_16FlashAttnFwdSm80INS1_25CollectiveMainloopFwdSm80ILi4ELi1ELb0EN4cute5tupleIJNS5_1CILi128EEENS7_ILi80EEENS7_ILi64EEEEEELi64ENS_10bfloat16_tEfNS_4arch4Sm80ELb1ELb0ELb0ELb1ELb1ELb0ELb1ELb1EEENS1_21CollectiveEpilogueFwdINS6_IJS8_SA_S9_EEENS6_IJNS7_ILi1EEESI_SI_EEESC_SE_Li128ELb1ELb1ELb1ELb0EEENS1_36VarlenDynamicPersistentTileSchedulerILi128ELi80ELi128ELi128ELb1ELb1ELb0ELb1ELb1ELb1EEEEEEEEEvNT_6ParamsE,@function
        .size           _ZN7cutlass13device_kernelIN5flash19enable_sm80_to_sm89INS1_16FlashAttnFwdSm80INS1_25CollectiveMainloopFwdSm80ILi4ELi1ELb0EN4cute5tupleIJNS5_1CILi128EEENS7_ILi80EEENS7_ILi64EEEEEELi64ENS_10bfloat16_tEfNS_4arch4Sm80ELb1ELb0ELb0ELb1ELb1ELb0ELb1ELb1EEENS1_21CollectiveEpilogueFwdINS6_IJS8_SA_S9_EEENS6_IJNS7_ILi1EEESI_SI_EEESC_SE_Li128ELb1ELb1ELb1ELb0EEENS1_36VarlenDynamicPersistentTileSchedulerILi128ELi80ELi128ELi128ELb1ELb1ELb0ELb1ELb1ELb1EEEEEEEEEvNT_6ParamsE,(.L_x_1934 - _ZN7cutlass13device_kernelIN5flash19enable_sm80_to_sm89INS1_16FlashAttnFwdSm80INS1_25CollectiveMainloopFwdSm80ILi4ELi1ELb0EN4cute5tupleIJNS5_1CILi128EEENS7_ILi80EEENS7_ILi64EEEEEELi64ENS_10bfloat16_tEfNS_4arch4Sm80ELb1ELb0ELb0ELb1ELb1ELb0ELb1ELb1EEENS1_21CollectiveEpilogueFwdINS6_IJS8_SA_S9_EEENS6_IJNS7_ILi1EEESI_SI_EEESC_SE_Li128ELb1ELb1ELb1ELb0EEENS1_36VarlenDynamicPersistentTileSchedulerILi128ELi80ELi128ELi128ELb1ELb1ELb0ELb1ELb1ELb1EEEEEEEEEvNT_6ParamsE)
        .other          _ZN7cutlass13device_kernelIN5flash19enable_sm80_to_sm89INS1_16FlashAttnFwdSm80INS1_25CollectiveMainloopFwdSm80ILi4ELi1ELb0EN4cute5tupleIJNS5_1CILi128EEENS7_ILi80EEENS7_ILi64EEEEEELi64ENS_10bfloat16_tEfNS_4arch4Sm80ELb1ELb0ELb0ELb1ELb1ELb0ELb1ELb1EEENS1_21CollectiveEpilogueFwdINS6_IJS8_SA_S9_EEENS6_IJNS7_ILi1EEESI_SI_EEESC_SE_Li128ELb1ELb1ELb1ELb0EEENS1_36VarlenDynamicPersistentTileSchedulerILi128ELi80ELi128ELi128ELb1ELb1ELb0ELb1ELb1ELb1EEEEEEEEEvNT_6ParamsE,@"STO_CUDA_ENTRY STV_DEFAULT"
_ZN7cutlass13device_kernelIN5flash19enable_sm80_to_sm89INS1_16FlashAttnFwdSm80INS1_25CollectiveMainloopFwdSm80ILi4ELi1ELb0EN4cute5tupleIJNS5_1CILi128EEENS7_ILi80EEENS7_ILi64EEEEEELi64ENS_10bfloat16_tEfNS_4arch4Sm80ELb1ELb0ELb0ELb1ELb1ELb0ELb1ELb1EEENS1_21CollectiveEpilogueFwdINS6_IJS8_SA_S9_EEENS6_IJNS7_ILi1EEESI_SI_EEESC_SE_Li128ELb1ELb1ELb1ELb0EEENS1_36VarlenDynamicPersistentTileSchedulerILi128ELi80ELi128ELi128ELb1ELb1ELb0ELb1ELb1ELb1EEEEEEEEEvNT_6ParamsE:
        /* <DEDUP_REMOVED lines=54> */
.L_x_1412:
        /* <DEDUP_REMOVED lines=16> */
.L_x_1550:
        /* <DEDUP_REMOVED lines=16> */
.L_x_1551:
[----:B--2---:R-:W-:-:S05]  /*0560*/  IMAD R0, R0, c[0x0][0x538], RZ ;  /* 0x00014e0000007a24 */ /* 0x004fca00078e02ff */
[----:B------:R-:W-:-:S04]  /*0570*/  IADD3 R7, R0, R7, RZ ;  /* 0x0000000700077210 */ /* 0x000fc80007ffe0ff */
[----:B------:R-:W-:-:S13]  /*0580*/  ISETP.GT.AND P0, PT, R7, UR4, PT ;  /* 0x0000000407007c0c */ /* 0x000fda000bf04270 */
[----:B-1----:R-:W-:Y:S05]  /*0590*/  @!P0 BRA `(.L_x_1412) ;  /* 0xfffffdc000008947 */ /* 0x002fea000383ffff */
.L_x_1408:
[----:B------:R-:W-:-:S05]  /*05a0*/  IADD3 R10, -R0, R7, RZ ;  /* 0x00000007000a7210 */ /* 0x000fca0007ffe1ff */
[----:B------:R-:W-:-:S05]  /*05b0*/  IMAD R0, R4, c[0x0][0x538], R10 ;  /* 0x00014e0004007a24 */ /* 0x000fca00078e020a */
[----:B------:R-:W-:Y:S01]  /*05c0*/  ISETP.GT.AND P0, PT, R0, UR4, PT ;  /* 0x0000000400007c0c */ /* 0x000fe2000bf04270 */
[----:B------:R-:W-:-:S12]  /*05d0*/  BRA.DIV ~URZ, `(.L_x_1413) ;  /* 0x000125a27f007947 */ /* 0x000fd8000b800000 */
[----:B------:R-:W-:-:S04]  /*05e0*/  VOTE.ANY R7, PT, !P0 ;  /* 0x0000000000077806 */ /* 0x000fc800040e0100 */
.L_x_1552:
[----:B------:R-:W1:Y:S02]  /*05f0*/  POPC R0, R7 ;  /* 0x0000000700007309 */ /* 0x000e640000000000 */
[----:B-1----:R-:W-:-:S05]  /*0600*/  IADD3 R2, R0, R6, RZ ;  /* 0x0000000600027210 */ /* 0x002fca0007ffe0ff */
[----:B------:R1:W-:Y:S01]  /*0610*/  STL [R1+0x3c], R2 ;  /* 0x00003c0201007387 */ /* 0x0003e20000100800 */
[----:B------:R-:W-:Y:S05]  /*0620*/  BRA.DIV ~URZ, `(.L_x_1414) ;  /* 0x000125a27f007947 */ /* 0x000fea000b800000 */
[----:B------:R2:W3:Y:S01]  /*0630*/  SHFL.IDX PT, R12, R9, R0, 0x1f ;  /* 0x00001f00090c7589 */ /* 0x0004e200000e0000 */
[----:B------:R-:W-:-:S03]  /*0640*/  MOV R5, RZ ;  /* 0x000000ff00057202 */ /* 0x000fc60000000f00 */
[----:B------:R2:W4:Y:S04]  /*0650*/  SHFL.IDX PT, R9, R8, R0, 0x1f ;  /* 0x00001f0008097589 */ /* 0x00052800000e0000 */
.L_x_1553:
[----:B------:R-:W-:Y:S01]  /*0660*/  ISETP.NE.AND P0, PT, R7, RZ, PT ;  /* 0x000000ff0700720c */ /* 0x000fe20003f05270 */
[----:B------:R-:W-:-:S12]  /*0670*/  BSSY B0, `(.L_x_1415) ;  /* 0x0000005000007945 */ /* 0x000fd80003800000 */
[----:B------:R-:W-:Y:S05]  /*0680*/  @!P0 BRA `(.L_x_1416) ;  /* 0x0000003000008947 */ /* 0x000fea0003800000 */
[----:B--2---:R-:W-:Y:S01]  /*0690*/  IADD3 R0, R0, -0x1, RZ ;  /* 0xffffffff00007810 */ /* 0x004fe20007ffe0ff */
[----:B------:R-:W-:Y:S05]  /*06a0*/  BRA.DIV ~URZ, `(.L_x_1417) ;  /* 0x000126027f007947 */ /* 0x000fea000b800000 */
[----:B------:R2:W1:Y:S02]  /*06b0*/  SHFL.IDX PT, R5, R4, R0, 0x1f ;  /* 0x00001f0004057589 */ /* 0x00046400000e0000 */
.L_x_1416:
[----:B------:R-:W-:Y:S05]  /*06c0*/  BSYNC B0 ;  /* 0x0000000000007941 */ /* 0x000fea0003800000 */
.L_x_1415:
        /* <DEDUP_REMOVED lines=69> */
.L_x_1419:
        /* <DEDUP_REMOVED lines=70> */
.L_x_1420:
[----:B------:R-:W-:Y:S05]  /*0f80*/  BSYNC B0 ;  /* 0x0000000000007941 */ /* 0x000fea0003800000 */
.L_x_1418:
[----:B------:R-:W-:-:S04]  /*0f90*/  LOP3.LUT R0, RZ, R0, RZ, 0x33, !PT ;  /* 0x00000000ff007212 */ /* 0x000fc800078e33ff */
[----:B------:R-:W-:-:S05]  /*0fa0*/  IADD3 R0, R0, R12, RZ ;  /* 0x0000000c00007210 */ /* 0x000fca0007ffe0ff */
[----:B------:R2:W-:Y:S01]  /*0fb0*/  STL [R1+0x34], R0 ;  /* 0x0000340001007387 */ /* 0x0005e20000100800 */
[----:B------:R-:W-:Y:S05]  /*0fc0*/  BRA `(.L_x_1421) ;  /* 0x0000006000007947 */ /* 0x000fea0003800000 */
.L_x_1409:
[----:B------:R-:W-:Y:S01]  /*0fd0*/  MOV R0, UR4 ;  /* 0x0000000400007c02 */ /* 0x000fe20008000f00 */
[----:B------:R-:W-:Y:S04]  /*0fe0*/  STL [R1+0x34], RZ ;  /* 0x000034ff01007387 */ /* 0x000fe80000100800 */
[----:B------:R-:W-:Y:S04]  /*0ff0*/  STL [R1+0x38], RZ ;  /* 0x000038ff01007387 */ /* 0x000fe80000100800 */
[----:B------:R1:W-:Y:S02]  /*1000*/  STL [R1+0x30], R0 ;  /* 0x0000300001007387 */ /* 0x0003e40000100800 */
[----:B-1----:R-:W-:-:S05]  /*1010*/  MOV R0, c[0x0][0x53c] ;  /* 0x00014f0000007a02 */ /* 0x002fca0000000f00 */
[----:B------:R1:W-:Y:S02]  /*1020*/  STL [R1+0x3c], R0 ;  /* 0x00003c0001007387 */ /* 0x0003e40000100800 */
.L_x_1421:
        /* <DEDUP_REMOVED lines=8> */
.L_x_1407:
        /* <DEDUP_REMOVED lines=23> */
[----:B------:R-:W-:Y:S01]  /*1220*/  LOP3.LUT R3, R2, 0xfffffff8, RZ, 0xc0, !PT ;  /* 0xfffffff802037812 */ /* 0x000fe200078ec0ff */
[----:B------:R-:W-:Y:S01]  /*1230*/  IMAD R248, R10, 0x10, R20 ;  /* 0x000000100af87824 */ /* 0x000fe200078e0214 */
        /* <DEDUP_REMOVED lines=51> */
[----:B------:R-:W-:Y:S01]  /*1570*/  IMAD.MOV.U32 R11, RZ, RZ, 0x40 ;  /* 0x00000040ff0b7424 */ /* 0x000fe200078e00ff */
        /* <DEDUP_REMOVED lines=10> */
[----:B------:R-:W-:Y:S01]  /*1620*/  LOP3.LUT P4, RZ, R10, 0x2, RZ, 0xc0, !PT ;  /* 0x000000020aff7812 */ /* 0x000fe2000788c0ff */
[----:B------:R-:W-:Y:S01]  /*1630*/  STL [R1+0xbc], R18 ;  /* 0x0000bc1201007387 */ /* 0x000fe20000100800 */
[CC--:B------:R-:W-:Y:S01]  /*1640*/  IADD3 R4, R2.reuse, R3.reuse, R5 ;  /* 0x0000000302047210 */ /* 0x0c0fe20007ffe005 */
[----:B------:R-:W-:Y:S01]  /*1650*/  IMAD.MOV.U32 R7, RZ, RZ, -0x10 ;  /* 0xfffffff0ff077424 */ /* 0x000fe200078e00ff */
[----:B------:R-:W-:Y:S01]  /*1660*/  LOP3.LUT R5, R2, R3, RZ, 0xfc, !PT ;  /* 0x0000000302057212 */ /* 0x000fe200078efcff */
[----:B------:R-:W-:Y:S01]  /*1670*/  IMAD.SHL.U32 R209, R17, 0x2, RZ ;  /* 0x0000000211d17824 */ /* 0x000fe200078e00ff */
[----:B------:R-:W-:Y:S01]  /*1680*/  LOP3.LUT R3, R12, 0x7ffffffc, RZ, 0xc0, !PT ;  /* 0x7ffffffc0c037812 */ /* 0x000fe200078ec0ff */
[----:B------:R-:W-:Y:S01]  /*1690*/  IMAD.IADD R12, R18, 0x1, R13 ;  /* 0x00000001120c7824 */ /* 0x000fe200078e020d */
[----:B------:R-:W-:-:S02]  /*16a0*/  SHF.R.S32.HI R10, RZ, 0x1f, R204 ;  /* 0x0000001fff0a7819 */ /* 0x000fc400000114cc */
[----:B------:R-:W-:Y:S01]  /*16b0*/  LEA R188, R0, 0x2900, 0x1 ;  /* 0x0000290000bc7811 */ /* 0x000fe200078e08ff */
[----:B------:R-:W-:Y:S01]  /*16c0*/  IMAD.IADD R3, R19, 0x1, -R3 ;  /* 0x0000000113037824 */ /* 0x000fe200078e0a03 */
[C---:B------:R-:W-:Y:S01]  /*16d0*/  SEL R6, R9.reuse, 0xffffffe0, !P1 ;  /* 0xffffffe009067807 */ /* 0x040fe20004800000 */
[----:B------:R1:W-:Y:S01]  /*16e0*/  STL [R1+0x40], R12 ;  /* 0x0000400c01007387 */ /* 0x0003e20000100800 */
[----:B------:R-:W-:Y:S01]  /*16f0*/  SEL R0, R9, 0xffffffe0, !P6 ;  /* 0xffffffe009007807 */ /* 0x000fe20007000000 */
[----:B------:R-:W-:Y:S01]  /*1700*/  IMAD.SHL.U32 R10, R3, 0x2, RZ ;  /* 0x00000002030a7824 */ /* 0x000fe200078e00ff */
[C---:B------:R-:W-:Y:S02]  /*1710*/  SEL R2, R11.reuse, 0xffffffc0, !P3 ;  /* 0xffffffc00b027807 */ /* 0x040fe40005800000 */
[----:B------:R-:W-:Y:S02]  /*1720*/  SEL R3, R11, 0xffffffc0, !P5 ;  /* 0xffffffc00b037807 */ /* 0x000fe40006800000 */
[----:B------:R-:W-:Y:S01]  /*1730*/  SHF.R.S32.HI R9, RZ, 0x1f, R10 ;  /* 0x0000001fff097819 */ /* 0x000fe2000001140a */
[----:B------:R-:W-:Y:S01]  /*1740*/  STL [R1+0x2c], R10 ;  /* 0x00002c0a01007387 */ /* 0x000fe20000100800 */
[----:B------:R-:W-:Y:S01]  /*1750*/  IADD3 R16, R10, 0x8, RZ ;  /* 0x000000080a107810 */ /* 0x000fe20007ffe0ff */
[----:B------:R-:W-:Y:S01]  /*1760*/  IMAD.IADD R194, R188, 0x1, R2 ;  /* 0x00000001bcc27824 */ /* 0x000fe200078e0202 */
[C---:B------:R-:W-:Y:S01]  /*1770*/  IADD3 R15, R10.reuse, 0x10, RZ ;  /* 0x000000100a0f7810 */ /* 0x040fe20007ffe0ff */
[----:B------:R2:W-:Y:S01]  /*1780*/  STL [R1+0xac], R9 ;  /* 0x0000ac0901007387 */ /* 0x0005e20000100800 */
[----:B------:R-:W-:-:S02]  /*1790*/  IADD3 R14, R10, 0x18, RZ ;  /* 0x000000180a0e7810 */ /* 0x000fc40007ffe0ff */
[C---:B------:R-:W-:Y:S01]  /*17a0*/  IADD3 R13, R10.reuse, 0x20, RZ ;  /* 0x000000200a0d7810 */ /* 0x040fe20007ffe0ff */
[----:B------:R-:W-:Y:S01]  /*17b0*/  STL [R1+0x60], R16 ;  /* 0x0000601001007387 */ /* 0x000fe20000100800 */
[----:B------:R-:W-:Y:S02]  /*17c0*/  IADD3 R11, R10, 0x30, RZ ;  /* 0x000000300a0b7810 */ /* 0x000fe40007ffe0ff */
[----:B------:R-:W-:Y:S01]  /*17d0*/  SEL R7, R7, 0x10, !P0 ;  /* 0x0000001007077807 */ /* 0x000fe20004000000 */
[----:B------:R3:W-:Y:S01]  /*17e0*/  STL [R1+0x5c], R15 ;  /* 0x00005c0f01007387 */ /* 0x0007e20000100800 */
[C---:B------:R-:W-:Y:S02]  /*17f0*/  IADD3 R199, R188.reuse, 0x20, RZ ;  /* 0x00000020bcc77810 */ /* 0x040fe40007ffe0ff */
[----:B------:R-:W-:Y:S01]  /*1800*/  @P4 IADD3 R199, R188, -0x20, RZ ;  /* 0xffffffe0bcc74810 */ /* 0x000fe20007ffe0ff */
[----:B------:R4:W-:Y:S01]  /*1810*/  STL [R1+0x58], R14 ;  /* 0x0000580e01007387 */ /* 0x0009e20000100800 */
[----:B-1----:R-:W-:-:S02]  /*1820*/  IADD3 R12, R10, 0x28, RZ ;  /* 0x000000280a0c7810 */ /* 0x002fc40007ffe0ff */
[----:B------:R-:W-:Y:S01]  /*1830*/  LEA R195, R4, 0x5100, 0x1 ;  /* 0x0000510004c37811 */ /* 0x000fe200078e08ff */
[----:B------:R-:W-:Y:S01]  /*1840*/  STL [R1+0x54], R13 ;  /* 0x0000540d01007387 */ /* 0x000fe20000100800 */
[----:B------:R-:W-:Y:S01]  /*1850*/  IMAD.IADD R191, R2, 0x1, R199 ;  /* 0x0000000102bf7824 */ /* 0x000fe200078e02c7 */
[----:B------:R-:W-:Y:S02]  /*1860*/  LEA R189, R5, 0x100, 0x1 ;  /* 0x0000010005bd7811 */ /* 0x000fe400078e08ff */
[----:B------:R1:W-:Y:S01]  /*1870*/  STL [R1+0x50], R12 ;  /* 0x0000500c01007387 */ /* 0x0003e20000100800 */
[----:B------:R-:W-:Y:S01]  /*1880*/  IMAD.IADD R196, R195, 0x1, R3 ;  /* 0x00000001c3c47824 */ /* 0x000fe200078e0203 */
[----:B------:R-:W-:Y:S01]  /*1890*/  IADD3 R203, R199, 0x800, RZ ;  /* 0x00000800c7cb7810 */ /* 0x000fe20007ffe0ff */
[--C-:B------:R-:W-:Y:S01]  /*18a0*/  IMAD.IADD R190, R3, 0x1, R189.reuse ;  /* 0x0000000103be7824 */ /* 0x100fe200078e02bd */
[----:B------:R5:W-:Y:S01]  /*18b0*/  STL [R1+0x4c], R11 ;  /* 0x00004c0b01007387 */ /* 0x000be20000100800 */
[----:B--2---:R-:W-:Y:S01]  /*18c0*/  IADD3 R9, R10, 0x38, RZ ;  /* 0x000000380a097810 */ /* 0x004fe20007ffe0ff */
[----:B------:R-:W-:Y:S01]  /*18d0*/  IMAD.IADD R198, R195, 0x1, R0 ;  /* 0x00000001c3c67824 */ /* 0x000fe200078e0200 */
[----:B------:R-:W-:Y:S01]  /*18e0*/  LEA R10, R8, 0x80, 0x1 ;  /* 0x00000080080a7811 */ /* 0x000fe200078e08ff */
[C---:B------:R-:W-:Y:S01]  /*18f0*/  IMAD.IADD R193, R0.reuse, 0x1, R189 ;  /* 0x0000000100c17824 */ /* 0x040fe200078e02bd */
[----:B------:R-:W-:Y:S01]  /*1900*/  SHF.R.S32.HI R8, RZ, 0x1f, R16 ;  /* 0x0000001fff087819 */ /* 0x000fe20000011410 */
[----:B------:R-:W-:Y:S01]  /*1910*/  STL [R1+0x48], R9 ;  /* 0x0000480901007387 */ /* 0x000fe20000100800 */
[C---:B------:R-:W-:Y:S01]  /*1920*/  IADD3 R202, R199.reuse, 0x1000, RZ ;  /* 0x00001000c7ca7810 */ /* 0x040fe20007ffe0ff */
[C---:B------:R-:W-:Y:S01]  /*1930*/  IMAD.IADD R197, R0.reuse, 0x1, R196 ;  /* 0x0000000100c57824 */ /* 0x040fe200078e02c4 */
[----:B---3--:R-:W-:Y:S01]  /*1940*/  SHF.R.S32.HI R15, RZ, 0x1f, R15 ;  /* 0x0000001fff0f7819 */ /* 0x008fe2000001140f */
[----:B------:R-:W-:Y:S01]  /*1950*/  STL [R1+0x74], R10 ;  /* 0x0000740a01007387 */ /* 0x000fe20000100800 */
[C---:B------:R-:W-:Y:S01]  /*1960*/  IADD3 R201, R199.reuse, 0x1800, RZ ;  /* 0x00001800c7c97810 */ /* 0x040fe20007ffe0ff */
[----:B------:R-:W-:Y:S01]  /*1970*/  IMAD.IADD R192, R0, 0x1, R190 ;  /* 0x0000000100c07824 */ /* 0x000fe200078e02be */
[----:B----4-:R-:W-:Y:S01]  /*1980*/  SHF.R.S32.HI R14, RZ, 0x1f, R14 ;  /* 0x0000001fff0e7819 */ /* 0x010fe2000001140e */
[----:B------:R2:W-:Y:S01]  /*1990*/  STL [R1+0xa4], R8 ;  /* 0x0000a40801007387 */ /* 0x0005e20000100800 */
[----:B------:R-:W-:-:S03]  /*19a0*/  IADD3 R200, R199, 0x2000, RZ ;  /* 0x00002000c7c87810 */ /* 0x000fc60007ffe0ff */
[----:B------:R-:W-:Y:S01]  /*19b0*/  STL [R1+0xa0], R15 ;  /* 0x0000a00f01007387 */ /* 0x000fe20000100800 */
[----:B-1----:R-:W-:-:S03]  /*19c0*/  SHF.R.S32.HI R12, RZ, 0x1f, R12 ;  /* 0x0000001fff0c7819 */ /* 0x002fc6000001140c */
[----:B------:R-:W-:Y:S01]  /*19d0*/  STL [R1+0x9c], R14 ;  /* 0x00009c0e01007387 */ /* 0x000fe20000100800 */
[----:B-----5:R-:W-:Y:S02]  /*19e0*/  SHF.R.S32.HI R11, RZ, 0x1f, R11 ;  /* 0x0000001fff0b7819 */ /* 0x020fe4000001140b */
[----:B--2---:R-:W-:-:S05]  /*19f0*/  SHF.R.S32.HI R8, RZ, 0x1f, R13 ;  /* 0x0000001fff087819 */ /* 0x004fca000001140d */
[----:B------:R1:W-:Y:S04]  /*1a00*/  STL [R1+0x98], R8 ;  /* 0x0000980801007387 */ /* 0x0003e80000100800 */
[----:B------:R-:W-:Y:S04]  /*1a10*/  STL [R1+0x94], R12 ;  /* 0x0000940c01007387 */ /* 0x000fe80000100800 */
[----:B------:R2:W-:Y:S01]  /*1a20*/  STL [R1+0x90], R11 ;  /* 0x0000900b01007387 */ /* 0x0005e20000100800 */
[----:B-1----:R-:W-:Y:S02]  /*1a30*/  SHF.R.S32.HI R8, RZ, 0x1f, R9 ;  /* 0x0000001fff087819 */ /* 0x002fe40000011409 */
[----:B------:R-:W-:-:S02]  /*1a40*/  IADD3 R9, R10, 0x40, RZ ;  /* 0x000000400a097810 */ /* 0x000fc40007ffe0ff */
[C---:B------:R-:W-:Y:S01]  /*1a50*/  @P2 IADD3 R9, R10.reuse, -0x40, RZ ;  /* 0xffffffc00a092810 */ /* 0x040fe20007ffe0ff */
[----:B------:R1:W-:Y:S01]  /*1a60*/  STL [R1+0x8c], R8 ;  /* 0x00008c0801007387 */ /* 0x0003e20000100800 */
[----:B--2---:R-:W-:-:S05]  /*1a70*/  IMAD.IADD R11, R10, 0x1, R6 ;  /* 0x000000010a0b7824 */ /* 0x004fca00078e0206 */
[----:B------:R-:W-:Y:S01]  /*1a80*/  STL [R1+0xa8], R11 ;  /* 0x0000a80b01007387 */ /* 0x000fe20000100800 */
[----:B-1----:R-:W-:-:S04]  /*1a90*/  IMAD.IADD R8, R10, 0x1, R7 ;  /* 0x000000010a087824 */ /* 0x002fc800078e0207 */
[----:B------:R-:W-:Y:S01]  /*1aa0*/  IMAD.IADD R2, R8, 0x1, R6 ;  /* 0x0000000108027824 */ /* 0x000fe200078e0206 */
[----:B------:R1:W-:Y:S04]  /*1ab0*/  STL [R1+0x84], R8 ;  /* 0x0000840801007387 */ /* 0x0003e80000100800 */
[----:B------:R2:W-:Y:S04]  /*1ac0*/  STL [R1+0x88], R2 ;  /* 0x0000880201007387 */ /* 0x0005e80000100800 */
[----:B------:R-:W-:Y:S01]  /*1ad0*/  STL [R1+0x78], R9 ;  /* 0x0000780901007387 */ /* 0x000fe20000100800 */
[----:B-1----:R-:W-:-:S02]  /*1ae0*/  IMAD.IADD R8, R6, 0x1, R9 ;  /* 0x0000000106087824 */ /* 0x002fc400078e0209 */
[----:B--2---:R-:W-:-:S03]  /*1af0*/  IMAD.IADD R2, R7, 0x1, R9 ;  /* 0x0000000107027824 */ /* 0x004fc600078e0209 */
[----:B------:R-:W-:Y:S01]  /*1b00*/  STL [R1+0x7c], R8 ;  /* 0x00007c0801007387 */ /* 0x000fe20000100800 */
[----:B------:R-:W-:-:S03]  /*1b10*/  IMAD.IADD R3, R7, 0x1, R8 ;  /* 0x0000000107037824 */ /* 0x000fc600078e0208 */
[----:B------:R1:W-:Y:S04]  /*1b20*/  STL [R1+0x80], R2 ;  /* 0x0000800201007387 */ /* 0x0003e80000100800 */
[----:B------:R2:W-:Y:S01]  /*1b30*/  STL [R1+0xb4], R3 ;  /* 0x0000b40301007387 */ /* 0x0005e20000100800 */
[----:B-1----:R-:W-:-:S05]  /*1b40*/  IMAD.IADD R2, R6, 0x1, R2 ;  /* 0x0000000106027824 */ /* 0x002fca00078e0202 */
[----:B------:R2:W-:Y:S02]  /*1b50*/  STL [R1+0xb0], R2 ;  /* 0x0000b00201007387 */ /* 0x0005e40000100800 */
.L_x_1549:
[----:B------:R-:W3:Y:S01]  /*1b60*/  LDL R0, [R1+0x3c] ;  /* 0x00003c0001007983 */ /* 0x000ee20000100800 */
[----:B------:R-:W-:Y:S01]  /*1b70*/  IMAD.MOV.U32 R8, RZ, RZ, 0x4 ;  /* 0x00000004ff087424 */ /* 0x000fe200078e00ff */
[----:B------:R-:W-:-:S03]  /*1b80*/  ISETP.NE.U32.AND P3, PT, RZ, c[0x0][0x360], PT ;  /* 0x0000d800ff007a0c */ /* 0x000fc60003f65070 */
[----:B--23--:R-:W-:-:S05]  /*1b90*/  IMAD.WIDE R2, R0, R8, c[0x0][0x588] ;  /* 0x0001620000027625 */ /* 0x00cfca00078e0208 */
[----:B------:R-:W2:Y:S01]  /*1ba0*/  LDG.E R12, [R2.64] ;  /* 0x00000006020c7981 */ /* 0x000ea2000c1e1900 */
[----:B------:R-:W-:Y:S01]  /*1bb0*/  ISETP.NE.AND.EX P3, PT, RZ, c[0x0][0x364], PT, P3 ;  /* 0x0000d900ff007a0c */ /* 0x000fe20003f65330 */
[----:B------:R-:W-:Y:S01]  /*1bc0*/  IMAD.MOV.U32 R251, RZ, RZ, RZ ;  /* 0x000000fffffb7224 */ /* 0x000fe200078e00ff */
[----:B------:R-:W-:Y:S01]  /*1bd0*/  ISETP.NE.U32.AND P4, PT, RZ, c[0x0][0x370], PT ;  /* 0x0000dc00ff007a0c */ /* 0x000fe20003f85070 */
[----:B------:R-:W-:Y:S01]  /*1be0*/  IMAD.MOV.U32 R11, RZ, RZ, RZ ;  /* 0x000000ffff0b7224 */ /* 0x000fe200078e00ff */
[----:B------:R-:W-:Y:S02]  /*1bf0*/  ISETP.NE.U32.AND P0, PT, RZ, c[0x0][0x348], PT ;  /* 0x0000d200ff007a0c */ /* 0x000fe40003f05070 */
[----:B------:R-:W-:Y:S02]  /*1c00*/  ISETP.NE.AND.EX P4, PT, RZ, c[0x0][0x374], PT, P4 ;  /* 0x0000dd00ff007a0c */ /* 0x000fe40003f85340 */
[----:B------:R-:W-:Y:S01]  /*1c10*/  ISETP.NE.AND.EX P0, PT, RZ, c[0x0][0x34c], PT, P0 ;  /* 0x0000d300ff007a0c */ /* 0x000fe20003f05300 */
[C---:B--2---:R-:W-:Y:S01]  /*1c20*/  IMAD.SHL.U32 R17, R12.reuse, 0x4, RZ ;  /* 0x000000040c117824 */ /* 0x044fe200078e00ff */
[----:B------:R-:W-:Y:S01]  /*1c30*/  SHF.R.S32.HI R13, RZ, 0x1f, R12 ;  /* 0x0000001fff0d7819 */ /* 0x000fe2000001140c */
[----:B------:R1:W-:Y:S08]  /*1c40*/  STL [R1+0x44], R12 ;  /* 0x0000440c01007387 */ /* 0x0003f00000100800 */
[----:B------:R-:W-:-:S02]  /*1c50*/  @P4 LEA R6, P2, R12, c[0x0][0x370], 0x2 ;  /* 0x0000dc000c064a11 */ /* 0x000fc400078410ff */
[C-C-:B------:R-:W-:Y:S01]  /*1c60*/  SHF.L.U64.HI R16, R12.reuse, 0x2, R13.reuse ;  /* 0x000000020c107819 */ /* 0x140fe2000001020d */
[----:B------:R1:W-:Y:S01]  /*1c70*/  STL [R1+0x70], R13 ;  /* 0x0000700d01007387 */ /* 0x0003e20000100800 */
[C---:B------:R-:W-:Y:S02]  /*1c80*/  @P3 IADD3 R4, P1, R17.reuse, c[0x0][0x360], RZ ;  /* 0x0000d80011043a10 */ /* 0x040fe40007f3e0ff */
[----:B------:R-:W-:Y:S01]  /*1c90*/  @P4 LEA.HI.X R7, R12, c[0x0][0x374], R13, 0x2, P2 ;  /* 0x0000dd000c074a11 */ /* 0x000fe200010f140d */
[----:B------:R1:W-:Y:S01]  /*1ca0*/  STL [R1+0x64], R17 ;  /* 0x0000641101007387 */ /* 0x0003e20000100800 */
[C---:B------:R-:W-:Y:S02]  /*1cb0*/  @P3 IADD3.X R5, R16.reuse, c[0x0][0x364], RZ, P1, !PT ;  /* 0x0000d90010053a10 */ /* 0x040fe40000ffe4ff */
[----:B------:R-:W-:Y:S01]  /*1cc0*/  IADD3 R2, P2, R17, c[0x0][0x348], RZ ;  /* 0x0000d20011027a10 */ /* 0x000fe20007f5e0ff */
[----:B------:R1:W5:Y:S03]  /*1cd0*/  @P4 LDG.E R251, [R6.64] ;  /* 0x0000000606fb4981 */ /* 0x000366000c1e1900 */
[----:B------:R-:W-:Y:S01]  /*1ce0*/  IADD3.X R3, R16, c[0x0][0x34c], RZ, P2, !PT ;  /* 0x0000d30010037a10 */ /* 0x000fe200017fe4ff */
[----:B------:R-:W2:Y:S04]  /*1cf0*/  @P3 LDG.E R0, [R4.64] ;  /* 0x0000000604003981 */ /* 0x000ea8000c1e1900 */
[----:B------:R1:W5:Y:S04]  /*1d00*/  @P0 LDG.E R11, [R2.64] ;  /* 0x00000006020b0981 */ /* 0x000368000c1e1900 */
[----:B------:R1:W-:Y:S01]  /*1d10*/  STL [R1+0x68], R16 ;  /* 0x0000681001007387 */ /* 0x0003e20000100800 */
[----:B------:R-:W-:Y:S03]  /*1d20*/  YIELD ;  /* 0x0000000000007946 */ /* 0x000fe60003800000 */
[----:B--2---:R1:W-:Y:S01]  /*1d30*/  @P3 STL [R1+0x20], R0 ;  /* 0x0000200001003387 */ /* 0x0043e20000100800 */
[----:B------:R-:W-:Y:S05]  /*1d40*/  @P3 BRA `(.L_x_1422) ;  /* 0x0000007000003947 */ /* 0x000fea0003800000 */
[----:B-1----:R-:W-:-:S05]  /*1d50*/  MOV R0, c[0x0][0x168] ;  /* 0x00005a0000007a02 */ /* 0x002fca0000000f00 */
[----:B------:R1:W-:Y:S01]  /*1d60*/  STL [R1+0x20], R0 ;  /* 0x0000200001007387 */ /* 0x0003e20000100800 */
[----:B------:R-:W-:Y:S05]  /*1d70*/  @!P0 BRA `(.L_x_1422) ;  /* 0x0000004000008947 */ /* 0x000fea0003800000 */
[----:B-1----:R1:W2:Y:S04]  /*1d80*/  LDG.E R0, [R2.64] ;  /* 0x0000000602007981 */ /* 0x0022a8000c1e1900 */
[----:B-1----:R-:W2:Y:S02]  /*1d90*/  LDG.E R2, [R2.64+0x4] ;  /* 0x0000040602027981 */ /* 0x002ea4000c1e1900 */
[----:B--2---:R-:W-:-:S05]  /*1da0*/  IADD3 R0, -R0, R2, RZ ;  /* 0x0000000200007210 */ /* 0x004fca0007ffe1ff */
[----:B------:R1:W-:Y:S02]  /*1db0*/  STL [R1+0x20], R0 ;  /* 0x0000200001007387 */ /* 0x0003e40000100800 */
.L_x_1422:
[----:B------:R-:W-:-:S04]  /*1dc0*/  ISETP.NE.U32.AND P1, PT, RZ, c[0x0][0x368], PT ;  /* 0x0000da00ff007a0c */ /* 0x000fc80003f25070 */
[----:B------:R-:W-:-:S13]  /*1dd0*/  ISETP.NE.AND.EX P1, PT, RZ, c[0x0][0x36c], PT, P1 ;  /* 0x0000db00ff007a0c */ /* 0x000fda0003f25310 */
[----:B------:R-:W-:Y:S05]  /*1de0*/  @!P1 BRA `(.L_x_1423) ;  /* 0x0000004000009947 */ /* 0x000fea0003800000 */
[----:B-1----:R-:W-:-:S04]  /*1df0*/  IADD3 R2, P1, R17, c[0x0][0x368], RZ ;  /* 0x0000da0011027a10 */ /* 0x002fc80007f3e0ff */
[----:B------:R-:W-:-:S05]  /*1e00*/  IADD3.X R3, R16, c[0x0][0x36c], RZ, P1, !PT ;  /* 0x0000db0010037a10 */ /* 0x000fca0000ffe4ff */
[----:B------:R1:W5:Y:S01]  /*1e10*/  LDG.E R0, [R2.64] ;  /* 0x0000000602007981 */ /* 0x000362000c1e1900 */
[----:B------:R-:W-:Y:S05]  /*1e20*/  BRA `(.L_x_1424) ;  /* 0x0000008000007947 */ /* 0x000fea0003800000 */
.L_x_1423:
[----:B------:R-:W-:Y:S01]  /*1e30*/  ISETP.NE.U32.AND P1, PT, RZ, c[0x0][0x350], PT ;  /* 0x0000d400ff007a0c */ /* 0x000fe20003f25070 */
[----:B-1----:R-:W-:-:S03]  /*1e40*/  IMAD.U32 R0, RZ, RZ, UR5 ;  /* 0x00000005ff007e24 */ /* 0x002fc6000f8e00ff */
[----:B------:R-:W-:-:S13]  /*1e50*/  ISETP.NE.AND.EX P1, PT, RZ, c[0x0][0x354], PT, P1 ;  /* 0x0000d500ff007a0c */ /* 0x000fda0003f25310 */
[----:B------:R-:W-:Y:S05]  /*1e60*/  @!P1 BRA `(.L_x_1424) ;  /* 0x0000004000009947 */ /* 0x000fea0003800000 */
[----:B------:R-:W-:-:S05]  /*1e70*/  IMAD.WIDE R2, R12, R8, c[0x0][0x350] ;  /* 0x0000d4000c027625 */ /* 0x000fca00078e0208 */
[----:B------:R-:W2:Y:S04]  /*1e80*/  LDG.E R4, [R2.64] ;  /* 0x0000000602047981 */ /* 0x000ea8000c1e1900 */
[----:B------:R-:W2:Y:S02]  /*1e90*/  LDG.E R0, [R2.64+0x4] ;  /* 0x0000040602007981 */ /* 0x000ea4000c1e1900 */
[----:B--2---:R-:W-:Y:S02]  /*1ea0*/  IADD3 R0, -R4, R0, RZ ;  /* 0x0000000004007210 */ /* 0x004fe40007ffe1ff */
.L_x_1424:
[----:B-1----:R-:W2:Y:S04]  /*1eb0*/  LDL R2, [R1+0x20] ;  /* 0x0000200001027983 */ /* 0x002ea80000100800 */
[----:B------:R-:W3:Y:S04]  /*1ec0*/  LDL.LU R3, [R1+0x34] ;  /* 0x0000340001037983 */ /* 0x000ee80000300800 */
[----:B------:R-:W4:Y:S01]  /*1ed0*/  LDL R15, [R1+0x38] ;  /* 0x00003800010f7983 */ /* 0x000f220000100800 */
[----:B-----5:R-:W-:Y:S01]  /*1ee0*/  IMAD.IADD R4, R0, 0x1, -R251 ;  /* 0x0000000100047824 */ /* 0x020fe200078e0afb */
[----:B------:R-:W-:Y:S01]  /*1ef0*/  BSSY B0, `(.L_x_1425) ;  /* 0x000003e000007945 */ /* 0x000fe20003800000 */
[----:B--2---:R-:W-:-:S02]  /*1f00*/  IMAD.MOV.U32 R5, RZ, RZ, R2 ;  /* 0x000000ffff057224 */ /* 0x004fc400078e0002 */
[----:B------:R-:W-:Y:S02]  /*1f10*/  IMAD.MOV.U32 R2, RZ, RZ, c[0x0][0x2c4] ;  /* 0x0000b100ff027624 */ /* 0x000fe400078e00ff */
[----:B---3--:R-:W-:-:S03]  /*1f20*/  IMAD.SHL.U32 R14, R3, 0x80, RZ ;  /* 0x00000080030e7824 */ /* 0x008fc600078e00ff */
[----:B------:R-:W-:Y:S02]  /*1f30*/  ISETP.NE.AND P5, PT, R2, 0x1, PT ;  /* 0x000000010200780c */ /* 0x000fe40003fa5270 */
[----:B------:R-:W-:-:S05]  /*1f40*/  IADD3 R2, R14, 0x7f, RZ ;  /* 0x0000007f0e027810 */ /* 0x000fca0007ffe0ff */
[----:B------:R-:W-:-:S06]  /*1f50*/  IMAD.MOV.U32 R0, RZ, RZ, R2 ;  /* 0x000000ffff007224 */ /* 0x000fcc00078e0002 */
[----:B------:R-:W-:Y:S01]  /*1f60*/  @P5 IMAD.HI.U32 R3, R2, c[0x0][0x2c8], RZ ;  /* 0x0000b20002035a27 */ /* 0x000fe200078e00ff */
[----:B------:R-:W-:-:S04]  /*1f70*/  IADD3 R2, R4, 0x50, -R5 ;  /* 0x0000005004027810 */ /* 0x000fc80007ffe805 */
[----:B------:R-:W-:Y:S02]  /*1f80*/  @P5 SHF.R.U32.HI R0, RZ, c[0x0][0x2cc], R3 ;  /* 0x0000b300ff005a19 */ /* 0x000fe40000011603 */
[----:B------:R-:W-:-:S03]  /*1f90*/  IADD3 R3, R4, 0x4f, RZ ;  /* 0x0000004f04037810 */ /* 0x000fc60007ffe0ff */
[----:B------:R-:W-:Y:S02]  /*1fa0*/  IMAD.IADD R0, R2, 0x1, R0 ;  /* 0x0000000102007824 */ /* 0x000fe400078e0200 */
[----:B------:R-:W-:Y:S01]  /*1fb0*/  IMAD.HI R2, R3, 0x66666667, RZ ;  /* 0x6666666703027827 */ /* 0x000fe200078e02ff */
[----:B------:R-:W-:Y:S03]  /*1fc0*/  STL [R1+0x28], R14 ;  /* 0x0000280e01007387 */ /* 0x000fe60000100800 */
[----:B------:R-:W-:Y:S01]  /*1fd0*/  IMAD.HI R0, R0, 0x66666667, RZ ;  /* 0x6666666700007827 */ /* 0x000fe200078e02ff */
[----:B------:R1:W-:Y:S04]  /*1fe0*/  STL [R1+0x24], R4 ;  /* 0x0000240401007387 */ /* 0x0003e80000100800 */
[----:B------:R-:W-:-:S04]  /*1ff0*/  SHF.R.U32.HI R3, RZ, 0x1f, R0 ;  /* 0x0000001fff037819 */ /* 0x000fc80000011600 */
[----:B------:R-:W-:Y:S02]  /*2000*/  LEA.HI.SX32 R0, R0, R3, 0x1b ;  /* 0x0000000300007211 */ /* 0x000fe400078fdaff */
[----:B----4-:R-:W-:Y:S02]  /*2010*/  LOP3.LUT R3, R15, 0xff0000, RZ, 0xc0, !PT ;  /* 0x00ff00000f037812 */ /* 0x010fe400078ec0ff */
[----:B-1----:R-:W-:-:S04]  /*2020*/  SHF.R.U32.HI R4, RZ, 0x1f, R2 ;  /* 0x0000001fff047819 */ /* 0x002fc80000011602 */
[----:B------:R-:W-:Y:S02]  /*2030*/  LEA.HI.SX32 R4, R2, R4, 0x1b ;  /* 0x0000000402047211 */ /* 0x000fe400078fdaff */
[----:B------:R-:W-:Y:S02]  /*2040*/  LOP3.LUT R2, R15, 0xff000000, RZ, 0xc0, !PT ;  /* 0xff0000000f027812 */ /* 0x000fe400078ec0ff */
[----:B------:R-:W-:Y:S02]  /*2050*/  IMNMX R6, R4, R0, PT ;  /* 0x0000000004067217 */ /* 0x000fe40003800200 */
[----:B------:R-:W-:-:S04]  /*2060*/  SHF.R.U32.HI R0, RZ, 0x8, R2 ;  /* 0x00000008ff007819 */ /* 0x000fc80000011602 */
[----:B------:R-:W-:-:S04]  /*2070*/  LEA.HI R0, R3, R0, RZ, 0x10 ;  /* 0x0000000003007211 */ /* 0x000fc800078f80ff */
[----:B------:R-:W-:Y:S02]  /*2080*/  LOP3.LUT R18, R0, 0xff, RZ, 0xc0, !PT ;  /* 0x000000ff00127812 */ /* 0x000fe400078ec0ff */
[----:B------:R-:W-:-:S03]  /*2090*/  SHF.R.U32.HI R5, RZ, 0x10, R0 ;  /* 0x00000010ff057819 */ /* 0x000fc60000011600 */
[----:B------:R1:W-:Y:S04]  /*20a0*/  STL [R1+0x6c], R18 ;  /* 0x00006c1201007387 */ /* 0x0003e80000100800 */
[----:B------:R1:W-:Y:S01]  /*20b0*/  STL [R1+0x34], R5 ;  /* 0x0000340501007387 */ /* 0x0003e20000100800 */
[----:B------:R-:W-:Y:S01]  /*20c0*/  ISETP.GE.AND P1, PT, R6, 0x1, PT ;  /* 0x000000010600780c */ /* 0x000fe20003f26270 */
[----:B------:R-:W-:-:S12]  /*20d0*/  IMAD.MOV.U32 R2, RZ, RZ, RZ ;  /* 0x000000ffff027224 */ /* 0x000fd800078e00ff */
[----:B------:R-:W-:Y:S05]  /*20e0*/  @!P1 BRA `(.L_x_1426) ;  /* 0x000001e000009947 */ /* 0x000fea0003800000 */
[----:B------:R-:W-:-:S04]  /*20f0*/  ISETP.NE.AND P1, PT, R5, RZ, PT ;  /* 0x000000ff0500720c */ /* 0x000fc80003f25270 */
        /* <DEDUP_REMOVED lines=29> */
.L_x_1426:
[----:B------:R-:W-:Y:S05]  /*22d0*/  BSYNC B0 ;  /* 0x0000000000007941 */ /* 0x000fea0003800000 */
.L_x_1425:
[----:B------:R-:W-:Y:S01]  /*22e0*/  IMAD R249, R18, R2, RZ ;  /* 0x0000000212f97224 */ /* 0x000fe200078e02ff */
[----:B------:R-:W-:Y:S01]  /*22f0*/  PRMT R0, RZ, 0x7610, R0 ;  /* 0x00007610ff007816 */ /* 0x000fe20000000000 */
[----:B------:R-:W-:Y:S01]  /*2300*/  CS2R R22, SRZ ;  /* 0x0000000000167805 */ /* 0x000fe2000001ff00 */
[----:B------:R-:W-:Y:S01]  /*2310*/  CS2R R24, SRZ ;  /* 0x0000000000187805 */ /* 0x000fe2000001ff00 */
        /* <DEDUP_REMOVED lines=36> */
[----:B------:R-:W-:-:S04]  /*2560*/  ISETP.NE.U32.AND P2, PT, RZ, c[0x0][0x340], PT ;  /* 0x0000d000ff007a0c */ /* 0x000fc80003f45070 */
[----:B------:R-:W-:-:S13]  /*2570*/  ISETP.NE.AND.EX P2, PT, RZ, c[0x0][0x344], PT, P2 ;  /* 0x0000d100ff007a0c */ /* 0x000fda0003f45320 */
[----:B------:R-:W-:-:S04]  /*2580*/  @P2 IADD3 R2, P1, R17, c[0x0][0x340], RZ ;  /* 0x0000d00011022a10 */ /* 0x000fc80007f3e0ff */
[----:B------:R-:W-:-:S05]  /*2590*/  @P2 IADD3.X R3, R16, c[0x0][0x344], RZ, P1, !PT ;  /* 0x0000d10010032a10 */ /* 0x000fca0000ffe4ff */
[----:B------:R2:W5:Y:S01]  /*25a0*/  @P2 LDG.E R8, [R2.64] ;  /* 0x0000000602082981 */ /* 0x000562000c1e1900 */
[----:B------:R-:W-:Y:S01]  /*25b0*/  SHF.R.S32.HI R0, RZ, 0x1f, R11 ;  /* 0x0000001fff007819 */ /* 0x000fe2000001140b */
[----:B------:R-:W-:Y:S01]  /*25c0*/  IMAD.IADD R4, R248, 0x1, R14 ;  /* 0x00000001f8047824 */ /* 0x000fe200078e020e */
[----:B------:R-:W-:Y:S02]  /*25d0*/  LOP3.LUT R20, R15, 0xffff, RZ, 0xc0, !PT ;  /* 0x0000ffff0f147812 */ /* 0x000fe400078ec0ff */
[----:B------:R-:W-:Y:S01]  /*25e0*/  SEL R6, R13, RZ, !P0 ;  /* 0x000000ff0d067207 */ /* 0x000fe20004000000 */
[----:B------:R-:W-:Y:S01]  /*25f0*/  IMAD R0, R0, c[0x0][0x178], RZ ;  /* 0x00005e0000007a24 */ /* 0x000fe200078e02ff */
[----:B-1----:R-:W-:Y:S01]  /*2600*/  SEL R5, R12, RZ, !P0 ;  /* 0x000000ff0c057207 */ /* 0x002fe20004000000 */
[----:B------:R-:W-:Y:S01]  /*2610*/  @P5 IMAD.HI.U32 R7, R4, c[0x0][0x2c8], RZ ;  /* 0x0000b20004075a27 */ /* 0x000fe200078e00ff */
[----:B------:R-:W-:Y:S02]  /*2620*/  ISETP.GE.AND P1, PT, R204, c[0x0][0x198], PT ;  /* 0x00006600cc007a0c */ /* 0x000fe40003f26270 */
[----:B------:R-:W-:Y:S01]  /*2630*/  IADD3 R150, R205, -0x1, RZ ;  /* 0xffffffffcd967810 */ /* 0x000fe20007ffe0ff */
[----:B------:R-:W-:-:S02]  /*2640*/  IMAD R0, R11, c[0x0][0x17c], R0 ;  /* 0x00005f000b007a24 */ /* 0x000fc400078e0200 */
[----:B------:R-:W-:-:S04]  /*2650*/  IMAD R6, R6, c[0x0][0x1c0], RZ ;  /* 0x0000700006067a24 */ /* 0x000fc800078e02ff */
[----:B------:R-:W-:Y:S02]  /*2660*/  IMAD R6, R5, c[0x0][0x1c4], R6 ;  /* 0x0000710005067a24 */ /* 0x000fe400078e0206 */
[----:B--2---:R-:W-:-:S05]  /*2670*/  IMAD.WIDE.U32 R2, R11, c[0x0][0x178], RZ ;  /* 0x00005e000b027a25 */ /* 0x004fca00078e00ff */
[----:B------:R-:W-:Y:S02]  /*2680*/  IADD3 R3, R3, R0, RZ ;  /* 0x0000000003037210 */ /* 0x000fe40007ffe0ff */
[----:B------:R-:W-:Y:S02]  /*2690*/  MOV R0, R4 ;  /* 0x0000000400007202 */ /* 0x000fe40000000f00 */
[----:B------:R-:W-:Y:S01]  /*26a0*/  @P5 SHF.R.U32.HI R0, RZ, c[0x0][0x2cc], R7 ;  /* 0x0000b300ff005a19 */ /* 0x000fe20000011607 */
[----:B------:R-:W-:-:S03]  /*26b0*/  IMAD.WIDE.U32 R2, R20, c[0x0][0x1b8], R2 ;  /* 0x00006e0014027a25 */ /* 0x000fc600078e0002 */
[----:B------:R-:W-:Y:S01]  /*26c0*/  SHF.R.S32.HI R7, RZ, 0x1f, R0 ;  /* 0x0000001fff077819 */ /* 0x000fe20000011400 */
[----:B------:R-:W-:-:S04]  /*26d0*/  IMAD R3, R20, c[0x0][0x1bc], R3 ;  /* 0x00006f0014037a24 */ /* 0x000fc800078e0203 */
[----:B------:R-:W-:-:S04]  /*26e0*/  IMAD.WIDE.U32 R2, R5, c[0x0][0x1c0], R2 ;  /* 0x0000700005027a25 */ /* 0x000fc800078e0002 */
[----:B------:R-:W-:Y:S01]  /*26f0*/  IMAD.MOV R5, RZ, RZ, -R0 ;  /* 0x000000ffff057224 */ /* 0x000fe200078e0a00 */
[----:B------:R-:W-:-:S03]  /*2700*/  IADD3 R3, R3, R6, RZ ;  /* 0x0000000603037210 */ /* 0x000fc60007ffe0ff */
[----:B------:R-:W-:Y:S02]  /*2710*/  IMAD R4, R5, c[0x0][0x2c4], R4 ;  /* 0x0000b10005047a24 */ /* 0x000fe400078e0204 */
[----:B------:R-:W-:Y:S02]  /*2720*/  IMAD R5, R7, c[0x0][0x1b0], RZ ;  /* 0x00006c0007057a24 */ /* 0x000fe400078e02ff */
[----:B------:R-:W-:-:S04]  /*2730*/  IMAD.WIDE.U32 R2, R0, c[0x0][0x1b0], R2 ;  /* 0x00006c0000027a25 */ /* 0x000fc800078e0002 */
        /* <DEDUP_REMOVED lines=8> */
[----:B------:R-:W-:Y:S02]  /*27c0*/  LEA.HI.X R5, R2, c[0x0][0x164], R0, 0x1, P0 ;  /* 0x0000590002057a11 */ /* 0x000fe400000f0c00 */
[----:B------:R-:W-:Y:S01]  /*27d0*/  @!P2 MOV R8, R12 ;  /* 0x0000000c0008a202 */ /* 0x000fe20000000f00 */
[----:B------:R-:W-:Y:S05]  /*27e0*/  BRA.DIV ~URZ, `(.L_x_1428) ;  /* 0x000105327f007947 */ /* 0x000fea000b800000 */
[----:B------:R1:W2:Y:S02]  /*27f0*/  SHFL.IDX PT, R7, R5, RZ, 0x181f ;  /* 0x00181fff05077589 */ /* 0x0002a400000e0000 */
.L_x_1554:
[----:B------:R-:W-:Y:S05]  /*2800*/  BRA.DIV ~URZ, `(.L_x_1429) ;  /* 0x000105827f007947 */ /* 0x000fea000b800000 */
[----:B------:R3:W4:Y:S02]  /*2810*/  SHFL.IDX PT, R2, R6, RZ, 0x181f ;  /* 0x00181fff06027589 */ /* 0x00072400000e0000 */
.L_x_1555:
[----:B---3--:R-:W3:Y:S04]  /*2820*/  LDL R4, [R1+0x20] ;  /* 0x0000200001047983 */ /* 0x008ee80000100800 */
[----:B----4-:R-:W4:Y:S04]  /*2830*/  LDL R3, [R1+0x28] ;  /* 0x0000280001037983 */ /* 0x010f280000100800 */
[----:B------:R-:W1:Y:S02]  /*2840*/  S2R R9, SR_TID.X ;  /* 0x0000000000097919 */ /* 0x000e640000002100 */
[----:B-1----:R-:W-:-:S04]  /*2850*/  SHF.R.S32.HI R0, RZ, 0x1f, R9 ;  /* 0x0000001fff007819 */ /* 0x002fc80000011409 */
[----:B------:R-:W-:-:S04]  /*2860*/  LEA.HI R0, R0, R9, RZ, 0x3 ;  /* 0x0000000900007211 */ /* 0x000fc800078f18ff */
[----:B------:R-:W-:Y:S01]  /*2870*/  SHF.R.S32.HI R0, RZ, 0x3, R0 ;  /* 0x00000003ff007819 */ /* 0x000fe20000011400 */
[----:B------:R-:W-:Y:S01]  /*2880*/  BSSY B0, `(.L_x_1430) ;  /* 0x000000c000007945 */ /* 0x000fe20003800000 */
[----:B---3--:R-:W-:-:S03]  /*2890*/  IMAD R4, R4, c[0x0][0x2c4], RZ ;  /* 0x0000b10004047a24 */ /* 0x008fc600078e02ff */
[----:B----4-:R-:W-:-:S05]  /*28a0*/  IMAD.IADD R0, R0, 0x1, R3 ;  /* 0x0000000100007824 */ /* 0x010fca00078e0203 */
[----:B------:R-:W-:-:S13]  /*28b0*/  ISETP.GE.AND P0, PT, R0, R4, PT ;  /* 0x000000040000720c */ /* 0x000fda0003f06270 */
[----:B------:R-:W-:Y:S05]  /*28c0*/  @P0 BRA `(.L_x_1431) ;  /* 0x0000007000000947 */ /* 0x000fea0003800000 */
[----:B------:R-:W-:Y:S02]  /*28d0*/  SHF.R.S32.HI R9, RZ, 0x1f, R204 ;  /* 0x0000001fff097819 */ /* 0x000fe400000114cc */
[----:B------:R-:W-:-:S04]  /*28e0*/  LEA R2, P0, R204, R2, 0x1 ;  /* 0x00000002cc027211 */ /* 0x000fc800078008ff */
[----:B--2---:R-:W-:-:S05]  /*28f0*/  LEA.HI.X R3, R204, R7, R9, 0x1, P0 ;  /* 0x00000007cc037211 */ /* 0x004fca00000f0c09 */
[----:B------:R-:W-:Y:S01]  /*2900*/  @!PT LDS RZ, [RZ] ;  /* 0x00000000fffff984 */ /* 0x000fe20000000800 */
[----:B------:R-:W-:Y:S01]  /*2910*/  @!PT LDS RZ, [RZ] ;  /* 0x00000000fffff984 */ /* 0x000fe20000000800 */
[----:B------:R-:W-:Y:S01]  /*2920*/  @!PT LDS RZ, [RZ] ;  /* 0x00000000fffff984 */ /* 0x000fe20000000800 */
[----:B------:R1:W-:Y:S04]  /*2930*/  LDGSTS.E.BYPASS.LTC128B.128 [R209+0x5100], [R2.64], !P1 ;  /* 0x0510000002d17fae */ /* 0x0003e8000c901d46 */
.L_x_1431:
[----:B------:R-:W-:Y:S05]  /*2940*/  BSYNC B0 ;  /* 0x0000000000007941 */ /* 0x000fea0003800000 */
.L_x_1430:
[----:B------:R-:W-:Y:S05]  /*2950*/  BRA.DIV ~URZ, `(.L_x_1432) ;  /* 0x000104a27f007947 */ /* 0x000fea000b800000 */
[----:B--2---:R2:W3:Y:S04]  /*2960*/  SHFL.IDX PT, R7, R5, 0x1, 0x181f ;  /* 0x00381f0005077f89 */ /* 0x0044e800000e0000 */
[----:B-1----:R2:W1:Y:S02]  /*2970*/  SHFL.IDX PT, R2, R6, 0x1, 0x181f ;  /* 0x00381f0006027f89 */ /* 0x00246400000e0000 */
.L_x_1556:
        /* <DEDUP_REMOVED lines=11> */
.L_x_1434:
[----:B------:R-:W-:Y:S05]  /*2a30*/  BSYNC B0 ;  /* 0x0000000000007941 */ /* 0x000fea0003800000 */
.L_x_1433:
[----:B------:R-:W-:Y:S05]  /*2a40*/  BRA.DIV ~URZ, `(.L_x_1435) ;  /* 0x000104827f007947 */ /* 0x000fea000b800000 */
[----:B---3--:R3:W4:Y:S02]  /*2a50*/  SHFL.IDX PT, R7, R5, 0x2, 0x181f ;  /* 0x00581f0005077f89 */ /* 0x00872400000e0000 */
.L_x_1557:
[----:B------:R-:W-:Y:S05]  /*2a60*/  BRA.DIV ~URZ, `(.L_x_1436) ;  /* 0x000104d27f007947 */ /* 0x000fea000b800000 */
[----:B-1----:R1:W2:Y:S02]  /*2a70*/  SHFL.IDX PT, R2, R6, 0x2, 0x181f ;  /* 0x00581f0006027f89 */ /* 0x0022a400000e0000 */
.L_x_1558:
        /* <DEDUP_REMOVED lines=11> */
.L_x_1438:
[----:B------:R-:W-:Y:S05]  /*2b30*/  BSYNC B0 ;  /* 0x0000000000007941 */ /* 0x000fea0003800000 */
.L_x_1437:
[----:B------:R-:W-:Y:S05]  /*2b40*/  BRA.DIV ~URZ, `(.L_x_1439) ;  /* 0x000104627f007947 */ /* 0x000fea000b800000 */
[----:B----4-:R4:W1:Y:S04]  /*2b50*/  SHFL.IDX PT, R7, R5, 0x3, 0x181f ;  /* 0x00781f0005077f89 */ /* 0x01086800000e0000 */
[----:B--2---:R4:W2:Y:S02]  /*2b60*/  SHFL.IDX PT, R2, R6, 0x3, 0x181f ;  /* 0x00781f0006027f89 */ /* 0x0048a400000e0000 */
.L_x_1559:
        /* <DEDUP_REMOVED lines=11> */
.L_x_1441:
[----:B------:R-:W-:Y:S05]  /*2c20*/  BSYNC B0 ;  /* 0x0000000000007941 */ /* 0x000fea0003800000 */
.L_x_1440:
[----:B------:R-:W-:Y:S05]  /*2c30*/  BRA.DIV ~URZ, `(.L_x_1442) ;  /* 0x000104427f007947 */ /* 0x000fea000b800000 */
[----:B-1----:R1:W3:Y:S02]  /*2c40*/  SHFL.IDX PT, R7, R5, 0x4, 0x181f ;  /* 0x00981f0005077f89 */ /* 0x0022e400000e0000 */
.L_x_1560:
[----:B------:R-:W-:Y:S05]  /*2c50*/  BRA.DIV ~URZ, `(.L_x_1443) ;  /* 0x000104927f007947 */ /* 0x000fea000b800000 */
[----:B--2---:R2:W1:Y:S02]  /*2c60*/  SHFL.IDX PT, R2, R6, 0x4, 0x181f ;  /* 0x00981f0006027f89 */ /* 0x00446400000e0000 */
.L_x_1561:
        /* <DEDUP_REMOVED lines=11> */
.L_x_1445:
[----:B------:R-:W-:Y:S05]  /*2d20*/  BSYNC B0 ;  /* 0x0000000000007941 */ /* 0x000fea0003800000 */
.L_x_1444:
[----:B------:R-:W-:Y:S05]  /*2d30*/  BRA.DIV ~URZ, `(.L_x_1446) ;  /* 0x000104227f007947 */ /* 0x000fea000b800000 */
[----:B---3--:R3:W2:Y:S04]  /*2d40*/  SHFL.IDX PT, R7, R5, 0x5, 0x181f ;  /* 0x00b81f0005077f89 */ /* 0x0086a800000e0000 */
[----:B-1----:R3:W1:Y:S02]  /*2d50*/  SHFL.IDX PT, R2, R6, 0x5, 0x181f ;  /* 0x00b81f0006027f89 */ /* 0x00266400000e0000 */
.L_x_1562:
        /* <DEDUP_REMOVED lines=11> */
.L_x_1448:
[----:B------:R-:W-:Y:S05]  /*2e10*/  BSYNC B0 ;  /* 0x0000000000007941 */ /* 0x000fea0003800000 */
.L_x_1447:
[----:B------:R-:W-:Y:S05]  /*2e20*/  BRA.DIV ~URZ, `(.L_x_1449) ;  /* 0x000104027f007947 */ /* 0x000fea000b800000 */
[----:B--2---:R2:W3:Y:S02]  /*2e30*/  SHFL.IDX PT, R7, R5, 0x6, 0x181f ;  /* 0x00d81f0005077f89 */ /* 0x0044e400000e0000 */
.L_x_1563:
[----:B------:R-:W-:Y:S05]  /*2e40*/  BRA.DIV ~URZ, `(.L_x_1450) ;  /* 0x000104527f007947 */ /* 0x000fea000b800000 */
[----:B-1----:R1:W2:Y:S02]  /*2e50*/  SHFL.IDX PT, R2, R6, 0x6, 0x181f ;  /* 0x00d81f0006027f89 */ /* 0x0022a400000e0000 */
.L_x_1564:
        /* <DEDUP_REMOVED lines=11> */
.L_x_1452:
[----:B------:R-:W-:Y:S05]  /*2f10*/  BSYNC B0 ;  /* 0x0000000000007941 */ /* 0x000fea0003800000 */
.L_x_1451:
[----:B------:R-:W-:Y:S05]  /*2f20*/  BRA.DIV ~URZ, `(.L_x_1453) ;  /* 0x000103e27f007947 */ /* 0x000fea000b800000 */
[----:B--234-:R-:W2:Y:S04]  /*2f30*/  SHFL.IDX PT, R5, R5, 0x7, 0x181f ;  /* 0x00f81f0005057f89 */ /* 0x01cea800000e0000 */
[----:B------:R3:W4:Y:S02]  /*2f40*/  SHFL.IDX PT, R2, R6, 0x7, 0x181f ;  /* 0x00f81f0006027f89 */ /* 0x00072400000e0000 */
.L_x_1565:
        /* <DEDUP_REMOVED lines=8> */
[C---:B----4-:R-:W-:Y:S02]  /*2fd0*/  @!P2 LEA R2, P0, R204.reuse, R2, 0x1 ;  /* 0x00000002cc02a211 */ /* 0x050fe400078008ff */
        /* <DEDUP_REMOVED lines=9> */
[----:B------:R-:W2:Y:S01]  /*3070*/  LDL R9, [R1+0x24] ;  /* 0x0000240001097983 */ /* 0x000ea20000100800 */
[----:B------:R-:W-:-:S02]  /*3080*/  IMAD.MOV.U32 R149, RZ, RZ, 0x50 ;  /* 0x00000050ff957424 */ /* 0x000fc400078e00ff */
[----:B------:R-:W-:Y:S02]  /*3090*/  IMAD.MOV.U32 R0, RZ, RZ, c[0x0][0x2b8] ;  /* 0x0000ae00ff007624 */ /* 0x000fe400078e00ff */
[----:B------:R-:W-:Y:S02]  /*30a0*/  IMAD R149, R205, R149, -0x50 ;  /* 0xffffffb0cd957424 */ /* 0x000fe400078e0295 */
[----:B------:R-:W-:Y:S01]  /*30b0*/  IMAD.MOV.U32 R210, RZ, RZ, RZ ;  /* 0x000000ffffd27224 */ /* 0x000fe200078e00ff */
[----:B------:R-:W-:Y:S01]  /*30c0*/  BAR.SYNC.DEFER_BLOCKING 0x0 ;  /* 0x0000000000007b1d */ /* 0x000fe20000010000 */
[----:B------:R-:W-:Y:S01]  /*30d0*/  ISETP.NE.AND P4, PT, R0, 0x1, PT ;  /* 0x000000010000780c */ /* 0x000fe20003f85270 */
[----:B-1----:R-:W-:-:S05]  /*30e0*/  IMAD.IADD R2, R248, 0x1, R149 ;  /* 0x00000001f8027824 */ /* 0x002fca00078e0295 */
[C---:B--2---:R-:W-:Y:S01]  /*30f0*/  ISETP.GE.AND P1, PT, R2.reuse, R9, PT ;  /* 0x000000090200720c */ /* 0x044fe20003f26270 */
[----:B------:R-:W-:-:S03]  /*3100*/  IMAD.IADD R2, R2, 0x1, R251 ;  /* 0x0000000102027824 */ /* 0x000fc600078e02fb */
[----:B------:R-:W-:-:S03]  /*3110*/  ISETP.GT.OR P1, PT, R248, 0x4f, P1 ;  /* 0x0000004ff800780c */ /* 0x000fc60000f24670 */
[----:B------:R-:W-:-:S04]  /*3120*/  @P4 IMAD.HI.U32 R3, R2, c[0x0][0x2bc], RZ ;  /* 0x0000af0002034a27 */ /* 0x000fc800078e00ff */
[----:B------:R-:W-:Y:S01]  /*3130*/  IMAD.MOV.U32 R0, RZ, RZ, R2 ;  /* 0x000000ffff007224 */ /* 0x000fe200078e0002 */
[----:B------:R-:W-:-:S05]  /*3140*/  @P4 SHF.R.U32.HI R0, RZ, c[0x0][0x2c0], R3 ;  /* 0x0000b000ff004a19 */ /* 0x000fca0000011603 */
[----:B------:R-:W-:-:S04]  /*3150*/  @!P1 IADD3 R3, P0, R0, R174, RZ ;  /* 0x000000ae00039210 */ /* 0x000fc80007f1e0ff */
[----:B------:R-:W-:Y:S02]  /*3160*/  @!P1 LEA.HI.X.SX32 R5, R0, R151, 0x1, P0 ;  /* 0x0000009700059211 */ /* 0x000fe400000f0eff */
[----:B------:R-:W-:-:S04]  /*3170*/  @!P1 LEA R4, P0, R3, c[0x0][0x2a0], 0x2 ;  /* 0x0000a80003049a11 */ /* 0x000fc800078010ff */
[----:B------:R-:W-:-:S05]  /*3180*/  @!P1 LEA.HI.X R5, R3, c[0x0][0x2a4], R5, 0x2, P0 ;  /* 0x0000a90003059a11 */ /* 0x000fca00000f1405 */
[----:B------:R-:W2:Y:S01]  /*3190*/  @!P1 LDG.E R210, [R4.64] ;  /* 0x0000000604d29981 */ /* 0x000ea2000c1e1900 */
[----:B------:R-:W-:Y:S01]  /*31a0*/  IMAD.MOV R0, RZ, RZ, -R0 ;  /* 0x000000ffff007224 */ /* 0x000fe200078e0a00 */
[----:B------:R-:W-:Y:S01]  /*31b0*/  BSSY B0, `(.L_x_1454) ;  /* 0x0000122000007945 */ /* 0x000fe20003800000 */
[----:B------:R-:W-:Y:S01]  /*31c0*/  IMAD.WIDE.U32 R172, R20, c[0x0][0x1e8], RZ ;  /* 0x00007a0014ac7a25 */ /* 0x000fe200078e00ff */
[----:B------:R-:W1:Y:S03]  /*31d0*/  S2R R10, SR_TID.X ;  /* 0x00000000000a7919 */ /* 0x000e660000002100 */
[----:B------:R-:W-:Y:S01]  /*31e0*/  IMAD R211, R0, c[0x0][0x2b8], R2 ;  /* 0x0000ae0000d37a24 */ /* 0x000fe200078e0202 */
[----:B------:R-:W-:Y:S01]  /*31f0*/  STL.64 [R1], R172 ;  /* 0x000000ac01007387 */ /* 0x000fe20000100a00 */
[----:B------:R-:W-:Y:S02]  /*3200*/  IMAD R252, R20, c[0x0][0x1ec], R173 ;  /* 0x00007b0014fc7a24 */ /* 0x000fe400078e02ad */
[----:B------:R-:W-:Y:S01]  /*3210*/  IMAD.WIDE.U32 R2, R211, c[0x0][0x1e0], RZ ;  /* 0x00007800d3027a25 */ /* 0x000fe200078e00ff */
[----:B------:R-:W-:-:S03]  /*3220*/  SHF.R.S32.HI R22, RZ, 0x1f, R211 ;  /* 0x0000001fff167819 */ /* 0x000fc600000114d3 */
[----:B------:R-:W-:Y:S02]  /*3230*/  IMAD R148, R150, -0x50, R9 ;  /* 0xffffffb096947824 */ /* 0x000fe400078e0209 */
[----:B------:R-:W-:Y:S02]  /*3240*/  IMAD R0, R22, c[0x0][0x1e0], RZ ;  /* 0x0000780016007a24 */ /* 0x000fe400078e02ff */
[----:B------:R-:W-:-:S04]  /*3250*/  IMAD.WIDE.U32 R78, R20, c[0x0][0x210], RZ ;  /* 0x00008400144e7a25 */ /* 0x000fc800078e00ff */
[----:B------:R-:W-:Y:S01]  /*3260*/  IMAD R0, R211, c[0x0][0x1e4], R0 ;  /* 0x00007900d3007a24 */ /* 0x000fe200078e0200 */
[----:B------:R-:W-:Y:S01]  /*3270*/  STL.64 [R1+0x10], R78 ;  /* 0x0000104e01007387 */ /* 0x000fe20000100a00 */
[----:B------:R-:W-:Y:S01]  /*3280*/  IMAD R76, R20, c[0x0][0x214], R79 ;  /* 0x00008500144c7a24 */ /* 0x000fe200078e024f */
[----:B------:R-:W-:Y:S01]  /*3290*/  SHF.L.U64.HI R20, R204, 0x1, R104 ;  /* 0x00000001cc147819 */ /* 0x000fe20000010268 */
[----:B------:R-:W-:Y:S01]  /*32a0*/  IMAD.IADD R3, R3, 0x1, R0 ;  /* 0x0000000103037824 */ /* 0x000fe200078e0200 */
[----:B-1----:R-:W-:Y:S02]  /*32b0*/  SHF.R.S32.HI R7, RZ, 0x1f, R10 ;  /* 0x0000001fff077819 */ /* 0x002fe4000001140a */
[----:B------:R-:W-:Y:S02]  /*32c0*/  STL [R1+0x1c], R76 ;  /* 0x00001c4c01007387 */ /* 0x000fe40000100800 */
[----:B------:R-:W-:-:S04]  /*32d0*/  LEA.HI R7, R7, R10, RZ, 0x3 ;  /* 0x0000000a07077211 */ /* 0x000fc800078f18ff */
[----:B------:R-:W-:-:S05]  /*32e0*/  SHF.R.S32.HI R7, RZ, 0x3, R7 ;  /* 0x00000003ff077819 */ /* 0x000fca0000011407 */
[----:B------:R-:W-:-:S05]  /*32f0*/  IMAD.IADD R21, R148, 0x1, -R7 ;  /* 0x0000000194157824 */ /* 0x000fca00078e0a07 */
[C---:B------:R-:W-:Y:S02]  /*3300*/  ISETP.GE.AND P6, PT, R21.reuse, 0x1, PT ;  /* 0x000000011500780c */ /* 0x040fe40003fc6270 */
[----:B------:R-:W-:Y:S02]  /*3310*/  ISETP.GE.AND P3, PT, R21, 0x11, PT ;  /* 0x000000111500780c */ /* 0x000fe40003f66270 */
[----:B--2---:R-:W-:Y:S01]  /*3320*/  SHF.R.S32.HI R23, RZ, 0x1f, R210 ;  /* 0x0000001fff177819 */ /* 0x004fe200000114d2 */
[----:B------:R-:W-:-:S04]  /*3330*/  IMAD.WIDE.U32 R2, R210, c[0x0][0x1f0], R2 ;  /* 0x00007c00d2027a25 */ /* 0x000fc800078e0002 */
[----:B------:R-:W-:Y:S01]  /*3340*/  IMAD R0, R23, c[0x0][0x1f0], RZ ;  /* 0x00007c0017007a24 */ /* 0x000fe200078e02ff */
[----:B------:R-:W-:-:S03]  /*3350*/  IADD3 R2, P0, R2, R172, RZ ;  /* 0x000000ac02027210 */ /* 0x000fc60007f1e0ff */
[----:B------:R-:W-:-:S05]  /*3360*/  IMAD R0, R210, c[0x0][0x1f4], R0 ;  /* 0x00007d00d2007a24 */ /* 0x000fca00078e0200 */
[----:B------:R-:W-:Y:S02]  /*3370*/  IADD3.X R3, R252, R3, R0, P0, !PT ;  /* 0x00000003fc037210 */ /* 0x000fe400007fe400 */
[----:B------:R-:W-:-:S04]  /*3380*/  LEA R0, P0, R2, c[0x0][0x1c8], 0x1 ;  /* 0x0000720002007a11 */ /* 0x000fc800078008ff */
[----:B---3--:R-:W-:Y:S01]  /*3390*/  LEA.HI.X R6, R2, c[0x0][0x1cc], R3, 0x1, P0 ;  /* 0x0000730002067a11 */ /* 0x008fe200000f0c03 */
[----:B------:R-:W-:Y:S01]  /*33a0*/  SHFL.IDX PT, R10, R0, 0x2, 0x181f ;  /* 0x00581f00000a7f89 */ /* 0x000fe200000e0000 */
[----:B------:R-:W-:-:S03]  /*33b0*/  @P6 ISETP.GE.AND P0, PT, R204, c[0x0][0x1d4], PT ;  /* 0x00007500cc006a0c */ /* 0x000fc60003f06270 */
[----:B------:R-:W1:Y:S04]  /*33c0*/  SHFL.IDX PT, R2, R0, RZ, 0x181f ;  /* 0x00181fff00027589 */ /* 0x000e6800000e0000 */
[----:B------:R-:W2:Y:S04]  /*33d0*/  SHFL.IDX PT, R3, R0, 0x1, 0x181f ;  /* 0x00381f0000037f89 */ /* 0x000ea800000e0000 */
[----:B------:R-:W3:Y:S04]  /*33e0*/  SHFL.IDX PT, R5, R6, RZ, 0x181f ;  /* 0x00181fff06057589 */ /* 0x000ee800000e0000 */
[----:B------:R-:W4:Y:S04]  /*33f0*/  SHFL.IDX PT, R7, R6, 0x1, 0x181f ;  /* 0x00381f0006077f89 */ /* 0x000f2800000e0000 */
[----:B------:R-:W5:Y:S04]  /*3400*/  SHFL.IDX PT, R11, R6, 0x2, 0x181f ;  /* 0x00581f00060b7f89 */ /* 0x000f6800000e0000 */
[----:B------:R-:W5:Y:S01]  /*3410*/  SHFL.IDX PT, R8, R0, 0x3, 0x181f ;  /* 0x00781f0000087f89 */ /* 0x000f6200000e0000 */
[----:B-1----:R-:W-:-:S03]  /*3420*/  @P6 LEA R4, P1, R204, R2, 0x1 ;  /* 0x00000002cc046211 */ /* 0x002fc600078208ff */
[----:B------:R-:W1:Y:S01]  /*3430*/  SHFL.IDX PT, R9, R6, 0x3, 0x181f ;  /* 0x00781f0006097f89 */ /* 0x000e6200000e0000 */
[C---:B--2---:R-:W-:Y:S02]  /*3440*/  @P3 LEA R2, P2, R204.reuse, R3, 0x1 ;  /* 0x00000003cc023211 */ /* 0x044fe400078408ff */
[C-C-:B---3--:R-:W-:Y:S02]  /*3450*/  @P6 LEA.HI.X R5, R204.reuse, R5, R104.reuse, 0x1, P1 ;  /* 0x00000005cc056211 */ /* 0x148fe400008f0c68 */
[C---:B------:R-:W-:Y:S02]  /*3460*/  ISETP.GE.AND P1, PT, R21.reuse, 0x21, PT ;  /* 0x000000211500780c */ /* 0x040fe40003f26270 */
[C---:B----4-:R-:W-:Y:S01]  /*3470*/  @P3 LEA.HI.X R3, R204.reuse, R7, R104, 0x1, P2 ;  /* 0x00000007cc033211 */ /* 0x050fe200010f0c68 */
[----:B------:R2:W-:Y:S01]  /*3480*/  @P6 LDGSTS.E.BYPASS.LTC128B.128 [R209+0x2900], [R4.64], !P0 ;  /* 0x0290000004d16fae */ /* 0x0005e2000c101d46 */
[C---:B------:R-:W-:Y:S02]  /*3490*/  @P3 ISETP.GE.AND P2, PT, R204.reuse, c[0x0][0x1d4], PT ;  /* 0x00007500cc003a0c */ /* 0x040fe40003f46270 */
[----:B------:R-:W-:Y:S01]  /*34a0*/  ISETP.GE.AND P6, PT, R21, 0x31, PT ;  /* 0x000000311500780c */ /* 0x000fe20003fc6270 */
[----:B------:R-:W3:Y:S04]  /*34b0*/  SHFL.IDX PT, R7, R0, 0x4, 0x181f ;  /* 0x00981f0000077f89 */ /* 0x000ee800000e0000 */
[----:B------:R-:W4:Y:S02]  /*34c0*/  SHFL.IDX PT, R0, R6, 0x4, 0x181f ;  /* 0x00981f0006007f89 */ /* 0x000f2400000e0000 */
[----:B------:R-:W-:-:S04]  /*34d0*/  @P1 ISETP.GE.AND P0, PT, R204, c[0x0][0x1d4], PT ;  /* 0x00007500cc001a0c */ /* 0x000fc80003f06270 */
[----:B------:R1:W-:Y:S01]  /*34e0*/  @P3 LDGSTS.E.BYPASS.LTC128B.128 [R209+0x3100], [R2.64], !P2 ;  /* 0x0310000002d13fae */ /* 0x0003e2000d101d46 */
[----:B------:R-:W-:Y:S02]  /*34f0*/  ISETP.GE.AND P3, PT, R21, 0x41, PT ;  /* 0x000000411500780c */ /* 0x000fe40003f66270 */
[----:B-1----:R-:W-:-:S04]  /*3500*/  @P1 LEA R2, P2, R204, R10, 0x1 ;  /* 0x0000000acc021211 */ /* 0x002fc800078408ff */
[C---:B-----5:R-:W-:Y:S02]  /*3510*/  @P1 LEA.HI.X R3, R204.reuse, R11, R104, 0x1, P2 ;  /* 0x0000000bcc031211 */ /* 0x060fe400010f0c68 */
[----:B--2---:R-:W-:-:S03]  /*3520*/  @P6 LEA R4, P2, R204, R8, 0x1 ;  /* 0x00000008cc046211 */ /* 0x004fc600078408ff */
[----:B------:R3:W-:Y:S01]  /*3530*/  @P1 LDGSTS.E.BYPASS.LTC128B.128 [R209+0x3900], [R2.64], !P0 ;  /* 0x0390000002d11fae */ /* 0x0007e2000c101d46 */
[C---:B------:R-:W-:Y:S02]  /*3540*/  @P6 ISETP.GE.AND P1, PT, R204.reuse, c[0x0][0x1d4], PT ;  /* 0x00007500cc006a0c */ /* 0x040fe40003f26270 */
[C---:B------:R-:W-:Y:S02]  /*3550*/  @P3 ISETP.GE.AND P0, PT, R204.reuse, c[0x0][0x1d4], PT ;  /* 0x00007500cc003a0c */ /* 0x040fe40003f06270 */
[----:B------:R-:W-:-:S09]  /*3560*/  @P6 LEA.HI.X R5, R204, R9, R104, 0x1, P2 ;  /* 0x00000009cc056211 */ /* 0x000fd200010f0c68 */
[----:B------:R1:W-:Y:S01]  /*3570*/  @P6 LDGSTS.E.BYPASS.LTC128B.128 [R209+0x4100], [R4.64], !P1 ;  /* 0x0410000004d16fae */ /* 0x0003e2000c901d46 */
[----:B------:R-:W-:-:S04]  /*3580*/  ISETP.GE.AND P1, PT, R204, c[0x0][0x1d4], PT ;  /* 0x00007500cc007a0c */ /* 0x000fc80003f26270 */
[----:B------:R-:W-:Y:S02]  /*3590*/  ISETP.LT.OR P6, PT, R21, 0x11, P1 ;  /* 0x000000111500780c */ /* 0x000fe40000fc1670 */
[----:B---3--:R-:W-:-:S04]  /*35a0*/  @P3 LEA R2, P2, R204, R7, 0x1 ;  /* 0x00000007cc023211 */ /* 0x008fc800078408ff */
[----:B----4-:R-:W-:Y:S01]  /*35b0*/  @P3 LEA.HI.X R3, R204, R0, R104, 0x1, P2 ;  /* 0x00000000cc033211 */ /* 0x010fe200010f0c68 */
[----:B------:R-:W-:Y:S02]  /*35c0*/  IMAD R0, R22, c[0x0][0x208], RZ ;  /* 0x0000820016007a24 */ /* 0x000fe400078e02ff */
[----:B------:R-:W-:Y:S02]  /*35d0*/  IMAD.SHL.U32 R22, R204, 0x2, RZ ;  /* 0x00000002cc167824 */ /* 0x000fe400078e00ff */
[----:B------:R2:W-:Y:S01]  /*35e0*/  @P3 LDGSTS.E.BYPASS.LTC128B.128 [R209+0x4900], [R2.64], !P0 ;  /* 0x0490000002d13fae */ /* 0x0005e2000c101d46 */
[----:B------:R-:W-:-:S03]  /*35f0*/  IMAD R0, R211, c[0x0][0x20c], R0 ;  /* 0x00008300d3007a24 */ /* 0x000fc600078e0200 */
[----:B------:R-:W0:Y:S01]  /*3600*/  LDGDEPBAR ;  /* 0x00000000000079af */ /* 0x000e220000000000 */
[----:B--2---:R-:W-:Y:S01]  /*3610*/  IMAD.WIDE.U32 R2, R211, c[0x0][0x208], RZ ;  /* 0x00008200d3027a25 */ /* 0x004fe200078e00ff */
[----:B------:R-:W-:-:S04]  /*3620*/  DEPBAR.LE SB0, 0x1 ;  /* 0x000080400000791a */ /* 0x000fc80000000000 */
[----:B------:R-:W-:-:S04]  /*3630*/  DEPBAR.LE SB0, 0x0 ;  /* 0x000080000000791a */ /* 0x000fc80000000000 */
[----:B------:R-:W-:Y:S01]  /*3640*/  BAR.SYNC.DEFER_BLOCKING 0x0 ;  /* 0x0000000000007b1d */ /* 0x000fe20000010000 */
[----:B------:R-:W-:Y:S02]  /*3650*/  IMAD.IADD R3, R3, 0x1, R0 ;  /* 0x0000000103037824 */ /* 0x000fe400078e0200 */
[----:B------:R-:W-:Y:S02]  /*3660*/  IMAD R0, R23, c[0x0][0x218], RZ ;  /* 0x0000860017007a24 */ /* 0x000fe400078e02ff */
[----:B------:R-:W-:-:S04]  /*3670*/  IMAD.WIDE.U32 R2, R210, c[0x0][0x218], R2 ;  /* 0x00008600d2027a25 */ /* 0x000fc800078e0002 */
[----:B------:R-:W-:Y:S01]  /*3680*/  IMAD R0, R210, c[0x0][0x21c], R0 ;  /* 0x00008700d2007a24 */ /* 0x000fe200078e0200 */
[----:B------:R-:W-:-:S04]  /*3690*/  IADD3 R2, P0, R2, R78, RZ ;  /* 0x0000004e02027210 */ /* 0x000fc80007f1e0ff */
[----:B------:R-:W-:Y:S02]  /*36a0*/  IADD3.X R3, R76, R3, R0, P0, !PT ;  /* 0x000000034c037210 */ /* 0x000fe400007fe400 */
[----:B------:R-:W-:-:S04]  /*36b0*/  LEA R0, P0, R2, c[0x0][0x1f8], 0x1 ;  /* 0x00007e0002007a11 */ /* 0x000fc800078008ff */
[----:B------:R-:W-:Y:S02]  /*36c0*/  LEA.HI.X R2, R2, c[0x0][0x1fc], R3, 0x1, P0 ;  /* 0x00007f0002027a11 */ /* 0x000fe400000f0c03 */
[----:B------:R-:W-:Y:S01]  /*36d0*/  SHFL.IDX PT, R3, R0, 0x1, 0x181f ;  /* 0x00381f0000037f89 */ /* 0x000fe200000e0000 */
[----:B------:R-:W-:-:S03]  /*36e0*/  ISETP.LT.OR P0, PT, R21, 0x1, P1 ;  /* 0x000000011500780c */ /* 0x000fc60000f01670 */
[----:B-1----:R-:W-:Y:S04]  /*36f0*/  LDSM.16.M88.4 R4, [R195+0x2000] ;  /* 0x00200000c304783b */ /* 0x002fe80000000200 */
[----:B------:R-:W1:Y:S04]  /*3700*/  LDSM.16.M88.4 R12, [R188+0x800] ;  /* 0x00080000bc0c783b */ /* 0x000e680000000200 */
[----:B------:R-:W2:Y:S04]  /*3710*/  LDSM.16.M88.4 R8, [R195] ;  /* 0x00000000c308783b */ /* 0x000ea80000000200 */
[----:B------:R-:W3:Y:S04]  /*3720*/  LDSM.16.M88.4 R16, [R188] ;  /* 0x00000000bc10783b */ /* 0x000ee80000000200 */
[----:B------:R-:W4:Y:S04]  /*3730*/  LDSM.16.M88.4 R24, [R188+0x1000] ;  /* 0x00100000bc18783b */ /* 0x000f280000000200 */
[----:B------:R-:W5:Y:S04]  /*3740*/  LDSM.16.M88.4 R28, [R188+0x1800] ;  /* 0x00180000bc1c783b */ /* 0x000f680000000200 */
[----:B------:R-:W4:Y:S04]  /*3750*/  LDSM.16.M88.4 R32, [R188+0x2000] ;  /* 0x00200000bc20783b */ /* 0x000f280000000200 */
[----:B------:R-:W-:Y:S04]  /*3760*/  LDSM.16.M88.4 R36, [R202] ;  /* 0x00000000ca24783b */ /* 0x000fe80000000200 */
[----:B------:R-:W-:Y:S04]  /*3770*/  LDSM.16.M88.4 R64, [R199] ;  /* 0x00000000c740783b */ /* 0x000fe80000000200 */
[----:B------:R-:W-:Y:S01]  /*3780*/  LDSM.16.M88.4 R40, [R203] ;  /* 0x00000000cb28783b */ /* 0x000fe20000000200 */
[-C--:B-1----:R-:W-:Y:S08]  /*3790*/  HMMA.16816.F32.BF16 R48, R4, R12.reuse, RZ ;  /* 0x0000000c0430723c */ /* 0x082ff000000418ff */
[C---:B--2---:R-:W-:Y:S01]  /*37a0*/  HMMA.16816.F32.BF16 R152, R8.reuse, R12, RZ ;  /* 0x0000000c0898723c */ /* 0x044fe200000418ff */
[----:B------:R-:W-:Y:S04]  /*37b0*/  SHFL.IDX PT, R12, R0, RZ, 0x181f ;  /* 0x00181fff000c7589 */ /* 0x000fe800000e0000 */
[----:B------:R-:W-:Y:S03]  /*37c0*/  SHFL.IDX PT, R13, R2, 0x3, 0x181f ;  /* 0x00781f00020d7f89 */ /* 0x000fe600000e0000 */
[C---:B---3--:R-:W-:Y:S08]  /*37d0*/  HMMA.16816.F32.BF16 R124, R8.reuse, R16, RZ ;  /* 0x00000010087c723c */ /* 0x048ff000000418ff */
[C---:B------:R-:W-:Y:S08]  /*37e0*/  HMMA.16816.F32.BF16 R128, R8.reuse, R18, RZ ;  /* 0x000000120880723c */ /* 0x040ff000000418ff */
[C---:B------:R-:W-:Y:S08]  /*37f0*/  HMMA.16816.F32.BF16 R112, R8.reuse, R14, RZ ;  /* 0x0000000e0870723c */ /* 0x040ff000000418ff */
[C---:B----4-:R-:W-:Y:S08]  /*3800*/  HMMA.16816.F32.BF16 R100, R8.reuse, R24, RZ ;  /* 0x000000180864723c */ /* 0x050ff000000418ff */
[C---:B------:R-:W-:Y:S08]  /*3810*/  HMMA.16816.F32.BF16 R132, R8.reuse, R26, RZ ;  /* 0x0000001a0884723c */ /* 0x040ff000000418ff */
[C---:B-----5:R-:W-:Y:S08]  /*3820*/  HMMA.16816.F32.BF16 R96, R8.reuse, R28, RZ ;  /* 0x0000001c0860723c */ /* 0x060ff000000418ff */
[C---:B------:R-:W-:Y:S08]  /*3830*/  HMMA.16816.F32.BF16 R144, R8.reuse, R30, RZ ;  /* 0x0000001e0890723c */ /* 0x040ff000000418ff */
[C---:B------:R-:W-:Y:S08]  /*3840*/  HMMA.16816.F32.BF16 R88, R8.reuse, R32, RZ ;  /* 0x000000200858723c */ /* 0x040ff000000418ff */
[----:B------:R-:W-:Y:S01]  /*3850*/  HMMA.16816.F32.BF16 R84, R8, R34, RZ ;  /* 0x000000220854723c */ /* 0x000fe200000418ff */
[----:B------:R-:W-:Y:S04]  /*3860*/  SHFL.IDX PT, R9, R2, RZ, 0x181f ;  /* 0x00181fff02097589 */ /* 0x000fe800000e0000 */
[----:B------:R-:W-:Y:S03]  /*3870*/  SHFL.IDX PT, R8, R0, 0x2, 0x181f ;  /* 0x00581f0000087f89 */ /* 0x000fe600000e0000 */
[C---:B------:R-:W-:Y:S01]  /*3880*/  HMMA.16816.F32.BF16 R44, R4.reuse, R16, RZ ;  /* 0x00000010042c723c */ /* 0x040fe200000418ff */
[----:B------:R-:W1:Y:S04]  /*3890*/  SHFL.IDX PT, R11, R2, 0x1, 0x181f ;  /* 0x00381f00020b7f89 */ /* 0x000e6800000e0000 */
[----:B------:R-:W2:Y:S02]  /*38a0*/  SHFL.IDX PT, R10, R0, 0x3, 0x181f ;  /* 0x00781f00000a7f89 */ /* 0x000ea400000e0000 */
[----:B------:R-:W-:Y:S01]  /*38b0*/  IADD3 R16, P2, R3, R22, RZ ;  /* 0x0000001603107210 */ /* 0x000fe20007f5e0ff */
[C---:B------:R-:W-:Y:S01]  /*38c0*/  HMMA.16816.F32.BF16 R52, R4.reuse, R24, RZ ;  /* 0x000000180434723c */ /* 0x040fe200000418ff */
[----:B------:R-:W-:Y:S07]  /*38d0*/  SHFL.IDX PT, R0, R0, 0x4, 0x181f ;  /* 0x00981f0000007f89 */ /* 0x000fee00000e0000 */
[C---:B------:R-:W-:Y:S08]  /*38e0*/  HMMA.16816.F32.BF16 R56, R4.reuse, R28, RZ ;  /* 0x0000001c0438723c */ /* 0x040ff000000418ff */
[----:B------:R-:W-:Y:S01]  /*38f0*/  HMMA.16816.F32.BF16 R60, R4, R32, RZ ;  /* 0x00000020043c723c */ /* 0x000fe200000418ff */
[----:B-1----:R-:W-:-:S07]  /*3900*/  IMAD.X R17, R11, 0x1, R20, P2 ;  /* 0x000000010b117824 */ /* 0x002fce00010e0614 */
[C---:B------:R-:W-:Y:S01]  /*3910*/  HMMA.16816.F32.BF16 R72, R4.reuse, R18, RZ ;  /* 0x000000120448723c */ /* 0x040fe200000418ff */
[----:B------:R-:W-:Y:S07]  /*3920*/  SHFL.IDX PT, R18, R2, 0x4, 0x181f ;  /* 0x00981f0002127f89 */ /* 0x000fee00000e0000 */
[C---:B------:R-:W-:Y:S01]  /*3930*/  HMMA.16816.F32.BF16 R68, R4.reuse, R14, RZ ;  /* 0x0000000e0444723c */ /* 0x040fe200000418ff */
[----:B------:R1:W3:Y:S07]  /*3940*/  SHFL.IDX PT, R15, R2, 0x2, 0x181f ;  /* 0x00581f00020f7f89 */ /* 0x0002ee00000e0000 */
[C---:B------:R-:W-:Y:S01]  /*3950*/  HMMA.16816.F32.BF16 R92, R4.reuse, R26, RZ ;  /* 0x0000001a045c723c */ /* 0x040fe200000418ff */
[----:B------:R-:W-:Y:S07]  /*3960*/  LDSM.16.M88.4 R24, [R200] ;  /* 0x00000000c818783b */ /* 0x000fee0000000200 */
[C---:B------:R-:W-:Y:S01]  /*3970*/  HMMA.16816.F32.BF16 R120, R4.reuse, R30, RZ ;  /* 0x0000001e0478723c */ /* 0x040fe200000418ff */
[----:B------:R-:W-:Y:S07]  /*3980*/  LDSM.16.M88.4 R28, [R201] ;  /* 0x00000000c91c783b */ /* 0x000fee0000000200 */
[----:B------:R-:W-:Y:S01]  /*3990*/  HMMA.16816.F32.BF16 R116, R4, R34, RZ ;  /* 0x000000220474723c */ /* 0x000fe200000418ff */
[----:B------:R-:W4:Y:S01]  /*39a0*/  LDSM.16.M88.4 R4, [R198+0x2000] ;  /* 0x00200000c604783b */ /* 0x000f220000000200 */
[----:B-1----:R-:W-:-:S02]  /*39b0*/  IADD3 R2, P3, R12, R22, RZ ;  /* 0x000000160c027210 */ /* 0x002fc40007f7e0ff */
[----:B--2---:R-:W-:-:S03]  /*39c0*/  IADD3 R12, P2, R10, R22, RZ ;  /* 0x000000160a0c7210 */ /* 0x004fc60007f5e0ff */
[--C-:B------:R-:W-:Y:S01]  /*39d0*/  IMAD.X R3, R9, 0x1, R20.reuse, P3 ;  /* 0x0000000109037824 */ /* 0x100fe200018e0614 */
[----:B------:R-:W-:Y:S01]  /*39e0*/  IADD3 R14, P3, R8, R22, RZ ;  /* 0x00000016080e7210 */ /* 0x000fe20007f7e0ff */
[--C-:B------:R-:W-:Y:S01]  /*39f0*/  IMAD.X R13, R13, 0x1, R20.reuse, P2 ;  /* 0x000000010d0d7824 */ /* 0x100fe200010e0614 */
[----:B------:R-:W-:Y:S01]  /*3a00*/  ISETP.LT.OR P2, PT, R21, 0x31, P1 ;  /* 0x000000311500780c */ /* 0x000fe20000f41670 */
[----:B------:R-:W1:Y:S02]  /*3a10*/  LDSM.16.M88.4 R8, [R198] ;  /* 0x00000000c608783b */ /* 0x000e640000000200 */
[----:B---3--:R-:W-:Y:S01]  /*3a20*/  IMAD.X R15, R15, 0x1, R20, P3 ;  /* 0x000000010f0f7824 */ /* 0x008fe200018e0614 */
[C---:B------:R-:W-:Y:S01]  /*3a30*/  ISETP.LT.OR P3, PT, R21.reuse, 0x21, P1 ;  /* 0x000000211500780c */ /* 0x040fe20000f61670 */
[----:B------:R-:W-:Y:S01]  /*3a40*/  @!PT LDS RZ, [RZ] ;  /* 0x00000000fffff984 */ /* 0x000fe20000000800 */
[----:B------:R-:W-:Y:S01]  /*3a50*/  @!PT LDS RZ, [RZ] ;  /* 0x00000000fffff984 */ /* 0x000fe20000000800 */
[----:B------:R-:W-:Y:S01]  /*3a60*/  @!PT LDS RZ, [RZ] ;  /* 0x00000000fffff984 */ /* 0x000fe20000000800 */
[----:B------:R2:W-:Y:S01]  /*3a70*/  LDGSTS.E.BYPASS.LTC128B.128 [R209+0x100], [R2.64], !P0 ;  /* 0x0010000002d17fae */ /* 0x0005e2000c101d46 */
[----:B------:R-:W-:-:S03]  /*3a80*/  ISETP.LT.OR P1, PT, R21, 0x41, P1 ;  /* 0x000000411500780c */ /* 0x000fc60000f21670 */
[----:B------:R3:W-:Y:S08]  /*3a90*/  LDGSTS.E.BYPASS.LTC128B.128 [R209+0x900], [R16.64], !P6 ;  /* 0x0090000010d17fae */ /* 0x0007f0000f101d46 */
[----:B------:R5:W-:Y:S01]  /*3aa0*/  LDGSTS.E.BYPASS.LTC128B.128 [R209+0x1100], [R14.64], !P3 ;  /* 0x011000000ed17fae */ /* 0x000be2000d901d46 */
[----:B------:R-:W-:-:S03]  /*3ab0*/  ISETP.GT.AND P3, PT, R248, 0x4f, PT ;  /* 0x0000004ff800780c */ /* 0x000fc60003f64270 */
[----:B------:R5:W-:Y:S01]  /*3ac0*/  LDGSTS.E.BYPASS.LTC128B.128 [R209+0x1900], [R12.64], !P2 ;  /* 0x019000000cd17fae */ /* 0x000be2000d101d46 */
[----:B----4-:R-:W-:Y:S01]  /*3ad0*/  HMMA.16816.F32.BF16 R32, R4, R36, R52 ;  /* 0x000000240420723c */ /* 0x010fe20000041834 */
[----:B--2---:R-:W-:-:S05]  /*3ae0*/  IADD3 R2, P0, R0, R22, RZ ;  /* 0x0000001600027210 */ /* 0x004fca0007f1e0ff */
[----:B------:R-:W-:Y:S01]  /*3af0*/  IMAD.X R3, R18, 0x1, R20, P0 ;  /* 0x0000000112037824 */ /* 0x000fe200000e0614 */
[----:B------:R-:W-:Y:S01]  /*3b00*/  ISETP.GT.AND P0, PT, R150, R249, PT ;  /* 0x000000f99600720c */ /* 0x000fe20003f04270 */
[C---:B------:R-:W-:Y:S03]  /*3b10*/  HMMA.16816.F32.BF16 R104, R4.reuse, R24, R60 ;  /* 0x000000180468723c */ /* 0x040fe6000004183c */
[----:B------:R2:W-:Y:S04]  /*3b20*/  LDGSTS.E.BYPASS.LTC128B.128 [R209+0x2100], [R2.64], !P1 ;  /* 0x0210000002d17fae */ /* 0x0005e8000c901d46 */
[----:B---3--:R-:W-:Y:S01]  /*3b30*/  LDSM.16.M88.4 R16, [R196+0x2000] ;  /* 0x00200000c410783b */ /* 0x008fe20000000200 */
[C---:B------:R-:W-:Y:S03]  /*3b40*/  HMMA.16816.F32.BF16 R108, R4.reuse, R28, R56 ;  /* 0x0000001c046c723c */ /* 0x040fe60000041838 */
[----:B------:R-:W3:Y:S04]  /*3b50*/  LDSM.16.M88.4 R52, [R194+0x1000] ;  /* 0x00100000c234783b */ /* 0x000ee80000000200 */
[----:B------:R-:W4:Y:S01]  /*3b60*/  LDSM.16.M88.4 R60, [R194] ;  /* 0x00000000c23c783b */ /* 0x000f220000000200 */
[C---:B------:R-:W-:Y:S03]  /*3b70*/  HMMA.16816.F32.BF16 R80, R4.reuse, R64, R44 ;  /* 0x000000400450723c */ /* 0x040fe6000004182c */
[----:B------:R-:W2:Y:S04]  /*3b80*/  LDSM.16.M88.4 R56, [R194+0x800] ;  /* 0x00080000c238783b */ /* 0x000ea80000000200 */
[----:B-----5:R-:W5:Y:S01]  /*3b90*/  LDSM.16.M88.4 R12, [R196] ;  /* 0x00000000c40c783b */ /* 0x020f620000000200 */
[C---:B------:R-:W-:Y:S03]  /*3ba0*/  HMMA.16816.F32.BF16 R76, R4.reuse, R40, R48 ;  /* 0x00000028044c723c */ /* 0x040fe60000041830 */
[----:B------:R-:W2:Y:S04]  /*3bb0*/  LDSM.16.M88.4 R48, [R194+0x1800] ;  /* 0x00180000c230783b */ /* 0x000ea80000000200 */
[----:B------:R-:W2:Y:S01]  /*3bc0*/  LDSM.16.M88.4 R44, [R194+0x2000] ;  /* 0x00200000c22c783b */ /* 0x000ea20000000200 */
[----:B------:R-:W-:Y:S03]  /*3bd0*/  HMMA.16816.F32.BF16 R72, R4, R66, R72 ;  /* 0x000000420448723c */ /* 0x000fe60000041848 */
[----:B------:R-:W0:Y:S05]  /*3be0*/  LDGDEPBAR ;  /* 0x00000000000079af */ /* 0x000e2a0000000000 */
[----:B-1----:R-:W-:Y:S08]  /*3bf0*/  HMMA.16816.F32.BF16 R124, R8, R64, R124 ;  /* 0x00000040087c723c */ /* 0x002ff0000004187c */
[----:B------:R-:W-:Y:S08]  /*3c00*/  HMMA.16816.F32.BF16 R68, R4, R42, R68 ;  /* 0x0000002a0444723c */ /* 0x000ff00000041844 */
[C---:B------:R-:W-:Y:S08]  /*3c10*/  HMMA.16816.F32.BF16 R156, R8.reuse, R36, R100 ;  /* 0x00000024089c723c */ /* 0x040ff00000041864 */
[C---:B------:R-:W-:Y:S08]  /*3c20*/  HMMA.16816.F32.BF16 R64, R8.reuse, R66, R128 ;  /* 0x000000420840723c */ /* 0x040ff00000041880 */
[C---:B------:R-:W-:Y:S08]  /*3c30*/  HMMA.16816.F32.BF16 R152, R8.reuse, R40, R152 ;  /* 0x000000280898723c */ /* 0x040ff00000041898 */
[----:B------:R-:W-:Y:S01]  /*3c40*/  HMMA.16816.F32.BF16 R100, R8, R42, R112 ;  /* 0x0000002a0864723c */ /* 0x000fe20000041870 */
[----:B------:R-:W-:Y:S07]  /*3c50*/  LDSM.16.M88.4 R40, [R191] ;  /* 0x00000000bf28783b */ /* 0x000fee0000000200 */
[-C--:B------:R-:W-:Y:S08]  /*3c60*/  HMMA.16816.F32.BF16 R164, R4, R38.reuse, R92 ;  /* 0x0000002604a4723c */ /* 0x080ff0000004185c */
[----:B------:R-:W-:Y:S01]  /*3c70*/  HMMA.16816.F32.BF16 R132, R8, R38, R132 ;  /* 0x000000260884723c */ /* 0x000fe20000041884 */
[----:B------:R-:W-:Y:S07]  /*3c80*/  LDSM.16.M88.4 R36, [R191+0x800] ;  /* 0x00080000bf24783b */ /* 0x000fee0000000200 */
[C---:B------:R-:W-:Y:S08]  /*3c90*/  HMMA.16816.F32.BF16 R120, R4.reuse, R30, R120 ;  /* 0x0000001e0478723c */ /* 0x040ff00000041878 */
[----:B------:R-:W-:Y:S01]  /*3ca0*/  HMMA.16816.F32.BF16 R116, R4, R26, R116 ;  /* 0x0000001a0474723c */ /* 0x000fe20000041874 */
[----:B------:R-:W-:Y:S07]  /*3cb0*/  LDSM.16.M88.4 R4, [R197+0x2000] ;  /* 0x00200000c504783b */ /* 0x000fee0000000200 */
[C---:B------:R-:W-:Y:S08]  /*3cc0*/  HMMA.16816.F32.BF16 R160, R8.reuse, R28, R96 ;  /* 0x0000001c08a0723c */ /* 0x040ff00000041860 */
[C---:B------:R-:W-:Y:S08]  /*3cd0*/  HMMA.16816.F32.BF16 R168, R8.reuse, R24, R88 ;  /* 0x0000001808a8723c */ /* 0x040ff00000041858 */
[C---:B------:R-:W-:Y:S01]  /*3ce0*/  HMMA.16816.F32.BF16 R144, R8.reuse, R30, R144 ;  /* 0x0000001e0890723c */ /* 0x040fe20000041890 */
[----:B------:R-:W-:Y:S07]  /*3cf0*/  LDSM.16.M88.4 R28, [R191+0x1800] ;  /* 0x00180000bf1c783b */ /* 0x000fee0000000200 */
[----:B------:R-:W-:Y:S01]  /*3d00*/  HMMA.16816.F32.BF16 R140, R8, R26, R84 ;  /* 0x0000001a088c723c */ /* 0x000fe20000041854 */
[----:B------:R-:W-:Y:S04]  /*3d10*/  LDSM.16.M88.4 R8, [R197] ;  /* 0x00000000c508783b */ /* 0x000fe80000000200 */
[----:B------:R-:W-:Y:S03]  /*3d20*/  LDSM.16.M88.4 R24, [R191+0x2000] ;  /* 0x00200000bf18783b */ /* 0x000fe60000000200 */
[----:B---3--:R-:W-:Y:S01]  /*3d30*/  HMMA.16816.F32.BF16 R112, R16, R52, R32 ;  /* 0x000000341070723c */ /* 0x008fe20000041820 */
[----:B------:R-:W1:Y:S01]  /*3d40*/  LDSM.16.M88.4 R32, [R191+0x1000] ;  /* 0x00100000bf20783b */ /* 0x000e620000000200 */
[----:B------:R-:W-:-:S06]  /*3d50*/  DEPBAR.LE SB0, 0x0 ;  /* 0x000080000000791a */ /* 0x000fcc0000000000 */
[C---:B----4-:R-:W-:Y:S08]  /*3d60*/  HMMA.16816.F32.BF16 R96, R16.reuse, R62, R72 ;  /* 0x0000003e1060723c */ /* 0x050ff00000041848 */
[C---:B--2---:R-:W-:Y:S08]  /*3d70*/  HMMA.16816.F32.BF16 R128, R16.reuse, R56, R76 ;  /* 0x000000381080723c */ /* 0x044ff0000004184c */
[----:B------:R-:W-:Y:S08]  /*3d80*/  HMMA.16816.F32.BF16 R92, R16, R58, R68 ;  /* 0x0000003a105c723c */ /* 0x000ff00000041844 */
[----:B-----5:R-:W-:Y:S08]  /*3d90*/  HMMA.16816.F32.BF16 R72, R12, R62, R64 ;  /* 0x0000003e0c48723c */ /* 0x020ff00000041840 */
        /* <DEDUP_REMOVED lines=14> */
[----:B------:R-:W-:Y:S08]  /*3e80*/  HMMA.16816.F32.BF16 R12, R12, R46, R140 ;  /* 0x0000002e0c0c723c */ /* 0x000ff0000004188c */
[C---:B-1----:R-:W-:Y:S08]  /*3e90*/  HMMA.16816.F32.BF16 R112, R4.reuse, R32, R112 ;  /* 0x000000200470723c */ /* 0x042ff00000041870 */
[----:B------:R-:W-:Y:S08]  /*3ea0*/  HMMA.16816.F32.BF16 R88, R4, R34, R88 ;  /* 0x000000220458723c */ /* 0x000ff00000041858 */
[C---:B------:R-:W-:Y:S08]  /*3eb0*/  HMMA.16816.F32.BF16 R60, R8.reuse, R32, R60 ;  /* 0x00000020083c723c */ /* 0x040ff0000004183c */
[----:B------:R-:W-:Y:S08]  /*3ec0*/  HMMA.16816.F32.BF16 R56, R8, R34, R56 ;  /* 0x000000220838723c */ /* 0x000ff00000041838 */
[C---:B------:R-:W-:Y:S08]  /*3ed0*/  HMMA.16816.F32.BF16 R104, R4.reuse, R24, R104 ;  /* 0x000000180468723c */ /* 0x040ff00000041868 */
[----:B------:R-:W-:Y:S08]  /*3ee0*/  HMMA.16816.F32.BF16 R80, R4, R26, R80 ;  /* 0x0000001a0450723c */ /* 0x000ff00000041850 */
[----:B------:R-:W-:Y:S08]  /*3ef0*/  HMMA.16816.F32.BF16 R32, R8, R24, R16 ;  /* 0x000000180820723c */ /* 0x000ff00000041810 */
        /* <DEDUP_REMOVED lines=44> */
.L_x_1566:
        /* <DEDUP_REMOVED lines=24> */
.L_x_1567:
        /* <DEDUP_REMOVED lines=9> */
.L_x_1455:
[----:B------:R-:W-:Y:S05]  /*43d0*/  BSYNC B0 ;  /* 0x0000000000007941 */ /* 0x000fea0003800000 */
.L_x_1454:
[----:B-1----:R-:W2:Y:S04]  /*43e0*/  LDL R2, [R1+0x28] ;  /* 0x0000280001027983 */ /* 0x002ea80000100800 */
[----:B------:R-:W2:Y:S04]  /*43f0*/  LDL R0, [R1+0x40] ;  /* 0x0000400001007983 */ /* 0x000ea80000100800 */
[----:B------:R-:W3:Y:S04]  /*4400*/  LDL R5, [R1+0x2c] ;  /* 0x00002c0001057983 */ /* 0x000ee80000100800 */
[----:B------:R-:W4:Y:S04]  /*4410*/  LDL R4, [R1+0x20] ;  /* 0x0000200001047983 */ /* 0x000f280000100800 */
[----:B------:R-:W0:Y:S01]  /*4420*/  LDGDEPBAR ;  /* 0x00000000000079af */ /* 0x000e220000000000 */
[----:B--2---:R-:W-:-:S04]  /*4430*/  IMAD.IADD R0, R0, 0x1, R2 ;  /* 0x0000000100007824 */ /* 0x004fc800078e0202 */
[----:B------:R-:W-:Y:S01]  /*4440*/  @P5 IMAD.HI.U32 R3, R0, c[0x0][0x2c8], RZ ;  /* 0x0000b20000035a27 */ /* 0x000fe200078e00ff */
[C---:B---3--:R-:W-:Y:S02]  /*4450*/  IADD3 R2, -R5.reuse, 0x1, R148 ;  /* 0x0000000105027810 */ /* 0x048fe40007ffe194 */
[----:B------:R-:W-:Y:S02]  /*4460*/  IADD3 R5, -R5, R148, RZ ;  /* 0x0000009405057210 */ /* 0x000fe40007ffe1ff */
[----:B------:R-:W-:Y:S01]  /*4470*/  @P5 SHF.R.U32.HI R0, RZ, c[0x0][0x2cc], R3 ;  /* 0x0000b300ff005a19 */ /* 0x000fe20000011603 */
[----:B----4-:R-:W-:Y:S01]  /*4480*/  IMAD.IADD R4, R2, 0x1, -R4 ;  /* 0x0000000102047824 */ /* 0x010fe200078e0a04 */
[----:B------:R-:W-:Y:S05]  /*4490*/  BRA.DIV ~URZ, `(.L_x_1458) ;  /* 0x0000f5127f007947 */ /* 0x000fea000b800000 */
[----:B------:R1:W2:Y:S02]  /*44a0*/  SHFL.IDX PT, R2, R0, RZ, 0x1c1f ;  /* 0x001c1fff00027589 */ /* 0x0002a400000e0000 */
.L_x_1568:
        /* <DEDUP_REMOVED lines=41> */
[----:B------:R-:W-:Y:S01]  /*4740*/  FSEL R153, R25, -INF , P0 ;  /* 0xff80000019997808 */ /* 0x000fe20000000000 */
[----:B------:R-:W-:Y:S05]  /*4750*/  BRA.DIV ~URZ, `(.L_x_1459) ;  /* 0x0000f2c27f007947 */ /* 0x000fea000b800000 */
[----:B------:R-:W2:Y:S04]  /*4760*/  SHFL.IDX PT, R3, R0, 0x1, 0x1c1f ;  /* 0x003c1f0000037f89 */ /* 0x000ea800000e0000 */
[----:B------:R-:W3:Y:S04]  /*4770*/  SHFL.IDX PT, R2, R0, 0x2, 0x1c1f ;  /* 0x005c1f0000027f89 */ /* 0x000ee800000e0000 */
[----:B-1----:R-:W1:Y:S01]  /*4780*/  SHFL.IDX PT, R0, R0, 0x3, 0x1c1f ;  /* 0x007c1f0000007f89 */ /* 0x002e6200000e0000 */
[----:B--2---:R-:W-:-:S02]  /*4790*/  IMAD.IADD R3, R4, 0x1, R3 ;  /* 0x0000000104037824 */ /* 0x004fc400078e0203 */
[----:B---3--:R-:W-:-:S03]  /*47a0*/  IMAD.IADD R2, R4, 0x1, R2 ;  /* 0x0000000104027824 */ /* 0x008fc600078e0202 */
[----:B------:R-:W-:Y:S01]  /*47b0*/  IMNMX R3, R5, R3, PT ;  /* 0x0000000305037217 */ /* 0x000fe20003800200 */
[----:B-1----:R-:W-:-:S03]  /*47c0*/  IMAD.IADD R0, R4, 0x1, R0 ;  /* 0x0000000104007824 */ /* 0x002fc600078e0200 */
[C---:B------:R-:W-:Y:S02]  /*47d0*/  ISETP.GT.AND P0, PT, R3.reuse, 0x9, PT ;  /* 0x000000090300780c */ /* 0x040fe40003f04270 */
[----:B------:R-:W-:Y:S02]  /*47e0*/  ISETP.GT.AND P2, PT, R3, 0x1, PT ;  /* 0x000000010300780c */ /* 0x000fe40003f44270 */
[----:B------:R-:W-:Y:S02]  /*47f0*/  FSEL R17, R75, -INF , P0 ;  /* 0xff8000004b117808 */ /* 0x000fe40000000000 */
[C---:B------:R-:W-:Y:S02]  /*4800*/  ISETP.GT.AND P0, PT, R3.reuse, 0x19, PT ;  /* 0x000000190300780c */ /* 0x040fe40003f04270 */
[----:B------:R-:W-:Y:S02]  /*4810*/  ISETP.GT.AND P1, PT, R3, 0x8, PT ;  /* 0x000000080300780c */ /* 0x000fe40003f24270 */
[----:B------:R-:W-:-:S02]  /*4820*/  FSEL R30, R67, -INF , P0 ;  /* 0xff800000431e7808 */ /* 0x000fc40000000000 */
[----:B------:R-:W-:Y:S02]  /*4830*/  ISETP.GT.AND P0, PT, R3, 0x29, PT ;  /* 0x000000290300780c */ /* 0x000fe40003f04270 */
[----:B------:R-:W-:Y:S02]  /*4840*/  FSEL R13, R79, -INF , P2 ;  /* 0xff8000004f0d7808 */ /* 0x000fe40001000000 */
[----:B------:R-:W-:Y:S02]  /*4850*/  FSEL R117, R59, -INF , P0 ;  /* 0xff8000003b757808 */ /* 0x000fe40000000000 */
[C---:B------:R-:W-:Y:S02]  /*4860*/  ISETP.GT.AND P0, PT, R3.reuse, 0x39, PT ;  /* 0x000000390300780c */ /* 0x040fe40003f04270 */
[----:B------:R-:W-:Y:S02]  /*4870*/  FSEL R15, R74, -INF , P1 ;  /* 0xff8000004a0f7808 */ /* 0x000fe40000800000 */
[----:B------:R-:W-:-:S02]  /*4880*/  ISETP.GT.AND P2, PT, R3, 0x11, PT ;  /* 0x000000110300780c */ /* 0x000fc40003f44270 */
[----:B------:R-:W-:Y:S02]  /*4890*/  FSEL R141, R51, -INF , P0 ;  /* 0xff800000338d7808 */ /* 0x000fe40000000000 */
[C---:B------:R-:W-:Y:S02]  /*48a0*/  ISETP.GT.AND P1, PT, R3.reuse, 0x18, PT ;  /* 0x000000180300780c */ /* 0x040fe40003f24270 */
[----:B------:R-:W-:Y:S02]  /*48b0*/  ISETP.GT.AND P0, PT, R3, 0x41, PT ;  /* 0x000000410300780c */ /* 0x000fe40003f04270 */
[----:B------:R-:W-:Y:S02]  /*48c0*/  IMNMX R2, R5, R2, PT ;  /* 0x0000000205027217 */ /* 0x000fe40003800200 */
[----:B------:R-:W-:Y:S02]  /*48d0*/  FSEL R23, R71, -INF , P2 ;  /* 0xff80000047177808 */ /* 0x000fe40001000000 */
[----:B------:R-:W-:-:S02]  /*48e0*/  FSEL R24, R66, -INF , P1 ;  /* 0xff80000042187808 */ /* 0x000fc40000800000 */
[----:B------:R-:W-:Y:S02]  /*48f0*/  ISETP.GT.AND P2, PT, R3, 0x21, PT ;  /* 0x000000210300780c */ /* 0x000fe40003f44270 */
[----:B------:R-:W-:Y:S02]  /*4900*/  FSEL R144, R35, -INF , P0 ;  /* 0xff80000023907808 */ /* 0x000fe40000000000 */
[----:B------:R-:W-:Y:S02]  /*4910*/  ISETP.GT.AND P1, PT, R3, 0x28, PT ;  /* 0x000000280300780c */ /* 0x000fe40003f24270 */
[----:B------:R-:W-:Y:S02]  /*4920*/  ISETP.GT.AND P0, PT, R2, RZ, PT ;  /* 0x000000ff0200720c */ /* 0x000fe40003f04270 */
[----:B------:R-:W-:Y:S02]  /*4930*/  IMNMX R0, R5, R0, PT ;  /* 0x0000000005007217 */ /* 0x000fe40003800200 */
[----:B------:R-:W-:-:S02]  /*4940*/  FSEL R119, R63, -INF , P2 ;  /* 0xff8000003f777808 */ /* 0x000fc40001000000 */
[----:B------:R-:W-:Y:S02]  /*4950*/  FSEL R118, R58, -INF , P1 ;  /* 0xff8000003a767808 */ /* 0x000fe40000800000 */
[C---:B------:R-:W-:Y:S02]  /*4960*/  ISETP.GT.AND P2, PT, R3.reuse, 0x31, PT ;  /* 0x000000310300780c */ /* 0x040fe40003f44270 */
[----:B------:R-:W-:Y:S02]  /*4970*/  FSEL R19, R136, -INF , P0 ;  /* 0xff80000088137808 */ /* 0x000fe40000000000 */
[----:B------:R-:W-:Y:S02]  /*4980*/  ISETP.GT.AND P1, PT, R3, 0x38, PT ;  /* 0x000000380300780c */ /* 0x000fe40003f24270 */
[----:B------:R-:W-:Y:S02]  /*4990*/  ISETP.GT.AND P0, PT, R0, 0x1, PT ;  /* 0x000000010000780c */ /* 0x000fe40003f04270 */
[----:B------:R-:W-:-:S02]  /*49a0*/  FSEL R135, R55, -INF , P2 ;  /* 0xff80000037877808 */ /* 0x000fc40001000000 */
[C---:B------:R-:W-:Y:S02]  /*49b0*/  ISETP.GT.AND P6, PT, R3.reuse, RZ, PT ;  /* 0x000000ff0300720c */ /* 0x040fe40003fc4270 */
[----:B------:R-:W-:Y:S02]  /*49c0*/  FSEL R134, R50, -INF , P1 ;  /* 0xff80000032867808 */ /* 0x000fe40000800000 */
[----:B------:R-:W-:Y:S02]  /*49d0*/  ISETP.GT.AND P2, PT, R3, 0x48, PT ;  /* 0x000000480300780c */ /* 0x000fe40003f44270 */
[----:B------:R-:W-:Y:S02]  /*49e0*/  FSEL R32, R139, -INF , P0 ;  /* 0xff8000008b207808 */ /* 0x000fe40000000000 */
[----:B------:R-:W-:Y:S02]  /*49f0*/  ISETP.GT.AND P1, PT, R3, 0x49, PT ;  /* 0x000000490300780c */ /* 0x000fe40003f24270 */
        /* <DEDUP_REMOVED lines=18> */
[----:B------:R-:W-:-:S02]  /*4b20*/  ISETP.GT.AND P2, PT, R0, RZ, PT ;  /* 0x000000ff0000720c */ /* 0x000fc40003f44270 */
[----:B------:R-:W-:Y:S02]  /*4b30*/  ISETP.GT.AND P1, PT, R0, 0x9, PT ;  /* 0x000000090000780c */ /* 0x000fe40003f24270 */
[----:B------:R-:W-:Y:S02]  /*4b40*/  ISETP.GT.AND P0, PT, R2, 0x19, PT ;  /* 0x000000190200780c */ /* 0x000fe40003f04270 */
[----:B------:R-:W-:Y:S02]  /*4b50*/  FSEL R140, R54, -INF , P6 ;  /* 0xff800000368c7808 */ /* 0x000fe40003000000 */
[----:B------:R-:W-:Y:S02]  /*4b60*/  ISETP.GT.AND P6, PT, R3, 0x40, PT ;  /* 0x000000400300780c */ /* 0x000fe40003fc4270 */
[----:B------:R-:W-:Y:S02]  /*4b70*/  FSEL R31, R138, -INF , P2 ;  /* 0xff8000008a1f7808 */ /* 0x000fe40001000000 */
[----:B------:R-:W-:-:S02]  /*4b80*/  FSEL R48, R99, -INF , P1 ;  /* 0xff80000063307808 */ /* 0x000fc40000800000 */
[----:B------:R-:W-:Y:S02]  /*4b90*/  FSEL R50, R93, -INF , P0 ;  /* 0xff8000005d327808 */ /* 0x000fe40000000000 */
[----:B------:R-:W-:Y:S02]  /*4ba0*/  ISETP.GT.AND P2, PT, R0, 0x8, PT ;  /* 0x000000080000780c */ /* 0x000fe40003f44270 */
[C---:B------:R-:W-:Y:S02]  /*4bb0*/  ISETP.GT.AND P1, PT, R2.reuse, 0x11, PT ;  /* 0x000000110200780c */ /* 0x040fe40003f24270 */
[----:B------:R-:W-:Y:S02]  /*4bc0*/  ISETP.GT.AND P0, PT, R2, 0x20, PT ;  /* 0x000000200200780c */ /* 0x000fe40003f04270 */
[----:B------:R-:W-:Y:S02]  /*4bd0*/  FSEL R145, R34, -INF , P6 ;  /* 0xff80000022917808 */ /* 0x000fe40003000000 */
[----:B------:R-:W-:-:S02]  /*4be0*/  FSEL R34, R98, -INF , P2 ;  /* 0xff80000062227808 */ /* 0x000fc40001000000 */
[----:B------:R-:W-:Y:S02]  /*4bf0*/  FSEL R33, R129, -INF , P1 ;  /* 0xff80000081217808 */ /* 0x000fe40000800000 */
[----:B------:R-:W-:Y:S02]  /*4c00*/  FSEL R101, R112, -INF , P0 ;  /* 0xff80000070657808 */ /* 0x000fe40000000000 */
[----:B------:R-:W-:Y:S02]  /*4c10*/  ISETP.GT.AND P2, PT, R0, 0x10, PT ;  /* 0x000000100000780c */ /* 0x000fe40003f44270 */
[----:B------:R-:W-:Y:S02]  /*4c20*/  ISETP.GT.AND P1, PT, R2, 0x18, PT ;  /* 0x000000180200780c */ /* 0x000fe40003f24270 */
[----:B------:R-:W-:Y:S02]  /*4c30*/  ISETP.GT.AND P0, PT, R0, 0x21, PT ;  /* 0x000000210000780c */ /* 0x000fe40003f04270 */
[----:B------:R-:W-:-:S02]  /*4c40*/  FSEL R49, R130, -INF , P2 ;  /* 0xff80000082317808 */ /* 0x000fc40001000000 */
[----:B------:R-:W-:Y:S02]  /*4c50*/  FSEL R35, R92, -INF , P1 ;  /* 0xff8000005c237808 */ /* 0x000fe40000800000 */
[----:B------:R-:W-:Y:S02]  /*4c60*/  FSEL R70, R115, -INF , P0 ;  /* 0xff80000073467808 */ /* 0x000fe40000000000 */
[C---:B------:R-:W-:Y:S02]  /*4c70*/  ISETP.GT.AND P2, PT, R0.reuse, 0x18, PT ;  /* 0x000000180000780c */ /* 0x040fe40003f44270 */
[----:B------:R-:W-:Y:S02]  /*4c80*/  ISETP.GT.AND P1, PT, R0, 0x19, PT ;  /* 0x000000190000780c */ /* 0x000fe40003f24270 */
[----:B------:R-:W-:Y:S02]  /*4c90*/  ISETP.GT.AND P0, PT, R2, 0x29, PT ;  /* 0x000000290200780c */ /* 0x000fe40003f04270 */
[----:B------:R-:W-:-:S02]  /*4ca0*/  FSEL R53, R94, -INF , P2 ;  /* 0xff8000005e357808 */ /* 0x000fc40001000000 */
[----:B------:R-:W-:Y:S02]  /*4cb0*/  FSEL R54, R95, -INF , P1 ;  /* 0xff8000005f367808 */ /* 0x000fe40000800000 */
[----:B------:R-:W-:Y:S02]  /*4cc0*/  FSEL R116, R89, -INF , P0 ;  /* 0xff80000059747808 */ /* 0x000fe40000000000 */
[----:B------:R-:W-:Y:S02]  /*4cd0*/  ISETP.GT.AND P2, PT, R2, 0x21, PT ;  /* 0x000000210200780c */ /* 0x000fe40003f44270 */
[C---:B------:R-:W-:Y:S02]  /*4ce0*/  ISETP.GT.AND P1, PT, R0.reuse, 0x20, PT ;  /* 0x000000200000780c */ /* 0x040fe40003f24270 */
        /* <DEDUP_REMOVED lines=101> */
[----:B------:R-:W-:Y:S02]  /*5340*/  FMNMX.FTZ R0, R155, R0, !PT ;  /* 0x000000009b007209 */ /* 0x000fe40007810000 */
[----:B------:R-:W-:Y:S02]  /*5350*/  FMNMX.FTZ R2, R163, R2, !PT ;  /* 0x00000002a3027209 */ /* 0x000fe40007810000 */
[----:B------:R-:W-:-:S02]  /*5360*/  FMNMX.FTZ R5, R139, R5, !PT ;  /* 0x000000058b057209 */ /* 0x000fc40007810000 */
[----:B------:R-:W-:Y:S02]  /*5370*/  FMNMX.FTZ R4, R143, R3, !PT ;  /* 0x000000038f047209 */ /* 0x000fe40007810000 */
[----:B------:R-:W-:Y:S02]  /*5380*/  FSEL R157, R81, -INF , P6 ;  /* 0xff800000519d7808 */ /* 0x000fe40003000000 */
[----:B------:R-:W-:Y:S02]  /*5390*/  FSEL R136, R82, -INF , P1 ;  /* 0xff80000052887808 */ /* 0x000fe40000800000 */
[----:B------:R-:W-:Y:S02]  /*53a0*/  FMNMX.FTZ R0, R154, R0, !PT ;  /* 0x000000009a007209 */ /* 0x000fe40007810000 */
[----:B------:R-:W-:Y:S02]  /*53b0*/  FMNMX.FTZ R3, R162, R2, !PT ;  /* 0x00000002a2037209 */ /* 0x000fe40007810000 */
[----:B------:R-:W-:-:S02]  /*53c0*/  FMNMX.FTZ R5, R137, R5, !PT ;  /* 0x0000000589057209 */ /* 0x000fc40007810000 */
[----:B------:R-:W-:Y:S02]  /*53d0*/  FMNMX.FTZ R2, R142, R4, !PT ;  /* 0x000000048e027209 */ /* 0x000fe40007810000 */
[----:B------:R-:W-:Y:S02]  /*53e0*/  FMNMX.FTZ R0, R153, R0, !PT ;  /* 0x0000000099007209 */ /* 0x000fe40007810000 */
[----:B------:R-:W-:Y:S02]  /*53f0*/  FMNMX.FTZ R3, R157, R3, !PT ;  /* 0x000000039d037209 */ /* 0x000fe40007810000 */
[----:B------:R-:W-:Y:S01]  /*5400*/  FSEL R133, R83, -INF , P0 ;  /* 0xff80000053857808 */ /* 0x000fe20000000000 */
[----:B------:R-:W1:Y:S01]  /*5410*/  SHFL.BFLY PT, R6, R0, 0x2, 0x1f ;  /* 0x0c401f0000067f89 */ /* 0x000e6200000e0000 */
[----:B------:R-:W-:-:S03]  /*5420*/  FMNMX.FTZ R4, R136, R5, !PT ;  /* 0x0000000588047209 */ /* 0x000fc60007810000 */
[----:B------:R-:W2:Y:S01]  /*5430*/  SHFL.BFLY PT, R5, R2, 0x2, 0x1f ;  /* 0x0c401f0002057f89 */ /* 0x000ea200000e0000 */
[----:B------:R-:W-:-:S03]  /*5440*/  FMNMX.FTZ R4, R133, R4, !PT ;  /* 0x0000000485047209 */ /* 0x000fc60007810000 */
[----:B------:R-:W3:Y:S04]  /*5450*/  SHFL.BFLY PT, R7, R3, 0x2, 0x1f ;  /* 0x0c401f0003077f89 */ /* 0x000ee800000e0000 */
[----:B------:R-:W4:Y:S01]  /*5460*/  SHFL.BFLY PT, R8, R4, 0x2, 0x1f ;  /* 0x0c401f0004087f89 */ /* 0x000f2200000e0000 */
[----:B-1----:R-:W-:Y:S02]  /*5470*/  FMNMX.FTZ R0, R6, R0, !PT ;  /* 0x0000000006007209 */ /* 0x002fe40007810000 */
        /* <DEDUP_REMOVED lines=10> */
.L_x_1569:
[C---:B------:R-:W-:Y:S01]  /*5520*/  FMUL.FTZ R0, R100.reuse, c[0x0][0x2d0] ;  /* 0x0000b40064007a20 */ /* 0x040fe20000410000 */
[----:B------:R-:W-:Y:S01]  /*5530*/  FSETP.NEU.FTZ.AND P0, PT, R100, -INF , PT ;  /* 0xff8000006400780b */ /* 0x000fe20003f1d000 */
[----:B------:R-:W2:Y:S03]  /*5540*/  LDL R240, [R1+0x28] ;  /* 0x0000280001f07983 */ /* 0x000ea60000100800 */
[----:B------:R-:W-:Y:S01]  /*5550*/  FSEL R4, R0, RZ, P0 ;  /* 0x000000ff00047208 */ /* 0x000fe20000000000 */
[----:B------:R-:W3:Y:S04]  /*5560*/  LDL R239, [R1+0x20] ;  /* 0x0000200001ef7983 */ /* 0x000ee80000100800 */
[--C-:B------:R-:W-:Y:S01]  /*5570*/  FFMA.FTZ R0, R10, c[0x0][0x2d0], -R4.reuse ;  /* 0x0000b4000a007a23 */ /* 0x100fe20000010804 */
[----:B------:R-:W3:Y:S01]  /*5580*/  LDL R238, [R1+0x24] ;  /* 0x0000240001ee7983 */ /* 0x000ee20000100800 */
[C---:B------:R-:W-:Y:S01]  /*5590*/  FMUL.FTZ R3, R99.reuse, c[0x0][0x2d0] ;  /* 0x0000b40063037a20 */ /* 0x040fe20000410000 */
[----:B------:R-:W-:Y:S01]  /*55a0*/  FSETP.NEU.FTZ.AND P0, PT, R99, -INF , PT ;  /* 0xff8000006300780b */ /* 0x000fe20003f1d000 */
[----:B------:R1:W-:Y:S01]  /*55b0*/  MUFU.EX2 R206, R0 ;  /* 0x0000000000ce7308 */ /* 0x0003e20000000800 */
[----:B------:R-:W-:Y:S01]  /*55c0*/  FFMA.FTZ R2, R28, c[0x0][0x2d0], -R4 ;  /* 0x0000b4001c027a23 */ /* 0x000fe20000010804 */
[----:B----4-:R-:W-:Y:S01]  /*55d0*/  FMNMX.FTZ R68, R9, R8, !PT ;  /* 0x0000000809447209 */ /* 0x010fe20007810000 */
[----:B------:R-:W-:Y:S01]  /*55e0*/  WARPSYNC 0xffffffff ;  /* 0xffffffff00007948 */ /* 0x000fe20003800000 */
[----:B------:R-:W-:Y:S01]  /*55f0*/  FSEL R3, R3, RZ, P0 ;  /* 0x000000ff03037208 */ /* 0x000fe20000000000 */
[----:B------:R-:W4:Y:S01]  /*5600*/  LDSM.16.MT88.4 R40, [R189] ;  /* 0x00000000bd28783b */ /* 0x000f220000004200 */
[----:B------:R-:W-:-:S02]  /*5610*/  FSETP.NEU.FTZ.AND P0, PT, R98, -INF , PT ;  /* 0xff8000006200780b */ /* 0x000fc40003f1d000 */
[----:B------:R5:W-:Y:S01]  /*5620*/  MUFU.EX2 R236, R2 ;  /* 0x0000000200ec7308 */ /* 0x000be20000000800 */
[----:B------:R-:W-:Y:S01]  /*5630*/  FFMA.FTZ R5, R24, c[0x0][0x2d0], -R3 ;  /* 0x0000b40018057a23 */ /* 0x000fe20000010803 */
[----:B------:R-:W2:Y:S01]  /*5640*/  LDSM.16.MT88.4 R44, [R193] ;  /* 0x00000000c12c783b */ /* 0x000ea20000004200 */
[----:B------:R-:W-:-:S03]  /*5650*/  IADD3 R205, R205, -0x2, RZ ;  /* 0xfffffffecdcd7810 */ /* 0x000fc60007ffe0ff */
[----:B------:R-:W2:Y:S01]  /*5660*/  LDSM.16.MT88.4 R36, [R190] ;  /* 0x00000000be24783b */ /* 0x000ea20000004200 */
[----:B-1----:R-:W-:Y:S01]  /*5670*/  FFMA.FTZ R0, R12, c[0x0][0x2d0], -R4 ;  /* 0x0000b4000c007a23 */ /* 0x002fe20000010804 */
[----:B------:R1:W-:Y:S01]  /*5680*/  MUFU.EX2 R234, R5 ;  /* 0x0000000500ea7308 */ /* 0x0003e20000000800 */
[----:B-----5:R-:W-:-:S07]  /*5690*/  FMUL.FTZ R2, R98, c[0x0][0x2d0] ;  /* 0x0000b40062027a20 */ /* 0x020fce0000410000 */
[----:B------:R5:W-:Y:S01]  /*56a0*/  MUFU.EX2 R187, R0 ;  /* 0x0000000000bb7308 */ /* 0x000be20000000800 */
[----:B------:R-:W-:Y:S02]  /*56b0*/  FSEL R2, R2, RZ, P0 ;  /* 0x000000ff02027208 */ /* 0x000fe40000000000 */
[----:B------:R-:W-:-:S03]  /*56c0*/  FSETP.NEU.FTZ.AND P0, PT, R68, -INF , PT ;  /* 0xff8000004400780b */ /* 0x000fc60003f1d000 */
[----:B-1----:R-:W-:-:S04]  /*56d0*/  FFMA.FTZ R5, R33, c[0x0][0x2d0], -R2 ;  /* 0x0000b40021057a23 */ /* 0x002fc80000010802 */
[----:B------:R1:W-:Y:S01]  /*56e0*/  MUFU.EX2 R222, R5 ;  /* 0x0000000500de7308 */ /* 0x0003e20000000800 */
[----:B-----5:R-:W-:-:S07]  /*56f0*/  FFMA.FTZ R0, R14, c[0x0][0x2d0], -R4 ;  /* 0x0000b4000e007a23 */ /* 0x020fce0000010804 */
[----:B------:R5:W-:Y:S01]  /*5700*/  MUFU.EX2 R218, R0 ;  /* 0x0000000000da7308 */ /* 0x000be20000000800 */
[----:B-1----:R-:W-:-:S07]  /*5710*/  FFMA.FTZ R5, R35, c[0x0][0x2d0], -R2 ;  /* 0x0000b40023057a23 */ /* 0x002fce0000010802 */
[----:B------:R-:W-:Y:S01]  /*5720*/  MUFU.EX2 R233, R5 ;  /* 0x0000000500e97308 */ /* 0x000fe20000000800 */
[----:B-----5:R-:W-:-:S07]  /*5730*/  FFMA.FTZ R0, R16, c[0x0][0x2d0], -R4 ;  /* 0x0000b40010007a23 */ /* 0x020fce0000010804 */
[----:B------:R1:W-:Y:S02]  /*5740*/  MUFU.EX2 R221, R0 ;  /* 0x0000000000dd7308 */ /* 0x0003e40000000800 */
[----:B-1----:R-:W-:-:S06]  /*5750*/  FFMA.FTZ R0, R18, c[0x0][0x2d0], -R4 ;  /* 0x0000b40012007a23 */ /* 0x002fcc0000010804 */
[----:B------:R1:W-:Y:S02]  /*5760*/  MUFU.EX2 R227, R0 ;  /* 0x0000000000e37308 */ /* 0x0003e40000000800 */
[----:B-1----:R-:W-:-:S06]  /*5770*/  FFMA.FTZ R0, R21, c[0x0][0x2d0], -R4 ;  /* 0x0000b40015007a23 */ /* 0x002fcc0000010804 */
[----:B------:R1:W5:Y:S02]  /*5780*/  MUFU.EX2 R231, R0 ;  /* 0x0000000000e77308 */ /* 0x0003640000000800 */
[----:B-1----:R-:W-:Y:S01]  /*5790*/  FFMA.FTZ R0, R29, c[0x0][0x2d0], -R4 ;  /* 0x0000b4001d007a23 */ /* 0x002fe20000010804 */
[----:B-----5:R-:W-:-:S05]  /*57a0*/  F2FP.BF16.PACK_AB R12, R231, R227 ;  /* 0x000000e3e70c723e */ /* 0x020fca00000010ff */
[----:B------:R1:W5:Y:S02]  /*57b0*/  MUFU.EX2 R237, R0 ;  /* 0x0000000000ed7308 */ /* 0x0003640000000800 */
[----:B-1----:R-:W-:Y:S01]  /*57c0*/  FFMA.FTZ R0, R11, c[0x0][0x2d0], -R3 ;  /* 0x0000b4000b007a23 */ /* 0x002fe20000010803 */
[----:B-----5:R-:W-:-:S05]  /*57d0*/  F2FP.BF16.PACK_AB R14, R237, R236 ;  /* 0x000000eced0e723e */ /* 0x020fca00000010ff */
[----:B------:R1:W-:Y:S02]  /*57e0*/  MUFU.EX2 R178, R0 ;  /* 0x0000000000b27308 */ /* 0x0003e40000000800 */
[----:B-1----:R-:W-:-:S06]  /*57f0*/  FFMA.FTZ R0, R13, c[0x0][0x2d0], -R3 ;  /* 0x0000b4000d007a23 */ /* 0x002fcc0000010803 */
[----:B------:R1:W5:Y:S02]  /*5800*/  MUFU.EX2 R176, R0 ;  /* 0x0000000000b07308 */ /* 0x0003640000000800 */
[----:B-1----:R-:W-:Y:S01]  /*5810*/  FFMA.FTZ R0, R15, c[0x0][0x2d0], -R3 ;  /* 0x0000b4000f007a23 */ /* 0x002fe20000010803 */
[----:B-----5:R-:W-:-:S05]  /*5820*/  F2FP.BF16.PACK_AB R21, R176, R178 ;  /* 0x000000b2b015723e */ /* 0x020fca00000010ff */
[----:B------:R1:W-:Y:S02]  /*5830*/  MUFU.EX2 R216, R0 ;  /* 0x0000000000d87308 */ /* 0x0003e40000000800 */
[----:B-1----:R-:W-:-:S06]  /*5840*/  FFMA.FTZ R0, R17, c[0x0][0x2d0], -R3 ;  /* 0x0000b40011007a23 */ /* 0x002fcc0000010803 */
[----:B------:R1:W5:Y:S02]  /*5850*/  MUFU.EX2 R217, R0 ;  /* 0x0000000000d97308 */ /* 0x0003640000000800 */
[----:B-1----:R-:W-:Y:S01]  /*5860*/  FFMA.FTZ R0, R20, c[0x0][0x2d0], -R3 ;  /* 0x0000b40014007a23 */ /* 0x002fe20000010803 */
[----:B------:R-:W-:-:S05]  /*5870*/  F2FP.BF16.PACK_AB R20, R187, R206 ;  /* 0x000000cebb14723e */ /* 0x000fca00000010ff */
[----:B------:R1:W-:Y:S02]  /*5880*/  MUFU.EX2 R224, R0 ;  /* 0x0000000000e07308 */ /* 0x0003e40000000800 */
[----:B-1----:R-:W-:Y:S01]  /*5890*/  FFMA.FTZ R0, R23, c[0x0][0x2d0], -R3 ;  /* 0x0000b40017007a23 */ /* 0x002fe20000010803 */
[----:B-----5:R-:W-:-:S05]  /*58a0*/  F2FP.BF16.PACK_AB R23, R217, R216 ;  /* 0x000000d8d917723e */ /* 0x020fca00000010ff */
[----:B------:R1:W5:Y:S02]  /*58b0*/  MUFU.EX2 R225, R0 ;  /* 0x0000000000e17308 */ /* 0x0003640000000800 */
[----:B-1----:R-:W-:Y:S01]  /*58c0*/  FFMA.FTZ R0, R30, c[0x0][0x2d0], -R3 ;  /* 0x0000b4001e007a23 */ /* 0x002fe20000010803 */
[----:B-----5:R-:W-:-:S05]  /*58d0*/  F2FP.BF16.PACK_AB R13, R225, R224 ;  /* 0x000000e0e10d723e */ /* 0x020fca00000010ff */
[----:B------:R1:W5:Y:S02]  /*58e0*/  MUFU.EX2 R235, R0 ;  /* 0x0000000000eb7308 */ /* 0x0003640000000800 */
[----:B-1----:R-:W-:Y:S01]  /*58f0*/  FFMA.FTZ R0, R19, c[0x0][0x2d0], -R2 ;  /* 0x0000b40013007a23 */ /* 0x002fe20000010802 */
[----:B-----5:R-:W-:-:S05]  /*5900*/  F2FP.BF16.PACK_AB R15, R235, R234 ;  /* 0x000000eaeb0f723e */ /* 0x020fca00000010ff */
[----:B------:R1:W-:Y:S02]  /*5910*/  MUFU.EX2 R213, R0 ;  /* 0x0000000000d57308 */ /* 0x0003e40000000800 */
[----:B-1----:R-:W-:Y:S01]  /*5920*/  FFMA.FTZ R0, R22, c[0x0][0x2d0], -R2 ;  /* 0x0000b40016007a23 */ /* 0x002fe20000010802 */
[----:B------:R-:W-:-:S05]  /*5930*/  F2FP.BF16.PACK_AB R22, R221, R218 ;  /* 0x000000dadd16723e */ /* 0x000fca00000010ff */
[----:B------:R1:W5:Y:S02]  /*5940*/  MUFU.EX2 R212, R0 ;  /* 0x0000000000d47308 */ /* 0x0003640000000800 */
[C---:B----4-:R-:W-:Y:S08]  /*5950*/  HMMA.16816.F32.BF16 R76, R20.reuse, R40, RZ ;  /* 0x00000028144c723c */ /* 0x050ff000000418ff */
[----:B--2---:R-:W-:Y:S01]  /*5960*/  HMMA.16816.F32.BF16 R72, R20, R44, RZ ;  /* 0x0000002c1448723c */ /* 0x004fe200000418ff */
[----:B-1----:R-:W-:Y:S01]  /*5970*/  FFMA.FTZ R0, R25, c[0x0][0x2d0], -R2 ;  /* 0x0000b40019007a23 */ /* 0x002fe20000010802 */
[----:B-----5:R-:W-:-:S03]  /*5980*/  F2FP.BF16.PACK_AB R16, R212, R213 ;  /* 0x000000d5d410723e */ /* 0x020fc600000010ff */
[----:B------:R1:W-:Y:S03]  /*5990*/  MUFU.EX2 R214, R0 ;  /* 0x0000000000d67308 */ /* 0x0003e60000000800 */
[----:B------:R-:W-:Y:S01]  /*59a0*/  HMMA.16816.F32.BF16 R64, R20, R36, RZ ;  /* 0x000000241440723c */ /* 0x000fe200000418ff */
[----:B-1----:R-:W-:-:S04]  /*59b0*/  FFMA.FTZ R0, R26, c[0x0][0x2d0], -R2 ;  /* 0x0000b4001a007a23 */ /* 0x002fc80000010802 */
[----:B------:R1:W2:Y:S02]  /*59c0*/  MUFU.EX2 R215, R0 ;  /* 0x0000000000d77308 */ /* 0x0002a40000000800 */
[----:B-1----:R-:W-:Y:S01]  /*59d0*/  FFMA.FTZ R0, R27, c[0x0][0x2d0], -R2 ;  /* 0x0000b4001b007a23 */ /* 0x002fe20000010802 */
[----:B--2---:R-:W-:Y:S01]  /*59e0*/  F2FP.BF16.PACK_AB R18, R215, R214 ;  /* 0x000000d6d712723e */ /* 0x004fe200000010ff */
[----:B------:R-:W-:Y:S04]  /*59f0*/  LDSM.16.MT88.4 R24, [R192] ;  /* 0x00000000c018783b */ /* 0x000fe80000004200 */
[----:B------:R1:W2:Y:S02]  /*5a00*/  MUFU.EX2 R223, R0 ;  /* 0x0000000000df7308 */ /* 0x0002a40000000800 */
[----:B-1----:R-:W-:Y:S01]  /*5a10*/  FMUL.FTZ R0, R68, c[0x0][0x2d0] ;  /* 0x0000b40044007a20 */ /* 0x002fe20000410000 */
[----:B--2---:R-:W-:-:S04]  /*5a20*/  F2FP.BF16.PACK_AB R8, R222, R223 ;  /* 0x000000dfde08723e */ /* 0x004fc800000010ff */
[----:B------:R-:W-:-:S05]  /*5a30*/  FSEL R0, R0, RZ, P0 ;  /* 0x000000ff00007208 */ /* 0x000fca0000000000 */
[--C-:B------:R-:W-:Y:S02]  /*5a40*/  FFMA.FTZ R5, R31, c[0x0][0x2d0], -R0.reuse ;  /* 0x0000b4001f057a23 */ /* 0x100fe40000010800 */
[----:B------:R-:W1:Y:S02]  /*5a50*/  LDSM.16.MT88.4 R28, [R190+0x800] ;  /* 0x00080000be1c783b */ /* 0x000e640000004200 */
[----:B------:R2:W-:Y:S02]  /*5a60*/  MUFU.EX2 R208, R5 ;  /* 0x0000000500d07308 */ /* 0x0005e40000000800 */
[----:B--2---:R-:W-:-:S06]  /*5a70*/  FFMA.FTZ R5, R32, c[0x0][0x2d0], -R0 ;  /* 0x0000b40020057a23 */ /* 0x004fcc0000010800 */
[----:B------:R2:W4:Y:S02]  /*5a80*/  MUFU.EX2 R207, R5 ;  /* 0x0000000500cf7308 */ /* 0x0005240000000800 */
[--C-:B--2---:R-:W-:Y:S01]  /*5a90*/  FFMA.FTZ R5, R34, c[0x0][0x2d0], -R0.reuse ;  /* 0x0000b40022057a23 */ /* 0x104fe20000010800 */
[----:B----4-:R-:W-:Y:S01]  /*5aa0*/  F2FP.BF16.PACK_AB R17, R207, R208 ;  /* 0x000000d0cf11723e */ /* 0x010fe200000010ff */
[----:B------:R-:W2:Y:S01]  /*5ab0*/  LDSM.16.MT88.4 R32, [R193+0x800] ;  /* 0x00080000c120783b */ /* 0x000ea20000004200 */
[----:B-1----:R-:W-:Y:S03]  /*5ac0*/  HMMA.16816.F32.BF16 R104, R12, R28, R64 ;  /* 0x0000001c0c68723c */ /* 0x002fe60000041840 */
[----:B------:R1:W-:Y:S02]  /*5ad0*/  MUFU.EX2 R219, R5 ;  /* 0x0000000500db7308 */ /* 0x0003e40000000800 */
[----:B-1----:R-:W-:-:S06]  /*5ae0*/  FFMA.FTZ R5, R48, c[0x0][0x2d0], -R0 ;  /* 0x0000b40030057a23 */ /* 0x002fcc0000010800 */
[----:B------:R1:W4:Y:S02]  /*5af0*/  MUFU.EX2 R220, R5 ;  /* 0x0000000500dc7308 */ /* 0x0003240000000800 */
[----:B-1----:R-:W-:Y:S01]  /*5b00*/  FFMA.FTZ R5, R50, c[0x0][0x2d0], -R2 ;  /* 0x0000b40032057a23 */ /* 0x002fe20000010802 */
[----:B----4-:R-:W-:Y:S01]  /*5b10*/  F2FP.BF16.PACK_AB R19, R220, R219 ;  /* 0x000000dbdc13723e */ /* 0x010fe200000010ff */
[----:B--2---:R-:W-:Y:S04]  /*5b20*/  HMMA.16816.F32.BF16 R112, R12, R32, R72 ;  /* 0x000000200c70723c */ /* 0x004fe80000041848 */
[----:B------:R1:W2:Y:S04]  /*5b30*/  MUFU.EX2 R232, R5 ;  /* 0x0000000500e87308 */ /* 0x0002a80000000800 */
[C---:B------:R-:W-:Y:S08]  /*5b40*/  HMMA.16816.F32.BF16 R60, R16.reuse, R40, RZ ;  /* 0x00000028103c723c */ /* 0x040ff000000418ff */
[C---:B------:R-:W-:Y:S01]  /*5b50*/  HMMA.16816.F32.BF16 R56, R16.reuse, R44, RZ ;  /* 0x0000002c1038723c */ /* 0x040fe200000418ff */
[--C-:B-1----:R-:W-:Y:S01]  /*5b60*/  FFMA.FTZ R5, R49, c[0x0][0x2d0], -R0.reuse ;  /* 0x0000b40031057a23 */ /* 0x102fe20000010800 */
[----:B--2---:R-:W-:Y:S01]  /*5b70*/  F2FP.BF16.PACK_AB R10, R232, R233 ;  /* 0x000000e9e80a723e */ /* 0x004fe200000010ff */
[----:B------:R-:W1:Y:S02]  /*5b80*/  LDSM.16.MT88.4 R48, [R189+0x800] ;  /* 0x00080000bd30783b */ /* 0x000e640000004200 */
[----:B------:R2:W-:Y:S03]  /*5b90*/  MUFU.EX2 R226, R5 ;  /* 0x0000000500e27308 */ /* 0x0005e60000000800 */
[C---:B------:R-:W-:Y:S08]  /*5ba0*/  HMMA.16816.F32.BF16 R64, R16.reuse, R42, RZ ;  /* 0x0000002a1040723c */ /* 0x040ff000000418ff */
[----:B------:R-:W-:Y:S01]  /*5bb0*/  HMMA.16816.F32.BF16 R72, R16, R38, RZ ;  /* 0x000000261048723c */ /* 0x000fe200000418ff */
[----:B--2---:R-:W-:-:S04]  /*5bc0*/  FFMA.FTZ R5, R52, c[0x0][0x2d0], -R0 ;  /* 0x0000b40034057a23 */ /* 0x004fc80000010800 */
[----:B------:R2:W4:Y:S02]  /*5bd0*/  MUFU.EX2 R228, R5 ;  /* 0x0000000500e47308 */ /* 0x0005240000000800 */
[--C-:B--2---:R-:W-:Y:S01]  /*5be0*/  FFMA.FTZ R5, R53, c[0x0][0x2d0], -R0.reuse ;  /* 0x0000b40035057a23 */ /* 0x104fe20000010800 */
[----:B----4-:R-:W-:Y:S01]  /*5bf0*/  F2FP.BF16.PACK_AB R9, R228, R226 ;  /* 0x000000e2e409723e */ /* 0x010fe200000010ff */
[----:B-1----:R-:W-:Y:S04]  /*5c00*/  HMMA.16816.F32.BF16 R84, R12, R48, R76 ;  /* 0x000000300c54723c */ /* 0x002fe8000004184c */
[----:B------:R1:W-:Y:S04]  /*5c10*/  MUFU.EX2 R230, R5 ;  /* 0x0000000500e67308 */ /* 0x0003e80000000800 */
[-C--:B------:R-:W-:Y:S08]  /*5c20*/  HMMA.16816.F32.BF16 R76, R16, R46.reuse, RZ ;  /* 0x0000002e104c723c */ /* 0x080ff000000418ff */
[----:B------:R-:W-:Y:S01]  /*5c30*/  HMMA.16816.F32.BF16 R44, R20, R46, RZ ;  /* 0x0000002e142c723c */ /* 0x000fe200000418ff */
[----:B-1----:R-:W-:-:S04]  /*5c40*/  FFMA.FTZ R5, R54, c[0x0][0x2d0], -R0 ;  /* 0x0000b40036057a23 */ /* 0x002fc80000010800 */
[----:B------:R1:W2:Y:S03]  /*5c50*/  MUFU.EX2 R229, R5 ;  /* 0x0000000500e57308 */ /* 0x0002a60000000800 */
[----:B------:R-:W-:Y:S01]  /*5c60*/  HMMA.16816.F32.BF16 R52, R16, R36, RZ ;  /* 0x000000241034723c */ /* 0x000fe200000418ff */
[----:B-1----:R-:W-:Y:S01]  /*5c70*/  FFMA.FTZ R5, R132, c[0x0][0x2d0], -R4 ;  /* 0x0000b40084057a23 */ /* 0x002fe20000010804 */
[----:B--2---:R-:W-:-:S03]  /*5c80*/  F2FP.BF16.PACK_AB R11, R229, R230 ;  /* 0x000000e6e50b723e */ /* 0x004fc600000010ff */
[----:B------:R1:W-:Y:S04]  /*5c90*/  MUFU.EX2 R183, R5 ;  /* 0x0000000500b77308 */ /* 0x0003e80000000800 */
[C---:B------:R-:W-:Y:S08]  /*5ca0*/  HMMA.16816.F32.BF16 R80, R8.reuse, R48, R60 ;  /* 0x000000300850723c */ /* 0x040ff0000004183c */
[----:B------:R-:W-:Y:S01]  /*5cb0*/  HMMA.16816.F32.BF16 R108, R8, R32, R56 ;  /* 0x00000020086c723c */ /* 0x000fe20000041838 */
[----:B-1----:R-:W-:-:S04]  /*5cc0*/  FFMA.FTZ R5, R127, c[0x0][0x2d0], -R4 ;  /* 0x0000b4007f057a23 */ /* 0x002fc80000010804 */
[----:B------:R1:W2:Y:S03]  /*5cd0*/  MUFU.EX2 R184, R5 ;  /* 0x0000000500b87308 */ /* 0x0002a60000000800 */
[C---:B------:R-:W-:Y:S08]  /*5ce0*/  HMMA.16816.F32.BF16 R60, R16.reuse, R24, RZ ;  /* 0x00000018103c723c */ /* 0x040ff000000418ff */
[----:B------:R-:W-:Y:S01]  /*5cf0*/  HMMA.16816.F32.BF16 R56, R16, R26, RZ ;  /* 0x0000001a1038723c */ /* 0x000fe200000418ff */
[----:B------:R-:W4:Y:S01]  /*5d00*/  LDSM.16.MT88.4 R16, [R192+0x800] ;  /* 0x00080000c010783b */ /* 0x000f220000004200 */
[----:B-1----:R-:W-:-:S06]  /*5d10*/  FFMA.FTZ R5, R126, c[0x0][0x2d0], -R4 ;  /* 0x0000b4007e057a23 */ /* 0x002fcc0000010804 */
[----:B------:R-:W-:Y:S01]  /*5d20*/  HMMA.16816.F32.BF16 R120, R8, R28, R52 ;  /* 0x0000001c0878723c */ /* 0x000fe20000041834 */
[----:B------:R1:W-:Y:S07]  /*5d30*/  MUFU.EX2 R185, R5 ;  /* 0x0000000500b97308 */ /* 0x0003ee0000000800 */
[C---:B------:R-:W-:Y:S08]  /*5d40*/  HMMA.16816.F32.BF16 R52, R20.reuse, R42, RZ ;  /* 0x0000002a1434723c */ /* 0x040ff000000418ff */
[----:B------:R-:W-:Y:S01]  /*5d50*/  HMMA.16816.F32.BF16 R40, R20, R38, RZ ;  /* 0x000000261428723c */ /* 0x000fe200000418ff */
[----:B-1----:R-:W-:-:S04]  /*5d60*/  FFMA.FTZ R5, R125, c[0x0][0x2d0], -R4 ;  /* 0x0000b4007d057a23 */ /* 0x002fc80000010804 */
[----:B------:R1:W-:Y:S03]  /*5d70*/  MUFU.EX2 R186, R5 ;  /* 0x0000000500ba7308 */ /* 0x0003e60000000800 */
[C---:B------:R-:W-:Y:S08]  /*5d80*/  HMMA.16816.F32.BF16 R36, R20.reuse, R24, RZ ;  /* 0x000000181424723c */ /* 0x040ff000000418ff */
[----:B------:R-:W-:Y:S01]  /*5d90*/  HMMA.16816.F32.BF16 R20, R20, R26, RZ ;  /* 0x0000001a1414723c */ /* 0x000fe200000418ff */
[----:B------:R-:W-:Y:S01]  /*5da0*/  LDSM.16.MT88.4 R24, [R193+0x1000] ;  /* 0x00100000c118783b */ /* 0x000fe20000004200 */
[----:B-1----:R-:W-:-:S06]  /*5db0*/  FFMA.FTZ R5, R124, c[0x0][0x2d0], -R3 ;  /* 0x0000b4007c057a23 */ /* 0x002fcc0000010803 */
[-C--:B------:R-:W-:Y:S01]  /*5dc0*/  HMMA.16816.F32.BF16 R40, R12, R30.reuse, R40 ;  /* 0x0000001e0c28723c */ /* 0x080fe20000041828 */
[----:B------:R1:W-:Y:S07]  /*5dd0*/  MUFU.EX2 R179, R5 ;  /* 0x0000000500b37308 */ /* 0x0003ee0000000800 */
[----:B------:R-:W-:Y:S08]  /*5de0*/  HMMA.16816.F32.BF16 R72, R8, R30, R72 ;  /* 0x0000001e0848723c */ /* 0x000ff00000041848 */
[----:B----4-:R-:W-:Y:S01]  /*5df0*/  HMMA.16816.F32.BF16 R92, R12, R16, R36 ;  /* 0x000000100c5c723c */ /* 0x010fe20000041824 */
[----:B-1----:R-:W-:-:S04]  /*5e00*/  FFMA.FTZ R5, R119, c[0x0][0x2d0], -R3 ;  /* 0x0000b40077057a23 */ /* 0x002fc80000010803 */
[----:B------:R1:W4:Y:S03]  /*5e10*/  MUFU.EX2 R180, R5 ;  /* 0x0000000500b47308 */ /* 0x0003260000000800 */
[----:B------:R-:W-:Y:S01]  /*5e20*/  HMMA.16816.F32.BF16 R88, R12, R18, R20 ;  /* 0x000000120c58723c */ /* 0x000fe20000041814 */
[----:B------:R-:W-:Y:S07]  /*5e30*/  LDSM.16.MT88.4 R20, [R190+0x1000] ;  /* 0x00100000be14783b */ /* 0x000fee0000004200 */
[----:B------:R-:W-:Y:S01]  /*5e40*/  HMMA.16816.F32.BF16 R60, R8, R16, R60 ;  /* 0x00000010083c723c */ /* 0x000fe2000004183c */
[----:B-1----:R-:W-:-:S07]  /*5e50*/  FFMA.FTZ R5, R118, c[0x0][0x2d0], -R3 ;  /* 0x0000b40076057a23 */ /* 0x002fce0000010803 */
[----:B------:R-:W-:Y:S01]  /*5e60*/  HMMA.16816.F32.BF16 R28, R8, R18, R56 ;  /* 0x00000012081c723c */ /* 0x000fe20000041838 */
[----:B------:R-:W1:Y:S01]  /*5e70*/  LDSM.16.MT88.4 R16, [R189+0x1000] ;  /* 0x00100000bd10783b */ /* 0x000e620000004200 */
[----:B------:R5:W-:Y:S06]  /*5e80*/  MUFU.EX2 R181, R5 ;  /* 0x0000000500b57308 */ /* 0x000bec0000000800 */
[-C--:B------:R-:W-:Y:S08]  /*5e90*/  HMMA.16816.F32.BF16 R52, R12, R50.reuse, R52 ;  /* 0x000000320c34723c */ /* 0x080ff00000041834 */
[----:B------:R-:W-:Y:S01]  /*5ea0*/  HMMA.16816.F32.BF16 R48, R8, R50, R64 ;  /* 0x000000320830723c */ /* 0x000fe20000041840 */
[----:B-----5:R-:W-:-:S04]  /*5eb0*/  FFMA.FTZ R5, R117, c[0x0][0x2d0], -R3 ;  /* 0x0000b40075057a23 */ /* 0x020fc80000010803 */
[----:B------:R5:W1:Y:S03]  /*5ec0*/  MUFU.EX2 R182, R5 ;  /* 0x0000000500b67308 */ /* 0x000a660000000800 */
[-C--:B------:R-:W-:Y:S08]  /*5ed0*/  HMMA.16816.F32.BF16 R76, R8, R34.reuse, R76 ;  /* 0x00000022084c723c */ /* 0x080ff0000004184c */
[----:B------:R-:W-:Y:S01]  /*5ee0*/  HMMA.16816.F32.BF16 R36, R12, R34, R44 ;  /* 0x000000220c24723c */ /* 0x000fe2000004182c */
[----:B-----5:R-:W-:-:S06]  /*5ef0*/  FFMA.FTZ R5, R101, c[0x0][0x2d0], -R2 ;  /* 0x0000b40065057a23 */ /* 0x020fcc0000010802 */
[----:B--2---:R-:W-:Y:S02]  /*5f00*/  F2FP.BF16.PACK_AB R12, R184, R183 ;  /* 0x000000b7b80c723e */ /* 0x004fe400000010ff */
[----:B----4-:R-:W-:Y:S01]  /*5f10*/  F2FP.BF16.PACK_AB R13, R180, R179 ;  /* 0x000000b3b40d723e */ /* 0x010fe200000010ff */
[----:B------:R2:W-:Y:S01]  /*5f20*/  MUFU.EX2 R171, R5 ;  /* 0x0000000500ab7308 */ /* 0x0005e20000000800 */
[----:B------:R-:W-:Y:S02]  /*5f30*/  F2FP.BF16.PACK_AB R14, R186, R185 ;  /* 0x000000b9ba0e723e */ /* 0x000fe400000010ff */
[----:B-1----:R-:W-:-:S07]  /*5f40*/  F2FP.BF16.PACK_AB R15, R182, R181 ;  /* 0x000000b5b60f723e */ /* 0x002fce00000010ff */
[----:B------:R-:W-:Y:S01]  /*5f50*/  HMMA.16816.F32.BF16 R84, R12, R16, R84 ;  /* 0x000000100c54723c */ /* 0x000fe20000041854 */
[----:B--2---:R-:W-:-:S07]  /*5f60*/  FFMA.FTZ R5, R102, c[0x0][0x2d0], -R2 ;  /* 0x0000b40066057a23 */ /* 0x004fce0000010802 */
[C---:B------:R-:W-:Y:S01]  /*5f70*/  HMMA.16816.F32.BF16 R56, R12.reuse, R24, R112 ;  /* 0x000000180c38723c */ /* 0x040fe20000041870 */
[----:B------:R-:W-:Y:S01]  /*5f80*/  LDSM.16.MT88.4 R112, [R189+0x2000] ;  /* 0x00200000bd70783b */ /* 0x000fe20000004200 */
[----:B------:R1:W2:Y:S06]  /*5f90*/  MUFU.EX2 R173, R5 ;  /* 0x0000000500ad7308 */ /* 0x0002ac0000000800 */
[C---:B------:R-:W-:Y:S08]  /*5fa0*/  HMMA.16816.F32.BF16 R44, R12.reuse, R20, R104 ;  /* 0x000000140c2c723c */ /* 0x040ff00000041868 */
[----:B------:R-:W-:Y:S01]  /*5fb0*/  HMMA.16816.F32.BF16 R40, R12, R22, R40 ;  /* 0x000000160c28723c */ /* 0x000fe20000041828 */
[----:B-1----:R-:W-:Y:S01]  /*5fc0*/  FFMA.FTZ R5, R103, c[0x0][0x2d0], -R2 ;  /* 0x0000b40067057a23 */ /* 0x002fe20000010802 */
[----:B--2---:R-:W-:-:S03]  /*5fd0*/  F2FP.BF16.PACK_AB R8, R173, R171 ;  /* 0x000000abad08723e */ /* 0x004fc600000010ff */
        /* <DEDUP_REMOVED lines=12> */
[----:B------:R-:W1:Y:S02]  /*60a0*/  MUFU.EX2 R174, R5 ;  /* 0x0000000500ae7308 */ /* 0x000e640000000800 */
[----:B-1----:R-:W-:Y:S01]  /*60b0*/  F2FP.BF16.PACK_AB R11, R174, R172 ;  /* 0x000000acae0b723e */ /* 0x002fe200000010ff */
[----:B------:R-:W-:-:S05]  /*60c0*/  FFMA.FTZ R5, R151, c[0x0][0x2d0], -R4 ;  /* 0x0000b40097057a23 */ /* 0x000fca0000010804 */
[----:B------:R1:W-:Y:S01]  /*60d0*/  MUFU.EX2 R165, R5 ;  /* 0x0000000500a57308 */ /* 0x0003e20000000800 */
[----:B------:R-:W-:Y:S08]  /*60e0*/  HMMA.16816.F32.BF16 R128, R8, R16, R80 ;  /* 0x000000100880723c */ /* 0x000ff00000041850 */
[----:B------:R-:W-:Y:S01]  /*60f0*/  HMMA.16816.F32.BF16 R80, R12, R18, R52 ;  /* 0x000000120c50723c */ /* 0x000fe20000041834 */
[----:B-1----:R-:W-:-:S07]  /*6100*/  FFMA.FTZ R5, R150, c[0x0][0x2d0], -R4 ;  /* 0x0000b40096057a23 */ /* 0x002fce0000010804 */
[----:B------:R-:W-:Y:S01]  /*6110*/  HMMA.16816.F32.BF16 R116, R8, R18, R48 ;  /* 0x000000120874723c */ /* 0x000fe20000041830 */
[----:B------:R-:W1:Y:S01]  /*6120*/  LDSM.16.MT88.4 R16, [R192+0x1000] ;  /* 0x00100000c010783b */ /* 0x000e620000004200 */
[----:B------:R2:W-:Y:S01]  /*6130*/  MUFU.EX2 R166, R5 ;  /* 0x0000000500a67308 */ /* 0x0005e20000000800 */
[----:B------:R-:W-:-:S05]  /*6140*/  FFMA.FTZ R52, R142, c[0x0][0x2d0], -R3 ;  /* 0x0000b4008e347a23 */ /* 0x000fca0000010803 */
[----:B------:R-:W-:Y:S02]  /*6150*/  HMMA.16816.F32.BF16 R48, R12, R26, R36 ;  /* 0x0000001a0c30723c */ /* 0x000fe40000041824 */
[----:B------:R-:W-:Y:S06]  /*6160*/  MUFU.EX2 R52, R52 ;  /* 0x0000003400347308 */ /* 0x000fec0000000800 */
[----:B------:R-:W-:Y:S01]  /*6170*/  HMMA.16816.F32.BF16 R124, R8, R24, R108 ;  /* 0x00000018087c723c */ /* 0x000fe2000004186c */
[----:B--2---:R-:W-:-:S04]  /*6180*/  FFMA.FTZ R5, R149, c[0x0][0x2d0], -R4 ;  /* 0x0000b40095057a23 */ /* 0x004fc80000010804 */
[----:B------:R2:W-:Y:S02]  /*6190*/  MUFU.EX2 R167, R5 ;  /* 0x0000000500a77308 */ /* 0x0005e40000000800 */
[--C-:B------:R-:W-:Y:S01]  /*61a0*/  FFMA.FTZ R25, R145, c[0x0][0x2d0], -R3.reuse ;  /* 0x0000b40091197a23 */ /* 0x100fe20000010803 */
[----:B------:R-:W-:Y:S01]  /*61b0*/  HMMA.16816.F32.BF16 R72, R8, R22, R72 ;  /* 0x000000160848723c */ /* 0x000fe20000041848 */
[----:B------:R-:W-:-:S04]  /*61c0*/  FFMA.FTZ R24, R144, c[0x0][0x2d0], -R3 ;  /* 0x0000b40090187a23 */ /* 0x000fc80000010803 */
[----:B------:R-:W-:Y:S01]  /*61d0*/  MUFU.EX2 R25, R25 ;  /* 0x0000001900197308 */ /* 0x000fe20000000800 */
[----:B--2---:R-:W-:-:S07]  /*61e0*/  FFMA.FTZ R5, R148, c[0x0][0x2d0], -R4 ;  /* 0x0000b40094057a23 */ /* 0x004fce0000010804 */
[----:B------:R-:W-:Y:S01]  /*61f0*/  MUFU.EX2 R24, R24 ;  /* 0x0000001800187308 */ /* 0x000fe20000000800 */
[C---:B-1----:R-:W-:Y:S07]  /*6200*/  HMMA.16816.F32.BF16 R64, R12.reuse, R16, R92 ;  /* 0x000000100c40723c */ /* 0x042fee000004185c */
[----:B------:R1:W2:Y:S01]  /*6210*/  MUFU.EX2 R168, R5 ;  /* 0x0000000500a87308 */ /* 0x0002a20000000800 */
[----:B------:R-:W-:Y:S01]  /*6220*/  HMMA.16816.F32.BF16 R32, R12, R18, R88 ;  /* 0x000000120c20723c */ /* 0x000fe20000041858 */
[----:B------:R-:W4:Y:S07]  /*6230*/  LDSM.16.MT88.4 R12, [R190+0x1800] ;  /* 0x00180000be0c783b */ /* 0x000f2e0000004200 */
[----:B------:R-:W-:Y:S01]  /*6240*/  HMMA.16816.F32.BF16 R88, R8, R26, R76 ;  /* 0x0000001a0858723c */ /* 0x000fe2000004184c */
[----:B-1----:R-:W-:Y:S01]  /*6250*/  FFMA.FTZ R5, R140, c[0x0][0x2d0], -R3 ;  /* 0x0000b4008c057a23 */ /* 0x002fe20000010803 */
[----:B--2---:R-:W-:-:S05]  /*6260*/  F2FP.BF16.PACK_AB R6, R168, R167 ;  /* 0x000000a7a806723e */ /* 0x004fca00000010ff */
[----:B------:R-:W-:Y:S01]  /*6270*/  FFMA.FTZ R27, R143, c[0x0][0x2d0], -R3 ;  /* 0x0000b4008f1b7a23 */ /* 0x000fe20000010803 */
[----:B------:R-:W-:Y:S01]  /*6280*/  HMMA.16816.F32.BF16 R76, R8, R20, R120 ;  /* 0x00000014084c723c */ /* 0x000fe20000041878 */
[----:B------:R1:W-:Y:S01]  /*6290*/  MUFU.EX2 R97, R5 ;  /* 0x0000000500617308 */ /* 0x0003e20000000800 */
[----:B------:R-:W2:Y:S01]  /*62a0*/  LDSM.16.MT88.4 R20, [R189+0x1800] ;  /* 0x00180000bd14783b */ /* 0x000ea20000004200 */
[----:B------:R-:W-:Y:S01]  /*62b0*/  FFMA.FTZ R26, R153, c[0x0][0x2d0], -R4 ;  /* 0x0000b400991a7a23 */ /* 0x000fe20000010804 */
[----:B------:R-:W-:-:S04]  /*62c0*/  F2FP.BF16.PACK_AB R153, R24, R25 ;  /* 0x000000191899723e */ /* 0x000fc800000010ff */
[C---:B------:R-:W-:Y:S01]  /*62d0*/  HMMA.16816.F32.BF16 R60, R8.reuse, R16, R60 ;  /* 0x00000010083c723c */ /* 0x040fe2000004183c */
[----:B------:R-:W-:Y:S07]  /*62e0*/  MUFU.EX2 R26, R26 ;  /* 0x0000001a001a7308 */ /* 0x000fee0000000800 */
[----:B------:R-:W-:Y:S01]  /*62f0*/  HMMA.16816.F32.BF16 R36, R8, R18, R28 ;  /* 0x000000120824723c */ /* 0x000fe2000004181c */
[----:B-1----:R-:W-:Y:S01]  /*6300*/  FFMA.FTZ R5, R135, c[0x0][0x2d0], -R3 ;  /* 0x0000b40087057a23 */ /* 0x002fe20000010803 */
[----:B------:R-:W1:Y:S01]  /*6310*/  LDSM.16.MT88.4 R16, [R193+0x1800] ;  /* 0x00180000c110783b */ /* 0x000e620000004200 */
[----:B------:R-:W5:Y:S03]  /*6320*/  MUFU.EX2 R27, R27 ;  /* 0x0000001b001b7308 */ /* 0x000f660000000800 */
[----:B------:R-:W1:Y:S01]  /*6330*/  LDSM.16.MT88.4 R8, [R192+0x1800] ;  /* 0x00180000c008783b */ /* 0x000e620000004200 */
[----:B------:R-:W-:-:S02]  /*6340*/  FFMA.FTZ R30, R156, c[0x0][0x2d0], -R4 ;  /* 0x0000b4009c1e7a23 */ /* 0x000fc40000010804 */
[--C-:B------:R-:W-:Y:S02]  /*6350*/  FFMA.FTZ R29, R155, c[0x0][0x2d0], -R4.reuse ;  /* 0x0000b4009b1d7a23 */ /* 0x100fe40000010804 */
[----:B------:R2:W-:Y:S01]  /*6360*/  MUFU.EX2 R101, R5 ;  /* 0x0000000500657308 */ /* 0x0005e20000000800 */
[----:B------:R-:W-:Y:S01]  /*6370*/  FFMA.FTZ R28, R154, c[0x0][0x2d0], -R4 ;  /* 0x0000b4009a1c7a23 */ /* 0x000fe20000010804 */
[----:B------:R-:W-:Y:S01]  /*6380*/  F2FP.BF16.PACK_AB R4, R166, R165 ;  /* 0x000000a5a604723e */ /* 0x000fe200000010ff */
[----:B------:R-:W-:-:S05]  /*6390*/  FFMA.FTZ R31, R164, c[0x0][0x2d0], -R2 ;  /* 0x0000b400a41f7a23 */ /* 0x000fca0000010802 */
[----:B------:R-:W-:Y:S01]  /*63a0*/  MUFU.EX2 R30, R30 ;  /* 0x0000001e001e7308 */ /* 0x000fe20000000800 */
[----:B-----5:R-:W-:Y:S01]  /*63b0*/  F2FP.BF16.PACK_AB R155, R52, R27 ;  /* 0x0000001b349b723e */ /* 0x020fe200000010ff */
[----:B--2---:R-:W-:-:S06]  /*63c0*/  FFMA.FTZ R5, R134, c[0x0][0x2d0], -R3 ;  /* 0x0000b40086057a23 */ /* 0x004fcc0000010803 */
[----:B------:R-:W-:Y:S08]  /*63d0*/  MUFU.EX2 R29, R29 ;  /* 0x0000001d001d7308 */ /* 0x000ff00000000800 */
[----:B------:R2:W-:Y:S08]  /*63e0*/  MUFU.EX2 R102, R5 ;  /* 0x0000000500667308 */ /* 0x0005f00000000800 */
[----:B------:R-:W5:Y:S01]  /*63f0*/  MUFU.EX2 R28, R28 ;  /* 0x0000001c001c7308 */ /* 0x000f620000000800 */
[----:B--2---:R-:W-:-:S07]  /*6400*/  FFMA.FTZ R5, R141, c[0x0][0x2d0], -R3 ;  /* 0x0000b4008d057a23 */ /* 0x004fce0000010803 */
[----:B------:R-:W-:Y:S01]  /*6410*/  MUFU.EX2 R31, R31 ;  /* 0x0000001f001f7308 */ /* 0x000fe20000000800 */
[----:B------:R-:W-:Y:S01]  /*6420*/  FFMA.FTZ R3, R161, c[0x0][0x2d0], -R2 ;  /* 0x0000b400a1037a23 */ /* 0x000fe20000010802 */
[----:B-----5:R-:W-:-:S06]  /*6430*/  F2FP.BF16.PACK_AB R154, R26, R28 ;  /* 0x0000001c1a9a723e */ /* 0x020fcc00000010ff */
[----:B------:R2:W5:Y:S08]  /*6440*/  MUFU.EX2 R103, R5 ;  /* 0x0000000500677308 */ /* 0x0005700000000800 */
[----:B------:R1:W-:Y:S01]  /*6450*/  MUFU.EX2 R54, R3 ;  /* 0x0000000300367308 */ /* 0x0003e20000000800 */
[----:B--2---:R-:W-:Y:S02]  /*6460*/  F2FP.BF16.PACK_AB R5, R101, R97 ;  /* 0x000000616505723e */ /* 0x004fe400000010ff */
[----:B-----5:R-:W-:Y:S01]  /*6470*/  F2FP.BF16.PACK_AB R7, R103, R102 ;  /* 0x000000666707723e */ /* 0x020fe200000010ff */
[----:B-1----:R-:W-:-:S06]  /*6480*/  FFMA.FTZ R3, R160, c[0x0][0x2d0], -R2 ;  /* 0x0000b400a0037a23 */ /* 0x002fcc0000010802 */
[C---:B----4-:R-:W-:Y:S01]  /*6490*/  HMMA.16816.F32.BF16 R148, R4.reuse, R14, R40 ;  /* 0x0000000e0494723c */ /* 0x050fe20000041828 */
[----:B------:R1:W2:Y:S06]  /*64a0*/  MUFU.EX2 R69, R3 ;  /* 0x0000000300457308 */ /* 0x0002ac0000000800 */
[--C-:B------:R-:W-:Y:S01]  /*64b0*/  FFMA.FTZ R40, R137, c[0x0][0x2d0], -R0.reuse ;  /* 0x0000b40089287a23 */ /* 0x100fe20000010800 */
[----:B------:R-:W-:Y:S01]  /*64c0*/  HMMA.16816.F32.BF16 R84, R4, R20, R84 ;  /* 0x000000140454723c */ /* 0x000fe20000041854 */
[--C-:B------:R-:W-:Y:S02]  /*64d0*/  FFMA.FTZ R41, R136, c[0x0][0x2d0], -R0.reuse ;  /* 0x0000b40088297a23 */ /* 0x100fe40000010800 */
[----:B------:R-:W-:-:S02]  /*64e0*/  FFMA.FTZ R42, R133, c[0x0][0x2d0], -R0 ;  /* 0x0000b400852a7a23 */ /* 0x000fc40000010800 */
[----:B------:R-:W-:Y:S03]  /*64f0*/  MUFU.EX2 R40, R40 ;  /* 0x0000002800287308 */ /* 0x000fe60000000800 */
[----:B------:R-:W-:Y:S01]  /*6500*/  HMMA.16816.F32.BF16 R80, R4, R22, R80 ;  /* 0x000000160450723c */ /* 0x000fe20000041850 */
[----:B-1----:R-:W-:-:S04]  /*6510*/  FFMA.FTZ R3, R159, c[0x0][0x2d0], -R2 ;  /* 0x0000b4009f037a23 */ /* 0x002fc80000010802 */
[----:B------:R-:W-:Y:S03]  /*6520*/  MUFU.EX2 R41, R41 ;  /* 0x0000002900297308 */ /* 0x000fe60000000800 */
[C---:B------:R-:W-:Y:S05]  /*6530*/  HMMA.16816.F32.BF16 R56, R4.reuse, R16, R56 ;  /* 0x000000100438723c */ /* 0x040fea0000041838 */
[----:B------:R1:W-:Y:S03]  /*6540*/  MUFU.EX2 R71, R3 ;  /* 0x0000000300477308 */ /* 0x0003e60000000800 */
[C---:B------:R-:W-:Y:S05]  /*6550*/  HMMA.16816.F32.BF16 R48, R4.reuse, R18, R48 ;  /* 0x000000120430723c */ /* 0x040fea0000041830 */
[----:B------:R-:W-:Y:S03]  /*6560*/  MUFU.EX2 R42, R42 ;  /* 0x0000002a002a7308 */ /* 0x000fe60000000800 */
[----:B------:R-:W-:Y:S01]  /*6570*/  HMMA.16816.F32.BF16 R44, R4, R12, R44 ;  /* 0x0000000c042c723c */ /* 0x000fe2000004182c */
[----:B-1----:R-:W-:-:S07]  /*6580*/  FFMA.FTZ R3, R158, c[0x0][0x2d0], -R2 ;  /* 0x0000b4009e037a23 */ /* 0x002fce0000010802 */
[C---:B------:R-:W-:Y:S01]  /*6590*/  HMMA.16816.F32.BF16 R64, R4.reuse, R8, R64 ;  /* 0x000000080440723c */ /* 0x040fe20000041840 */
[----:B------:R-:W1:Y:S07]  /*65a0*/  MUFU.EX2 R96, R3 ;  /* 0x0000000300607308 */ /* 0x000e6e0000000800 */
[----:B------:R-:W-:Y:S07]  /*65b0*/  HMMA.16816.F32.BF16 R92, R4, R10, R32 ;  /* 0x0000000a045c723c */ /* 0x000fee0000041820 */
[----:B--2---:R-:W-:Y:S01]  /*65c0*/  F2FP.BF16.PACK_AB R4, R69, R54 ;  /* 0x000000364504723e */ /* 0x004fe200000010ff */
[----:B------:R-:W-:Y:S01]  /*65d0*/  FFMA.FTZ R32, R163, c[0x0][0x2d0], -R2 ;  /* 0x0000b400a3207a23 */ /* 0x000fe20000010802 */
[----:B-1----:R-:W-:Y:S01]  /*65e0*/  F2FP.BF16.PACK_AB R6, R96, R71 ;  /* 0x000000476006723e */ /* 0x002fe200000010ff */
[----:B------:R-:W-:Y:S01]  /*65f0*/  FFMA.FTZ R3, R152, c[0x0][0x2d0], -R0 ;  /* 0x0000b40098037a23 */ /* 0x000fe20000010800 */
[----:B------:R-:W-:Y:S01]  /*6600*/  F2FP.BF16.PACK_AB R152, R29, R30 ;  /* 0x0000001e1d98723e */ /* 0x000fe200000010ff */
[----:B------:R-:W-:-:S02]  /*6610*/  FFMA.FTZ R33, R162, c[0x0][0x2d0], -R2 ;  /* 0x0000b400a2217a23 */ /* 0x000fc40000010802 */
[----:B------:R1:W-:Y:S01]  /*6620*/  MUFU.EX2 R43, R3 ;  /* 0x00000003002b7308 */ /* 0x0003e20000000800 */
[----:B------:R-:W-:Y:S02]  /*6630*/  FFMA.FTZ R34, R157, c[0x0][0x2d0], -R2 ;  /* 0x0000b4009d227a23 */ /* 0x000fe40000010802 */
[----:B------:R-:W-:Y:S01]  /*6640*/  FADD.FTZ R2, R178, R176 ;  /* 0x000000b0b2027221 */ /* 0x000fe20000010000 */
[----:B------:R-:W-:Y:S01]  /*6650*/  HMMA.16816.F32.BF16 R104, R152, R112, R84 ;  /* 0x000000709868723c */ /* 0x000fe20000041854 */
[----:B------:R-:W-:Y:S02]  /*6660*/  FFMA.FTZ R35, R139, c[0x0][0x2d0], -R0 ;  /* 0x0000b4008b237a23 */ /* 0x000fe40000010800 */
[----:B------:R-:W-:Y:S01]  /*6670*/  FADD.FTZ R2, R216, R2 ;  /* 0x00000002d8027221 */ /* 0x000fe20000010000 */
[----:B------:R-:W-:Y:S03]  /*6680*/  MUFU.EX2 R32, R32 ;  /* 0x0000002000207308 */ /* 0x000fe60000000800 */
[----:B------:R-:W-:-:S04]  /*6690*/  FADD.FTZ R2, R217, R2 ;  /* 0x00000002d9027221 */ /* 0x000fc80000010000 */
[----:B------:R-:W-:Y:S01]  /*66a0*/  FADD.FTZ R2, R224, R2 ;  /* 0x00000002e0027221 */ /* 0x000fe20000010000 */
[----:B------:R-:W-:Y:S01]  /*66b0*/  MUFU.EX2 R33, R33 ;  /* 0x0000002100217308 */ /* 0x000fe20000000800 */
[----:B-1----:R-:W-:-:S07]  /*66c0*/  FFMA.FTZ R3, R147, c[0x0][0x2d0], -R0 ;  /* 0x0000b40093037a23 */ /* 0x002fce0000010800 */
[----:B------:R1:W2:Y:S08]  /*66d0*/  MUFU.EX2 R53, R3 ;  /* 0x0000000300357308 */ /* 0x0002b00000000800 */
[----:B------:R-:W-:Y:S01]  /*66e0*/  MUFU.EX2 R34, R34 ;  /* 0x0000002200227308 */ /* 0x000fe20000000800 */
[--C-:B-1----:R-:W-:Y:S01]  /*66f0*/  FFMA.FTZ R3, R146, c[0x0][0x2d0], -R0.reuse ;  /* 0x0000b40092037a23 */ /* 0x102fe20000010800 */
[----:B--2---:R-:W-:Y:S01]  /*6700*/  F2FP.BF16.PACK_AB R5, R53, R43 ;  /* 0x0000002b3505723e */ /* 0x004fe200000010ff */
[----:B------:R-:W1:Y:S05]  /*6710*/  LDSM.16.MT88.4 R144, [R190+0x2000] ;  /* 0x00200000be90783b */ /* 0x000e6a0000004200 */
[----:B------:R-:W-:Y:S08]  /*6720*/  MUFU.EX2 R35, R35 ;  /* 0x0000002300237308 */ /* 0x000ff00000000800 */
[----:B------:R2:W-:Y:S02]  /*6730*/  MUFU.EX2 R55, R3 ;  /* 0x0000000300377308 */ /* 0x0005e40000000800 */
[----:B--2---:R-:W-:-:S02]  /*6740*/  FFMA.FTZ R3, R138, c[0x0][0x2d0], -R0 ;  /* 0x0000b4008a037a23 */ /* 0x004fc40000010800 */
[----:B------:R-:W-:-:S04]  /*6750*/  FADD.FTZ R0, R213, R212 ;  /* 0x000000d4d5007221 */ /* 0x000fc80000010000 */
[----:B------:R-:W2:Y:S01]  /*6760*/  MUFU.EX2 R70, R3 ;  /* 0x0000000300467308 */ /* 0x000ea20000000800 */
[----:B------:R-:W-:-:S04]  /*6770*/  FADD.FTZ R0, R214, R0 ;  /* 0x00000000d6007221 */ /* 0x000fc80000010000 */
[----:B------:R-:W-:-:S04]  /*6780*/  FADD.FTZ R0, R215, R0 ;  /* 0x00000000d7007221 */ /* 0x000fc80000010000 */
[----:B------:R-:W-:Y:S01]  /*6790*/  FADD.FTZ R0, R223, R0 ;  /* 0x00000000df007221 */ /* 0x000fe20000010000 */
[----:B-1----:R-:W-:Y:S01]  /*67a0*/  HMMA.16816.F32.BF16 R136, R152, R144, R44 ;  /* 0x000000909888723c */ /* 0x002fe2000004182c */
[----:B--2---:R-:W-:Y:S01]  /*67b0*/  F2FP.BF16.PACK_AB R7, R70, R55 ;  /* 0x000000374607723e */ /* 0x004fe200000010ff */
[----:B------:R-:W-:-:S06]  /*67c0*/  FADD.FTZ R3, R206, R187 ;  /* 0x000000bbce037221 */ /* 0x000fcc0000010000 */
[----:B------:R-:W-:Y:S01]  /*67d0*/  HMMA.16816.F32.BF16 R148, R152, R146, R148 ;  /* 0x000000929894723c */ /* 0x000fe20000041894 */
[----:B------:R-:W-:-:S04]  /*67e0*/  FADD.FTZ R3, R218, R3 ;  /* 0x00000003da037221 */ /* 0x000fc80000010000 */
[----:B------:R-:W-:-:S03]  /*67f0*/  FADD.FTZ R3, R221, R3 ;  /* 0x00000003dd037221 */ /* 0x000fc60000010000 */
[----:B------:R-:W-:Y:S01]  /*6800*/  HMMA.16816.F32.BF16 R108, R4, R20, R128 ;  /* 0x00000014046c723c */ /* 0x000fe20000041880 */
[----:B------:R-:W1:Y:S01]  /*6810*/  LDSM.16.MT88.4 R128, [R193+0x2000] ;  /* 0x00200000c180783b */ /* 0x000e620000004200 */
[----:B------:R-:W-:-:S06]  /*6820*/  FADD.FTZ R3, R227, R3 ;  /* 0x00000003e3037221 */ /* 0x000fcc0000010000 */
[C---:B------:R-:W-:Y:S08]  /*6830*/  HMMA.16816.F32.BF16 R20, R4.reuse, R22, R116 ;  /* 0x000000160414723c */ /* 0x040ff00000041874 */
[C---:B------:R-:W-:Y:S08]  /*6840*/  HMMA.16816.F32.BF16 R124, R4.reuse, R16, R124 ;  /* 0x00000010047c723c */ /* 0x040ff0000004187c */
[C---:B------:R-:W-:Y:S08]  /*6850*/  HMMA.16816.F32.BF16 R88, R4.reuse, R18, R88 ;  /* 0x000000120458723c */ /* 0x040ff00000041858 */
[C---:B------:R-:W-:Y:S08]  /*6860*/  HMMA.16816.F32.BF16 R76, R4.reuse, R12, R76 ;  /* 0x0000000c044c723c */ /* 0x040ff0000004184c */
[C---:B------:R-:W-:Y:S08]  /*6870*/  HMMA.16816.F32.BF16 R72, R4.reuse, R14, R72 ;  /* 0x0000000e0448723c */ /* 0x040ff00000041848 */
[C---:B------:R-:W-:Y:S07]  /*6880*/  HMMA.16816.F32.BF16 R60, R4.reuse, R8, R60 ;  /* 0x00000008043c723c */ /* 0x040fee000004183c */
[----:B------:R-:W-:Y:S01]  /*6890*/  FADD.FTZ R8, R208, R207 ;  /* 0x000000cfd0087221 */ /* 0x000fe20000010000 */
[----:B------:R-:W-:Y:S01]  /*68a0*/  HMMA.16816.F32.BF16 R36, R4, R10, R36 ;  /* 0x0000000a0424723c */ /* 0x000fe20000041824 */
[----:B------:R-:W2:Y:S01]  /*68b0*/  LDSM.16.MT88.4 R4, [R192+0x2000] ;  /* 0x00200000c004783b */ /* 0x000ea20000004200 */
[----:B------:R-:W-:-:S02]  /*68c0*/  FADD.FTZ R9, R231, R3 ;  /* 0x00000003e7097221 */ /* 0x000fc40000010000 */
[----:B------:R-:W-:Y:S02]  /*68d0*/  FADD.FTZ R8, R219, R8 ;  /* 0x00000008db087221 */ /* 0x000fe40000010000 */
[----:B------:R-:W-:Y:S02]  /*68e0*/  FADD.FTZ R3, R225, R2 ;  /* 0x00000002e1037221 */ /* 0x000fe40000010000 */
[----:B------:R-:W-:Y:S01]  /*68f0*/  @P5 IMAD.HI.U32 R2, R240, c[0x0][0x2c8], RZ ;  /* 0x0000b200f0025a27 */ /* 0x000fe200078e00ff */
[C---:B------:R-:W-:Y:S03]  /*6900*/  HMMA.16816.F32.BF16 R116, R152.reuse, R114, R80 ;  /* 0x000000729874723c */ /* 0x040fe60000041850 */
[----:B------:R-:W-:Y:S02]  /*6910*/  FADD.FTZ R10, R220, R8 ;  /* 0x00000008dc0a7221 */ /* 0x000fe40000010000 */
[----:B------:R-:W-:Y:S01]  /*6920*/  FADD.FTZ R8, R222, R0 ;  /* 0x00000000de087221 */ /* 0x000fe20000010000 */
[----:B------:R-:W-:Y:S01]  /*6930*/  MOV R0, R240 ;  /* 0x000000f000007202 */ /* 0x000fe20000000f00 */
[----:B------:R-:W-:Y:S01]  /*6940*/  FADD.FTZ R3, R234, R3 ;  /* 0x00000003ea037221 */ /* 0x000fe20000010000 */
[----:B------:R-:W-:Y:S01]  /*6950*/  @P5 SHF.R.U32.HI R0, RZ, c[0x0][0x2cc], R2 ;  /* 0x0000b300ff005a19 */ /* 0x000fe20000011602 */
[----:B-1----:R-:W-:Y:S02]  /*6960*/  HMMA.16816.F32.BF16 R120, R152, R128, R56 ;  /* 0x000000809878723c */ /* 0x002fe40000041838 */
[----:B------:R-:W-:Y:S01]  /*6970*/  FADD.FTZ R3, R235, R3 ;  /* 0x00000003eb037221 */ /* 0x000fe20000010000 */
[----:B---3--:R-:W-:-:S03]  /*6980*/  IADD3 R0, R0, R238, -R239 ;  /* 0x000000ee00007210 */ /* 0x008fc60007ffe8ef */
[----:B------:R-:W-:Y:S02]  /*6990*/  FADD.FTZ R3, R179, R3 ;  /* 0x00000003b3037221 */ /* 0x000fe40000010000 */
[----:B------:R-:W-:Y:S01]  /*69a0*/  IMAD.HI R0, R0, 0x66666667, RZ ;  /* 0x6666666700007827 */ /* 0x000fe200078e02ff */
[----:B------:R-:W-:Y:S03]  /*69b0*/  HMMA.16816.F32.BF16 R132, R152, R130, R48 ;  /* 0x000000829884723c */ /* 0x000fe60000041830 */
[----:B------:R-:W-:Y:S01]  /*69c0*/  FADD.FTZ R3, R180, R3 ;  /* 0x00000003b4037221 */ /* 0x000fe20000010000 */
[----:B------:R-:W-:-:S03]  /*69d0*/  SHF.R.U32.HI R2, RZ, 0x1f, R0 ;  /* 0x0000001fff027819 */ /* 0x000fc60000011600 */
[----:B------:R-:W-:Y:S01]  /*69e0*/  FADD.FTZ R3, R181, R3 ;  /* 0x00000003b5037221 */ /* 0x000fe20000010000 */
[----:B------:R-:W-:Y:S01]  /*69f0*/  LEA.HI.SX32 R11, R0, R2, 0x1b ;  /* 0x00000002000b7211 */ /* 0x000fe200078fdaff */
[----:B------:R-:W-:Y:S02]  /*6a00*/  FADD.FTZ R0, R226, R10 ;  /* 0x0000000ae2007221 */ /* 0x000fe40000010000 */
[----:B------:R-:W-:Y:S01]  /*6a10*/  FADD.FTZ R2, R236, R9 ;  /* 0x00000009ec027221 */ /* 0x000fe20000010000 */
[----:B------:R-:W-:Y:S01]  /*6a20*/  IMNMX R250, R249, R11, !PT ;  /* 0x0000000bf9fa7217 */ /* 0x000fe20007800200 */
[----:B------:R-:W-:Y:S01]  /*6a30*/  FADD.FTZ R3, R182, R3 ;  /* 0x00000003b6037221 */ /* 0x000fe20000010000 */
[----:B--2---:R-:W-:Y:S02]  /*6a40*/  HMMA.16816.F32.BF16 R84, R152, R4, R64 ;  /* 0x000000049854723c */ /* 0x004fe40000041840 */
[----:B------:R-:W-:Y:S01]  /*6a50*/  ISETP.GE.AND P0, PT, R205, R250, PT ;  /* 0x000000facd00720c */ /* 0x000fe20003f06270 */
[----:B------:R-:W-:-:S04]  /*6a60*/  FADD.FTZ R3, R97, R3 ;  /* 0x0000000361037221 */ /* 0x000fc80000010000 */
[----:B------:R-:W-:Y:S01]  /*6a70*/  FADD.FTZ R3, R101, R3 ;  /* 0x0000000365037221 */ /* 0x000fe20000010000 */
[----:B------:R-:W-:Y:S07]  /*6a80*/  HMMA.16816.F32.BF16 R152, R152, R6, R92 ;  /* 0x000000069898723c */ /* 0x000fee000004185c */
[----:B------:R-:W-:Y:S02]  /*6a90*/  F2FP.BF16.PACK_AB R92, R32, R31 ;  /* 0x0000001f205c723e */ /* 0x000fe400000010ff */
[----:B------:R-:W-:-:S02]  /*6aa0*/  F2FP.BF16.PACK_AB R94, R34, R33 ;  /* 0x00000021225e723e */ /* 0x000fc400000010ff */
[----:B------:R-:W-:Y:S02]  /*6ab0*/  F2FP.BF16.PACK_AB R93, R40, R35 ;  /* 0x00000023285d723e */ /* 0x000fe400000010ff */
[----:B------:R-:W-:-:S07]  /*6ac0*/  F2FP.BF16.PACK_AB R95, R42, R41 ;  /* 0x000000292a5f723e */ /* 0x000fce00000010ff */
[C---:B------:R-:W-:Y:S08]  /*6ad0*/  HMMA.16816.F32.BF16 R124, R92.reuse, R128, R124 ;  /* 0x000000805c7c723c */ /* 0x040ff0000004187c */
[C---:B------:R-:W-:Y:S08]  /*6ae0*/  HMMA.16816.F32.BF16 R128, R92.reuse, R130, R88 ;  /* 0x000000825c80723c */ /* 0x040ff00000041858 */
[C---:B------:R-:W-:Y:S07]  /*6af0*/  HMMA.16816.F32.BF16 R88, R92.reuse, R4, R60 ;  /* 0x000000045c58723c */ /* 0x040fee000004183c */
        /* <DEDUP_REMOVED lines=53> */
[----:B------:R-:W-:Y:S05]  /*6e50*/  @!P0 BRA `(.L_x_1460) ;  /* 0x00003f0000008947 */ /* 0x000fea0003800000 */
[----:B------:R-:W-:Y:S01]  /*6e60*/  MOV R101, R99 ;  /* 0x0000006300657202 */ /* 0x000fe20000000f00 */
[----:B------:R-:W-:Y:S01]  /*6e70*/  IMAD.MOV.U32 R103, RZ, RZ, R68 ;  /* 0x000000ffff677224 */ /* 0x000fe200078e0044 */
[----:B------:R-:W-:Y:S01]  /*6e80*/  MOV R97, R100 ;  /* 0x0000006400617202 */ /* 0x000fe20000000f00 */
[----:B------:R-:W-:Y:S01]  /*6e90*/  IMAD.MOV.U32 R212, RZ, RZ, R205 ;  /* 0x000000ffffd47224 */ /* 0x000fe200078e00cd */
[----:B------:R-:W-:-:S02]  /*6ea0*/  MOV R102, R98 ;  /* 0x0000006200667202 */ /* 0x000fc40000000f00 */
.L_x_1471:
[----:B------:R-:W-:Y:S04]  /*6eb0*/  DEPBAR.LE SB0, 0x0 ;  /* 0x000080000000791a */ /* 0x000fe80000000000 */
[----:B------:R-:W-:Y:S01]  /*6ec0*/  WARPSYNC 0xffffffff ;  /* 0xffffffff00007948 */ /* 0x000fe20003800000 */
[----:B------:R-:W-:Y:S01]  /*6ed0*/  BAR.SYNC.DEFER_BLOCKING 0x0 ;  /* 0x0000000000007b1d */ /* 0x000fe20000010000 */
[----:B------:R-:W-:Y:S05]  /*6ee0*/  ISETP.GT.AND P0, PT, R249, R212, PT ;  /* 0x000000d4f900720c */ /* 0x000fea0003f04270 */
[----:B------:R1:W2:Y:S01]  /*6ef0*/  LDSM.16.M88.4 R80, [R195] ;  /* 0x00000000c350783b */ /* 0x0002a20000000200 */
[----:B------:R-:W-:Y:S03]  /*6f00*/  BSSY B0, `(.L_x_1461) ;  /* 0x0000044000007945 */ /* 0x000fe60003800000 */
[----:B------:R1:W3:Y:S04]  /*6f10*/  LDSM.16.M88.4 R76, [R195+0x2000] ;  /* 0x00200000c34c783b */ /* 0x0002e80000000200 */
[----:B------:R1:W4:Y:S04]  /*6f20*/  LDSM.16.M88.4 R16, [R188] ;  /* 0x00000000bc10783b */ /* 0x0003280000000200 */
        /* <DEDUP_REMOVED lines=11> */
[----:B------:R-:W-:-:S05]  /*6fe0*/  @P0 BRA `(.L_x_1462) ;  /* 0x0000035000000947 */ /* 0x000fca0003800000 */
[C---:B--234-:R-:W-:Y:S01]  /*6ff0*/  IMAD.WIDE.U32 R2, R211.reuse, c[0x0][0x208], RZ ;  /* 0x00008200d3027a25 */ /* 0x05cfe200078e00ff */
        /* <DEDUP_REMOVED lines=8> */
[----:B------:R-:W-:Y:S04]  /*7080*/  IMAD.WIDE.U32 R2, R210, c[0x0][0x218], R2 ;  /* 0x00008600d2027a25 */ /* 0x000fe800078e0002 */
        /* <DEDUP_REMOVED lines=9> */
[----:B------:R2:W3:Y:S02]  /*7120*/  SHFL.IDX PT, R7, R4, RZ, 0x181f ;  /* 0x00181fff04077589 */ /* 0x0004e400000e0000 */
.L_x_1570:
[----:B------:R-:W-:-:S05]  /*7130*/  BRA.DIV ~URZ, `(.L_x_1464) ;  /* 0x0000d9727f007947 */ /* 0x000fca000b800000 */
[----:B------:R-:W4:Y:S01]  /*7140*/  SHFL.IDX PT, R2, R0, RZ, 0x181f ;  /* 0x00181fff00027589 */ /* 0x000f2200000e0000 */
[----:B------:R-:W-:Y:S03]  /*7150*/  ISETP.GE.AND P0, PT, R204, c[0x0][0x1d4], PT ;  /* 0x00007500cc007a0c */ /* 0x000fe60003f06270 */
[----:B------:R-:W5:Y:S04]  /*7160*/  SHFL.IDX PT, R3, R0, 0x1, 0x181f ;  /* 0x00381f0000037f89 */ /* 0x000f6800000e0000 */
[----:B------:R-:W2:Y:S04]  /*7170*/  SHFL.IDX PT, R6, R0, 0x2, 0x181f ;  /* 0x00581f0000067f89 */ /* 0x000ea800000e0000 */
[----:B------:R-:W3:Y:S04]  /*7180*/  SHFL.IDX PT, R9, R0, 0x3, 0x181f ;  /* 0x00781f0000097f89 */ /* 0x000ee800000e0000 */
[----:B------:R-:W1:Y:S04]  /*7190*/  SHFL.IDX PT, R14, R4, 0x1, 0x181f ;  /* 0x00381f00040e7f89 */ /* 0x000e6800000e0000 */
[----:B------:R-:W1:Y:S04]  /*71a0*/  SHFL.IDX PT, R13, R4, 0x2, 0x181f ;  /* 0x00581f00040d7f89 */ /* 0x000e6800000e0000 */
[----:B------:R-:W1:Y:S04]  /*71b0*/  SHFL.IDX PT, R12, R4, 0x3, 0x181f ;  /* 0x00781f00040c7f89 */ /* 0x000e6800000e0000 */
[----:B------:R-:W1:Y:S04]  /*71c0*/  SHFL.IDX PT, R0, R0, 0x4, 0x181f ;  /* 0x00981f0000007f89 */ /* 0x000e6800000e0000 */
[----:B--2---:R-:W2:Y:S01]  /*71d0*/  SHFL.IDX PT, R4, R4, 0x4, 0x181f ;  /* 0x00981f0004047f89 */ /* 0x004ea200000e0000 */
[-C--:B----4-:R-:W-:Y:S02]  /*71e0*/  IADD3 R10, P1, R2, R15.reuse, RZ ;  /* 0x0000000f020a7210 */ /* 0x090fe40007f3e0ff */
[-C--:B-----5:R-:W-:Y:S02]  /*71f0*/  IADD3 R8, P6, R3, R15.reuse, RZ ;  /* 0x0000000f03087210 */ /* 0x0a0fe40007fde0ff */
[-C--:B------:R-:W-:Y:S01]  /*7200*/  IADD3 R6, P2, R6, R15.reuse, RZ ;  /* 0x0000000f06067210 */ /* 0x080fe20007f5e0ff */
[--C-:B---3--:R-:W-:Y:S01]  /*7210*/  IMAD.X R11, R7, 0x1, R5.reuse, P1 ;  /* 0x00000001070b7824 */ /* 0x108fe200008e0605 */
[----:B------:R-:W-:Y:S01]  /*7220*/  IADD3 R2, P1, R9, R15, RZ ;  /* 0x0000000f09027210 */ /* 0x000fe20007f3e0ff */
[--C-:B-1----:R-:W-:Y:S03]  /*7230*/  IMAD.X R9, R14, 0x1, R5.reuse, P6 ;  /* 0x000000010e097824 */ /* 0x102fe600030e0605 */
[----:B------:R1:W-:Y:S01]  /*7240*/  LDGSTS.E.BYPASS.LTC128B.128 [R209+0x100], [R10.64], !P0 ;  /* 0x001000000ad17fae */ /* 0x0003e2000c101d46 */
[--C-:B------:R-:W-:Y:S03]  /*7250*/  IMAD.X R7, R13, 0x1, R5.reuse, P2 ;  /* 0x000000010d077824 */ /* 0x100fe600010e0605 */
[----:B------:R1:W-:Y:S01]  /*7260*/  LDGSTS.E.BYPASS.LTC128B.128 [R209+0x900], [R8.64], !P0 ;  /* 0x0090000008d17fae */ /* 0x0003e2000c101d46 */
[----:B------:R-:W-:Y:S03]  /*7270*/  IMAD.X R3, R12, 0x1, R5, P1 ;  /* 0x000000010c037824 */ /* 0x000fe600008e0605 */
[----:B------:R3:W-:Y:S04]  /*7280*/  LDGSTS.E.BYPASS.LTC128B.128 [R209+0x1100], [R6.64], !P0 ;  /* 0x0110000006d17fae */ /* 0x0007e8000c101d46 */
[----:B------:R1:W-:Y:S01]  /*7290*/  LDGSTS.E.BYPASS.LTC128B.128 [R209+0x1900], [R2.64], !P0 ;  /* 0x0190000002d17fae */ /* 0x0003e2000c101d46 */
[----:B---3--:R-:W-:Y:S04]  /*72a0*/  SEL R6, RZ, 0x10, P0 ;  /* 0x00000010ff067807 */ /* 0x008fe80000000000 */
.L_x_1571:
[C---:B-12---:R-:W-:Y:S02]  /*72b0*/  IADD3 R2, -R6.reuse, 0x10, RZ ;  /* 0x0000001006027810 */ /* 0x046fe40007ffe1ff */
[----:B------:R-:W-:Y:S02]  /*72c0*/  ISETP.NE.U32.AND P2, PT, R6, RZ, PT ;  /* 0x000000ff0600720c */ /* 0x000fe40003f45070 */
[----:B------:R-:W-:Y:S04]  /*72d0*/  LOP3.LUT R2, R2, 0xf, RZ, 0xc0, !PT ;  /* 0x0000000f02027812 */ /* 0x000fe800078ec0ff */
[----:B------:R-:W-:Y:S04]  /*72e0*/  IADD3 R2, P1, P0, R2, R0, R15 ;  /* 0x0000000002027210 */ /* 0x000fe8000783e00f */
[----:B------:R-:W-:Y:S05]  /*72f0*/  IADD3.X R3, RZ, R4, R5, P1, P0 ;  /* 0x00000004ff037210 */ /* 0x000fea0000fe0405 */
[----:B------:R-:W-:Y:S01]  /*7300*/  @!PT LDS RZ, [RZ] ;  /* 0x00000000fffff984 */ /* 0x000fe20000000800 */
[----:B------:R-:W-:Y:S01]  /*7310*/  @!PT LDS RZ, [RZ] ;  /* 0x00000000fffff984 */ /* 0x000fe20000000800 */
[----:B------:R-:W-:Y:S01]  /*7320*/  @!PT LDS RZ, [RZ] ;  /* 0x00000000fffff984 */ /* 0x000fe20000000800 */
[----:B------:R1:W-:Y:S04]  /*7330*/  LDGSTS.E.BYPASS.LTC128B.128.ZFILL [R209+0x2100], [R2.64], P2 ;  /* 0x0210000002d17fae */ /* 0x0003e80009141d46 */
.L_x_1462:
[----:B--234-:R-:W-:Y:S05]  /*7340*/  BSYNC B0 ;  /* 0x0000000000007941 */ /* 0x01cfea0003800000 */
.L_x_1461:
[----:B------:R-:W0:Y:S01]  /*7350*/  LDGDEPBAR ;  /* 0x00000000000079af */ /* 0x000e220000000000 */
[----:B------:R-:W-:Y:S01]  /*7360*/  WARPSYNC 0xffffffff ;  /* 0xffffffff00007948 */ /* 0x000fe20003800000 */
[-C--:B------:R-:W-:Y:S01]  /*7370*/  HMMA.16816.F32.BF16 R4, R80, R16.reuse, RZ ;  /* 0x000000105004723c */ /* 0x080fe200000418ff */
[----:B------:R-:W-:Y:S02]  /*7380*/  BSSY B0, `(.L_x_1465) ;  /* 0x00000a6000007945 */ /* 0x000fe40003800000 */
[----:B------:R-:W-:Y:S05]  /*7390*/  ISETP.GT.AND P0, PT, R212, R249, PT ;  /* 0x000000f9d400720c */ /* 0x000fea0003f04270 */
[C---:B------:R-:W-:Y:S08]  /*73a0*/  HMMA.16816.F32.BF16 R8, R76.reuse, R16, RZ ;  /* 0x000000104c08723c */ /* 0x040ff000000418ff */
[-C--:B------:R-:W-:Y:S08]  /*73b0*/  HMMA.16816.F32.BF16 R12, R76, R18.reuse, RZ ;  /* 0x000000124c0c723c */ /* 0x080ff000000418ff */
[C---:B------:R-:W-:Y:S08]  /*73c0*/  HMMA.16816.F32.BF16 R16, R80.reuse, R18, RZ ;  /* 0x000000125010723c */ /* 0x040ff000000418ff */
[-C--:B-1----:R-:W-:Y:S08]  /*73d0*/  HMMA.16816.F32.BF16 R20, R80, R32.reuse, RZ ;  /* 0x000000205014723c */ /* 0x082ff000000418ff */
        /* <DEDUP_REMOVED lines=39> */
[----:B------:R-:W4:Y:S07]  /*7650*/  LDSM.16.M88.4 R168, [R194+0x1000] ;  /* 0x00100000c2a8783b */ /* 0x000f2e0000000200 */
[----:B------:R-:W-:Y:S01]  /*7660*/  HMMA.16816.F32.BF16 R80, R160, R186, R80 ;  /* 0x000000baa050723c */ /* 0x000fe20000041850 */
[----:B------:R-:W5:Y:S07]  /*7670*/  LDSM.16.M88.4 R160, [R194+0x1800] ;  /* 0x00180000c2a0783b */ /* 0x000f6e0000000200 */
        /* <DEDUP_REMOVED lines=51> */
[----:B------:R-:W-:Y:S01]  /*79b0*/  IMAD R2, R212, 0x50, R251 ;  /* 0x00000050d4027824 */ /* 0x000fe200078e02fb */
[----:B------:R-:W2:Y:S01]  /*79c0*/  LDL.64 R98, [R1+0x8] ;  /* 0x0000080001627983 */ /* 0x000ea20000100a00 */
[----:B------:R-:W-:Y:S01]  /*79d0*/  IMAD.MOV.U32 R210, RZ, RZ, RZ ;  /* 0x000000ffffd27224 */ /* 0x000fe200078e00ff */
[----:B------:R-:W-:Y:S01]  /*79e0*/  SHF.R.S32.HI R100, RZ, 0x1f, R204 ;  /* 0x0000001fff647819 */ /* 0x000fe200000114cc */
[----:B------:R-:W-:Y:S01]  /*79f0*/  IMAD.SHL.U32 R164, R204, 0x2, RZ ;  /* 0x00000002cca47824 */ /* 0x000fe200078e00ff */
[----:B------:R-:W-:Y:S02]  /*7a00*/  IADD3 R2, R2, -0x50, R248 ;  /* 0xffffffb002027810 */ /* 0x000fe40007ffe0f8 */
[----:B------:R-:W3:Y:S03]  /*7a10*/  LDL R96, [R1+0x18] ;  /* 0x0000180001607983 */ /* 0x000ee60000100800 */
[----:B------:R-:W-:Y:S01]  /*7a20*/  @P4 IMAD.HI.U32 R3, R2, c[0x0][0x2bc], RZ ;  /* 0x0000af0002034a27 */ /* 0x000fe200078e00ff */
[----:B------:R-:W4:Y:S03]  /*7a30*/  LDL.64 R206, [R1] ;  /* 0x0000000001ce7983 */ /* 0x000f260000100a00 */
[----:B------:R-:W-:Y:S01]  /*7a40*/  IMAD.MOV.U32 R0, RZ, RZ, R2 ;  /* 0x000000ffff007224 */ /* 0x000fe200078e0002 */
[----:B------:R-:W-:Y:S04]  /*7a50*/  @P4 SHF.R.U32.HI R0, RZ, c[0x0][0x2c0], R3 ;  /* 0x0000b000ff004a19 */ /* 0x000fe80000011603 */
[C---:B--2---:R-:W-:Y:S04]  /*7a60*/  @!P3 IADD3 R3, P0, R0.reuse, R98, RZ ;  /* 0x000000620003b210 */ /* 0x044fe80007f1e0ff */
[----:B---3--:R-:W-:Y:S01]  /*7a70*/  @!P3 LEA.HI.X.SX32 R96, R0, R96, 0x1, P0 ;  /* 0x000000600060b211 */ /* 0x008fe200000f0eff */
[----:B------:R-:W-:Y:S01]  /*7a80*/  IMAD.MOV R0, RZ, RZ, -R0 ;  /* 0x000000ffff007224 */ /* 0x000fe200078e0a00 */
[C---:B------:R-:W-:Y:S03]  /*7a90*/  @!P3 LEA R98, P0, R3.reuse, c[0x0][0x2a0], 0x2 ;  /* 0x0000a8000362ba11 */ /* 0x040fe600078010ff */
[----:B------:R-:W-:Y:S01]  /*7aa0*/  IMAD R211, R0, c[0x0][0x2b8], R2 ;  /* 0x0000ae0000d37a24 */ /* 0x000fe200078e0202 */
[----:B------:R-:W-:Y:S03]  /*7ab0*/  @!P3 LEA.HI.X R99, R3, c[0x0][0x2a4], R96, 0x2, P0 ;  /* 0x0000a9000363ba11 */ /* 0x000fe600000f1460 */
[C---:B------:R-:W-:Y:S01]  /*7ac0*/  IMAD.WIDE.U32 R2, R211.reuse, c[0x0][0x1e0], RZ ;  /* 0x00007800d3027a25 */ /* 0x040fe200078e00ff */
[----:B------:R-:W-:Y:S01]  /*7ad0*/  SHF.R.S32.HI R0, RZ, 0x1f, R211 ;  /* 0x0000001fff007819 */ /* 0x000fe200000114d3 */
[----:B------:R1:W2:Y:S04]  /*7ae0*/  @!P3 LDG.E R210, [R98.64] ;  /* 0x0000000662d2b981 */ /* 0x0002a8000c1e1900 */
[----:B------:R-:W-:Y:S04]  /*7af0*/  IMAD R0, R0, c[0x0][0x1e0], RZ ;  /* 0x0000780000007a24 */ /* 0x000fe800078e02ff */
[----:B------:R-:W-:Y:S04]  /*7b00*/  IMAD R0, R211, c[0x0][0x1e4], R0 ;  /* 0x00007900d3007a24 */ /* 0x000fe800078e0200 */
[----:B------:R-:W-:Y:S01]  /*7b10*/  IMAD.IADD R3, R3, 0x1, R0 ;  /* 0x0000000103037824 */ /* 0x000fe200078e0200 */
[----:B-1----:R-:W-:Y:S02]  /*7b20*/  SHF.L.U64.HI R98, R204, 0x1, R100 ;  /* 0x00000001cc627819 */ /* 0x002fe40000010264 */
[----:B--2---:R-:W-:Y:S01]  /*7b30*/  SHF.R.S32.HI R0, RZ, 0x1f, R210 ;  /* 0x0000001fff007819 */ /* 0x004fe200000114d2 */
[----:B------:R-:W-:Y:S04]  /*7b40*/  IMAD.WIDE.U32 R2, R210, c[0x0][0x1f0], R2 ;  /* 0x00007c00d2027a25 */ /* 0x000fe800078e0002 */
[----:B------:R-:W-:Y:S01]  /*7b50*/  IMAD R0, R0, c[0x0][0x1f0], RZ ;  /* 0x00007c0000007a24 */ /* 0x000fe200078e02ff */
[----:B----4-:R-:W-:Y:S03]  /*7b60*/  IADD3 R2, P1, R206, R2, RZ ;  /* 0x00000002ce027210 */ /* 0x010fe60007f3e0ff */
[----:B------:R-:W-:Y:S01]  /*7b70*/  IMAD R96, R210, c[0x0][0x1f4], R0 ;  /* 0x00007d00d2607a24 */ /* 0x000fe200078e0200 */
[----:B------:R-:W-:Y:S04]  /*7b80*/  LEA R0, P0, R2, c[0x0][0x1c8], 0x1 ;  /* 0x0000720002007a11 */ /* 0x000fe800078008ff */
[----:B------:R-:W-:Y:S04]  /*7b90*/  IADD3.X R3, R252, R3, R96, P1, !PT ;  /* 0x00000003fc037210 */ /* 0x000fe80000ffe460 */
[----:B------:R-:W-:Y:S01]  /*7ba0*/  LEA.HI.X R96, R2, c[0x0][0x1cc], R3, 0x1, P0 ;  /* 0x0000730002607a11 */ /* 0x000fe200000f0c03 */
[----:B------:R-:W-:-:S05]  /*7bb0*/  BRA.DIV ~URZ, `(.L_x_1467) ;  /* 0x0000d4527f007947 */ /* 0x000fca000b800000 */
[----:B------:R1:W2:Y:S02]  /*7bc0*/  SHFL.IDX PT, R100, R96, RZ, 0x181f ;  /* 0x00181fff60647589 */ /* 0x0002a400000e0000 */
.L_x_1572:
        /* <DEDUP_REMOVED lines=14> */
[--C-:B--2---:R-:W-:Y:S01]  /*7cb0*/  IMAD.X R161, R100, 0x1, R98.reuse, P1 ;  /* 0x0000000164a17824 */ /* 0x104fe200008e0662 */
[----:B------:R-:W-:Y:S01]  /*7cc0*/  SEL R99, RZ, 0x10, P0 ;  /* 0x00000010ff637807 */ /* 0x000fe20000000000 */
        /* <DEDUP_REMOVED lines=8> */
.L_x_1573:
[C---:B--2---:R-:W-:Y:S02]  /*7d50*/  IADD3 R2, -R99.reuse, 0x10, RZ ;  /* 0x0000001063027810 */ /* 0x044fe40007ffe1ff */
[----:B------:R-:W-:Y:S02]  /*7d60*/  ISETP.NE.U32.AND P2, PT, R99, RZ, PT ;  /* 0x000000ff6300720c */ /* 0x000fe40003f45070 */
[----:B------:R-:W-:Y:S04]  /*7d70*/  LOP3.LUT R2, R2, 0xf, RZ, 0xc0, !PT ;  /* 0x0000000f02027812 */ /* 0x000fe800078ec0ff */
[----:B------:R-:W-:Y:S04]  /*7d80*/  IADD3 R2, P1, P0, R2, R0, R164 ;  /* 0x0000000002027210 */ /* 0x000fe8000783e0a4 */
[----:B-1----:R-:W-:Y:S05]  /*7d90*/  IADD3.X R3, RZ, R96, R98, P1, P0 ;  /* 0x00000060ff037210 */ /* 0x002fea0000fe0462 */
[----:B------:R-:W-:Y:S01]  /*7da0*/  @!PT LDS RZ, [RZ] ;  /* 0x00000000fffff984 */ /* 0x000fe20000000800 */
[----:B------:R-:W-:Y:S01]  /*7db0*/  @!PT LDS RZ, [RZ] ;  /* 0x00000000fffff984 */ /* 0x000fe20000000800 */
[----:B------:R-:W-:Y:S01]  /*7dc0*/  @!PT LDS RZ, [RZ] ;  /* 0x00000000fffff984 */ /* 0x000fe20000000800 */
[----:B------:R1:W-:Y:S04]  /*7dd0*/  LDGSTS.E.BYPASS.LTC128B.128.ZFILL [R209+0x4900], [R2.64], P2 ;  /* 0x0490000002d17fae */ /* 0x0003e80009141d46 */
.L_x_1466:
[----:B------:R-:W-:Y:S05]  /*7de0*/  BSYNC B0 ;  /* 0x0000000000007941 */ /* 0x000fea0003800000 */
.L_x_1465:
[----:B-1----:R-:W2:Y:S04]  /*7df0*/  LDL R2, [R1+0x28] ;  /* 0x0000280001027983 */ /* 0x002ea80000100800 */
[----:B------:R-:W2:Y:S04]  /*7e00*/  LDL R0, [R1+0x40] ;  /* 0x0000400001007983 */ /* 0x000ea80000100800 */
[----:B------:R-:W3:Y:S04]  /*7e10*/  LDL R99, [R1+0x2c] ;  /* 0x00002c0001637983 */ /* 0x000ee80000100800 */
[----:B------:R-:W4:Y:S04]  /*7e20*/  LDL R98, [R1+0x24] ;  /* 0x0000240001627983 */ /* 0x000f280000100800 */
[----:B------:R-:W4:Y:S04]  /*7e30*/  LDL R3, [R1+0x20] ;  /* 0x0000200001037983 */ /* 0x000f280000100800 */
[----:B------:R-:W0:Y:S01]  /*7e40*/  LDGDEPBAR ;  /* 0x00000000000079af */ /* 0x000e220000000000 */
[----:B--2---:R-:W-:Y:S01]  /*7e50*/  IADD3 R96, R0, R2, RZ ;  /* 0x0000000200607210 */ /* 0x004fe20007ffe0ff */
[----:B------:R-:W-:Y:S04]  /*7e60*/  IMAD R0, R212, -0x50, RZ ;  /* 0xffffffb0d4007824 */ /* 0x000fe800078e02ff */
[----:B------:R-:W-:Y:S01]  /*7e70*/  @P5 IMAD.HI.U32 R2, R96, c[0x0][0x2c8], RZ ;  /* 0x0000b20060025a27 */ /* 0x000fe200078e00ff */
[----:B---3--:R-:W-:Y:S04]  /*7e80*/  IADD3 R0, -R99, 0x1, R0 ;  /* 0x0000000163007810 */ /* 0x008fe80007ffe100 */
[----:B------:R-:W-:Y:S02]  /*7e90*/  @P5 SHF.R.U32.HI R96, RZ, c[0x0][0x2cc], R2 ;  /* 0x0000b300ff605a19 */ /* 0x000fe40000011602 */
[----:B----4-:R-:W-:Y:S01]  /*7ea0*/  IADD3 R98, -R3, R0, R98 ;  /* 0x0000000003627210 */ /* 0x010fe20007ffe162 */
[----:B------:R-:W-:-:S05]  /*7eb0*/  BRA.DIV ~URZ, `(.L_x_1469) ;  /* 0x0000d7227f007947 */ /* 0x000fca000b800000 */
[----:B------:R1:W2:Y:S02]  /*7ec0*/  SHFL.IDX PT, R0, R96, RZ, 0x1c1f ;  /* 0x001c1fff60007589 */ /* 0x0002a400000e0000 */
.L_x_1574:
        /* <DEDUP_REMOVED lines=43> */
[----:B------:R-:W-:Y:S08]  /*8180*/  SHFL.IDX PT, R2, R96, 0x2, 0x1c1f ;  /* 0x005c1f0060027f89 */ /* 0x000ff000000e0000 */
[----:B------:R-:W-:Y:S08]  /*8190*/  SHFL.IDX PT, R3, R96, 0x1, 0x1c1f ;  /* 0x003c1f0060037f89 */ /* 0x000ff000000e0000 */
[----:B------:R-:W2:Y:S02]  /*81a0*/  SHFL.IDX PT, R0, R96, 0x3, 0x1c1f ;  /* 0x007c1f0060007f89 */ /* 0x000ea400000e0000 */
[C---:B--2---:R-:W-:Y:S02]  /*81b0*/  IMAD.IADD R0, R98.reuse, 0x1, R0 ;  /* 0x0000000162007824 */ /* 0x044fe400078e0200 */
[C---:B------:R-:W-:Y:S02]  /*81c0*/  IMAD.IADD R2, R98.reuse, 0x1, R2 ;  /* 0x0000000162027824 */ /* 0x040fe400078e0202 */
[----:B------:R-:W-:Y:S03]  /*81d0*/  IMAD.IADD R3, R98, 0x1, R3 ;  /* 0x0000000162037824 */ /* 0x000fe600078e0203 */
[C---:B------:R-:W-:Y:S02]  /*81e0*/  ISETP.GT.AND P6, PT, R2.reuse, RZ, PT ;  /* 0x000000ff0200720c */ /* 0x040fe40003fc4270 */
[----:B------:R-:W-:Y:S02]  /*81f0*/  ISETP.GT.AND P2, PT, R2, 0x1, PT ;  /* 0x000000010200780c */ /* 0x000fe40003f44270 */
[----:B------:R-:W-:Y:S02]  /*8200*/  FSEL R21, R8, -INF , P6 ;  /* 0xff80000008157808 */ /* 0x000fe40003000000 */
[----:B------:R-:W-:Y:S02]  /*8210*/  ISETP.GT.AND P6, PT, R3, 0x8, PT ;  /* 0x000000080300780c */ /* 0x000fe40003fc4270 */
[----:B------:R-:W-:Y:S02]  /*8220*/  FSEL R48, R9, -INF , P2 ;  /* 0xff80000009307808 */ /* 0x000fe40001000000 */
[----:B------:R-:W-:Y:S02]  /*8230*/  ISETP.GT.AND P2, PT, R3, 0x9, PT ;  /* 0x000000090300780c */ /* 0x000fe40003f44270 */
[----:B------:R-:W-:Y:S02]  /*8240*/  FSEL R33, R18, -INF , P6 ;  /* 0xff80000012217808 */ /* 0x000fe40003000000 */
[----:B------:R-:W-:Y:S02]  /*8250*/  FSEL R36, R19, -INF , P2 ;  /* 0xff80000013247808 */ /* 0x000fe40001000000 */
[C---:B------:R-:W-:Y:S02]  /*8260*/  ISETP.GT.AND P6, PT, R2.reuse, 0x8, PT ;  /* 0x000000080200780c */ /* 0x040fe40003fc4270 */
        /* <DEDUP_REMOVED lines=12> */
[C---:B------:R-:W-:Y:S02]  /*8330*/  ISETP.GT.AND P2, PT, R3.reuse, 0x19, PT ;  /* 0x000000190300780c */ /* 0x040fe40003f44270 */
[C---:B------:R-:W-:Y:S02]  /*8340*/  ISETP.GT.AND P1, PT, R3.reuse, RZ, PT ;  /* 0x000000ff0300720c */ /* 0x040fe40003f24270 */
[----:B------:R-:W-:Y:S02]  /*8350*/  ISETP.GT.AND P0, PT, R3, 0x1, PT ;  /* 0x000000010300780c */ /* 0x000fe40003f04270 */
[----:B------:R-:W-:Y:S02]  /*8360*/  FSEL R168, R34, -INF , P6 ;  /* 0xff80000022a87808 */ /* 0x000fe40003000000 */
[----:B------:R-:W-:Y:S02]  /*8370*/  FSEL R166, R35, -INF , P2 ;  /* 0xff80000023a67808 */ /* 0x000fe40001000000 */
[C---:B------:R-:W-:Y:S02]  /*8380*/  ISETP.GT.AND P6, PT, R2.reuse, 0x18, PT ;  /* 0x000000180200780c */ /* 0x040fe40003fc4270 */
[----:B------:R-:W-:Y:S02]  /*8390*/  ISETP.GT.AND P2, PT, R2, 0x19, PT ;  /* 0x000000190200780c */ /* 0x000fe40003f44270 */
[----:B------:R-:W-:Y:S02]  /*83a0*/  FSEL R20, R6, -INF , P1 ;  /* 0xff80000006147808 */ /* 0x000fe40000800000 */
[----:B------:R-:W-:Y:S02]  /*83b0*/  FSEL R32, R7, -INF , P0 ;  /* 0xff80000007207808 */ /* 0x000fe40000000000 */
        /* <DEDUP_REMOVED lines=78> */
[----:B------:R-:W-:Y:S02]  /*88a0*/  FMNMX.FTZ R3, R172, R4, !PT ;  /* 0x00000004ac037209 */ /* 0x000fe40007810000 */
[----:B------:R-:W-:Y:S02]  /*88b0*/  FSEL R13, R74, -INF , P6 ;  /* 0xff8000004a0d7808 */ /* 0x000fe40003000000 */
[----:B------:R-:W-:Y:S02]  /*88c0*/  FSEL R12, R75, -INF , P2 ;  /* 0xff8000004b0c7808 */ /* 0x000fe40001000000 */
[C---:B------:R-:W-:Y:S02]  /*88d0*/  ISETP.GT.AND P6, PT, R2.reuse, 0x48, PT ;  /* 0x000000480200780c */ /* 0x040fe40003fc4270 */
[----:B------:R-:W-:Y:S02]  /*88e0*/  ISETP.GT.AND P2, PT, R2, 0x49, PT ;  /* 0x000000490200780c */ /* 0x000fe40003f44270 */
[----:B------:R-:W-:Y:S02]  /*88f0*/  FSEL R23, R82, -INF , P1 ;  /* 0xff80000052177808 */ /* 0x000fe40000800000 */
[----:B------:R-:W-:Y:S02]  /*8900*/  FSEL R22, R83, -INF , P0 ;  /* 0xff80000053167808 */ /* 0x000fe40000000000 */
[----:B------:R-:W-:Y:S02]  /*8910*/  FMNMX.FTZ R3, R175, R3, !PT ;  /* 0x00000003af037209 */ /* 0x000fe40007810000 */
[C---:B------:R-:W-:Y:S02]  /*8920*/  ISETP.GT.AND P1, PT, R0.reuse, 0x48, PT ;  /* 0x000000480000780c */ /* 0x040fe40003f24270 */
[----:B------:R-:W-:Y:S02]  /*8930*/  ISETP.GT.AND P0, PT, R0, 0x49, PT ;  /* 0x000000490000780c */ /* 0x000fe40003f04270 */
        /* <DEDUP_REMOVED lines=69> */
[----:B------:R-:W-:Y:S02]  /*8d90*/  FSEL R16, R77, -INF , P2 ;  /* 0xff8000004d107808 */ /* 0x000fe40001000000 */
[----:B------:R-:W-:Y:S02]  /*8da0*/  FSEL R11, R78, -INF , P1 ;  /* 0xff8000004e0b7808 */ /* 0x000fe40000800000 */
        /* <DEDUP_REMOVED lines=8> */
[----:B------:R-:W-:Y:S02]  /*8e30*/  FSEL R10, R79, -INF , P0 ;  /* 0xff8000004f0a7808 */ /* 0x000fe40000000000 */
[----:B------:R-:W-:Y:S04]  /*8e40*/  FMNMX.FTZ R0, R11, R6, !PT ;  /* 0x000000060b007209 */ /* 0x000fe80007810000 */
[----:B------:R-:W-:Y:S01]  /*8e50*/  FMNMX.FTZ R0, R10, R0, !PT ;  /* 0x000000000a007209 */ /* 0x000fe20007810000 */
[----:B------:R-:W3:Y:S08]  /*8e60*/  SHFL.BFLY PT, R6, R4, 0x2, 0x1f ;  /* 0x0c401f0004067f89 */ /* 0x000ef000000e0000 */
[----:B------:R-:W4:Y:S08]  /*8e70*/  SHFL.BFLY PT, R7, R3, 0x2, 0x1f ;  /* 0x0c401f0003077f89 */ /* 0x000f3000000e0000 */
[----:B------:R-:W5:Y:S01]  /*8e80*/  SHFL.BFLY PT, R9, R0, 0x2, 0x1f ;  /* 0x0c401f0000097f89 */ /* 0x000f6200000e0000 */
[----:B--2---:R-:W-:Y:S02]  /*8e90*/  FMNMX.FTZ R5, R5, R2, !PT ;  /* 0x0000000205057209 */ /* 0x004fe40007810000 */
[----:B---3--:R-:W-:Y:S05]  /*8ea0*/  FMNMX.FTZ R2, R4, R6, !PT ;  /* 0x0000000604027209 */ /* 0x008fea0007810000 */
[----:B------:R-:W2:Y:S01]  /*8eb0*/  SHFL.BFLY PT, R6, R5, 0x1, 0x1f ;  /* 0x0c201f0005067f89 */ /* 0x000ea200000e0000 */
[----:B----4-:R-:W-:Y:S07]  /*8ec0*/  FMNMX.FTZ R3, R3, R7, !PT ;  /* 0x0000000703037209 */ /* 0x010fee0007810000 */
[----:B------:R-:W3:Y:S01]  /*8ed0*/  SHFL.BFLY PT, R7, R2, 0x1, 0x1f ;  /* 0x0c201f0002077f89 */ /* 0x000ee200000e0000 */
[----:B-----5:R-:W-:Y:S07]  /*8ee0*/  FMNMX.FTZ R4, R0, R9, !PT ;  /* 0x0000000900047209 */ /* 0x020fee0007810000 */
[----:B------:R-:W4:Y:S08]  /*8ef0*/  SHFL.BFLY PT, R8, R3, 0x1, 0x1f ;  /* 0x0c201f0003087f89 */ /* 0x000f3000000e0000 */
[----:B------:R1:W1:Y:S01]  /*8f00*/  SHFL.BFLY PT, R0, R4, 0x1, 0x1f ;  /* 0x0c201f0004007f89 */ /* 0x00026200000e0000 */
[----:B--2---:R-:W-:Y:S02]  /*8f10*/  FMNMX.FTZ R100, R5, R6, !PT ;  /* 0x0000000605647209 */ /* 0x004fe40007810000 */
[----:B---3--:R-:W-:Y:S02]  /*8f20*/  FMNMX.FTZ R99, R2, R7, !PT ;  /* 0x0000000702637209 */ /* 0x008fe40007810000 */
[----:B----4-:R-:W-:Y:S03]  /*8f30*/  FMNMX.FTZ R98, R3, R8, !PT ;  /* 0x0000000803627209 */ /* 0x010fe60007810000 */
.L_x_1575:
[C---:B------:R-:W-:Y:S01]  /*8f40*/  FMUL.FTZ R2, R100.reuse, c[0x0][0x2d0] ;  /* 0x0000b40064027a20 */ /* 0x040fe20000410000 */
[----:B------:R-:W-:Y:S01]  /*8f50*/  FSETP.NEU.FTZ.AND P2, PT, R100, -INF , PT ;  /* 0xff8000006400780b */ /* 0x000fe20003f5d000 */
[----:B------:R-:W-:Y:S01]  /*8f60*/  WARPSYNC 0xffffffff ;  /* 0xffffffff00007948 */ /* 0x000fe20003800000 */
[----:B------:R-:W-:Y:S02]  /*8f70*/  FSETP.NEU.FTZ.AND P1, PT, R99, -INF , PT ;  /* 0xff8000006300780b */ /* 0x000fe40003f3d000 */
[----:B------:R-:W-:Y:S02]  /*8f80*/  FSEL R6, R2, RZ, P2 ;  /* 0x000000ff02067208 */ /* 0x000fe40001000000 */
[----:B------:R-:W-:Y:S02]  /*8f90*/  FSETP.NEU.FTZ.AND P0, PT, R98, -INF , PT ;  /* 0xff8000006200780b */ /* 0x000fe40003f1d000 */
[----:B-1----:R-:W-:Y:S01]  /*8fa0*/  FMNMX.FTZ R68, R0, R4, !PT ;  /* 0x0000000400447209 */ /* 0x002fe20007810000 */
[--C-:B------:R-:W-:Y:S01]  /*8fb0*/  FFMA.FTZ R2, R156, c[0x0][0x2d0], -R6.reuse ;  /* 0x0000b4009c027a23 */ /* 0x100fe20000010806 */
[----:B------:R-:W-:Y:S01]  /*8fc0*/  FSEL R5, R98, RZ, P0 ;  /* 0x000000ff62057208 */ /* 0x000fe20000000000 */
[--C-:B------:R-:W-:Y:S02]  /*8fd0*/  FFMA.FTZ R3, R172, c[0x0][0x2d0], -R6.reuse ;  /* 0x0000b400ac037a23 */ /* 0x100fe40000010806 */
[----:B------:R1:W-:Y:S01]  /*8fe0*/  MUFU.EX2 R42, R2 ;  /* 0x00000002002a7308 */ /* 0x0003e20000000800 */
[----:B------:R-:W-:Y:S02]  /*8ff0*/  FMUL.FTZ R4, R68, c[0x0][0x2d0] ;  /* 0x0000b40044047a20 */ /* 0x000fe40000410000 */
        /* <DEDUP_REMOVED lines=13> */
[----:B-1----:R-:W-:Y:S05]  /*90d0*/  FMUL.FTZ R2, R99, c[0x0][0x2d0] ;  /* 0x0000b40063027a20 */ /* 0x002fea0000410000 */
[----:B------:R-:W-:Y:S01]  /*90e0*/  MUFU.EX2 R246, R186 ;  /* 0x000000ba00f67308 */ /* 0x000fe20000000800 */
[----:B------:R-:W-:Y:S01]  /*90f0*/  FSEL R7, R2, RZ, P1 ;  /* 0x000000ff02077208 */ /* 0x000fe20000800000 */
[--C-:B--2---:R-:W-:Y:S04]  /*9100*/  FFMA.FTZ R3, R175, c[0x0][0x2d0], -R6.reuse ;  /* 0x0000b400af037a23 */ /* 0x104fe80000010806 */
        /* <DEDUP_REMOVED lines=17> */
[--C-:B-1----:R-:W-:Y:S02]  /*9220*/  FFMA.FTZ R2, R32, c[0x0][0x2d0], -R7.reuse ;  /* 0x0000b40020027a23 */ /* 0x102fe40000010807 */
[--C-:B------:R-:W-:Y:S02]  /*9230*/  FFMA.FTZ R177, R50, c[0x0][0x2d0], -R7.reuse ;  /* 0x0000b40032b17a23 */ /* 0x100fe40000010807 */
[--C-:B------:R-:W-:Y:S01]  /*9240*/  FFMA.FTZ R156, R161, c[0x0][0x2d0], -R7.reuse ;  /* 0x0000b400a19c7a23 */ /* 0x100fe20000010807 */
[----:B------:R1:W-:Y:S01]  /*9250*/  MUFU.EX2 R227, R2 ;  /* 0x0000000200e37308 */ /* 0x0003e20000000800 */
[--C-:B------:R-:W-:Y:S02]  /*9260*/  FFMA.FTZ R159, R159, c[0x0][0x2d0], -R7.reuse ;  /* 0x0000b4009f9f7a23 */ /* 0x100fe40000010807 */
[--C-:B--2---:R-:W-:Y:S07]  /*9270*/  FFMA.FTZ R3, R36, c[0x0][0x2d0], -R7.reuse ;  /* 0x0000b40024037a23 */ /* 0x104fee0000010807 */
[----:B------:R2:W-:Y:S10]  /*9280*/  MUFU.EX2 R237, R3 ;  /* 0x0000000300ed7308 */ /* 0x0005f40000000800 */
[----:B------:R-:W-:Y:S01]  /*9290*/  MUFU.EX2 R245, R184 ;  /* 0x000000b800f57308 */ /* 0x000fe20000000800 */
[--C-:B-1----:R-:W-:Y:S02]  /*92a0*/  FFMA.FTZ R2, R174, c[0x0][0x2d0], -R6.reuse ;  /* 0x0000b400ae027a23 */ /* 0x102fe40000010806 */
[----:B------:R-:W-:Y:S02]  /*92b0*/  FFMA.FTZ R174, R207, c[0x0][0x2d0], -R6 ;  /* 0x0000b400cfae7a23 */ /* 0x000fe40000010806 */
[--C-:B------:R-:W-:Y:S05]  /*92c0*/  FFMA.FTZ R207, R23, c[0x0][0x2d0], -R7.reuse ;  /* 0x0000b40017cf7a23 */ /* 0x100fea0000010807 */
[----:B------:R1:W-:Y:S01]  /*92d0*/  MUFU.EX2 R236, R2 ;  /* 0x0000000200ec7308 */ /* 0x0003e20000000800 */
[----:B--2---:R-:W-:Y:S09]  /*92e0*/  FSEL R3, R99, RZ, P1 ;  /* 0x000000ff63037208 */ /* 0x004ff20000800000 */
[----:B------:R-:W-:Y:S10]  /*92f0*/  MUFU.EX2 R239, R159 ;  /* 0x0000009f00ef7308 */ /* 0x000ff40000000800 */
[----:B------:R-:W-:Y:S01]  /*9300*/  MUFU.EX2 R186, R168 ;  /* 0x000000a800ba7308 */ /* 0x000fe20000000800 */
[----:B-1----:R-:W-:Y:S09]  /*9310*/  FFMA.FTZ R2, R33, c[0x0][0x2d0], -R7 ;  /* 0x0000b40021027a23 */ /* 0x002ff20000010807 */
[----:B------:R1:W-:Y:S10]  /*9320*/  MUFU.EX2 R233, R2 ;  /* 0x0000000200e97308 */ /* 0x0003f40000000800 */
[----:B------:R-:W-:Y:S10]  /*9330*/  MUFU.EX2 R170, R170 ;  /* 0x000000aa00aa7308 */ /* 0x000ff40000000800 */
[----:B------:R-:W-:Y:S01]  /*9340*/  MUFU.EX2 R181, R181 ;  /* 0x000000b500b57308 */ /* 0x000fe20000000800 */
[----:B-1----:R-:W-:Y:S05]  /*9350*/  FMUL.FTZ R2, R98, c[0x0][0x2d0] ;  /* 0x0000b40062027a20 */ /* 0x002fea0000410000 */
[----:B------:R-:W-:Y:S04]  /*9360*/  FSEL R8, R2, RZ, P0 ;  /* 0x000000ff02087208 */ /* 0x000fe80000000000 */
[----:B------:R-:W-:Y:S01]  /*9370*/  MUFU.EX2 R179, R179 ;  /* 0x000000b300b37308 */ /* 0x000fe20000000800 */
[----:B------:R-:W-:Y:S01]  /*9380*/  FSETP.NEU.FTZ.AND P0, PT, R68, -INF , PT ;  /* 0xff8000004400780b */ /* 0x000fe20003f1d000 */
[--C-:B------:R-:W-:Y:S03]  /*9390*/  FFMA.FTZ R2, R48, c[0x0][0x2d0], -R8.reuse ;  /* 0x0000b40030027a23 */ /* 0x100fe60000010808 */
[----:B------:R-:W-:Y:S01]  /*93a0*/  FSEL R4, R4, RZ, P0 ;  /* 0x000000ff04047208 */ /* 0x000fe20000000000 */
[--C-:B------:R-:W-:Y:S02]  /*93b0*/  FFMA.FTZ R9, R21, c[0x0][0x2d0], -R8.reuse ;  /* 0x0000b40015097a23 */ /* 0x100fe40000010808 */
[----:B------:R-:W1:Y:S01]  /*93c0*/  LDSM.16.MT88.4 R20, [R189] ;  /* 0x00000000bd14783b */ /* 0x000e620000004200 */
[----:B------:R-:W-:Y:S01]  /*93d0*/  FFMA.FTZ R165, R38, c[0x0][0x2d0], -R8 ;  /* 0x0000b40026a57a23 */ /* 0x000fe20000010808 */
[----:B------:R2:W-:Y:S01]  /*93e0*/  MUFU.EX2 R225, R2 ;  /* 0x0000000200e17308 */ /* 0x0005e20000000800 */
[----:B------:R-:W-:Y:S02]  /*93f0*/  FFMA.FTZ R66, R81, c[0x0][0x2d0], -R4 ;  /* 0x0000b40051427a23 */ /* 0x000fe40000010804 */
[--C-:B------:R-:W-:Y:S02]  /*9400*/  FFMA.FTZ R59, R173, c[0x0][0x2d0], -R8.reuse ;  /* 0x0000b400ad3b7a23 */ /* 0x100fe40000010808 */
[--C-:B------:R-:W-:Y:S01]  /*9410*/  FFMA.FTZ R58, R171, c[0x0][0x2d0], -R8.reuse ;  /* 0x0000b400ab3a7a23 */ /* 0x100fe20000010808 */
[----:B------:R-:W-:Y:S01]  /*9420*/  LDSM.16.MT88.4 R80, [R192] ;  /* 0x00000000c050783b */ /* 0x000fe20000004200 */
[----:B------:R-:W-:Y:S02]  /*9430*/  FFMA.FTZ R71, R64, c[0x0][0x2d0], -R8 ;  /* 0x0000b40040477a23 */ /* 0x000fe40000010808 */
        /* <DEDUP_REMOVED lines=10> */
[--C-:B--2---:R-:W-:Y:S02]  /*94e0*/  FFMA.FTZ R2, R37, c[0x0][0x2d0], -R8.reuse ;  /* 0x0000b40025027a23 */ /* 0x104fe40000010808 */
[--C-:B------:R-:W-:Y:S02]  /*94f0*/  FFMA.FTZ R57, R164, c[0x0][0x2d0], -R8.reuse ;  /* 0x0000b400a4397a23 */ /* 0x100fe40000010808 */
[----:B------:R-:W-:Y:S01]  /*9500*/  FFMA.FTZ R56, R160, c[0x0][0x2d0], -R8 ;  /* 0x0000b400a0387a23 */ /* 0x000fe20000010808 */
[----:B------:R2:W-:Y:S01]  /*9510*/  MUFU.EX2 R232, R2 ;  /* 0x0000000200e87308 */ /* 0x0005e20000000800 */
[--C-:B------:R-:W-:Y:S02]  /*9520*/  FFMA.FTZ R222, R11, c[0x0][0x2d0], -R4.reuse ;  /* 0x0000b4000bde7a23 */ /* 0x100fe40000010804 */
[----:B------:R-:W-:Y:S02]  /*9530*/  FFMA.FTZ R223, R10, c[0x0][0x2d0], -R4 ;  /* 0x0000b4000adf7a23 */ /* 0x000fe40000010804 */
[--C-:B---3--:R-:W-:Y:S02]  /*9540*/  FFMA.FTZ R9, R49, c[0x0][0x2d0], -R8.reuse ;  /* 0x0000b40031097a23 */ /* 0x108fe40000010808 */
        /* <DEDUP_REMOVED lines=9> */
[----:B--2---:R-:W-:Y:S05]  /*95e0*/  FSEL R2, R100, RZ, P2 ;  /* 0x000000ff64027208 */ /* 0x004fea0001000000 */
[----:B------:R-:W-:Y:S04]  /*95f0*/  FADD.FTZ R0, -R2, R97 ;  /* 0x0000006102007221 */ /* 0x000fe80000010100 */
[----:B------:R-:W-:Y:S01]  /*9600*/  MUFU.EX2 R185, R161 ;  /* 0x000000a100b97308 */ /* 0x000fe20000000800 */
[----:B------:R-:W-:Y:S02]  /*9610*/  FADD.FTZ R2, -R3, R101 ;  /* 0x0000006503027221 */ /* 0x000fe40000010100 */
[----:B------:R-:W-:Y:S02]  /*9620*/  FMUL.FTZ R0, R0, c[0x0][0x2d0] ;  /* 0x0000b40000007a20 */ /* 0x000fe40000410000 */
[----:B------:R-:W-:Y:S02]  /*9630*/  FADD.FTZ R3, -R5, R102 ;  /* 0x0000006605037221 */ /* 0x000fe40000010100 */
[--C-:B------:R-:W-:Y:S02]  /*9640*/  FFMA.FTZ R102, R206, c[0x0][0x2d0], -R6.reuse ;  /* 0x0000b400ce667a23 */ /* 0x100fe40000010806 */
[----:B------:R-:W-:Y:S01]  /*9650*/  FFMA.FTZ R97, R205, c[0x0][0x2d0], -R6 ;  /* 0x0000b400cd617a23 */ /* 0x000fe20000010806 */
[----:B------:R2:W-:Y:S01]  /*9660*/  MUFU.EX2 R65, R0 ;  /* 0x0000000000417308 */ /* 0x0005e20000000800 */
[--C-:B------:R-:W-:Y:S02]  /*9670*/  FFMA.FTZ R205, R15, c[0x0][0x2d0], -R4.reuse ;  /* 0x0000b4000fcd7a23 */ /* 0x100fe40000010804 */
[----:B------:R-:W-:Y:S02]  /*9680*/  FFMA.FTZ R206, R14, c[0x0][0x2d0], -R4 ;  /* 0x0000b4000ece7a23 */ /* 0x000fe40000010804 */
[----:B------:R-:W-:Y:S02]  /*9690*/  FFMA.FTZ R101, R157, c[0x0][0x2d0], -R7 ;  /* 0x0000b4009d657a23 */ /* 0x000fe40000010807 */
[----:B------:R-:W-:Y:S03]  /*96a0*/  FFMA.FTZ R157, R41, c[0x0][0x2d0], -R8 ;  /* 0x0000b400299d7a23 */ /* 0x000fe60000010808 */
[----:B------:R-:W-:Y:S10]  /*96b0*/  MUFU.EX2 R244, R101 ;  /* 0x0000006500f47308 */ /* 0x000ff40000000800 */
[----:B------:R-:W-:Y:S01]  /*96c0*/  MUFU.EX2 R184, R157 ;  /* 0x0000009d00b87308 */ /* 0x000fe20000000800 */
[----:B--2---:R-:W-:Y:S09]  /*96d0*/  FMUL.FTZ R0, R2, c[0x0][0x2d0] ;  /* 0x0000b40002007a20 */ /* 0x004ff20000410000 */
[----:B------:R2:W-:Y:S10]  /*96e0*/  MUFU.EX2 R67, R0 ;  /* 0x0000000000437308 */ /* 0x0005f40000000800 */
[----:B------:R-:W-:Y:S10]  /*96f0*/  MUFU.EX2 R159, R173 ;  /* 0x000000ad009f7308 */ /* 0x000ff40000000800 */
[----:B------:R-:W-:Y:S01]  /*9700*/  MUFU.EX2 R158, R187 ;  /* 0x000000bb009e7308 */ /* 0x000fe20000000800 */
[----:B--2---:R-:W-:Y:S02]  /*9710*/  FMUL.FTZ R0, R3, c[0x0][0x2d0] ;  /* 0x0000b40003007a20 */ /* 0x004fe40000410000 */
[--C-:B------:R-:W-:Y:S02]  /*9720*/  FFMA.FTZ R3, R167, c[0x0][0x2d0], -R4.reuse ;  /* 0x0000b400a7037a23 */ /* 0x100fe40000010804 */
[--C-:B------:R-:W-:Y:S05]  /*9730*/  FFMA.FTZ R167, R26, c[0x0][0x2d0], -R4.reuse ;  /* 0x0000b4001aa77a23 */ /* 0x100fea0000010804 */
[----:B------:R2:W-:Y:S10]  /*9740*/  MUFU.EX2 R2, R0 ;  /* 0x0000000000027308 */ /* 0x0005f40000000800 */
[----:B------:R3:W-:Y:S10]  /*9750*/  MUFU.EX2 R238, R3 ;  /* 0x0000000300ee7308 */ /* 0x0007f40000000800 */
[----:B------:R-:W-:Y:S01]  /*9760*/  MUFU.EX2 R167, R167 ;  /* 0x000000a700a77308 */ /* 0x000fe20000000800 */
[--C-:B--2---:R-:W-:Y:S02]  /*9770*/  FFMA.FTZ R0, R53, c[0x0][0x2d0], -R4.reuse ;  /* 0x0000b40035007a23 */ /* 0x104fe40000010804 */
[----:B------:R-:W-:Y:S07]  /*9780*/  LDSM.16.MT88.4 R52, [R190] ;  /* 0x00000000be34783b */ /* 0x000fee0000004200 */
[----:B------:R2:W-:Y:S01]  /*9790*/  MUFU.EX2 R216, R0 ;  /* 0x0000000000d87308 */ /* 0x0005e20000000800 */
[--C-:B---3--:R-:W-:Y:S09]  /*97a0*/  FFMA.FTZ R3, R31, c[0x0][0x2d0], -R4.reuse ;  /* 0x0000b4001f037a23 */ /* 0x108ff20000010804 */
[----:B------:R-:W-:Y:S10]  /*97b0*/  MUFU.EX2 R178, R178 ;  /* 0x000000b200b27308 */ /* 0x000ff40000000800 */
[----:B------:R-:W-:Y:S01]  /*97c0*/  MUFU.EX2 R161, R213 ;  /* 0x000000d500a17308 */ /* 0x000fe20000000800 */
[----:B--2---:R-:W-:Y:S02]  /*97d0*/  FFMA.FTZ R0, R163, c[0x0][0x2d0], -R4 ;  /* 0x0000b400a3007a23 */ /* 0x004fe40000010804 */
[----:B------:R-:W-:Y:S02]  /*97e0*/  FFMA.FTZ R163, R39, c[0x0][0x2d0], -R8 ;  /* 0x0000b40027a37a23 */ /* 0x000fe40000010808 */
[----:B------:R-:W2:Y:S05]  /*97f0*/  LDSM.16.MT88.4 R36, [R193] ;  /* 0x00000000c124783b */ /* 0x000eaa0000004200 */
[----:B------:R3:W-:Y:S10]  /*9800*/  MUFU.EX2 R230, R0 ;  /* 0x0000000000e67308 */ /* 0x0007f40000000800 */
[----:B------:R-:W-:Y:S10]  /*9810*/  MUFU.EX2 R172, R163 ;  /* 0x000000a300ac7308 */ /* 0x000ff40000000800 */
[----:B------:R-:W-:Y:S01]  /*9820*/  MUFU.EX2 R163, R208 ;  /* 0x000000d000a37308 */ /* 0x000fe20000000800 */
[----:B---3--:R-:W-:Y:S02]  /*9830*/  FFMA.FTZ R0, R162, c[0x0][0x2d0], -R4 ;  /* 0x0000b400a2007a23 */ /* 0x008fe40000010804 */
[----:B------:R-:W-:Y:S07]  /*9840*/  FFMA.FTZ R162, R34, c[0x0][0x2d0], -R8 ;  /* 0x0000b40022a27a23 */ /* 0x000fee0000010808 */
[----:B------:R3:W-:Y:S10]  /*9850*/  MUFU.EX2 R229, R0 ;  /* 0x0000000000e57308 */ /* 0x0007f40000000800 */
[----:B------:R-:W-:Y:S10]  /*9860*/  MUFU.EX2 R157, R215 ;  /* 0x000000d7009d7308 */ /* 0x000ff40000000800 */
[----:B------:R-:W-:Y:S01]  /*9870*/  MUFU.EX2 R101, R217 ;  /* 0x000000d900657308 */ /* 0x000fe20000000800 */
[----:B---3--:R-:W-:Y:S02]  /*9880*/  FSEL R0, R68, RZ, P0 ;  /* 0x000000ff44007208 */ /* 0x008fe40000000000 */
[----:B------:R-:W-:Y:S03]  /*9890*/  ISETP.GT.AND P0, PT, R212, R250, PT ;  /* 0x000000fad400720c */ /* 0x000fe60003f04270 */
[----:B------:R-:W-:Y:S02]  /*98a0*/  FADD.FTZ R0, -R0, R103 ;  /* 0x0000006700007221 */ /* 0x000fe40000010100 */
[----:B------:R-:W-:Y:S02]  /*98b0*/  FFMA.FTZ R103, R30, c[0x0][0x2d0], -R4 ;  /* 0x0000b4001e677a23 */ /* 0x000fe40000010804 */
[----:B------:R-:W-:Y:S06]  /*98c0*/  FMUL.FTZ R0, R0, c[0x0][0x2d0] ;  /* 0x0000b40000007a20 */ /* 0x000fec0000410000 */
[----:B------:R-:W3:Y:S02]  /*98d0*/  MUFU.EX2 R0, R0 ;  /* 0x0000000000007308 */ /* 0x000ee40000000800 */
[----:B---3--:R-:W-:Y:S01]  /*98e0*/  FMUL.FTZ R10, R0, R110 ;  /* 0x0000006e000a7220 */ /* 0x008fe20000410000 */
[----:B------:R-:W-:Y:S01]  /*98f0*/  F2FP.BF16.PACK_AB R72, R228, R42 ;  /* 0x0000002ae448723e */ /* 0x000fe200000010ff */
[----:B------:R-:W-:Y:S01]  /*9900*/  FMUL.FTZ R4, R65, R104 ;  /* 0x0000006841047220 */ /* 0x000fe20000410000 */
[----:B------:R-:W-:Y:S01]  /*9910*/  F2FP.BF16.PACK_AB R73, R227, R226 ;  /* 0x000000e2e349723e */ /* 0x000fe200000010ff */
[----:B------:R-:W-:Y:S01]  /*9920*/  FMUL.FTZ R5, R65, R105 ;  /* 0x0000006941057220 */ /* 0x000fe20000410000 */
[----:B------:R-:W-:Y:S01]  /*9930*/  F2FP.BF16.PACK_AB R74, R236, R235 ;  /* 0x000000ebec4a723e */ /* 0x000fe200000010ff */
        /* <DEDUP_REMOVED lines=8> */
[C---:B------:R-:W-:Y:S01]  /*99c0*/  FMUL.FTZ R18, R67.reuse, R118 ;  /* 0x0000007643127220 */ /* 0x040fe20000410000 */
[-C--:B-1----:R-:W-:Y:S01]  /*99d0*/  HMMA.16816.F32.BF16 R4, R72, R20.reuse, R4 ;  /* 0x000000144804723c */ /* 0x082fe20000041804 */
[----:B------:R-:W-:Y:S04]  /*99e0*/  MUFU.EX2 R110, R57 ;  /* 0x00000039006e7308 */ /* 0x000fe80000000800 */
[----:B------:R-:W-:Y:S01]  /*99f0*/  F2FP.BF16.PACK_AB R79, R238, R229 ;  /* 0x000000e5ee4f723e */ /* 0x000fe200000010ff */
[C---:B------:R-:W-:Y:S02]  /*9a00*/  FMUL.FTZ R8, R2.reuse, R108 ;  /* 0x0000006c02087220 */ /* 0x040fe40000410000 */
[----:B------:R-:W-:Y:S03]  /*9a10*/  FMUL.FTZ R9, R2, R109 ;  /* 0x0000006d02097220 */ /* 0x000fe60000410000 */
[----:B------:R-:W-:Y:S01]  /*9a20*/  MUFU.EX2 R104, R63 ;  /* 0x0000003f00687308 */ /* 0x000fe20000000800 */
[----:B------:R-:W-:Y:S02]  /*9a30*/  FMUL.FTZ R11, R0, R111 ;  /* 0x0000006f000b7220 */ /* 0x000fe40000410000 */
[----:B------:R-:W-:Y:S02]  /*9a40*/  FMUL.FTZ R19, R67, R119 ;  /* 0x0000007743137220 */ /* 0x000fe40000410000 */
[----:B------:R-:W-:Y:S01]  /*9a50*/  LDSM.16.MT88.4 R116, [R189+0x2000] ;  /* 0x00200000bd74783b */ /* 0x000fe20000004200 */
[C---:B------:R-:W-:Y:S02]  /*9a60*/  FMUL.FTZ R32, R65.reuse, R132 ;  /* 0x0000008441207220 */ /* 0x040fe40000410000 */
[C---:B------:R-:W-:Y:S02]  /*9a70*/  HMMA.16816.F32.BF16 R8, R76.reuse, R20, R8 ;  /* 0x000000144c08723c */ /* 0x040fe40000041808 */
[----:B------:R-:W-:Y:S02]  /*9a80*/  MUFU.EX2 R107, R62 ;  /* 0x0000003e006b7308 */ /* 0x000fe40000000800 */
[C---:B------:R-:W-:Y:S02]  /*9a90*/  FMUL.FTZ R12, R2.reuse, R112 ;  /* 0x00000070020c7220 */ /* 0x040fe40000410000 */
[----:B------:R-:W-:Y:S02]  /*9aa0*/  FMUL.FTZ R13, R2, R113 ;  /* 0x00000071020d7220 */ /* 0x000fe40000410000 */
[C---:B------:R-:W-:Y:S04]  /*9ab0*/  FMUL.FTZ R14, R0.reuse, R114 ;  /* 0x00000072000e7220 */ /* 0x040fe80000410000 */
[----:B------:R-:W-:Y:S01]  /*9ac0*/  FMUL.FTZ R15, R0, R115 ;  /* 0x00000073000f7220 */ /* 0x000fe20000410000 */
[----:B------:R1:W-:Y:S01]  /*9ad0*/  MUFU.EX2 R114, R56 ;  /* 0x0000003800727308 */ /* 0x0003e20000000800 */
[----:B------:R-:W-:Y:S02]  /*9ae0*/  FMUL.FTZ R33, R65, R133 ;  /* 0x0000008541217220 */ /* 0x000fe40000410000 */
[C---:B------:R-:W-:Y:S02]  /*9af0*/  FMUL.FTZ R34, R67.reuse, R134 ;  /* 0x0000008643227220 */ /* 0x040fe40000410000 */
[----:B------:R-:W-:Y:S01]  /*9b00*/  FMUL.FTZ R35, R67, R135 ;  /* 0x0000008743237220 */ /* 0x000fe20000410000 */
[-C--:B------:R-:W-:Y:S01]  /*9b10*/  HMMA.16816.F32.BF16 R12, R76, R22.reuse, R12 ;  /* 0x000000164c0c723c */ /* 0x080fe2000004180c */
[----:B------:R-:W-:Y:S02]  /*9b20*/  LDSM.16.MT88.4 R132, [R193+0x2000] ;  /* 0x00200000c184783b */ /* 0x000fe40000004200 */
[C---:B------:R-:W-:Y:S01]  /*9b30*/  FMUL.FTZ R48, R65.reuse, R148 ;  /* 0x0000009441307220 */ /* 0x040fe20000410000 */
[----:B------:R3:W-:Y:S01]  /*9b40*/  MUFU.EX2 R111, R61 ;  /* 0x0000003d006f7308 */ /* 0x0007e20000000800 */
[----:B------:R-:W-:Y:S02]  /*9b50*/  FMUL.FTZ R49, R65, R149 ;  /* 0x0000009541317220 */ /* 0x000fe40000410000 */
[----:B------:R-:W-:Y:S01]  /*9b60*/  FMUL.FTZ R50, R67, R150 ;  /* 0x0000009643327220 */ /* 0x000fe20000410000 */
[C---:B------:R-:W-:Y:S04]  /*9b70*/  HMMA.16816.F32.BF16 R16, R72.reuse, R22, R16 ;  /* 0x000000164810723c */ /* 0x040fe80000041810 */
[C---:B------:R-:W-:Y:S02]  /*9b80*/  FMUL.FTZ R20, R65.reuse, R120 ;  /* 0x0000007841147220 */ /* 0x040fe40000410000 */
[----:B------:R-:W-:Y:S01]  /*9b90*/  FMUL.FTZ R21, R65, R121 ;  /* 0x0000007941157220 */ /* 0x000fe20000410000 */
[----:B------:R-:W-:Y:S01]  /*9ba0*/  MUFU.EX2 R112, R102 ;  /* 0x0000006600707308 */ /* 0x000fe20000000800 */
[C---:B------:R-:W-:Y:S04]  /*9bb0*/  FMUL.FTZ R22, R67.reuse, R122 ;  /* 0x0000007a43167220 */ /* 0x040fe80000410000 */
[C---:B------:R-:W-:Y:S02]  /*9bc0*/  FMUL.FTZ R23, R67.reuse, R123 ;  /* 0x0000007b43177220 */ /* 0x040fe40000410000 */
[----:B------:R-:W-:Y:S02]  /*9bd0*/  FMUL.FTZ R51, R67, R151 ;  /* 0x0000009743337220 */ /* 0x000fe40000410000 */
[----:B------:R-:W-:Y:S01]  /*9be0*/  LDSM.16.MT88.4 R148, [R190+0x2000] ;  /* 0x00200000be94783b */ /* 0x000fe20000004200 */
[C---:B-1----:R-:W-:Y:S01]  /*9bf0*/  FMUL.FTZ R56, R2.reuse, R88 ;  /* 0x0000005802387220 */ /* 0x042fe20000410000 */
[----:B------:R1:W-:Y:S01]  /*9c00*/  MUFU.EX2 R102, R58 ;  /* 0x0000003a00667308 */ /* 0x0003e20000000800 */
[-C--:B--2---:R-:W-:Y:S03]  /*9c10*/  HMMA.16816.F32.BF16 R20, R72, R36.reuse, R20 ;  /* 0x000000244814723c */ /* 0x084fe60000041814 */
[C---:B------:R-:W-:Y:S02]  /*9c20*/  FMUL.FTZ R24, R2.reuse, R124 ;  /* 0x0000007c02187220 */ /* 0x040fe40000410000 */
[----:B------:R-:W-:Y:S02]  /*9c30*/  FMUL.FTZ R25, R2, R125 ;  /* 0x0000007d02197220 */ /* 0x000fe40000410000 */
[C---:B------:R-:W-:Y:S02]  /*9c40*/  FMUL.FTZ R26, R0.reuse, R126 ;  /* 0x0000007e001a7220 */ /* 0x040fe40000410000 */
[----:B------:R-:W-:Y:S01]  /*9c50*/  FMUL.FTZ R27, R0, R127 ;  /* 0x0000007f001b7220 */ /* 0x000fe20000410000 */
[----:B------:R2:W-:Y:S02]  /*9c60*/  MUFU.EX2 R115, R60 ;  /* 0x0000003c00737308 */ /* 0x0005e40000000800 */
[C---:B------:R-:W-:Y:S02]  /*9c70*/  FMUL.FTZ R57, R2.reuse, R89 ;  /* 0x0000005902397220 */ /* 0x040fe40000410000 */
[C---:B---3--:R-:W-:Y:S02]  /*9c80*/  FMUL.FTZ R61, R2.reuse, R93 ;  /* 0x0000005d023d7220 */ /* 0x048fe40000410000 */
[C---:B------:R-:W-:Y:S04]  /*9c90*/  HMMA.16816.F32.BF16 R24, R76.reuse, R36, R24 ;  /* 0x000000244c18723c */ /* 0x040fe80000041818 */
[C---:B------:R-:W-:Y:S01]  /*9ca0*/  FMUL.FTZ R28, R2.reuse, R128 ;  /* 0x00000080021c7220 */ /* 0x040fe20000410000 */
[----:B------:R-:W-:Y:S01]  /*9cb0*/  MUFU.EX2 R113, R97 ;  /* 0x0000006100717308 */ /* 0x000fe20000000800 */
[----:B------:R-:W-:Y:S02]  /*9cc0*/  FMUL.FTZ R29, R2, R129 ;  /* 0x00000081021d7220 */ /* 0x000fe40000410000 */
[C---:B------:R-:W-:Y:S04]  /*9cd0*/  FMUL.FTZ R30, R0.reuse, R130 ;  /* 0x00000082001e7220 */ /* 0x040fe80000410000 */
[C---:B------:R-:W-:Y:S02]  /*9ce0*/  FMUL.FTZ R31, R0.reuse, R131 ;  /* 0x00000083001f7220 */ /* 0x040fe40000410000 */
[C---:B-1----:R-:W-:Y:S01]  /*9cf0*/  FMUL.FTZ R58, R0.reuse, R90 ;  /* 0x0000005a003a7220 */ /* 0x042fe20000410000 */
[----:B------:R1:W3:Y:S01]  /*9d00*/  MUFU.EX2 R97, R59 ;  /* 0x0000003b00617308 */ /* 0x0002e20000000800 */
[----:B------:R-:W-:Y:S02]  /*9d10*/  FMUL.FTZ R62, R0, R94 ;  /* 0x0000005e003e7220 */ /* 0x000fe40000410000 */
[----:B--2---:R-:W-:Y:S01]  /*9d20*/  FMUL.FTZ R60, R2, R92 ;  /* 0x0000005c023c7220 */ /* 0x004fe20000410000 */
[-C--:B------:R-:W-:Y:S03]  /*9d30*/  HMMA.16816.F32.BF16 R28, R76, R38.reuse, R28 ;  /* 0x000000264c1c723c */ /* 0x080fe6000004181c */
[----:B------:R-:W-:Y:S02]  /*9d40*/  FMUL.FTZ R63, R0, R95 ;  /* 0x0000005f003f7220 */ /* 0x000fe40000410000 */
[----:B------:R-:W-:Y:S01]  /*9d50*/  LDSM.16.MT88.4 R92, [R192+0x1000] ;  /* 0x00100000c05c783b */ /* 0x000fe20000004200 */
[----:B------:R-:W-:Y:S01]  /*9d60*/  FMUL.FTZ R40, R2, R140 ;  /* 0x0000008c02287220 */ /* 0x000fe20000410000 */
[----:B------:R-:W-:Y:S01]  /*9d70*/  MUFU.EX2 R108, R66 ;  /* 0x00000042006c7308 */ /* 0x000fe20000000800 */
[C---:B------:R-:W-:Y:S04]  /*9d80*/  HMMA.16816.F32.BF16 R32, R72.reuse, R38, R32 ;  /* 0x000000264820723c */ /* 0x040fe80000041820 */
[C---:B------:R-:W-:Y:S02]  /*9d90*/  FMUL.FTZ R36, R65.reuse, R136 ;  /* 0x0000008841247220 */ /* 0x040fe40000410000 */
[----:B------:R-:W-:Y:S02]  /*9da0*/  FMUL.FTZ R37, R65, R137 ;  /* 0x0000008941257220 */ /* 0x000fe40000410000 */
[C---:B------:R-:W-:Y:S01]  /*9db0*/  FMUL.FTZ R38, R67.reuse, R138 ;  /* 0x0000008a43267220 */ /* 0x040fe20000410000 */
[----:B------:R2:W-:Y:S03]  /*9dc0*/  MUFU.EX2 R109, R64 ;  /* 0x00000040006d7308 */ /* 0x0005e60000000800 */
[----:B------:R-:W-:Y:S02]  /*9dd0*/  FMUL.FTZ R39, R67, R139 ;  /* 0x0000008b43277220 */ /* 0x000fe40000410000 */
[----:B-1----:R-:W-:Y:S02]  /*9de0*/  FMUL.FTZ R59, R0, R91 ;  /* 0x0000005b003b7220 */ /* 0x002fe40000410000 */
[----:B------:R-:W-:Y:S01]  /*9df0*/  LDSM.16.MT88.4 R88, [R190+0x800] ;  /* 0x00080000be58783b */ /* 0x000fe20000004200 */
[----:B------:R-:W-:Y:S02]  /*9e00*/  FMUL.FTZ R41, R2, R141 ;  /* 0x0000008d02297220 */ /* 0x000fe40000410000 */
[-C--:B------:R-:W-:Y:S01]  /*9e10*/  HMMA.16816.F32.BF16 R36, R72, R52.reuse, R36 ;  /* 0x000000344824723c */ /* 0x080fe20000041824 */
[----:B------:R-:W-:Y:S02]  /*9e20*/  MUFU.EX2 R105, R175 ;  /* 0x000000af00697308 */ /* 0x000fe40000000800 */
[C---:B------:R-:W-:Y:S02]  /*9e30*/  FMUL.FTZ R43, R0.reuse, R143 ;  /* 0x0000008f002b7220 */ /* 0x040fe40000410000 */
[C---:B------:R-:W-:Y:S02]  /*9e40*/  FFMA.FTZ R70, R65.reuse, R231, R42 ;  /* 0x000000e741467223 */ /* 0x040fe4000001002a */
[----:B------:R-:W-:Y:S02]  /*9e50*/  FMUL.FTZ R42, R0, R142 ;  /* 0x0000008e002a7220 */ /* 0x000fe40000410000 */
[C---:B------:R-:W-:Y:S02]  /*9e60*/  FMUL.FTZ R44, R2.reuse, R144 ;  /* 0x00000090022c7220 */ /* 0x040fe40000410000 */
[----:B------:R-:W-:Y:S01]  /*9e70*/  MUFU.EX2 R106, R174 ;  /* 0x000000ae006a7308 */ /* 0x000fe20000000800 */
[----:B------:R-:W-:Y:S02]  /*9e80*/  FMUL.FTZ R45, R2, R145 ;  /* 0x00000091022d7220 */ /* 0x000fe40000410000 */
[C---:B------:R-:W-:Y:S04]  /*9e90*/  HMMA.16816.F32.BF16 R40, R76.reuse, R52, R40 ;  /* 0x000000344c28723c */ /* 0x040fe80000041828 */
[C---:B------:R-:W-:Y:S02]  /*9ea0*/  FMUL.FTZ R46, R0.reuse, R146 ;  /* 0x00000092002e7220 */ /* 0x040fe40000410000 */
[----:B------:R-:W-:Y:S01]  /*9eb0*/  FMUL.FTZ R47, R0, R147 ;  /* 0x00000093002f7220 */ /* 0x000fe20000410000 */
[----:B------:R1:W-:Y:S01]  /*9ec0*/  MUFU.EX2 R146, R3 ;  /* 0x0000000300927308 */ /* 0x0003e20000000800 */
[C---:B------:R-:W-:Y:S04]  /*9ed0*/  FMUL.FTZ R52, R65.reuse, R84 ;  /* 0x0000005441347220 */ /* 0x040fe80000410000 */
[C---:B------:R-:W-:Y:S01]  /*9ee0*/  FMUL.FTZ R53, R65.reuse, R85 ;  /* 0x0000005541357220 */ /* 0x040fe20000410000 */
[-C--:B------:R-:W-:Y:S03]  /*9ef0*/  HMMA.16816.F32.BF16 R44, R76, R54.reuse, R44 ;  /* 0x000000364c2c723c */ /* 0x080fe6000004182c */
[C---:B--2---:R-:W-:Y:S01]  /*9f00*/  FMUL.FTZ R64, R65.reuse, R152 ;  /* 0x0000009841407220 */ /* 0x044fe20000410000 */
[----:B------:R-:W-:Y:S01]  /*9f10*/  MUFU.EX2 R174, R183 ;  /* 0x000000b700ae7308 */ /* 0x000fe20000000800 */
[----:B------:R-:W-:Y:S01]  /*9f20*/  FMUL.FTZ R65, R65, R153 ;  /* 0x0000009941417220 */ /* 0x000fe20000410000 */
[----:B------:R-:W-:Y:S01]  /*9f30*/  F2FP.BF16.PACK_AB R152, R178, R179 ;  /* 0x000000b3b298723e */ /* 0x000fe200000010ff */
[----:B------:R-:W-:Y:S01]  /*9f40*/  FMUL.FTZ R66, R67, R154 ;  /* 0x0000009a43427220 */ /* 0x000fe20000410000 */
[C---:B------:R-:W-:Y:S04]  /*9f50*/  HMMA.16816.F32.BF16 R48, R72.reuse, R54, R48 ;  /* 0x000000364830723c */ /* 0x040fe80000041830 */
[----:B------:R-:W-:Y:S01]  /*9f60*/  FFMA.FTZ R2, R2, R243, R224 ;  /* 0x000000f302027223 */ /* 0x000fe200000100e0 */
[----:B------:R-:W-:Y:S01]  /*9f70*/  F2FP.BF16.PACK_AB R154, R161, R163 ;  /* 0x000000a3a19a723e */ /* 0x000fe200000010ff */
[----:B------:R-:W-:Y:S01]  /*9f80*/  MUFU.EX2 R147, R96 ;  /* 0x0000006000937308 */ /* 0x000fe20000000800 */
[C---:B------:R-:W-:Y:S02]  /*9f90*/  FMUL.FTZ R54, R67.reuse, R86 ;  /* 0x0000005643367220 */ /* 0x040fe40000410000 */
[C---:B------:R-:W-:Y:S02]  /*9fa0*/  FMUL.FTZ R55, R67.reuse, R87 ;  /* 0x0000005743377220 */ /* 0x040fe40000410000 */
[----:B------:R-:W-:Y:S01]  /*9fb0*/  LDSM.16.MT88.4 R84, [R193+0x800] ;  /* 0x00080000c154783b */ /* 0x000fe20000004200 */
[----:B------:R-:W-:Y:S02]  /*9fc0*/  FFMA.FTZ R0, R0, R242, R216 ;  /* 0x000000f200007223 */ /* 0x000fe400000100d8 */
[C---:B-1----:R-:W-:Y:S02]  /*9fd0*/  FFMA.FTZ R3, R67.reuse, R241, R226 ;  /* 0x000000f143037223 */ /* 0x042fe400000100e2 */
[-C--:B------:R-:W-:Y:S01]  /*9fe0*/  HMMA.16816.F32.BF16 R52, R72, R80.reuse, R52 ;  /* 0x000000504834723c */ /* 0x080fe20000041834 */
[----:B------:R-:W1:Y:S02]  /*9ff0*/  MUFU.EX2 R96, R69 ;  /* 0x0000004500607308 */ /* 0x000e640000000800 */
[----:B------:R-:W-:Y:S02]  /*a000*/  FMUL.FTZ R67, R67, R155 ;  /* 0x0000009b43437220 */ /* 0x000fe40000410000 */
[----:B------:R-:W-:Y:S02]  /*a010*/  FADD.FTZ R3, R227, R3 ;  /* 0x00000003e3037221 */ /* 0x000fe40000010000 */
[----:B------:R-:W-:Y:S01]  /*a020*/  FADD.FTZ R2, R225, R2 ;  /* 0x00000002e1027221 */ /* 0x000fe20000010000 */
[C---:B------:R-:W-:Y:S03]  /*a030*/  HMMA.16816.F32.BF16 R56, R76.reuse, R80, R56 ;  /* 0x000000504c38723c */ /* 0x040fe60000041838 */
[----:B------:R-:W-:Y:S01]  /*a040*/  MUFU.EX2 R224, R180 ;  /* 0x000000b400e07308 */ /* 0x000fe20000000800 */
[----:B------:R-:W-:Y:S02]  /*a050*/  FADD.FTZ R70, R228, R70 ;  /* 0x00000046e4467221 */ /* 0x000fe40000010000 */
[----:B------:R-:W-:Y:S01]  /*a060*/  FADD.FTZ R3, R233, R3 ;  /* 0x00000003e9037221 */ /* 0x000fe20000010000 */
[----:B---3--:R-:W-:Y:S01]  /*a070*/  F2FP.BF16.PACK_AB R80, R102, R97 ;  /* 0x000000616650723e */ /* 0x008fe200000010ff */
[-C--:B------:R-:W-:Y:S01]  /*a080*/  HMMA.16816.F32.BF16 R60, R76, R82.reuse, R60 ;  /* 0x000000524c3c723c */ /* 0x080fe2000004183c */
[----:B------:R-:W2:Y:S03]  /*a090*/  LDSM.16.MT88.4 R76, [R189+0x800] ;  /* 0x00080000bd4c783b */ /* 0x000ea60000004200 */
[----:B------:R-:W-:Y:S01]  /*a0a0*/  FADD.FTZ R2, R232, R2 ;  /* 0x00000002e8027221 */ /* 0x000fe20000010000 */
[----:B------:R-:W-:Y:S03]  /*a0b0*/  MUFU.EX2 R183, R182 ;  /* 0x000000b600b77308 */ /* 0x000fe60000000800 */
[----:B------:R-:W-:Y:S04]  /*a0c0*/  HMMA.16816.F32.BF16 R64, R72, R82, R64 ;  /* 0x000000524840723c */ /* 0x000fe80000041840 */
[----:B-1----:R-:W-:Y:S01]  /*a0d0*/  F2FP.BF16.PACK_AB R81, R108, R96 ;  /* 0x000000606c51723e */ /* 0x002fe200000010ff */
[----:B------:R-:W-:Y:S02]  /*a0e0*/  FADD.FTZ R69, R230, R0 ;  /* 0x00000000e6457221 */ /* 0x000fe40000010000 */
[----:B------:R-:W-:Y:S01]  /*a0f0*/  F2FP.BF16.PACK_AB R72, R106, R105 ;  /* 0x000000696a48723e */ /* 0x000fe200000010ff */
[----:B------:R-:W-:Y:S01]  /*a100*/  MUFU.EX2 R182, R169 ;  /* 0x000000a900b67308 */ /* 0x000fe20000000800 */
[----:B------:R-:W-:Y:S03]  /*a110*/  F2FP.BF16.PACK_AB R73, R107, R104 ;  /* 0x000000686b49723e */ /* 0x000fe600000010ff */
        /* <DEDUP_REMOVED lines=8> */
[----:B------:R-:W-:Y:S02]  /*a1a0*/  FADD.FTZ R3, R234, R2 ;  /* 0x00000002ea037221 */ /* 0x000fe40000010000 */
[----:B------:R-:W-:Y:S02]  /*a1b0*/  FADD.FTZ R2, R238, R70 ;  /* 0x00000046ee027221 */ /* 0x000fe40000010000 */
[----:B------:R-:W-:Y:S02]  /*a1c0*/  FADD.FTZ R3, R97, R3 ;  /* 0x0000000361037221 */ /* 0x000fe40000010000 */
[----:B------:R-:W-:Y:S02]  /*a1d0*/  FADD.FTZ R2, R96, R2 ;  /* 0x0000000260027221 */ /* 0x000fe40000010000 */
[----:B------:R-:W-:Y:S01]  /*a1e0*/  FADD.FTZ R3, R102, R3 ;  /* 0x0000000366037221 */ /* 0x000fe20000010000 */
[----:B------:R-:W1:Y:S01]  /*a1f0*/  MUFU.EX2 R231, R156 ;  /* 0x0000009c00e77308 */ /* 0x000e620000000800 */
[----:B------:R-:W-:Y:S02]  /*a200*/  FADD.FTZ R0, R236, R0 ;  /* 0x00000000ec007221 */ /* 0x000fe40000010000 */
[----:B------:R-:W-:Y:S01]  /*a210*/  FADD.FTZ R69, R104, R69 ;  /* 0x0000004568457221 */ /* 0x000fe20000010000 */
[-C--:B--2---:R-:W-:Y:S03]  /*a220*/  HMMA.16816.F32.BF16 R4, R72, R76.reuse, R4 ;  /* 0x0000004c4804723c */ /* 0x084fe60000041804 */
[----:B------:R-:W-:Y:S02]  /*a230*/  FADD.FTZ R0, R105, R0 ;  /* 0x0000000069007221 */ /* 0x000fe40000010000 */
[----:B------:R-:W-:Y:S01]  /*a240*/  FADD.FTZ R69, R107, R69 ;  /* 0x000000456b457221 */ /* 0x000fe20000010000 */
[----:B------:R2:W3:Y:S01]  /*a250*/  MUFU.EX2 R145, R71 ;  /* 0x0000004700917308 */ /* 0x0004e20000000800 */
[----:B------:R-:W-:Y:S01]  /*a260*/  FADD.FTZ R0, R106, R0 ;  /* 0x000000006a007221 */ /* 0x000fe20000010000 */
[C---:B------:R-:W-:Y:S04]  /*a270*/  HMMA.16816.F32.BF16 R8, R80.reuse, R76, R8 ;  /* 0x0000004c5008723c */ /* 0x040fe80000041808 */
[----:B------:R-:W-:Y:S02]  /*a280*/  FADD.FTZ R2, R108, R2 ;  /* 0x000000026c027221 */ /* 0x000fe40000010000 */
[----:B------:R-:W-:Y:S02]  /*a290*/  FADD.FTZ R69, R111, R69 ;  /* 0x000000456f457221 */ /* 0x000fe40000010000 */
[-C--:B------:R-:W-:Y:S01]  /*a2a0*/  HMMA.16816.F32.BF16 R12, R80, R78.reuse, R12 ;  /* 0x0000004e500c723c */ /* 0x080fe2000004180c */
[----:B------:R-:W-:Y:S03]  /*a2b0*/  MUFU.EX2 R175, R160 ;  /* 0x000000a000af7308 */ /* 0x000fe60000000800 */
[----:B------:R-:W-:Y:S02]  /*a2c0*/  FADD.FTZ R3, R110, R3 ;  /* 0x000000036e037221 */ /* 0x000fe40000010000 */
[----:B------:R-:W-:Y:S02]  /*a2d0*/  FADD.FTZ R0, R112, R0 ;  /* 0x0000000070007221 */ /* 0x000fe40000010000 */
[C---:B------:R-:W-:Y:S01]  /*a2e0*/  HMMA.16816.F32.BF16 R16, R72.reuse, R78, R16 ;  /* 0x0000004e4810723c */ /* 0x040fe20000041810 */
[----:B------:R-:W4:Y:S02]  /*a2f0*/  LDSM.16.MT88.4 R76, [R192+0x800] ;  /* 0x00080000c04c783b */ /* 0x000f240000004200 */
[----:B------:R-:W5:Y:S01]  /*a300*/  MUFU.EX2 R144, R103 ;  /* 0x0000006700907308 */ /* 0x000f620000000800 */
[----:B------:R-:W-:Y:S02]  /*a310*/  FADD.FTZ R70, R113, R0 ;  /* 0x0000000071467221 */ /* 0x000fe40000010000 */
[----:B--2---:R-:W-:Y:S02]  /*a320*/  FADD.FTZ R71, R109, R2 ;  /* 0x000000026d477221 */ /* 0x004fe40000010000 */
        /* <DEDUP_REMOVED lines=10> */
[----:B-1----:R-:W-:Y:S02]  /*a3d0*/  FADD.FTZ R2, R231, R2 ;  /* 0x00000002e7027221 */ /* 0x002fe40000010000 */
[C---:B------:R-:W-:Y:S01]  /*a3e0*/  HMMA.16816.F32.BF16 R32, R72.reuse, R86, R32 ;  /* 0x000000564820723c */ /* 0x040fe20000041820 */
[----:B------:R-:W1:Y:S01]  /*a3f0*/  LDSM.16.MT88.4 R84, [R189+0x1000] ;  /* 0x00100000bd54783b */ /* 0x000e620000004200 */
[----:B------:R-:W-:Y:S02]  /*a400*/  MUFU.EX2 R169, R164 ;  /* 0x000000a400a97308 */ /* 0x000fe40000000800 */
[----:B------:R-:W-:Y:S04]  /*a410*/  FADD.FTZ R3, R246, R3 ;  /* 0x00000003f6037221 */ /* 0x000fe80000010000 */
[-C--:B------:R-:W-:Y:S04]  /*a420*/  HMMA.16816.F32.BF16 R36, R72, R88.reuse, R36 ;  /* 0x000000584824723c */ /* 0x080fe80000041824 */
[----:B------:R2:W-:Y:S04]  /*a430*/  MUFU.EX2 R156, R205 ;  /* 0x000000cd009c7308 */ /* 0x0005e80000000800 */
[C---:B------:R-:W-:Y:S06]  /*a440*/  HMMA.16816.F32.BF16 R40, R80.reuse, R88, R40 ;  /* 0x000000585028723c */ /* 0x040fec0000041828 */
[----:B------:R-:W-:Y:S02]  /*a450*/  MUFU.EX2 R103, R206 ;  /* 0x000000ce00677308 */ /* 0x000fe40000000800 */
[-C--:B------:R-:W-:Y:S08]  /*a460*/  HMMA.16816.F32.BF16 R44, R80, R90.reuse, R44 ;  /* 0x0000005a502c723c */ /* 0x080ff0000004182c */
[C---:B------:R-:W-:Y:S01]  /*a470*/  HMMA.16816.F32.BF16 R48, R72.reuse, R90, R48 ;  /* 0x0000005a4830723c */ /* 0x040fe20000041830 */
[----:B------:R-:W1:Y:S01]  /*a480*/  LDSM.16.MT88.4 R88, [R193+0x1000] ;  /* 0x00100000c158783b */ /* 0x000e620000004200 */
[----:B------:R-:W-:Y:S02]  /*a490*/  MUFU.EX2 R166, R176 ;  /* 0x000000b000a67308 */ /* 0x000fe40000000800 */
[----:B--2---:R-:W-:Y:S04]  /*a4a0*/  IADD3 R205, R212, -0x1, RZ ;  /* 0xffffffffd4cd7810 */ /* 0x004fe80007ffe0ff */
[-C--:B----4-:R-:W-:Y:S04]  /*a4b0*/  HMMA.16816.F32.BF16 R52, R72, R76.reuse, R52 ;  /* 0x0000004c4834723c */ /* 0x090fe80000041834 */
[----:B------:R-:W2:Y:S01]  /*a4c0*/  MUFU.EX2 R164, R177 ;  /* 0x000000b100a47308 */ /* 0x000ea20000000800 */
[----:B------:R-:W-:Y:S03]  /*a4d0*/  MOV R212, R205 ;  /* 0x000000cd00d47202 */ /* 0x000fe60000000f00 */
[C---:B------:R-:W-:Y:S06]  /*a4e0*/  HMMA.16816.F32.BF16 R56, R80.reuse, R76, R56 ;  /* 0x0000004c5038723c */ /* 0x040fec0000041838 */
[----:B------:R-:W4:Y:S01]  /*a4f0*/  MUFU.EX2 R160, R207 ;  /* 0x000000cf00a07308 */ /* 0x000f220000000800 */
[----:B---3--:R-:W-:Y:S01]  /*a500*/  F2FP.BF16.PACK_AB R76, R184, R145 ;  /* 0x00000091b84c723e */ /* 0x008fe200000010ff */
[-C--:B------:R-:W-:Y:S01]  /*a510*/  HMMA.16816.F32.BF16 R60, R80, R78.reuse, R60 ;  /* 0x0000004e503c723c */ /* 0x080fe2000004183c */
[----:B------:R-:W3:Y:S03]  /*a520*/  LDSM.16.MT88.4 R80, [R190+0x1000] ;  /* 0x00100000be50783b */ /* 0x000ee60000004200 */
[----:B-----5:R-:W-:Y:S04]  /*a530*/  F2FP.BF16.PACK_AB R77, R165, R144 ;  /* 0x00000090a54d723e */ /* 0x020fe800000010ff */
[----:B------:R-:W-:Y:S01]  /*a540*/  HMMA.16816.F32.BF16 R64, R72, R78, R64 ;  /* 0x0000004e4840723c */ /* 0x000fe20000041840 */
[----:B------:R-:W5:Y:S03]  /*a550*/  MUFU.EX2 R102, R214 ;  /* 0x000000d600667308 */ /* 0x000f660000000800 */
[----:B--2---:R-:W-:Y:S03]  /*a560*/  F2FP.BF16.PACK_AB R153, R164, R166 ;  /* 0x000000a6a499723e */ /* 0x004fe600000010ff */
[----:B------:R-:W-:Y:S02]  /*a570*/  F2FP.BF16.PACK_AB R72, R246, R247 ;  /* 0x000000f7f648723e */ /* 0x000fe400000010ff */
[----:B------:R-:W-:Y:S02]  /*a580*/  F2FP.BF16.PACK_AB R73, R231, R147 ;  /* 0x00000093e749723e */ /* 0x000fe400000010ff */
[----:B------:R-:W-:Y:S01]  /*a590*/  MUFU.EX2 R97, R218 ;  /* 0x000000da00617308 */ /* 0x000fe20000000800 */
[----:B------:R-:W-:Y:S02]  /*a5a0*/  F2FP.BF16.PACK_AB R74, R245, R240 ;  /* 0x000000f0f54a723e */ /* 0x000fe400000010ff */
[----:B------:R-:W-:Y:S02]  /*a5b0*/  F2FP.BF16.PACK_AB R75, R244, R239 ;  /* 0x000000eff44b723e */ /* 0x000fe400000010ff */
[----:B------:R-:W-:Y:S02]  /*a5c0*/  F2FP.BF16.PACK_AB R78, R172, R175 ;  /* 0x000000afac4e723e */ /* 0x000fe400000010ff */
[----:B------:R-:W-:Y:S02]  /*a5d0*/  F2FP.BF16.PACK_AB R79, R162, R167 ;  /* 0x000000a7a24f723e */ /* 0x000fe400000010ff */
[----:B----4-:R-:W-:Y:S01]  /*a5e0*/  F2FP.BF16.PACK_AB R155, R157, R160 ;  /* 0x000000a09d9b723e */ /* 0x010fe200000010ff */
[-C--:B-1----:R-:W-:Y:S01]  /*a5f0*/  HMMA.16816.F32.BF16 R4, R72, R84.reuse, R4 ;  /* 0x000000544804723c */ /* 0x082fe20000041804 */
[----:B------:R-:W-:Y:S07]  /*a600*/  MUFU.EX2 R96, R220 ;  /* 0x000000dc00607308 */ /* 0x000fee0000000800 */
[C---:B------:R-:W-:Y:S08]  /*a610*/  HMMA.16816.F32.BF16 R8, R76.reuse, R84, R8 ;  /* 0x000000544c08723c */ /* 0x040ff00000041808 */
[-C--:B------:R-:W-:Y:S08]  /*a620*/  HMMA.16816.F32.BF16 R12, R76, R86.reuse, R12 ;  /* 0x000000564c0c723c */ /* 0x080ff0000004180c */
[C---:B------:R-:W-:Y:S01]  /*a630*/  HMMA.16816.F32.BF16 R16, R72.reuse, R86, R16 ;  /* 0x000000564810723c */ /* 0x040fe20000041810 */
[----:B------:R-:W1:Y:S07]  /*a640*/  LDSM.16.MT88.4 R84, [R189+0x1800] ;  /* 0x00180000bd54783b */ /* 0x000e6e0000004200 */
[-C--:B------:R-:W-:Y:S08]  /*a650*/  HMMA.16816.F32.BF16 R20, R72, R88.reuse, R20 ;  /* 0x000000584814723c */ /* 0x080ff00000041814 */
[C---:B------:R-:W-:Y:S08]  /*a660*/  HMMA.16816.F32.BF16 R24, R76.reuse, R88, R24 ;  /* 0x000000584c18723c */ /* 0x040ff00000041818 */
[-C--:B------:R-:W-:Y:S08]  /*a670*/  HMMA.16816.F32.BF16 R28, R76, R90.reuse, R28 ;  /* 0x0000005a4c1c723c */ /* 0x080ff0000004181c */
[C---:B------:R-:W-:Y:S01]  /*a680*/  HMMA.16816.F32.BF16 R32, R72.reuse, R90, R32 ;  /* 0x0000005a4820723c */ /* 0x040fe20000041820 */
[----:B------:R-:W-:Y:S07]  /*a690*/  LDSM.16.MT88.4 R88, [R190+0x1800] ;  /* 0x00180000be58783b */ /* 0x000fee0000004200 */
[-C--:B---3--:R-:W-:Y:S08]  /*a6a0*/  HMMA.16816.F32.BF16 R36, R72, R80.reuse, R36 ;  /* 0x000000504824723c */ /* 0x088ff00000041824 */
[C---:B------:R-:W-:Y:S08]  /*a6b0*/  HMMA.16816.F32.BF16 R40, R76.reuse, R80, R40 ;  /* 0x000000504c28723c */ /* 0x040ff00000041828 */
[-C--:B------:R-:W-:Y:S08]  /*a6c0*/  HMMA.16816.F32.BF16 R44, R76, R82.reuse, R44 ;  /* 0x000000524c2c723c */ /* 0x080ff0000004182c */
[C---:B------:R-:W-:Y:S01]  /*a6d0*/  HMMA.16816.F32.BF16 R48, R72.reuse, R82, R48 ;  /* 0x000000524830723c */ /* 0x040fe20000041830 */
[----:B------:R-:W2:Y:S07]  /*a6e0*/  LDSM.16.MT88.4 R80, [R193+0x1800] ;  /* 0x00180000c150783b */ /* 0x000eae0000004200 */
[-C--:B------:R-:W-:Y:S08]  /*a6f0*/  HMMA.16816.F32.BF16 R52, R72, R92.reuse, R52 ;  /* 0x0000005c4834723c */ /* 0x080ff00000041834 */
        /* <DEDUP_REMOVED lines=13> */
[C---:B------:R-:W-:Y:S08]  /*a7d0*/  HMMA.16816.F32.BF16 R8, R76.reuse, R84, R8 ;  /* 0x000000544c08723c */ /* 0x040ff00000041808 */
[-C--:B------:R-:W-:Y:S08]  /*a7e0*/  HMMA.16816.F32.BF16 R12, R76, R86.reuse, R12 ;  /* 0x000000564c0c723c */ /* 0x080ff0000004180c */
[C---:B------:R-:W-:Y:S08]  /*a7f0*/  HMMA.16816.F32.BF16 R16, R72.reuse, R86, R16 ;  /* 0x000000564810723c */ /* 0x040ff00000041810 */
[-C--:B--2---:R-:W-:Y:S08]  /*a800*/  HMMA.16816.F32.BF16 R20, R72, R80.reuse, R20 ;  /* 0x000000504814723c */ /* 0x084ff00000041814 */
[C---:B------:R-:W-:Y:S01]  /*a810*/  HMMA.16816.F32.BF16 R24, R76.reuse, R80, R24 ;  /* 0x000000504c18723c */ /* 0x040fe20000041818 */
[----:B------:R-:W-:Y:S07]  /*a820*/  MUFU.EX2 R81, R222 ;  /* 0x000000de00517308 */ /* 0x000fee0000000800 */
[-C--:B------:R-:W-:Y:S03]  /*a830*/  HMMA.16816.F32.BF16 R28, R76, R82.reuse, R28 ;  /* 0x000000524c1c723c */ /* 0x080fe6000004181c */
[----:B------:R-:W-:Y:S05]  /*a840*/  MUFU.EX2 R80, R223 ;  /* 0x000000df00507308 */ /* 0x000fea0000000800 */
[C---:B------:R-:W-:Y:S05]  /*a850*/  HMMA.16816.F32.BF16 R32, R72.reuse, R82, R32 ;  /* 0x000000524820723c */ /* 0x040fea0000041820 */
[----:B------:R-:W-:Y:S03]  /*a860*/  MUFU.EX2 R82, R219 ;  /* 0x000000db00527308 */ /* 0x000fe60000000800 */
[-C--:B------:R-:W-:Y:S07]  /*a870*/  HMMA.16816.F32.BF16 R36, R72, R88.reuse, R36 ;  /* 0x000000584824723c */ /* 0x080fee0000041824 */
[----:B------:R-:W1:Y:S01]  /*a880*/  MUFU.EX2 R83, R221 ;  /* 0x000000dd00537308 */ /* 0x000e620000000800 */
[C---:B------:R-:W-:Y:S08]  /*a890*/  HMMA.16816.F32.BF16 R40, R76.reuse, R88, R40 ;  /* 0x000000584c28723c */ /* 0x040ff00000041828 */
[-C--:B------:R-:W-:Y:S08]  /*a8a0*/  HMMA.16816.F32.BF16 R44, R76, R90.reuse, R44 ;  /* 0x0000005a4c2c723c */ /* 0x080ff0000004182c */
[C---:B------:R-:W-:Y:S08]  /*a8b0*/  HMMA.16816.F32.BF16 R48, R72.reuse, R90, R48 ;  /* 0x0000005a4830723c */ /* 0x040ff00000041830 */
[-C--:B---3--:R-:W-:Y:S08]  /*a8c0*/  HMMA.16816.F32.BF16 R52, R72, R92.reuse, R52 ;  /* 0x0000005c4834723c */ /* 0x088ff00000041834 */
[C---:B------:R-:W-:Y:S07]  /*a8d0*/  HMMA.16816.F32.BF16 R56, R76.reuse, R92, R56 ;  /* 0x0000005c4c38723c */ /* 0x040fee0000041838 */
[----:B-----5:R-:W-:Y:S01]  /*a8e0*/  F2FP.BF16.PACK_AB R92, R101, R102 ;  /* 0x00000066655c723e */ /* 0x020fe200000010ff */
[-C--:B------:R-:W-:Y:S04]  /*a8f0*/  HMMA.16816.F32.BF16 R60, R76, R94.reuse, R60 ;  /* 0x0000005e4c3c723c */ /* 0x080fe8000004183c */
[----:B-1----:R-:W-:Y:S04]  /*a900*/  F2FP.BF16.PACK_AB R93, R83, R82 ;  /* 0x00000052535d723e */ /* 0x002fe800000010ff */
[----:B------:R-:W-:Y:S01]  /*a910*/  HMMA.16816.F32.BF16 R64, R72, R94, R64 ;  /* 0x0000005e4840723c */ /* 0x000fe20000041840 */
[----:B------:R-:W1:Y:S06]  /*a920*/  LDSM.16.MT88.4 R72, [R192+0x2000] ;  /* 0x00200000c048783b */ /* 0x000e6c0000004200 */
[----:B------:R-:W-:Y:S01]  /*a930*/  F2FP.BF16.PACK_AB R94, R96, R97 ;  /* 0x00000061605e723e */ /* 0x000fe200000010ff */
[-C--:B------:R-:W-:Y:S05]  /*a940*/  HMMA.16816.F32.BF16 R104, R152, R116.reuse, R4 ;  /* 0x000000749868723c */ /* 0x080fea0000041804 */
[----:B------:R-:W-:Y:S02]  /*a950*/  F2FP.BF16.PACK_AB R95, R80, R81 ;  /* 0x00000051505f723e */ /* 0x000fe400000010ff */
[----:B------:R-:W-:Y:S02]  /*a960*/  FADD.FTZ R5, R145, R69 ;  /* 0x0000004591057221 */ /* 0x000fe40000010000 */
[----:B------:R-:W-:Y:S03]  /*a970*/  FADD.FTZ R4, R144, R0 ;  /* 0x0000000090047221 */ /* 0x000fe60000010000 */
        /* <DEDUP_REMOVED lines=37> */
[----:B------:R-:W-:Y:S01]  /*abd0*/  FADD.FTZ R5, R103, R0 ;  /* 0x0000000067057221 */ /* 0x000fe20000010000 */
[----:B------:R-:W-:Y:S01]  /*abe0*/  MOV R103, R68 ;  /* 0x0000004400677202 */ /* 0x000fe20000000f00 */
[----:B------:R-:W-:Y:S01]  /*abf0*/  FADD.FTZ R3, R179, R7 ;  /* 0x00000007b3037221 */ /* 0x000fe20000010000 */
[C---:B------:R-:W-:Y:S04]  /*ac00*/  HMMA.16816.F32.BF16 R88, R92.reuse, R72, R56 ;  /* 0x000000485c58723c */ /* 0x040fe80000041838 */
[----:B------:R-:W-:Y:S02]  /*ac10*/  FADD.FTZ R2, R166, R6 ;  /* 0x00000006a6027221 */ /* 0x000fe40000010000 */
[----:B------:R-:W-:Y:S01]  /*ac20*/  FADD.FTZ R0, R102, R4 ;  /* 0x0000000466007221 */ /* 0x000fe20000010000 */
[----:B------:R-:W-:Y:S01]  /*ac30*/  MOV R102, R98 ;  /* 0x0000006200667202 */ /* 0x000fe20000000f00 */
[----:B------:R-:W-:Y:S01]  /*ac40*/  FADD.FTZ R5, R82, R5 ;  /* 0x0000000552057221 */ /* 0x000fe20000010000 */
[-C--:B------:R-:W-:Y:S03]  /*ac50*/  HMMA.16816.F32.BF16 R92, R92, R74.reuse, R60 ;  /* 0x0000004a5c5c723c */ /* 0x080fe6000004183c */
[----:B------:R-:W-:Y:S02]  /*ac60*/  FADD.FTZ R4, R178, R3 ;  /* 0x00000003b2047221 */ /* 0x000fe40000010000 */
[----:B------:R-:W-:Y:S02]  /*ac70*/  FADD.FTZ R3, R164, R2 ;  /* 0x00000002a4037221 */ /* 0x000fe40000010000 */
[----:B------:R-:W-:Y:S01]  /*ac80*/  FADD.FTZ R2, R101, R0 ;  /* 0x0000000065027221 */ /* 0x000fe20000010000 */
[----:B------:R-:W-:Y:S04]  /*ac90*/  HMMA.16816.F32.BF16 R152, R152, R74, R64 ;  /* 0x0000004a9898723c */ /* 0x000fe80000041840 */
[----:B------:R-:W-:Y:S01]  /*aca0*/  FADD.FTZ R0, R83, R5 ;  /* 0x0000000553007221 */ /* 0x000fe20000010000 */
[----:B------:R-:W-:Y:S01]  /*acb0*/  MOV R101, R99 ;  /* 0x0000006300657202 */ /* 0x000fe20000000f00 */
[----:B------:R-:W-:Y:S02]  /*acc0*/  FADD.FTZ R4, R163, R4 ;  /* 0x00000004a3047221 */ /* 0x000fe40000010000 */
[----:B------:R-:W-:Y:S04]  /*acd0*/  FADD.FTZ R3, R160, R3 ;  /* 0x00000003a0037221 */ /* 0x000fe80000010000 */
[----:B------:R-:W-:Y:S01]  /*ace0*/  FADD.FTZ R2, R97, R2 ;  /* 0x0000000261027221 */ /* 0x000fe20000010000 */
[----:B------:R-:W-:Y:S01]  /*acf0*/  MOV R97, R100 ;  /* 0x0000006400617202 */ /* 0x000fe20000000f00 */
[----:B------:R-:W-:Y:S02]  /*ad00*/  FADD.FTZ R0, R81, R0 ;  /* 0x0000000051007221 */ /* 0x000fe40000010000 */
[----:B------:R-:W-:Y:S02]  /*ad10*/  FADD.FTZ R231, R161, R4 ;  /* 0x00000004a1e77221 */ /* 0x000fe40000010000 */
[----:B------:R-:W-:Y:S02]  /*ad20*/  FADD.FTZ R241, R157, R3 ;  /* 0x000000039df17221 */ /* 0x000fe40000010000 */
[----:B------:R-:W-:Y:S02]  /*ad30*/  FADD.FTZ R243, R96, R2 ;  /* 0x0000000260f37221 */ /* 0x000fe40000010000 */
[----:B------:R-:W-:Y:S01]  /*ad40*/  FADD.FTZ R242, R80, R0 ;  /* 0x0000000050f27221 */ /* 0x000fe20000010000 */
[----:B------:R-:W-:-:S05]  /*ad50*/  @P0 BRA `(.L_x_1471) ;  /* 0xffffc15000000947 */ /* 0x000fca000383ffff */
.L_x_1460:
[----:B------:R-:W-:-:S13]  /*ad60*/  ISETP.GE.AND P0, PT, R205, R249, PT ;  /* 0x000000f9cd00720c */ /* 0x000fda0003f06270 */
[----:B------:R-:W-:Y:S05]  /*ad70*/  @!P0 BRA `(.L_x_1472) ;  /* 0x0000328000008947 */ /* 0x000fea0003800000 */
[----:B------:R-:W-:Y:S01]  /*ad80*/  IMAD.MOV.U32 R101, RZ, RZ, R99 ;  /* 0x000000ffff657224 */ /* 0x000fe200078e0063 */
[----:B------:R-:W-:Y:S01]  /*ad90*/  MOV R103, R68 ;  /* 0x0000004400677202 */ /* 0x000fe20000000f00 */
[----:B------:R-:W-:Y:S01]  /*ada0*/  IMAD.MOV.U32 R97, RZ, RZ, R100 ;  /* 0x000000ffff617224 */ /* 0x000fe200078e0064 */
[----:B------:R-:W-:Y:S02]  /*adb0*/  MOV R102, R98 ;  /* 0x0000006200667202 */ /* 0x000fe40000000f00 */
.L_x_1479:
[----:B------:R-:W2:Y:S01]  /*adc0*/  LDL.64 R6, [R1+0x10] ;  /* 0x0000100001067983 */ /* 0x000ea20000100a00 */
[----:B------:R-:W-:Y:S04]  /*add0*/  DEPBAR.LE SB0, 0x0 ;  /* 0x000080000000791a */ /* 0x000fe80000000000 */
[----:B------:R-:W3:Y:S01]  /*ade0*/  LDL R5, [R1+0x1c] ;  /* 0x00001c0001057983 */ /* 0x000ee20000100800 */
[----:B------:R-:W-:Y:S01]  /*adf0*/  WARPSYNC 0xffffffff ;  /* 0xffffffff00007948 */ /* 0x000fe20003800000 */
[----:B------:R-:W-:Y:S01]  /*ae00*/  SHF.R.S32.HI R0, RZ, 0x1f, R211 ;  /* 0x0000001fff007819 */ /* 0x000fe200000114d3 */
[C---:B------:R-:W-:Y:S01]  /*ae10*/  IMAD.WIDE.U32 R2, R211.reuse, c[0x0][0x208], RZ ;  /* 0x00008200d3027a25 */ /* 0x040fe200078e00ff */
        /* <DEDUP_REMOVED lines=31> */
.L_x_1576:
[-C--:B------:R-:W-:Y:S01]  /*b010*/  HMMA.16816.F32.BF16 R4, R80, R16.reuse, RZ ;  /* 0x000000105004723c */ /* 0x080fe200000418ff */
[----:B------:R-:W3:Y:S01]  /*b020*/  SHFL.IDX PT, R2, R0, RZ, 0x181f ;  /* 0x00181fff00027589 */ /* 0x000ee200000e0000 */
[----:B------:R-:W-:Y:S01]  /*b030*/  BSSY B0, `(.L_x_1474) ;  /* 0x00000c4000007945 */ /* 0x000fe20003800000 */
[----:B------:R-:W-:Y:S04]  /*b040*/  ISETP.GE.AND P0, PT, R204, c[0x0][0x1d4], PT ;  /* 0x00007500cc007a0c */ /* 0x000fe80003f06270 */
[----:B------:R-:W-:Y:S01]  /*b050*/  SEL R100, RZ, 0x10, P0 ;  /* 0x00000010ff647807 */ /* 0x000fe20000000000 */
[C---:B------:R-:W-:Y:S01]  /*b060*/  HMMA.16816.F32.BF16 R8, R76.reuse, R16, RZ ;  /* 0x000000104c08723c */ /* 0x040fe200000418ff */
[----:B------:R-:W4:Y:S07]  /*b070*/  SHFL.IDX PT, R3, R0, 0x1, 0x181f ;  /* 0x00381f0000037f89 */ /* 0x000f2e00000e0000 */
[-C--:B------:R-:W-:Y:S01]  /*b080*/  HMMA.16816.F32.BF16 R12, R76, R18.reuse, RZ ;  /* 0x000000124c0c723c */ /* 0x080fe200000418ff */
[----:B------:R-:W5:Y:S07]  /*b090*/  SHFL.IDX PT, R52, R0, 0x2, 0x181f ;  /* 0x00581f0000347f89 */ /* 0x000f6e00000e0000 */
[C---:B------:R-:W-:Y:S01]  /*b0a0*/  HMMA.16816.F32.BF16 R16, R80.reuse, R18, RZ ;  /* 0x000000125010723c */ /* 0x040fe200000418ff */
[----:B------:R-:W-:Y:S07]  /*b0b0*/  SHFL.IDX PT, R53, R0, 0x3, 0x181f ;  /* 0x00781f0000357f89 */ /* 0x000fee00000e0000 */
[-C--:B------:R-:W-:Y:S01]  /*b0c0*/  HMMA.16816.F32.BF16 R20, R80, R32.reuse, RZ ;  /* 0x000000205014723c */ /* 0x080fe200000418ff */
[----:B------:R1:W-:Y:S07]  /*b0d0*/  SHFL.IDX PT, R54, R0, 0x4, 0x181f ;  /* 0x00981f0000367f89 */ /* 0x0003ee00000e0000 */
[C---:B------:R-:W-:Y:S01]  /*b0e0*/  HMMA.16816.F32.BF16 R24, R76.reuse, R32, RZ ;  /* 0x000000204c18723c */ /* 0x040fe200000418ff */
[----:B------:R-:W2:Y:S07]  /*b0f0*/  SHFL.IDX PT, R55, R56, 0x1, 0x181f ;  /* 0x00381f0038377f89 */ /* 0x000eae00000e0000 */
[-C--:B------:R-:W-:Y:S01]  /*b100*/  HMMA.16816.F32.BF16 R28, R76, R34.reuse, RZ ;  /* 0x000000224c1c723c */ /* 0x080fe200000418ff */
[----:B------:R-:W2:Y:S07]  /*b110*/  SHFL.IDX PT, R61, R56, 0x2, 0x181f ;  /* 0x00581f00383d7f89 */ /* 0x000eae00000e0000 */
[C---:B------:R-:W-:Y:S01]  /*b120*/  HMMA.16816.F32.BF16 R32, R80.reuse, R34, RZ ;  /* 0x000000225020723c */ /* 0x040fe200000418ff */
[----:B------:R-:W2:Y:S03]  /*b130*/  SHFL.IDX PT, R69, R56, 0x3, 0x181f ;  /* 0x00781f0038457f89 */ /* 0x000ea600000e0000 */
[----:B-1----:R-:W-:Y:S04]  /*b140*/  IADD3 R0, -R100, 0x10, RZ ;  /* 0x0000001064007810 */ /* 0x002fe80007ffe1ff */
[-C--:B------:R-:W-:Y:S01]  /*b150*/  HMMA.16816.F32.BF16 R36, R80, R48.reuse, RZ ;  /* 0x000000305024723c */ /* 0x080fe200000418ff */
[----:B------:R-:W-:Y:S07]  /*b160*/  LOP3.LUT R0, R0, 0xf, RZ, 0xc0, !PT ;  /* 0x0000000f00007812 */ /* 0x000fee00078ec0ff */
[C---:B------:R-:W-:Y:S08]  /*b170*/  HMMA.16816.F32.BF16 R40, R76.reuse, R48, RZ ;  /* 0x000000304c28723c */ /* 0x040ff000000418ff */
[-C--:B------:R-:W-:Y:S01]  /*b180*/  HMMA.16816.F32.BF16 R44, R76, R50.reuse, RZ ;  /* 0x000000324c2c723c */ /* 0x080fe200000418ff */
[-C--:B---3--:R-:W-:Y:S03]  /*b190*/  IADD3 R2, P2, R2, R58.reuse, RZ ;  /* 0x0000003a02027210 */ /* 0x088fe60007f5e0ff */
[-C--:B----4-:R-:W-:Y:S02]  /*b1a0*/  IADD3 R62, P1, R3, R58.reuse, RZ ;  /* 0x0000003a033e7210 */ /* 0x090fe40007f3e0ff */
[--C-:B--2---:R-:W-:Y:S01]  /*b1b0*/  IMAD.X R3, R57, 0x1, R68.reuse, P2 ;  /* 0x0000000139037824 */ /* 0x104fe200010e0644 */
[----:B-----5:R-:W-:Y:S01]  /*b1c0*/  IADD3 R60, P6, R52, R58, RZ ;  /* 0x0000003a343c7210 */ /* 0x020fe20007fde0ff */
[C---:B------:R-:W-:Y:S03]  /*b1d0*/  HMMA.16816.F32.BF16 R48, R80.reuse, R50, RZ ;  /* 0x000000325030723c */ /* 0x040fe600000418ff */
[----:B------:R1:W-:Y:S01]  /*b1e0*/  LDGSTS.E.BYPASS.LTC128B.128 [R209+0x100], [R2.64], !P0 ;  /* 0x0010000002d17fae */ /* 0x0003e2000c101d46 */
[----:B------:R-:W-:Y:S01]  /*b1f0*/  IMAD.X R63, R55, 0x1, R68, P1 ;  /* 0x00000001373f7824 */ /* 0x000fe200008e0644 */
[----:B------:R-:W-:Y:S01]  /*b200*/  IADD3 R72, P2, P1, R0, R54, R58 ;  /* 0x0000003600487210 */ /* 0x000fe2000795e03a */
[--C-:B------:R-:W-:Y:S01]  /*b210*/  IMAD.X R61, R61, 0x1, R68.reuse, P6 ;  /* 0x000000013d3d7824 */ /* 0x100fe200030e0644 */
[----:B------:R-:W-:Y:S02]  /*b220*/  IADD3 R70, P5, R53, R58, RZ ;  /* 0x0000003a35467210 */ /* 0x000fe40007fbe0ff */
[-C--:B------:R-:W-:Y:S02]  /*b230*/  HMMA.16816.F32.BF16 R52, R80, R64.reuse, RZ ;  /* 0x000000405034723c */ /* 0x080fe400000418ff */
[----:B------:R2:W-:Y:S01]  /*b240*/  LDGSTS.E.BYPASS.LTC128B.128 [R209+0x900], [R62.64], !P0 ;  /* 0x009000003ed17fae */ /* 0x0005e2000c101d46 */
[--C-:B------:R-:W-:Y:S01]  /*b250*/  IMAD.X R71, R69, 0x1, R68.reuse, P5 ;  /* 0x0000000145477824 */ /* 0x100fe200028e0644 */
[----:B------:R-:W-:Y:S06]  /*b260*/  ISETP.NE.U32.AND P5, PT, R100, RZ, PT ;  /* 0x000000ff6400720c */ /* 0x000fec0003fa5070 */
[----:B------:R3:W4:Y:S08]  /*b270*/  SHFL.IDX PT, R0, R56, 0x4, 0x181f ;  /* 0x00981f0038007f89 */ /* 0x00073000000e0000 */
[----:B------:R2:W-:Y:S08]  /*b280*/  LDGSTS.E.BYPASS.LTC128B.128 [R209+0x1100], [R60.64], !P0 ;  /* 0x011000003cd17fae */ /* 0x0005f0000c101d46 */
[----:B------:R5:W-:Y:S01]  /*b290*/  LDGSTS.E.BYPASS.LTC128B.128 [R209+0x1900], [R70.64], !P0 ;  /* 0x0190000046d17fae */ /* 0x000be2000c101d46 */
[----:B------:R-:W-:Y:S01]  /*b2a0*/  ISETP.GT.AND P0, PT, R205, R249, PT ;  /* 0x000000f9cd00720c */ /* 0x000fe20003f04270 */
[C---:B---3--:R-:W-:Y:S02]  /*b2b0*/  HMMA.16816.F32.BF16 R56, R76.reuse, R64, RZ ;  /* 0x000000404c38723c */ /* 0x048fe400000418ff */
[----:B----4-:R-:W-:Y:S05]  /*b2c0*/  IADD3.X R73, RZ, R0, R68, P2, P1 ;  /* 0x00000000ff497210 */ /* 0x010fea00017e2444 */
[----:B------:R3:W-:Y:S01]  /*b2d0*/  LDGSTS.E.BYPASS.LTC128B.128.ZFILL [R209+0x2100], [R72.64], P5 ;  /* 0x0210000048d17fae */ /* 0x0007e2000a941d46 */
[-C--:B--2---:R-:W-:Y:S07]  /*b2e0*/  HMMA.16816.F32.BF16 R60, R76, R66.reuse, RZ ;  /* 0x000000424c3c723c */ /* 0x084fee00000418ff */
[----:B------:R-:W0:Y:S01]  /*b2f0*/  LDGDEPBAR ;  /* 0x00000000000079af */ /* 0x000e220000000000 */
[C---:B------:R-:W-:Y:S08]  /*b300*/  HMMA.16816.F32.BF16 R64, R80.reuse, R66, RZ ;  /* 0x000000425040723c */ /* 0x040ff000000418ff */
[-C--:B-----5:R-:W-:Y:S08]  /*b310*/  HMMA.16816.F32.BF16 R68, R80, R156.reuse, RZ ;  /* 0x0000009c5044723c */ /* 0x0a0ff000000418ff */
[C---:B---3--:R-:W-:Y:S08]  /*b320*/  HMMA.16816.F32.BF16 R72, R76.reuse, R156, RZ ;  /* 0x0000009c4c48723c */ /* 0x048ff000000418ff */
        /* <DEDUP_REMOVED lines=28> */
[----:B------:R-:W1:Y:S07]  /*b4f0*/  LDSM.16.M88.4 R160, [R194+0x1800] ;  /* 0x00180000c2a0783b */ /* 0x000e6e0000000200 */
        /* <DEDUP_REMOVED lines=53> */
[----:B------:R-:W-:Y:S02]  /*b850*/  IMAD.MOV.U32 R210, RZ, RZ, RZ ;  /* 0x000000ffffd27224 */ /* 0x000fe400078e00ff */
        /* <DEDUP_REMOVED lines=15> */
[----:B------:R-:W2:Y:S04]  /*b950*/  @!P3 LDG.E R210, [R98.64] ;  /* 0x0000000662d2b981 */ /* 0x000ea8000c1e1900 */
[----:B------:R-:W-:Y:S04]  /*b960*/  IMAD R0, R0, c[0x0][0x1e0], RZ ;  /* 0x0000780000007a24 */ /* 0x000fe800078e02ff */
[----:B------:R-:W-:Y:S04]  /*b970*/  IMAD R0, R211, c[0x0][0x1e4], R0 ;  /* 0x00007900d3007a24 */ /* 0x000fe800078e0200 */
[----:B------:R-:W-:Y:S01]  /*b980*/  IMAD.IADD R3, R3, 0x1, R0 ;  /* 0x0000000103037824 */ /* 0x000fe200078e0200 */
[----:B--2---:R-:W-:Y:S03]  /*b990*/  SHF.R.S32.HI R0, RZ, 0x1f, R210 ;  /* 0x0000001fff007819 */ /* 0x004fe600000114d2 */
[----:B------:R-:W-:Y:S04]  /*b9a0*/  IMAD.WIDE.U32 R2, R210, c[0x0][0x1f0], R2 ;  /* 0x00007c00d2027a25 */ /* 0x000fe800078e0002 */
[----:B------:R-:W-:Y:S01]  /*b9b0*/  IMAD R0, R0, c[0x0][0x1f0], RZ ;  /* 0x00007c0000007a24 */ /* 0x000fe200078e02ff */
[----:B----4-:R-:W-:Y:S02]  /*b9c0*/  IADD3 R2, P1, R206, R2, RZ ;  /* 0x00000002ce027210 */ /* 0x010fe40007f3e0ff */
[----:B------:R-:W-:Y:S01]  /*b9d0*/  SHF.R.S32.HI R206, RZ, 0x1f, R204 ;  /* 0x0000001fffce7819 */ /* 0x000fe200000114cc */
[----:B------:R-:W-:Y:S01]  /*b9e0*/  IMAD R96, R210, c[0x0][0x1f4], R0 ;  /* 0x00007d00d2607a24 */ /* 0x000fe200078e0200 */
[----:B------:R-:W-:Y:S02]  /*b9f0*/  LEA R0, P0, R2, c[0x0][0x1c8], 0x1 ;  /* 0x0000720002007a11 */ /* 0x000fe400078008ff */
[----:B------:R-:W-:Y:S02]  /*ba00*/  SHF.L.U64.HI R98, R204, 0x1, R206 ;  /* 0x00000001cc627819 */ /* 0x000fe400000102ce */
[----:B------:R-:W-:Y:S04]  /*ba10*/  IADD3.X R3, R252, R3, R96, P1, !PT ;  /* 0x00000003fc037210 */ /* 0x000fe80000ffe460 */
[----:B------:R-:W-:Y:S01]  /*ba20*/  LEA.HI.X R96, R2, c[0x0][0x1cc], R3, 0x1, P0 ;  /* 0x0000730002607a11 */ /* 0x000fe200000f0c03 */
[----:B------:R-:W-:-:S05]  /*ba30*/  BRA.DIV ~URZ, `(.L_x_1476) ;  /* 0x0000ac627f007947 */ /* 0x000fca000b800000 */
[----:B------:R1:W2:Y:S02]  /*ba40*/  SHFL.IDX PT, R157, R96, RZ, 0x181f ;  /* 0x00181fff609d7589 */ /* 0x0002a400000e0000 */
.L_x_1577:
        /* <DEDUP_REMOVED lines=25> */
.L_x_1578:
        /* <DEDUP_REMOVED lines=9> */
.L_x_1475:
[----:B------:R-:W-:Y:S05]  /*bc70*/  BSYNC B0 ;  /* 0x0000000000007941 */ /* 0x000fea0003800000 */
.L_x_1474:
        /* <DEDUP_REMOVED lines=96> */
[----:B---3--:R-:W-:Y:S03]  /*c280*/  FMNMX.FTZ R98, R98, R158, !PT ;  /* 0x0000009e62627209 */ /* 0x008fe60007810000 */
.L_x_1579:
[----:B------:R-:W-:Y:S01]  /*c290*/  FADD.FTZ R2, -R100, R97 ;  /* 0x0000006164027221 */ /* 0x000fe20000010100 */
[----:B------:R-:W-:Y:S01]  /*c2a0*/  WARPSYNC 0xffffffff ;  /* 0xffffffff00007948 */ /* 0x000fe20003800000 */
[----:B------:R-:W-:Y:S01]  /*c2b0*/  FMUL.FTZ R165, R98, c[0x0][0x2d0] ;  /* 0x0000b40062a57a20 */ /* 0x000fe20000410000 */
[----:B----4-:R-:W-:Y:S01]  /*c2c0*/  FMNMX.FTZ R96, R0, R96, !PT ;  /* 0x0000006000607209 */ /* 0x010fe20007810000 */
[----:B------:R-:W-:Y:S01]  /*c2d0*/  FMUL.FTZ R2, R2, c[0x0][0x2d0] ;  /* 0x0000b40002027a20 */ /* 0x000fe20000410000 */
[----:B------:R-:W-:Y:S01]  /*c2e0*/  ISETP.GT.AND P0, PT, R205, R249, PT ;  /* 0x000000f9cd00720c */ /* 0x000fe20003f04270 */
[--C-:B------:R-:W-:Y:S02]  /*c2f0*/  FFMA.FTZ R0, R13, c[0x0][0x2d0], -R165.reuse ;  /* 0x0000b4000d007a23 */ /* 0x100fe400000108a5 */
[----:B------:R1:W2:Y:S01]  /*c300*/  MUFU.EX2 R97, R2 ;  /* 0x0000000200617308 */ /* 0x0002a20000000800 */
[----:B------:R-:W-:Y:S02]  /*c310*/  FMUL.FTZ R164, R96, c[0x0][0x2d0] ;  /* 0x0000b40060a47a20 */ /* 0x000fe40000410000 */
[--C-:B------:R-:W-:Y:S02]  /*c320*/  FFMA.FTZ R41, R41, c[0x0][0x2d0], -R165.reuse ;  /* 0x0000b40029297a23 */ /* 0x100fe400000108a5 */
[--C-:B------:R-:W-:Y:S02]  /*c330*/  FFMA.FTZ R24, R24, c[0x0][0x2d0], -R165.reuse ;  /* 0x0000b40018187a23 */ /* 0x100fe400000108a5 */
[----:B------:R-:W-:Y:S02]  /*c340*/  FFMA.FTZ R25, R25, c[0x0][0x2d0], -R165 ;  /* 0x0000b40019197a23 */ /* 0x000fe400000108a5 */
[--C-:B------:R-:W-:Y:S01]  /*c350*/  FFMA.FTZ R26, R26, c[0x0][0x2d0], -R164.reuse ;  /* 0x0000b4001a1a7a23 */ /* 0x100fe200000108a4 */
[----:B------:R3:W-:Y:S01]  /*c360*/  MUFU.EX2 R229, R0 ;  /* 0x0000000000e57308 */ /* 0x0007e20000000800 */
[----:B------:R-:W-:Y:S02]  /*c370*/  FFMA.FTZ R27, R27, c[0x0][0x2d0], -R164 ;  /* 0x0000b4001b1b7a23 */ /* 0x000fe400000108a4 */
[----:B-1----:R-:W-:Y:S02]  /*c380*/  FADD.FTZ R2, -R99, R101 ;  /* 0x0000006563027221 */ /* 0x002fe40000010100 */
[----:B------:R-:W-:Y:S02]  /*c390*/  FMUL.FTZ R101, R100, c[0x0][0x2d0] ;  /* 0x0000b40064657a20 */ /* 0x000fe40000410000 */
[----:B------:R-:W-:Y:S02]  /*c3a0*/  FMUL.FTZ R2, R2, c[0x0][0x2d0] ;  /* 0x0000b40002027a20 */ /* 0x000fe40000410000 */
[--C-:B------:R-:W-:Y:S02]  /*c3b0*/  FFMA.FTZ R156, R5, c[0x0][0x2d0], -R101.reuse ;  /* 0x0000b400059c7a23 */ /* 0x100fe40000010865 */
[----:B------:R1:W-:Y:S01]  /*c3c0*/  MUFU.EX2 R3, R2 ;  /* 0x0000000200037308 */ /* 0x0003e20000000800 */
[--C-:B------:R-:W-:Y:S02]  /*c3d0*/  FFMA.FTZ R5, R16, c[0x0][0x2d0], -R101.reuse ;  /* 0x0000b40010057a23 */ /* 0x100fe40000010865 */
[--C-:B------:R-:W-:Y:S02]  /*c3e0*/  FFMA.FTZ R185, R52, c[0x0][0x2d0], -R101.reuse ;  /* 0x0000b40034b97a23 */ /* 0x100fe40000010865 */
[--C-:B------:R-:W-:Y:S02]  /*c3f0*/  FFMA.FTZ R184, R53, c[0x0][0x2d0], -R101.reuse ;  /* 0x0000b40035b87a23 */ /* 0x100fe40000010865 */
[----:B------:R-:W-:Y:S02]  /*c400*/  FFMA.FTZ R173, R49, c[0x0][0x2d0], -R101 ;  /* 0x0000b40031ad7a23 */ /* 0x000fe40000010865 */
[----:B---3--:R-:W-:Y:S01]  /*c410*/  FADD.FTZ R0, -R96, R103 ;  /* 0x0000006760007221 */ /* 0x008fe20000010100 */
[----:B------:R3:W-:Y:S01]  /*c420*/  MUFU.EX2 R223, R5 ;  /* 0x0000000500df7308 */ /* 0x0007e20000000800 */
[--C-:B------:R-:W-:Y:S02]  /*c430*/  FFMA.FTZ R103, R20, c[0x0][0x2d0], -R101.reuse ;  /* 0x0000b40014677a23 */ /* 0x100fe40000010865 */
[----:B------:R-:W-:Y:S02]  /*c440*/  FMUL.FTZ R0, R0, c[0x0][0x2d0] ;  /* 0x0000b40000007a20 */ /* 0x000fe40000410000 */
[--C-:B------:R-:W-:Y:S02]  /*c450*/  FFMA.FTZ R183, R64, c[0x0][0x2d0], -R101.reuse ;  /* 0x0000b40040b77a23 */ /* 0x100fe40000010865 */
[--C-:B------:R-:W-:Y:S02]  /*c460*/  FFMA.FTZ R182, R65, c[0x0][0x2d0], -R101.reuse ;  /* 0x0000b40041b67a23 */ /* 0x100fe40000010865 */
[--C-:B------:R-:W-:Y:S01]  /*c470*/  FFMA.FTZ R208, R80, c[0x0][0x2d0], -R101.reuse ;  /* 0x0000b40050d07a23 */ /* 0x100fe20000010865 */
[----:B------:R4:W-:Y:S01]  /*c480*/  MUFU.EX2 R224, R156 ;  /* 0x0000009c00e07308 */ /* 0x0009e20000000800 */
[--C-:B------:R-:W-:Y:S02]  /*c490*/  FFMA.FTZ R166, R32, c[0x0][0x2d0], -R101.reuse ;  /* 0x0000b40020a67a23 */ /* 0x100fe40000010865 */
[--C-:B------:R-:W-:Y:S02]  /*c4a0*/  FFMA.FTZ R168, R33, c[0x0][0x2d0], -R101.reuse ;  /* 0x0000b40021a87a23 */ /* 0x100fe40000010865 */
[--C-:B-1----:R-:W-:Y:S02]  /*c4b0*/  FFMA.FTZ R2, R4, c[0x0][0x2d0], -R101.reuse ;  /* 0x0000b40004027a23 */ /* 0x102fe40000010865 */
[----:B------:R-:W-:Y:S02]  /*c4c0*/  FMUL.FTZ R4, R99, c[0x0][0x2d0] ;  /* 0x0000b40063047a20 */ /* 0x000fe40000410000 */
[----:B------:R-:W-:Y:S01]  /*c4d0*/  FFMA.FTZ R176, R36, c[0x0][0x2d0], -R101 ;  /* 0x0000b40024b07a23 */ /* 0x000fe20000010865 */
[----:B------:R1:W5:Y:S01]  /*c4e0*/  MUFU.EX2 R216, R2 ;  /* 0x0000000200d87308 */ /* 0x0003620000000800 */
[--C-:B------:R-:W-:Y:S02]  /*c4f0*/  FFMA.FTZ R180, R54, c[0x0][0x2d0], -R4.reuse ;  /* 0x0000b40036b47a23 */ /* 0x100fe40000010804 */
[--C-:B------:R-:W-:Y:S02]  /*c500*/  FFMA.FTZ R179, R55, c[0x0][0x2d0], -R4.reuse ;  /* 0x0000b40037b37a23 */ /* 0x100fe40000010804 */
[--C-:B---3--:R-:W-:Y:S01]  /*c510*/  FFMA.FTZ R5, R8, c[0x0][0x2d0], -R165.reuse ;  /* 0x0000b40008057a23 */ /* 0x108fe200000108a5 */
[----:B------:R-:W-:Y:S01]  /*c520*/  LDSM.16.MT88.4 R52, [R193] ;  /* 0x00000000c134783b */ /* 0x000fe20000004200 */
[--C-:B------:R-:W-:Y:S02]  /*c530*/  FFMA.FTZ R65, R22, c[0x0][0x2d0], -R4.reuse ;  /* 0x0000b40016417a23 */ /* 0x100fe40000010804 */
[--C-:B------:R-:W-:Y:S01]  /*c540*/  FFMA.FTZ R80, R34, c[0x0][0x2d0], -R4.reuse ;  /* 0x0000b40022507a23 */ /* 0x100fe20000010804 */
[----:B------:R3:W-:Y:S01]  /*c550*/  MUFU.EX2 R214, R5 ;  /* 0x0000000500d67308 */ /* 0x0007e20000000800 */
[--C-:B------:R-:W-:Y:S02]  /*c560*/  FFMA.FTZ R6, R6, c[0x0][0x2d0], -R4.reuse ;  /* 0x0000b40006067a23 */ /* 0x100fe40000010804 */
[--C-:B------:R-:W-:Y:S01]  /*c570*/  FFMA.FTZ R167, R35, c[0x0][0x2d0], -R4.reuse ;  /* 0x0000b40023a77a23 */ /* 0x100fe20000010804 */
[----:B----4-:R-:W4:Y:S01]  /*c580*/  LDSM.16.MT88.4 R156, [R189] ;  /* 0x00000000bd9c783b */ /* 0x010f220000004200 */
[--C-:B------:R-:W-:Y:S02]  /*c590*/  FFMA.FTZ R169, R39, c[0x0][0x2d0], -R4.reuse ;  /* 0x0000b40027a97a23 */ /* 0x100fe40000010804 */
[--C-:B------:R-:W-:Y:S02]  /*c5a0*/  FFMA.FTZ R171, R50, c[0x0][0x2d0], -R4.reuse ;  /* 0x0000b40032ab7a23 */ /* 0x100fe40000010804 */
[--C-:B------:R-:W-:Y:S01]  /*c5b0*/  FFMA.FTZ R172, R51, c[0x0][0x2d0], -R4.reuse ;  /* 0x0000b40033ac7a23 */ /* 0x100fe20000010804 */
[----:B------:R2:W-:Y:S01]  /*c5c0*/  MUFU.EX2 R215, R6 ;  /* 0x0000000600d77308 */ /* 0x0005e20000000800 */
[--C-:B------:R-:W-:Y:S02]  /*c5d0*/  FFMA.FTZ R207, R82, c[0x0][0x2d0], -R4.reuse ;  /* 0x0000b40052cf7a23 */ /* 0x100fe40000010804 */
[--C-:B------:R-:W-:Y:S02]  /*c5e0*/  FFMA.FTZ R212, R83, c[0x0][0x2d0], -R4.reuse ;  /* 0x0000b40053d47a23 */ /* 0x100fe40000010804 */
[--C-:B-1----:R-:W-:Y:S02]  /*c5f0*/  FFMA.FTZ R2, R7, c[0x0][0x2d0], -R4.reuse ;  /* 0x0000b40007027a23 */ /* 0x102fe40000010804 */
[--C-:B------:R-:W-:Y:S02]  /*c600*/  FFMA.FTZ R64, R23, c[0x0][0x2d0], -R4.reuse ;  /* 0x0000b40017407a23 */ /* 0x100fe40000010804 */
[--C-:B------:R-:W-:Y:S01]  /*c610*/  FFMA.FTZ R178, R66, c[0x0][0x2d0], -R4.reuse ;  /* 0x0000b40042b27a23 */ /* 0x100fe20000010804 */
[----:B------:R1:W1:Y:S01]  /*c620*/  MUFU.EX2 R221, R2 ;  /* 0x0000000200dd7308 */ /* 0x0002620000000800 */
[--C-:B------:R-:W-:Y:S02]  /*c630*/  FFMA.FTZ R177, R67, c[0x0][0x2d0], -R4.reuse ;  /* 0x0000b40043b17a23 */ /* 0x100fe40000010804 */
[--C-:B------:R-:W-:Y:S02]  /*c640*/  FFMA.FTZ R187, R70, c[0x0][0x2d0], -R4.reuse ;  /* 0x0000b40046bb7a23 */ /* 0x100fe40000010804 */
[----:B---3--:R-:W-:Y:S02]  /*c650*/  FFMA.FTZ R5, R9, c[0x0][0x2d0], -R165 ;  /* 0x0000b40009057a23 */ /* 0x008fe400000108a5 */
[----:B------:R-:W-:Y:S02]  /*c660*/  FFMA.FTZ R206, R71, c[0x0][0x2d0], -R4 ;  /* 0x0000b40047ce7a23 */ /* 0x000fe40000010804 */
[--C-:B------:R-:W-:Y:S01]  /*c670*/  FFMA.FTZ R175, R37, c[0x0][0x2d0], -R101.reuse ;  /* 0x0000b40025af7a23 */ /* 0x100fe20000010865 */
[----:B------:R3:W-:Y:S01]  /*c680*/  MUFU.EX2 R219, R5 ;  /* 0x0000000500db7308 */ /* 0x0007e20000000800 */
[--C-:B------:R-:W-:Y:S02]  /*c690*/  FFMA.FTZ R174, R48, c[0x0][0x2d0], -R101.reuse ;  /* 0x0000b40030ae7a23 */ /* 0x100fe40000010865 */
[--C-:B------:R-:W-:Y:S02]  /*c6a0*/  FFMA.FTZ R181, R68, c[0x0][0x2d0], -R101.reuse ;  /* 0x0000b40044b57a23 */ /* 0x100fe40000010865 */
[----:B--2---:R-:W-:Y:S02]  /*c6b0*/  FFMA.FTZ R6, R10, c[0x0][0x2d0], -R164 ;  /* 0x0000b4000a067a23 */ /* 0x004fe400000108a4 */
[--C-:B------:R-:W-:Y:S02]  /*c6c0*/  FFMA.FTZ R186, R69, c[0x0][0x2d0], -R101.reuse ;  /* 0x0000b40045ba7a23 */ /* 0x100fe40000010865 */
[--C-:B------:R-:W-:Y:S01]  /*c6d0*/  FFMA.FTZ R170, R38, c[0x0][0x2d0], -R4.reuse ;  /* 0x0000b40026aa7a23 */ /* 0x100fe20000010804 */
[----:B------:R-:W-:Y:S01]  /*c6e0*/  MUFU.EX2 R213, R6 ;  /* 0x0000000600d57308 */ /* 0x000fe20000000800 */
[----:B-1----:R-:W-:Y:S09]  /*c6f0*/  FFMA.FTZ R2, R17, c[0x0][0x2d0], -R101 ;  /* 0x0000b40011027a23 */ /* 0x002ff20000010865 */
[----:B------:R1:W2:Y:S01]  /*c700*/  MUFU.EX2 R236, R2 ;  /* 0x0000000200ec7308 */ /* 0x0002a20000000800 */
[----:B---3--:R-:W-:Y:S09]  /*c710*/  FFMA.FTZ R5, R12, c[0x0][0x2d0], -R165 ;  /* 0x0000b4000c057a23 */ /* 0x008ff200000108a5 */
[----:B------:R3:W-:Y:S10]  /*c720*/  MUFU.EX2 R222, R5 ;  /* 0x0000000500de7308 */ /* 0x0007f40000000800 */
[----:B------:R-:W-:Y:S01]  /*c730*/  MUFU.EX2 R0, R0 ;  /* 0x0000000000007308 */ /* 0x000fe20000000800 */
[----:B-1----:R-:W-:Y:S09]  /*c740*/  FFMA.FTZ R2, R18, c[0x0][0x2d0], -R4 ;  /* 0x0000b40012027a23 */ /* 0x002ff20000010804 */
[----:B------:R1:W-:Y:S01]  /*c750*/  MUFU.EX2 R220, R2 ;  /* 0x0000000200dc7308 */ /* 0x0003e20000000800 */
[----:B---3--:R-:W-:Y:S09]  /*c760*/  FFMA.FTZ R5, R11, c[0x0][0x2d0], -R164 ;  /* 0x0000b4000b057a23 */ /* 0x008ff200000108a4 */
[----:B------:R3:W-:Y:S10]  /*c770*/  MUFU.EX2 R217, R5 ;  /* 0x0000000500d97308 */ /* 0x0007f40000000800 */
[----:B------:R-:W-:Y:S01]  /*c780*/  MUFU.EX2 R227, R64 ;  /* 0x0000004000e37308 */ /* 0x000fe20000000800 */
[----:B-1----:R-:W-:Y:S09]  /*c790*/  FFMA.FTZ R2, R19, c[0x0][0x2d0], -R4 ;  /* 0x0000b40013027a23 */ /* 0x002ff20000010804 */
[----:B------:R1:W1:Y:S01]  /*c7a0*/  MUFU.EX2 R237, R2 ;  /* 0x0000000200ed7308 */ /* 0x0002620000000800 */
[----:B---3--:R-:W-:Y:S09]  /*c7b0*/  FFMA.FTZ R5, R14, c[0x0][0x2d0], -R164 ;  /* 0x0000b4000e057a23 */ /* 0x008ff200000108a4 */
[----:B------:R3:W-:Y:S10]  /*c7c0*/  MUFU.EX2 R218, R5 ;  /* 0x0000000500da7308 */ /* 0x0007f40000000800 */
[----:B------:R-:W-:Y:S01]  /*c7d0*/  MUFU.EX2 R226, R166 ;  /* 0x000000a600e27308 */ /* 0x000fe20000000800 */
[----:B-1----:R-:W-:Y:S02]  /*c7e0*/  FADD.FTZ R2, -R98, R102 ;  /* 0x0000006662027221 */ /* 0x002fe40000010100 */
[--C-:B------:R-:W-:Y:S02]  /*c7f0*/  FFMA.FTZ R102, R21, c[0x0][0x2d0], -R101.reuse ;  /* 0x0000b40015667a23 */ /* 0x100fe40000010865 */
[----:B------:R-:W-:Y:S05]  /*c800*/  FMUL.FTZ R2, R2, c[0x0][0x2d0] ;  /* 0x0000b40002027a20 */ /* 0x000fea0000410000 */
[----:B------:R1:W-:Y:S01]  /*c810*/  MUFU.EX2 R228, R102 ;  /* 0x0000006600e47308 */ /* 0x0003e20000000800 */
[----:B------:R-:W-:Y:S02]  /*c820*/  FFMA.FTZ R101, R81, c[0x0][0x2d0], -R101 ;  /* 0x0000b40051657a23 */ /* 0x000fe40000010865 */
[--C-:B---3--:R-:W-:Y:S07]  /*c830*/  FFMA.FTZ R5, R15, c[0x0][0x2d0], -R164.reuse ;  /* 0x0000b4000f057a23 */ /* 0x108fee00000108a4 */
[----:B------:R3:W-:Y:S10]  /*c840*/  MUFU.EX2 R225, R5 ;  /* 0x0000000500e17308 */ /* 0x0007f40000000800 */
[----:B------:R-:W2:Y:S01]  /*c850*/  MUFU.EX2 R2, R2 ;  /* 0x0000000200027308 */ /* 0x000ea20000000800 */
[--C-:B-1----:R-:W-:Y:S09]  /*c860*/  FFMA.FTZ R102, R44, c[0x0][0x2d0], -R165.reuse ;  /* 0x0000b4002c667a23 */ /* 0x102ff200000108a5 */
        /* <DEDUP_REMOVED lines=21> */
[C---:B------:R-:W-:Y:S01]  /*c9c0*/  FMUL.FTZ R4, R97.reuse, R104 ;  /* 0x0000006861047220 */ /* 0x040fe20000410000 */
[----:B-----5:R-:W-:Y:S01]  /*c9d0*/  F2FP.BF16.PACK_AB R104, R224, R216 ;  /* 0x000000d8e068723e */ /* 0x020fe200000010ff */
[----:B---3--:R-:W-:Y:S01]  /*c9e0*/  FMUL.FTZ R5, R97, R105 ;  /* 0x0000006961057220 */ /* 0x008fe20000410000 */
[----:B------:R-:W-:Y:S01]  /*c9f0*/  F2FP.BF16.PACK_AB R105, R221, R215 ;  /* 0x000000d7dd69723e */ /* 0x000fe200000010ff */
[C---:B------:R-:W-:Y:S01]  /*ca00*/  FMUL.FTZ R6, R3.reuse, R106 ;  /* 0x0000006a03067220 */ /* 0x040fe20000410000 */
[----:B--2---:R-:W-:Y:S01]  /*ca10*/  F2FP.BF16.PACK_AB R106, R236, R223 ;  /* 0x000000dfec6a723e */ /* 0x004fe200000010ff */
[----:B------:R-:W-:Y:S01]  /*ca20*/  FMUL.FTZ R7, R3, R107 ;  /* 0x0000006b03077220 */ /* 0x000fe20000410000 */
[----:B------:R-:W-:Y:S01]  /*ca30*/  F2FP.BF16.PACK_AB R107, R237, R220 ;  /* 0x000000dced6b723e */ /* 0x000fe200000010ff */
[C---:B------:R-:W-:Y:S01]  /*ca40*/  FMUL.FTZ R8, R2.reuse, R108 ;  /* 0x0000006c02087220 */ /* 0x040fe20000410000 */
[----:B------:R-:W-:Y:S01]  /*ca50*/  F2FP.BF16.PACK_AB R160, R219, R214 ;  /* 0x000000d6dba0723e */ /* 0x000fe200000010ff */
[----:B------:R-:W-:Y:S01]  /*ca60*/  FMUL.FTZ R9, R2, R109 ;  /* 0x0000006d02097220 */ /* 0x000fe20000410000 */
[----:B------:R-:W-:Y:S01]  /*ca70*/  F2FP.BF16.PACK_AB R162, R229, R222 ;  /* 0x000000dee5a2723e */ /* 0x000fe200000010ff */
[C---:B------:R-:W-:Y:S01]  /*ca80*/  FMUL.FTZ R10, R0.reuse, R110 ;  /* 0x0000006e000a7220 */ /* 0x040fe20000410000 */
[----:B------:R-:W-:Y:S01]  /*ca90*/  F2FP.BF16.PACK_AB R161, R217, R213 ;  /* 0x000000d5d9a1723e */ /* 0x000fe200000010ff */
[-C--:B----4-:R-:W-:Y:S05]  /*caa0*/  HMMA.16816.F32.BF16 R4, R104, R156.reuse, R4 ;  /* 0x0000009c6804723c */ /* 0x090fea0000041804 */
[----:B------:R-:W-:Y:S01]  /*cab0*/  FMUL.FTZ R11, R0, R111 ;  /* 0x0000006f000b7220 */ /* 0x000fe20000410000 */
[----:B------:R-:W-:Y:S01]  /*cac0*/  F2FP.BF16.PACK_AB R163, R225, R218 ;  /* 0x000000dae1a3723e */ /* 0x000fe200000010ff */
[----:B------:R-:W1:Y:S01]  /*cad0*/  LDSM.16.MT88.4 R108, [R190] ;  /* 0x00000000be6c783b */ /* 0x000e620000004200 */
[C---:B------:R-:W-:Y:S04]  /*cae0*/  FMUL.FTZ R12, R2.reuse, R112 ;  /* 0x00000070020c7220 */ /* 0x040fe80000410000 */
[----:B------:R-:W-:Y:S01]  /*caf0*/  FMUL.FTZ R13, R2, R113 ;  /* 0x00000071020d7220 */ /* 0x000fe20000410000 */
[C---:B------:R-:W-:Y:S01]  /*cb00*/  HMMA.16816.F32.BF16 R8, R160.reuse, R156, R8 ;  /* 0x0000009ca008723c */ /* 0x040fe20000041808 */
[----:B------:R-:W-:Y:S03]  /*cb10*/  MUFU.EX2 R156, R212 ;  /* 0x000000d4009c7308 */ /* 0x000fe60000000800 */
[C---:B------:R-:W-:Y:S02]  /*cb20*/  FMUL.FTZ R14, R0.reuse, R114 ;  /* 0x00000072000e7220 */ /* 0x040fe40000410000 */
[----:B------:R-:W-:Y:S02]  /*cb30*/  FMUL.FTZ R15, R0, R115 ;  /* 0x00000073000f7220 */ /* 0x000fe40000410000 */
[----:B------:R-:W-:Y:S01]  /*cb40*/  LDSM.16.MT88.4 R112, [R189+0x800] ;  /* 0x00080000bd70783b */ /* 0x000fe20000004200 */
[C---:B------:R-:W-:Y:S03]  /*cb50*/  FMUL.FTZ R50, R3.reuse, R134 ;  /* 0x0000008603327220 */ /* 0x040fe60000410000 */
[----:B------:R-:W-:Y:S01]  /*cb60*/  FMUL.FTZ R51, R3, R135 ;  /* 0x0000008703337220 */ /* 0x000fe20000410000 */
[-C--:B------:R-:W-:Y:S03]  /*cb70*/  HMMA.16816.F32.BF16 R12, R160, R158.reuse, R12 ;  /* 0x0000009ea00c723c */ /* 0x080fe6000004180c */
[C---:B------:R-:W-:Y:S02]  /*cb80*/  FMUL.FTZ R16, R97.reuse, R116 ;  /* 0x0000007461107220 */ /* 0x040fe40000410000 */
[----:B------:R-:W-:Y:S02]  /*cb90*/  FMUL.FTZ R17, R97, R117 ;  /* 0x0000007561117220 */ /* 0x000fe40000410000 */
[C---:B------:R-:W-:Y:S02]  /*cba0*/  FMUL.FTZ R18, R3.reuse, R118 ;  /* 0x0000007603127220 */ /* 0x040fe40000410000 */
[----:B------:R-:W-:Y:S03]  /*cbb0*/  FMUL.FTZ R19, R3, R119 ;  /* 0x0000007703137220 */ /* 0x000fe60000410000 */
[----:B------:R-:W-:Y:S02]  /*cbc0*/  FMUL.FTZ R81, R97, R149 ;  /* 0x0000009561517220 */ /* 0x000fe40000410000 */
[----:B------:R-:W-:Y:S02]  /*cbd0*/  FMUL.FTZ R82, R3, R150 ;  /* 0x0000009603527220 */ /* 0x000fe40000410000 */
[C---:B------:R-:W-:Y:S01]  /*cbe0*/  HMMA.16816.F32.BF16 R16, R104.reuse, R158, R16 ;  /* 0x0000009e6810723c */ /* 0x040fe20000041810 */
[----:B------:R-:W-:Y:S03]  /*cbf0*/  MUFU.EX2 R159, R207 ;  /* 0x000000cf009f7308 */ /* 0x000fe60000000800 */
[C---:B------:R-:W-:Y:S02]  /*cc00*/  FMUL.FTZ R20, R97.reuse, R120 ;  /* 0x0000007861147220 */ /* 0x040fe40000410000 */
[----:B------:R-:W-:Y:S02]  /*cc10*/  FMUL.FTZ R21, R97, R121 ;  /* 0x0000007961157220 */ /* 0x000fe40000410000 */
[C---:B------:R-:W-:Y:S04]  /*cc20*/  FMUL.FTZ R22, R3.reuse, R122 ;  /* 0x0000007a03167220 */ /* 0x040fe80000410000 */
[C---:B------:R-:W-:Y:S02]  /*cc30*/  FMUL.FTZ R23, R3.reuse, R123 ;  /* 0x0000007b03177220 */ /* 0x040fe40000410000 */
[----:B------:R-:W-:Y:S02]  /*cc40*/  FMUL.FTZ R83, R3, R151 ;  /* 0x0000009703537220 */ /* 0x000fe40000410000 */
[--C-:B------:R-:W-:Y:S02]  /*cc50*/  FFMA.FTZ R117, R56, c[0x0][0x2d0], -R165.reuse ;  /* 0x0000b40038757a23 */ /* 0x100fe400000108a5 */
[--C-:B------:R-:W-:Y:S01]  /*cc60*/  FFMA.FTZ R116, R57, c[0x0][0x2d0], -R165.reuse ;  /* 0x0000b40039747a23 */ /* 0x100fe200000108a5 */
[-C--:B------:R-:W-:Y:S01]  /*cc70*/  HMMA.16816.F32.BF16 R20, R104, R52.reuse, R20 ;  /* 0x000000346814723c */ /* 0x080fe20000041814 */
[----:B------:R-:W-:Y:S02]  /*cc80*/  MUFU.EX2 R169, R117 ;  /* 0x0000007500a97308 */ /* 0x000fe40000000800 */
[----:B------:R-:W-:Y:S02]  /*cc90*/  FMUL.FTZ R35, R0, R127 ;  /* 0x0000007f00237220 */ /* 0x000fe40000410000 */
[C---:B------:R-:W-:Y:S02]  /*cca0*/  FMUL.FTZ R32, R2.reuse, R124 ;  /* 0x0000007c02207220 */ /* 0x040fe40000410000 */
[----:B------:R-:W-:Y:S02]  /*ccb0*/  FMUL.FTZ R33, R2, R125 ;  /* 0x0000007d02217220 */ /* 0x000fe40000410000 */
[----:B------:R-:W-:Y:S02]  /*ccc0*/  FMUL.FTZ R34, R0, R126 ;  /* 0x0000007e00227220 */ /* 0x000fe40000410000 */
[----:B------:R-:W-:Y:S01]  /*ccd0*/  MUFU.EX2 R173, R116 ;  /* 0x0000007400ad7308 */ /* 0x000fe20000000800 */
[--C-:B------:R-:W-:Y:S02]  /*cce0*/  FFMA.FTZ R118, R46, c[0x0][0x2d0], -R164.reuse ;  /* 0x0000b4002e767a23 */ /* 0x100fe400000108a4 */
[--C-:B------:R-:W-:Y:S02]  /*ccf0*/  FFMA.FTZ R119, R47, c[0x0][0x2d0], -R164.reuse ;  /* 0x0000b4002f777a23 */ /* 0x100fe400000108a4 */
[C---:B------:R-:W-:Y:S04]  /*cd00*/  HMMA.16816.F32.BF16 R32, R160.reuse, R52, R32 ;  /* 0x00000034a020723c */ /* 0x040fe80000041820 */
[C---:B------:R-:W-:Y:S02]  /*cd10*/  FMUL.FTZ R36, R2.reuse, R128 ;  /* 0x0000008002247220 */ /* 0x040fe40000410000 */
[----:B------:R-:W-:Y:S02]  /*cd20*/  FMUL.FTZ R37, R2, R129 ;  /* 0x0000008102257220 */ /* 0x000fe40000410000 */
[C---:B------:R-:W-:Y:S02]  /*cd30*/  FMUL.FTZ R38, R0.reuse, R130 ;  /* 0x0000008200267220 */ /* 0x040fe40000410000 */
[----:B------:R-:W-:Y:S02]  /*cd40*/  MUFU.EX2 R130, R26 ;  /* 0x0000001a00827308 */ /* 0x000fe40000000800 */
[----:B------:R-:W-:Y:S02]  /*cd50*/  FMUL.FTZ R39, R0, R131 ;  /* 0x0000008300277220 */ /* 0x000fe40000410000 */
[----:B------:R-:W-:Y:S02]  /*cd60*/  FMUL.FTZ R49, R97, R133 ;  /* 0x0000008561317220 */ /* 0x000fe40000410000 */
[--C-:B------:R-:W-:Y:S02]  /*cd70*/  FFMA.FTZ R120, R58, c[0x0][0x2d0], -R164.reuse ;  /* 0x0000b4003a787a23 */ /* 0x100fe400000108a4 */
[--C-:B------:R-:W-:Y:S01]  /*cd80*/  FFMA.FTZ R121, R59, c[0x0][0x2d0], -R164.reuse ;  /* 0x0000b4003b797a23 */ /* 0x100fe200000108a4 */
[-C--:B------:R-:W-:Y:S01]  /*cd90*/  HMMA.16816.F32.BF16 R36, R160, R54.reuse, R36 ;  /* 0x00000036a024723c */ /* 0x080fe20000041824 */
[----:B------:R2:W-:Y:S01]  /*cda0*/  MUFU.EX2 R133, R65 ;  /* 0x0000004100857308 */ /* 0x0005e20000000800 */
[----:B------:R-:W-:Y:S01]  /*cdb0*/  LDSM.16.MT88.4 R56, [R190+0x800] ;  /* 0x00080000be38783b */ /* 0x000fe20000004200 */
[----:B------:R-:W-:Y:S02]  /*cdc0*/  FMUL.FTZ R48, R97, R132 ;  /* 0x0000008461307220 */ /* 0x000fe40000410000 */
[--C-:B------:R-:W-:Y:S02]  /*cdd0*/  FFMA.FTZ R122, R62, c[0x0][0x2d0], -R164.reuse ;  /* 0x0000b4003e7a7a23 */ /* 0x100fe400000108a4 */
[--C-:B------:R-:W-:Y:S02]  /*cde0*/  FFMA.FTZ R123, R63, c[0x0][0x2d0], -R164.reuse ;  /* 0x0000b4003f7b7a23 */ /* 0x100fe400000108a4 */
[--C-:B------:R-:W-:Y:S01]  /*cdf0*/  FFMA.FTZ R127, R74, c[0x0][0x2d0], -R164.reuse ;  /* 0x0000b4004a7f7a23 */ /* 0x100fe200000108a4 */
[C---:B------:R-:W-:Y:S01]  /*ce00*/  HMMA.16816.F32.BF16 R48, R104.reuse, R54, R48 ;  /* 0x000000366830723c */ /* 0x040fe20000041830 */
[----:B------:R3:W-:Y:S03]  /*ce10*/  MUFU.EX2 R131, R24 ;  /* 0x0000001800837308 */ /* 0x0007e60000000800 */
[C---:B------:R-:W-:Y:S02]  /*ce20*/  FMUL.FTZ R64, R2.reuse, R140 ;  /* 0x0000008c02407220 */ /* 0x040fe40000410000 */
[C---:B------:R-:W-:Y:S02]  /*ce30*/  FMUL.FTZ R52, R97.reuse, R136 ;  /* 0x0000008861347220 */ /* 0x040fe40000410000 */
[----:B------:R-:W-:Y:S03]  /*ce40*/  FMUL.FTZ R53, R97, R137 ;  /* 0x0000008961357220 */ /* 0x000fe60000410000 */
[----:B------:R4:W-:Y:S01]  /*ce50*/  MUFU.EX2 R140, R80 ;  /* 0x00000050008c7308 */ /* 0x0009e20000000800 */
[C---:B------:R-:W-:Y:S02]  /*ce60*/  FMUL.FTZ R54, R3.reuse, R138 ;  /* 0x0000008a03367220 */ /* 0x040fe40000410000 */
[----:B------:R-:W-:Y:S02]  /*ce70*/  FMUL.FTZ R55, R3, R139 ;  /* 0x0000008b03377220 */ /* 0x000fe40000410000 */
[--C-:B------:R-:W-:Y:S02]  /*ce80*/  FFMA.FTZ R128, R75, c[0x0][0x2d0], -R164.reuse ;  /* 0x0000b4004b807a23 */ /* 0x100fe400000108a4 */
[----:B--2---:R-:W-:Y:S02]  /*ce90*/  FMUL.FTZ R65, R2, R141 ;  /* 0x0000008d02417220 */ /* 0x004fe40000410000 */
[C---:B------:R-:W-:Y:S01]  /*cea0*/  FMUL.FTZ R66, R0.reuse, R142 ;  /* 0x0000008e00427220 */ /* 0x040fe20000410000 */
[-C--:B-1----:R-:W-:Y:S01]  /*ceb0*/  HMMA.16816.F32.BF16 R52, R104, R108.reuse, R52 ;  /* 0x0000006c6834723c */ /* 0x082fe20000041834 */
[----:B------:R-:W1:Y:S02]  /*cec0*/  MUFU.EX2 R138, R25 ;  /* 0x00000019008a7308 */ /* 0x000e640000000800 */
[----:B------:R-:W-:Y:S02]  /*ced0*/  FMUL.FTZ R67, R0, R143 ;  /* 0x0000008f00437220 */ /* 0x000fe40000410000 */
[--C-:B---3--:R-:W-:Y:S02]  /*cee0*/  FFMA.FTZ R24, R28, c[0x0][0x2d0], -R165.reuse ;  /* 0x0000b4001c187a23 */ /* 0x108fe400000108a5 */
[C---:B------:R-:W-:Y:S02]  /*cef0*/  FMUL.FTZ R68, R2.reuse, R144 ;  /* 0x0000009002447220 */ /* 0x040fe40000410000 */
[----:B------:R-:W-:Y:S01]  /*cf00*/  FMUL.FTZ R69, R2, R145 ;  /* 0x0000009102457220 */ /* 0x000fe20000410000 */
[C---:B------:R-:W-:Y:S01]  /*cf10*/  HMMA.16816.F32.BF16 R64, R160.reuse, R108, R64 ;  /* 0x0000006ca040723c */ /* 0x040fe20000041840 */
[----:B------:R2:W-:Y:S03]  /*cf20*/  MUFU.EX2 R139, R24 ;  /* 0x00000018008b7308 */ /* 0x0005e60000000800 */
[C---:B------:R-:W-:Y:S02]  /*cf30*/  FMUL.FTZ R70, R0.reuse, R146 ;  /* 0x0000009200467220 */ /* 0x040fe40000410000 */
[----:B------:R-:W-:Y:S02]  /*cf40*/  FMUL.FTZ R71, R0, R147 ;  /* 0x0000009300477220 */ /* 0x000fe40000410000 */
[----:B----4-:R-:W-:Y:S02]  /*cf50*/  FMUL.FTZ R80, R97, R148 ;  /* 0x0000009461507220 */ /* 0x010fe40000410000 */
[----:B------:R-:W-:Y:S01]  /*cf60*/  LDSM.16.MT88.4 R148, [R190+0x2000] ;  /* 0x00200000be94783b */ /* 0x000fe20000004200 */
[----:B------:R3:W-:Y:S01]  /*cf70*/  MUFU.EX2 R132, R103 ;  /* 0x0000006700847308 */ /* 0x0007e20000000800 */
[--C-:B------:R-:W-:Y:S01]  /*cf80*/  FFMA.FTZ R28, R40, c[0x0][0x2d0], -R165.reuse ;  /* 0x0000b400281c7a23 */ /* 0x100fe200000108a5 */
[-C--:B------:R-:W-:Y:S03]  /*cf90*/  HMMA.16816.F32.BF16 R68, R160, R110.reuse, R68 ;  /* 0x0000006ea044723c */ /* 0x080fe60000041844 */
[--C-:B------:R-:W-:Y:S01]  /*cfa0*/  FFMA.FTZ R124, R72, c[0x0][0x2d0], -R165.reuse ;  /* 0x0000b400487c7a23 */ /* 0x100fe200000108a5 */
[----:B-1----:R-:W-:Y:S01]  /*cfb0*/  F2FP.BF16.PACK_AB R40, R138, R131 ;  /* 0x000000838a28723e */ /* 0x002fe200000010ff */
[--C-:B------:R-:W-:Y:S02]  /*cfc0*/  FFMA.FTZ R72, R42, c[0x0][0x2d0], -R164.reuse ;  /* 0x0000b4002a487a23 */ /* 0x100fe400000108a4 */
[--C-:B------:R-:W-:Y:S01]  /*cfd0*/  FFMA.FTZ R125, R73, c[0x0][0x2d0], -R165.reuse ;  /* 0x0000b400497d7a23 */ /* 0x100fe200000108a5 */
[C---:B------:R-:W-:Y:S01]  /*cfe0*/  HMMA.16816.F32.BF16 R80, R104.reuse, R110, R80 ;  /* 0x0000006e6850723c */ /* 0x040fe20000041850 */
[----:B------:R-:W1:Y:S01]  /*cff0*/  LDSM.16.MT88.4 R108, [R192] ;  /* 0x00000000c06c783b */ /* 0x000e620000004200 */
[----:B------:R4:W-:Y:S02]  /*d000*/  MUFU.EX2 R136, R27 ;  /* 0x0000001b00887308 */ /* 0x0009e40000000800 */
[--C-:B--2---:R-:W-:Y:S01]  /*d010*/  FFMA.FTZ R24, R29, c[0x0][0x2d0], -R165.reuse ;  /* 0x0000b4001d187a23 */ /* 0x104fe200000108a5 */
[----:B------:R-:W-:Y:S01]  /*d020*/  F2FP.BF16.PACK_AB R29, R227, R133 ;  /* 0x00000085e31d723e */ /* 0x000fe200000010ff */
[C---:B------:R-:W-:Y:S02]  /*d030*/  FMUL.FTZ R84, R97.reuse, R84 ;  /* 0x0000005461547220 */ /* 0x040fe40000410000 */
[----:B------:R-:W-:Y:S04]  /*d040*/  FMUL.FTZ R85, R97, R85 ;  /* 0x0000005561557220 */ /* 0x000fe80000410000 */
[----:B------:R-:W2:Y:S01]  /*d050*/  MUFU.EX2 R147, R24 ;  /* 0x0000001800937308 */ /* 0x000ea20000000800 */
[C---:B------:R-:W-:Y:S02]  /*d060*/  FMUL.FTZ R86, R3.reuse, R86 ;  /* 0x0000005603567220 */ /* 0x040fe40000410000 */
[----:B------:R-:W-:Y:S02]  /*d070*/  FMUL.FTZ R87, R3, R87 ;  /* 0x0000005703577220 */ /* 0x000fe40000410000 */
[--C-:B------:R-:W-:Y:S02]  /*d080*/  FFMA.FTZ R25, R30, c[0x0][0x2d0], -R164.reuse ;  /* 0x0000b4001e197a23 */ /* 0x100fe400000108a4 */
[--C-:B---3--:R-:W-:Y:S02]  /*d090*/  FFMA.FTZ R103, R61, c[0x0][0x2d0], -R165.reuse ;  /* 0x0000b4003d677a23 */ /* 0x108fe400000108a5 */
[--C-:B------:R-:W-:Y:S01]  /*d0a0*/  FFMA.FTZ R73, R43, c[0x0][0x2d0], -R164.reuse ;  /* 0x0000b4002b497a23 */ /* 0x100fe200000108a4 */
[----:B------:R-:W-:Y:S01]  /*d0b0*/  MUFU.EX2 R144, R72 ;  /* 0x0000004800907308 */ /* 0x000fe20000000800 */
[C---:B------:R-:W-:Y:S02]  /*d0c0*/  FMUL.FTZ R88, R2.reuse, R88 ;  /* 0x0000005802587220 */ /* 0x040fe40000410000 */
[----:B------:R-:W-:Y:S02]  /*d0d0*/  FMUL.FTZ R89, R2, R89 ;  /* 0x0000005902597220 */ /* 0x000fe40000410000 */
[C---:B------:R-:W-:Y:S02]  /*d0e0*/  FMUL.FTZ R90, R0.reuse, R90 ;  /* 0x0000005a005a7220 */ /* 0x040fe40000410000 */
[----:B------:R-:W-:Y:S02]  /*d0f0*/  FMUL.FTZ R91, R0, R91 ;  /* 0x0000005b005b7220 */ /* 0x000fe40000410000 */
[C---:B------:R-:W-:Y:S01]  /*d100*/  FMUL.FTZ R26, R3.reuse, R154 ;  /* 0x0000009a031a7220 */ /* 0x040fe20000410000 */
[----:B------:R3:W-:Y:S01]  /*d110*/  MUFU.EX2 R167, R73 ;  /* 0x0000004900a77308 */ /* 0x0007e20000000800 */
[----:B----4-:R-:W-:Y:S01]  /*d120*/  FMUL.FTZ R27, R3, R155 ;  /* 0x0000009b031b7220 */ /* 0x010fe20000410000 */
[----:B------:R-:W-:Y:S01]  /*d130*/  F2FP.BF16.PACK_AB R155, R156, R159 ;  /* 0x0000009f9c9b723e */ /* 0x000fe200000010ff */
[----:B------:R-:W-:Y:S01]  /*d140*/  FMUL.FTZ R92, R2, R92 ;  /* 0x0000005c025c7220 */ /* 0x000fe20000410000 */
[----:B--2---:R-:W-:Y:S01]  /*d150*/  F2FP.BF16.PACK_AB R42, R147, R139 ;  /* 0x0000008b932a723e */ /* 0x004fe200000010ff */
[--C-:B------:R-:W-:Y:S01]  /*d160*/  FFMA.FTZ R24, R31, c[0x0][0x2d0], -R164.reuse ;  /* 0x0000b4001f187a23 */ /* 0x100fe200000108a4 */
[----:B------:R-:W-:Y:S01]  /*d170*/  F2FP.BF16.PACK_AB R31, R240, R140 ;  /* 0x0000008cf01f723e */ /* 0x000fe200000010ff */
[----:B------:R-:W-:Y:S01]  /*d180*/  FMUL.FTZ R93, R2, R93 ;  /* 0x0000005d025d7220 */ /* 0x000fe20000410000 */
[-C--:B-1----:R-:W-:Y:S02]  /*d190*/  HMMA.16816.F32.BF16 R84, R104, R108.reuse, R84 ;  /* 0x0000006c6854723c */ /* 0x082fe40000041854 */
[----:B------:R1:W-:Y:S01]  /*d1a0*/  MUFU.EX2 R137, R25 ;  /* 0x0000001900897308 */ /* 0x0003e20000000800 */
[C---:B------:R-:W-:Y:S02]  /*d1b0*/  FMUL.FTZ R94, R0.reuse, R94 ;  /* 0x0000005e005e7220 */ /* 0x040fe40000410000 */
[----:B------:R-:W-:Y:S02]  /*d1c0*/  FMUL.FTZ R95, R0, R95 ;  /* 0x0000005f005f7220 */ /* 0x000fe40000410000 */
[----:B------:R-:W-:Y:S01]  /*d1d0*/  FFMA.FTZ R129, R78, c[0x0][0x2d0], -R164 ;  /* 0x0000b4004e817a23 */ /* 0x000fe200000108a4 */
[C---:B------:R-:W-:Y:S04]  /*d1e0*/  HMMA.16816.F32.BF16 R88, R160.reuse, R108, R88 ;  /* 0x0000006ca058723c */ /* 0x040fe80000041858 */
[----:B------:R-:W2:Y:S01]  /*d1f0*/  MUFU.EX2 R146, R24 ;  /* 0x0000001800927308 */ /* 0x000ea20000000800 */
[--C-:B------:R-:W-:Y:S02]  /*d200*/  FFMA.FTZ R126, R76, c[0x0][0x2d0], -R165.reuse ;  /* 0x0000b4004c7e7a23 */ /* 0x100fe400000108a5 */
[----:B------:R-:W-:Y:S01]  /*d210*/  FFMA.FTZ R78, R97, R231, R216 ;  /* 0x000000e7614e7223 */ /* 0x000fe200000100d8 */
[----:B---3--:R-:W-:Y:S01]  /*d220*/  LDSM.16.MT88.4 R72, [R190+0x1000] ;  /* 0x00100000be48783b */ /* 0x008fe20000004200 */
[-C--:B------:R-:W-:Y:S03]  /*d230*/  HMMA.16816.F32.BF16 R92, R160, R110.reuse, R92 ;  /* 0x0000006ea05c723c */ /* 0x080fe6000004185c */
[--C-:B------:R-:W-:Y:S02]  /*d240*/  FFMA.FTZ R109, R45, c[0x0][0x2d0], -R165.reuse ;  /* 0x0000b4002d6d7a23 */ /* 0x100fe400000108a5 */
[----:B------:R3:W-:Y:S01]  /*d250*/  MUFU.EX2 R145, R28 ;  /* 0x0000001c00917308 */ /* 0x0007e20000000800 */
[--C-:B------:R-:W-:Y:S01]  /*d260*/  FFMA.FTZ R108, R60, c[0x0][0x2d0], -R165.reuse ;  /* 0x0000b4003c6c7a23 */ /* 0x100fe200000108a5 */
[----:B------:R-:W4:Y:S01]  /*d270*/  LDSM.16.MT88.4 R44, [R193+0x800] ;  /* 0x00080000c12c783b */ /* 0x000f220000004200 */
[----:B------:R-:W-:Y:S04]  /*d280*/  FFMA.FTZ R165, R77, c[0x0][0x2d0], -R165 ;  /* 0x0000b4004da57a23 */ /* 0x000fe800000108a5 */
[----:B------:R-:W-:Y:S02]  /*d290*/  FFMA.FTZ R77, R3, R241, R215 ;  /* 0x000000f1034d7223 */ /* 0x000fe400000100d7 */
[----:B------:R-:W-:Y:S01]  /*d2a0*/  FFMA.FTZ R3, R0, R242, R213 ;  /* 0x000000f200037223 */ /* 0x000fe200000100d5 */
[----:B------:R-:W5:Y:S01]  /*d2b0*/  MUFU.EX2 R141, R168 ;  /* 0x000000a8008d7308 */ /* 0x000f620000000800 */
[----:B-1----:R-:W-:Y:S01]  /*d2c0*/  FMUL.FTZ R25, R97, R153 ;  /* 0x0000009961197220 */ /* 0x002fe20000410000 */
[----:B------:R-:W1:Y:S01]  /*d2d0*/  LDSM.16.MT88.4 R60, [R192+0x800] ;  /* 0x00080000c03c783b */ /* 0x000e620000004200 */
[----:B------:R-:W-:Y:S01]  /*d2e0*/  FADD.FTZ R0, R221, R77 ;  /* 0x0000004ddd007221 */ /* 0x000fe20000010000 */
[----:B--2---:R-:W-:Y:S01]  /*d2f0*/  F2FP.BF16.PACK_AB R43, R146, R137 ;  /* 0x00000089922b723e */ /* 0x004fe200000010ff */
[----:B------:R-:W-:Y:S01]  /*d300*/  FMUL.FTZ R24, R97, R152 ;  /* 0x0000009861187220 */ /* 0x000fe20000410000 */
[----:B------:R-:W-:Y:S01]  /*d310*/  F2FP.BF16.PACK_AB R152, R178, R181 ;  /* 0x000000b5b298723e */ /* 0x000fe200000010ff */
[----:B------:R-:W-:Y:S02]  /*d320*/  FFMA.FTZ R76, R2, R243, R214 ;  /* 0x000000f3024c7223 */ /* 0x000fe400000100d6 */
[----:B------:R-:W-:Y:S01]  /*d330*/  FADD.FTZ R2, R224, R78 ;  /* 0x0000004ee0027221 */ /* 0x000fe20000010000 */
[----:B------:R2:W-:Y:S01]  /*d340*/  MUFU.EX2 R213, R41 ;  /* 0x0000002900d57308 */ /* 0x0005e20000000800 */
[----:B------:R-:W-:Y:S01]  /*d350*/  FADD.FTZ R0, R220, R0 ;  /* 0x00000000dc007221 */ /* 0x000fe20000010000 */
[----:B------:R-:W-:Y:S04]  /*d360*/  HMMA.16816.F32.BF16 R24, R104, R110, R24 ;  /* 0x0000006e6818723c */ /* 0x000fe80000041818 */
[----:B---3--:R-:W-:Y:S01]  /*d370*/  F2FP.BF16.PACK_AB R28, R228, R132 ;  /* 0x00000084e41c723e */ /* 0x008fe200000010ff */
[----:B------:R-:W-:Y:S02]  /*d380*/  FADD.FTZ R0, R237, R0 ;  /* 0x00000000ed007221 */ /* 0x000fe40000010000 */
[----:B------:R-:W-:Y:S01]  /*d390*/  FADD.FTZ R2, R223, R2 ;  /* 0x00000002df027221 */ /* 0x000fe20000010000 */
[----:B------:R-:W-:Y:S01]  /*d3a0*/  MUFU.EX2 R163, R118 ;  /* 0x0000007600a37308 */ /* 0x000fe20000000800 */
[----:B------:R-:W-:Y:S03]  /*d3b0*/  FADD.FTZ R77, R133, R0 ;  /* 0x00000000854d7221 */ /* 0x000fe60000010000 */
[----:B-----5:R-:W-:Y:S01]  /*d3c0*/  F2FP.BF16.PACK_AB R30, R141, R226 ;  /* 0x000000e28d1e723e */ /* 0x020fe200000010ff */
[----:B------:R-:W-:Y:S02]  /*d3d0*/  FADD.FTZ R2, R236, R2 ;  /* 0x00000002ec027221 */ /* 0x000fe40000010000 */
[----:B------:R-:W-:Y:S02]  /*d3e0*/  FFMA.FTZ R164, R79, c[0x0][0x2d0], -R164 ;  /* 0x0000b4004fa47a23 */ /* 0x000fe400000108a4 */
[----:B------:R-:W-:Y:S01]  /*d3f0*/  FADD.FTZ R78, R132, R2 ;  /* 0x00000002844e7221 */ /* 0x000fe20000010000 */
[----:B------:R3:W-:Y:S01]  /*d400*/  MUFU.EX2 R161, R119 ;  /* 0x0000007700a17308 */ /* 0x0007e20000000800 */
[-C--:B------:R-:W-:Y:S01]  /*d410*/  HMMA.16816.F32.BF16 R4, R28, R112.reuse, R4 ;  /* 0x000000701c04723c */ /* 0x080fe20000041804 */
[----:B------:R-:W-:Y:S04]  /*d420*/  LDSM.16.MT88.4 R132, [R193+0x2000] ;  /* 0x00200000c184783b */ /* 0x000fe80000004200 */
[----:B--2---:R-:W-:Y:S01]  /*d430*/  F2FP.BF16.PACK_AB R41, R136, R130 ;  /* 0x000000828829723e */ /* 0x004fe200000010ff */
[----:B------:R-:W-:Y:S02]  /*d440*/  FADD.FTZ R3, R217, R3 ;  /* 0x00000003d9037221 */ /* 0x000fe40000010000 */
[----:B------:R-:W-:Y:S01]  /*d450*/  FADD.FTZ R0, R228, R78 ;  /* 0x0000004ee4007221 */ /* 0x000fe20000010000 */
[----:B------:R-:W-:Y:S03]  /*d460*/  MUFU.EX2 R170, R109 ;  /* 0x0000006d00aa7308 */ /* 0x000fe60000000800 */
[C---:B------:R-:W-:Y:S04]  /*d470*/  HMMA.16816.F32.BF16 R8, R40.reuse, R112, R8 ;  /* 0x000000702808723c */ /* 0x040fe80000041808 */
[----:B------:R-:W-:Y:S03]  /*d480*/  FADD.FTZ R3, R218, R3 ;  /* 0x00000003da037221 */ /* 0x000fe60000010000 */
[----:B------:R-:W2:Y:S01]  /*d490*/  MUFU.EX2 R168, R187 ;  /* 0x000000bb00a87308 */ /* 0x000ea20000000800 */
[-C--:B------:R-:W-:Y:S01]  /*d4a0*/  HMMA.16816.F32.BF16 R12, R40, R114.reuse, R12 ;  /* 0x00000072280c723c */ /* 0x080fe2000004180c */
[----:B---3--:R-:W-:Y:S03]  /*d4b0*/  LDSM.16.MT88.4 R116, [R189+0x2000] ;  /* 0x00200000bd74783b */ /* 0x008fe60000004200 */
[----:B------:R-:W-:Y:S04]  /*d4c0*/  FADD.FTZ R3, R225, R3 ;  /* 0x00000003e1037221 */ /* 0x000fe80000010000 */
[C---:B------:R-:W-:Y:S01]  /*d4d0*/  HMMA.16816.F32.BF16 R16, R28.reuse, R114, R16 ;  /* 0x000000721c10723c */ /* 0x040fe20000041810 */
[----:B------:R-:W-:Y:S03]  /*d4e0*/  MUFU.EX2 R162, R208 ;  /* 0x000000d000a27308 */ /* 0x000fe60000000800 */
[----:B------:R-:W-:Y:S04]  /*d4f0*/  FADD.FTZ R2, R130, R3 ;  /* 0x0000000382027221 */ /* 0x000fe80000010000 */
[-C--:B----4-:R-:W-:Y:S03]  /*d500*/  HMMA.16816.F32.BF16 R20, R28, R44.reuse, R20 ;  /* 0x0000002c1c14723c */ /* 0x090fe60000041814 */
[----:B------:R-:W3:Y:S01]  /*d510*/  MUFU.EX2 R160, R101 ;  /* 0x0000006500a07308 */ /* 0x000ee20000000800 */
[----:B------:R-:W-:Y:S01]  /*d520*/  FADD.FTZ R2, R136, R2 ;  /* 0x0000000288027221 */ /* 0x000fe20000010000 */
[----:B--2---:R-:W-:Y:S03]  /*d530*/  F2FP.BF16.PACK_AB R153, R166, R168 ;  /* 0x000000a8a699723e */ /* 0x004fe600000010ff */
[C---:B------:R-:W-:Y:S05]  /*d540*/  HMMA.16816.F32.BF16 R32, R40.reuse, R44, R32 ;  /* 0x0000002c2820723c */ /* 0x040fea0000041820 */
[----:B------:R-:W-:Y:S03]  /*d550*/  MUFU.EX2 R177, R108 ;  /* 0x0000006c00b17308 */ /* 0x000fe60000000800 */
[-C--:B------:R-:W-:Y:S07]  /*d560*/  HMMA.16816.F32.BF16 R36, R40, R46.reuse, R36 ;  /* 0x0000002e2824723c */ /* 0x080fee0000041824 */
[----:B------:R-:W2:Y:S01]  /*d570*/  MUFU.EX2 R180, R103 ;  /* 0x0000006700b47308 */ /* 0x000ea20000000800 */
[C---:B------:R-:W-:Y:S01]  /*d580*/  HMMA.16816.F32.BF16 R48, R28.reuse, R46, R48 ;  /* 0x0000002e1c30723c */ /* 0x040fe20000041830 */
[----:B------:R-:W4:Y:S03]  /*d590*/  LDSM.16.MT88.4 R44, [R189+0x1000] ;  /* 0x00100000bd2c783b */ /* 0x000f260000004200 */
[----:B---3--:R-:W-:Y:S04]  /*d5a0*/  F2FP.BF16.PACK_AB R154, R160, R162 ;  /* 0x000000a2a09a723e */ /* 0x008fe800000010ff */
[-C--:B------:R-:W-:Y:S01]  /*d5b0*/  HMMA.16816.F32.BF16 R52, R28, R56.reuse, R52 ;  /* 0x000000381c34723c */ /* 0x080fe20000041834 */
[----:B------:R-:W-:Y:S07]  /*d5c0*/  MUFU.EX2 R158, R120 ;  /* 0x00000078009e7308 */ /* 0x000fee0000000800 */
[C---:B------:R-:W-:Y:S03]  /*d5d0*/  HMMA.16816.F32.BF16 R64, R40.reuse, R56, R64 ;  /* 0x000000382840723c */ /* 0x040fe60000041840 */
[----:B------:R-:W3:Y:S05]  /*d5e0*/  MUFU.EX2 R157, R121 ;  /* 0x00000079009d7308 */ /* 0x000eea0000000800 */
[-C--:B------:R-:W-:Y:S05]  /*d5f0*/  HMMA.16816.F32.BF16 R68, R40, R58.reuse, R68 ;  /* 0x0000003a2844723c */ /* 0x080fea0000041844 */
[----:B------:R-:W-:Y:S03]  /*d600*/  MUFU.EX2 R103, R122 ;  /* 0x0000007a00677308 */ /* 0x000fe60000000800 */
[C---:B------:R-:W-:Y:S01]  /*d610*/  HMMA.16816.F32.BF16 R80, R28.reuse, R58, R80 ;  /* 0x0000003a1c50723c */ /* 0x040fe20000041850 */
[----:B------:R-:W5:Y:S06]  /*d620*/  LDSM.16.MT88.4 R56, [R193+0x1000] ;  /* 0x00100000c138783b */ /* 0x000f6c0000004200 */
[----:B------:R-:W2:Y:S01]  /*d630*/  MUFU.EX2 R102, R123 ;  /* 0x0000007b00667308 */ /* 0x000ea20000000800 */
[-C--:B-1----:R-:W-:Y:S08]  /*d640*/  HMMA.16816.F32.BF16 R84, R28, R60.reuse, R84 ;  /* 0x0000003c1c54723c */ /* 0x082ff00000041854 */
[C---:B------:R-:W-:Y:S01]  /*d650*/  HMMA.16816.F32.BF16 R88, R40.reuse, R60, R88 ;  /* 0x0000003c2858723c */ /* 0x040fe20000041858 */
[----:B------:R-:W-:Y:S07]  /*d660*/  MUFU.EX2 R101, R124 ;  /* 0x0000007c00657308 */ /* 0x000fee0000000800 */
[-C--:B------:R-:W-:Y:S03]  /*d670*/  HMMA.16816.F32.BF16 R92, R40, R62.reuse, R92 ;  /* 0x0000003e285c723c */ /* 0x080fe6000004185c */
[----:B------:R-:W1:Y:S04]  /*d680*/  MUFU.EX2 R97, R125 ;  /* 0x0000007d00617308 */ /* 0x000e680000000800 */
[----:B------:R-:W-:Y:S01]  /*d690*/  F2FP.BF16.PACK_AB R42, R170, R174 ;  /* 0x000000aeaa2a723e */ /* 0x000fe200000010ff */
[----:B------:R-:W-:Y:S01]  /*d6a0*/  HMMA.16816.F32.BF16 R24, R28, R62, R24 ;  /* 0x0000003e1c18723c */ /* 0x000fe20000041818 */
[----:B------:R-:W1:Y:S03]  /*d6b0*/  LDSM.16.MT88.4 R60, [R192+0x1000] ;  /* 0x00100000c03c783b */ /* 0x000e660000004200 */
[----:B------:R-:W-:Y:S01]  /*d6c0*/  FADD.FTZ R40, R219, R76 ;  /* 0x0000004cdb287221 */ /* 0x000fe20000010000 */
[----:B------:R-:W-:Y:S01]  /*d6d0*/  F2FP.BF16.PACK_AB R41, R167, R144 ;  /* 0x00000090a729723e */ /* 0x000fe200000010ff */
[----:B------:R-:W-:Y:S01]  /*d6e0*/  MUFU.EX2 R79, R126 ;  /* 0x0000007e004f7308 */ /* 0x000fe20000000800 */
[----:B------:R-:W-:Y:S01]  /*d6f0*/  F2FP.BF16.PACK_AB R28, R238, R232 ;  /* 0x000000e8ee1c723e */ /* 0x000fe200000010ff */
[----:B------:R-:W-:Y:S01]  /*d700*/  FADD.FTZ R76, R222, R40 ;  /* 0x00000028de4c7221 */ /* 0x000fe20000010000 */
[----:B------:R-:W-:Y:S03]  /*d710*/  F2FP.BF16.PACK_AB R29, R235, R230 ;  /* 0x000000e6eb1d723e */ /* 0x000fe600000010ff */
[----:B------:R-:W-:Y:S02]  /*d720*/  F2FP.BF16.PACK_AB R30, R244, R239 ;  /* 0x000000eff41e723e */ /* 0x000fe400000010ff */
[----:B------:R-:W-:Y:S02]  /*d730*/  F2FP.BF16.PACK_AB R31, R233, R234 ;  /* 0x000000eae91f723e */ /* 0x000fe400000010ff */
[----:B------:R-:W-:Y:S02]  /*d740*/  F2FP.BF16.PACK_AB R40, R213, R145 ;  /* 0x00000091d528723e */ /* 0x000fe400000010ff */
[----:B------:R-:W-:Y:S03]  /*d750*/  F2FP.BF16.PACK_AB R43, R161, R163 ;  /* 0x000000a3a12b723e */ /* 0x000fe600000010ff */
[-C--:B----4-:R-:W-:Y:S08]  /*d760*/  HMMA.16816.F32.BF16 R4, R28, R44.reuse, R4 ;  /* 0x0000002c1c04723c */ /* 0x090ff00000041804 */
[C---:B------:R-:W-:Y:S08]  /*d770*/  HMMA.16816.F32.BF16 R8, R40.reuse, R44, R8 ;  /* 0x0000002c2808723c */ /* 0x040ff00000041808 */
[-C--:B------:R-:W-:Y:S08]  /*d780*/  HMMA.16816.F32.BF16 R12, R40, R46.reuse, R12 ;  /* 0x0000002e280c723c */ /* 0x080ff0000004180c */
[C---:B------:R-:W-:Y:S01]  /*d790*/  HMMA.16816.F32.BF16 R16, R28.reuse, R46, R16 ;  /* 0x0000002e1c10723c */ /* 0x040fe20000041810 */
[----:B------:R-:W4:Y:S07]  /*d7a0*/  LDSM.16.MT88.4 R44, [R189+0x1800] ;  /* 0x00180000bd2c783b */ /* 0x000f2e0000004200 */
[-C--:B-----5:R-:W-:Y:S08]  /*d7b0*/  HMMA.16816.F32.BF16 R20, R28, R56.reuse, R20 ;  /* 0x000000381c14723c */ /* 0x0a0ff00000041814 */
[C---:B------:R-:W-:Y:S08]  /*d7c0*/  HMMA.16816.F32.BF16 R32, R40.reuse, R56, R32 ;  /* 0x000000382820723c */ /* 0x040ff00000041820 */
[-C--:B------:R-:W-:Y:S08]  /*d7d0*/  HMMA.16816.F32.BF16 R36, R40, R58.reuse, R36 ;  /* 0x0000003a2824723c */ /* 0x080ff00000041824 */
[C---:B------:R-:W-:Y:S01]  /*d7e0*/  HMMA.16816.F32.BF16 R48, R28.reuse, R58, R48 ;  /* 0x0000003a1c30723c */ /* 0x040fe20000041830 */
[----:B------:R-:W5:Y:S07]  /*d7f0*/  LDSM.16.MT88.4 R56, [R193+0x1800] ;  /* 0x00180000c138783b */ /* 0x000f6e0000004200 */
        /* <DEDUP_REMOVED lines=8> */
[----:B--2---:R-:W-:Y:S01]  /*d880*/  F2FP.BF16.PACK_AB R42, R180, R177 ;  /* 0x000000b1b42a723e */ /* 0x004fe200000010ff */
[----:B------:R-:W-:Y:S01]  /*d890*/  HMMA.16816.F32.BF16 R24, R28, R62, R24 ;  /* 0x0000003e1c18723c */ /* 0x000fe20000041818 */
[----:B------:R-:W1:Y:S03]  /*d8a0*/  LDSM.16.MT88.4 R60, [R192+0x1800] ;  /* 0x00180000c03c783b */ /* 0x000e660000004200 */
[----:B------:R-:W-:Y:S01]  /*d8b0*/  FADD.FTZ R40, R229, R76 ;  /* 0x0000004ce5287221 */ /* 0x000fe20000010000 */
[----:B---3--:R-:W-:Y:S02]  /*d8c0*/  F2FP.BF16.PACK_AB R41, R157, R158 ;  /* 0x0000009e9d29723e */ /* 0x008fe400000010ff */
[----:B------:R-:W-:Y:S01]  /*d8d0*/  F2FP.BF16.PACK_AB R28, R176, R172 ;  /* 0x000000acb01c723e */ /* 0x000fe200000010ff */
[----:B------:R-:W-:Y:S01]  /*d8e0*/  FADD.FTZ R76, R131, R40 ;  /* 0x00000028834c7221 */ /* 0x000fe20000010000 */
[----:B------:R-:W-:Y:S03]  /*d8f0*/  F2FP.BF16.PACK_AB R29, R175, R171 ;  /* 0x000000abaf1d723e */ /* 0x000fe600000010ff */
[----:B------:R-:W-:Y:S01]  /*d900*/  F2FP.BF16.PACK_AB R30, R184, R179 ;  /* 0x000000b3b81e723e */ /* 0x000fe200000010ff */
[----:B------:R-:W-:Y:S01]  /*d910*/  FADD.FTZ R3, R138, R76 ;  /* 0x0000004c8a037221 */ /* 0x000fe20000010000 */
[----:B------:R-:W-:Y:S02]  /*d920*/  F2FP.BF16.PACK_AB R31, R183, R182 ;  /* 0x000000b6b71f723e */ /* 0x000fe400000010ff */
[----:B------:R-:W-:Y:S02]  /*d930*/  F2FP.BF16.PACK_AB R40, R173, R169 ;  /* 0x000000a9ad28723e */ /* 0x000fe400000010ff */
[----:B------:R-:W-:Y:S03]  /*d940*/  F2FP.BF16.PACK_AB R43, R102, R103 ;  /* 0x00000067662b723e */ /* 0x000fe600000010ff */
[-C--:B----4-:R-:W-:Y:S08]  /*d950*/  HMMA.16816.F32.BF16 R4, R28, R44.reuse, R4 ;  /* 0x0000002c1c04723c */ /* 0x090ff00000041804 */
[C---:B------:R-:W-:Y:S01]  /*d960*/  HMMA.16816.F32.BF16 R8, R40.reuse, R44, R8 ;  /* 0x0000002c2808723c */ /* 0x040fe20000041808 */
[----:B------:R-:W-:Y:S07]  /*d970*/  MUFU.EX2 R45, R129 ;  /* 0x00000081002d7308 */ /* 0x000fee0000000800 */
[-C--:B------:R-:W-:Y:S03]  /*d980*/  HMMA.16816.F32.BF16 R12, R40, R46.reuse, R12 ;  /* 0x0000002e280c723c */ /* 0x080fe6000004180c */
[----:B------:R-:W-:Y:S05]  /*d990*/  MUFU.EX2 R44, R164 ;  /* 0x000000a4002c7308 */ /* 0x000fea0000000800 */
[C---:B------:R-:W-:Y:S05]  /*d9a0*/  HMMA.16816.F32.BF16 R16, R28.reuse, R46, R16 ;  /* 0x0000002e1c10723c */ /* 0x040fea0000041810 */
[----:B------:R-:W-:Y:S03]  /*d9b0*/  MUFU.EX2 R47, R127 ;  /* 0x0000007f002f7308 */ /* 0x000fe60000000800 */
[-C--:B-----5:R-:W-:Y:S07]  /*d9c0*/  HMMA.16816.F32.BF16 R20, R28, R56.reuse, R20 ;  /* 0x000000381c14723c */ /* 0x0a0fee0000041814 */
[----:B------:R-:W-:Y:S01]  /*d9d0*/  MUFU.EX2 R46, R128 ;  /* 0x00000080002e7308 */ /* 0x000fe20000000800 */
[C---:B------:R-:W-:Y:S08]  /*d9e0*/  HMMA.16816.F32.BF16 R32, R40.reuse, R56, R32 ;  /* 0x000000382820723c */ /* 0x040ff00000041820 */
[-C--:B------:R-:W-:Y:S01]  /*d9f0*/  HMMA.16816.F32.BF16 R36, R40, R58.reuse, R36 ;  /* 0x0000003a2824723c */ /* 0x080fe20000041824 */
[----:B------:R-:W2:Y:S07]  /*da00*/  MUFU.EX2 R56, R165 ;  /* 0x000000a500387308 */ /* 0x000eae0000000800 */
[C---:B------:R-:W-:Y:S08]  /*da10*/  HMMA.16816.F32.BF16 R48, R28.reuse, R58, R48 ;  /* 0x0000003a1c30723c */ /* 0x040ff00000041830 */
[-C--:B------:R-:W-:Y:S08]  /*da20*/  HMMA.16816.F32.BF16 R52, R28, R72.reuse, R52 ;  /* 0x000000481c34723c */ /* 0x080ff00000041834 */
[C---:B------:R-:W-:Y:S08]  /*da30*/  HMMA.16816.F32.BF16 R64, R40.reuse, R72, R64 ;  /* 0x000000482840723c */ /* 0x040ff00000041840 */
[-C--:B------:R-:W-:Y:S08]  /*da40*/  HMMA.16816.F32.BF16 R68, R40, R74.reuse, R68 ;  /* 0x0000004a2844723c */ /* 0x080ff00000041844 */
[C---:B------:R-:W-:Y:S08]  /*da50*/  HMMA.16816.F32.BF16 R80, R28.reuse, R74, R80 ;  /* 0x0000004a1c50723c */ /* 0x040ff00000041850 */
[-C--:B-1----:R-:W-:Y:S08]  /*da60*/  HMMA.16816.F32.BF16 R84, R28, R60.reuse, R84 ;  /* 0x0000003c1c54723c */ /* 0x082ff00000041854 */
[C---:B------:R-:W-:Y:S08]  /*da70*/  HMMA.16816.F32.BF16 R88, R40.reuse, R60, R88 ;  /* 0x0000003c2858723c */ /* 0x040ff00000041858 */
[-C--:B------:R-:W-:Y:S07]  /*da80*/  HMMA.16816.F32.BF16 R92, R40, R62.reuse, R92 ;  /* 0x0000003e285c723c */ /* 0x080fee000004185c */
[----:B------:R-:W-:Y:S01]  /*da90*/  FADD.FTZ R40, R227, R77 ;  /* 0x0000004de3287221 */ /* 0x000fe20000010000 */
[----:B------:R-:W-:Y:S04]  /*daa0*/  HMMA.16816.F32.BF16 R24, R28, R62, R24 ;  /* 0x0000003e1c18723c */ /* 0x000fe80000041818 */
[----:B------:R-:W-:Y:S02]  /*dab0*/  FADD.FTZ R42, R226, R0 ;  /* 0x00000000e22a7221 */ /* 0x000fe40000010000 */
[----:B------:R-:W-:Y:S01]  /*dac0*/  FADD.FTZ R41, R140, R40 ;  /* 0x000000288c297221 */ /* 0x000fe20000010000 */
[----:B------:R-:W-:Y:S01]  /*dad0*/  F2FP.BF16.PACK_AB R28, R97, R101 ;  /* 0x00000065611c723e */ /* 0x000fe200000010ff */
[-C--:B------:R-:W-:Y:S01]  /*dae0*/  HMMA.16816.F32.BF16 R104, R152, R116.reuse, R4 ;  /* 0x000000749868723c */ /* 0x080fe20000041804 */
[----:B------:R-:W1:Y:S04]  /*daf0*/  LDSM.16.MT88.4 R4, [R192+0x2000] ;  /* 0x00200000c004783b */ /* 0x000e680000004200 */
[----:B--2---:R-:W-:Y:S01]  /*db00*/  F2FP.BF16.PACK_AB R30, R56, R79 ;  /* 0x0000004f381e723e */ /* 0x004fe200000010ff */
[----:B------:R-:W-:Y:S01]  /*db10*/  FADD.FTZ R40, R139, R3 ;  /* 0x000000038b287221 */ /* 0x000fe20000010000 */
[----:B------:R-:W-:Y:S01]  /*db20*/  F2FP.BF16.PACK_AB R29, R46, R47 ;  /* 0x0000002f2e1d723e */ /* 0x000fe200000010ff */
[----:B------:R-:W-:Y:S01]  /*db30*/  FADD.FTZ R0, R137, R2 ;  /* 0x0000000289007221 */ /* 0x000fe20000010000 */
[----:B------:R-:W-:Y:S03]  /*db40*/  F2FP.BF16.PACK_AB R31, R44, R45 ;  /* 0x0000002d2c1f723e */ /* 0x000fe600000010ff */
[----:B------:R-:W-:Y:S02]  /*db50*/  FADD.FTZ R2, R147, R40 ;  /* 0x0000002893027221 */ /* 0x000fe40000010000 */
[----:B------:R-:W-:Y:S02]  /*db60*/  FADD.FTZ R0, R146, R0 ;  /* 0x0000000092007221 */ /* 0x000fe40000010000 */
[C---:B------:R-:W-:Y:S04]  /*db70*/  HMMA.16816.F32.BF16 R108, R28.reuse, R116, R8 ;  /* 0x000000741c6c723c */ /* 0x040fe80000041808 */
[----:B------:R-:W-:Y:S03]  /*db80*/  FADD.FTZ R3, R240, R41 ;  /* 0x00000029f0037221 */ /* 0x000fe60000010000 */
        /* <DEDUP_REMOVED lines=34> */
[----:B------:R-:W-:Y:S01]  /*ddb0*/  FADD.FTZ R9, R157, R2 ;  /* 0x000000029d097221 */ /* 0x000fe20000010000 */
[-C--:B------:R-:W-:Y:S01]  /*ddc0*/  MOV R68, R96.reuse ;  /* 0x0000006000447202 */ /* 0x080fe20000000f00 */
        /* <DEDUP_REMOVED lines=28> */
[----:B------:R-:W-:Y:S01]  /*df90*/  IADD3 R0, R205, -0x1, RZ ;  /* 0xffffffffcd007810 */ /* 0x000fe20007ffe0ff */
[----:B------:R-:W-:Y:S02]  /*dfa0*/  FADD.FTZ R231, R160, R3 ;  /* 0x00000003a0e77221 */ /* 0x000fe40000010000 */
[----:B------:R-:W-:Y:S01]  /*dfb0*/  FADD.FTZ R241, R156, R5 ;  /* 0x000000059cf17221 */ /* 0x000fe20000010000 */
[----:B------:R-:W-:Y:S01]  /*dfc0*/  MOV R205, R0 ;  /* 0x0000000000cd7202 */ /* 0x000fe20000000f00 */
[----:B------:R-:W-:Y:S02]  /*dfd0*/  FADD.FTZ R243, R56, R4 ;  /* 0x0000000438f37221 */ /* 0x000fe40000010000 */
[----:B------:R-:W-:Y:S01]  /*dfe0*/  FADD.FTZ R242, R44, R2 ;  /* 0x000000022cf27221 */ /* 0x000fe20000010000 */
[----:B------:R-:W-:-:S05]  /*dff0*/  @P0 BRA `(.L_x_1479) ;  /* 0xffffcdc000000947 */ /* 0x000fca000383ffff */
.L_x_1472:
[----:B------:R-:W-:Y:S05]  /*e000*/  BRA.DIV ~URZ, `(.L_x_1480) ;  /* 0x00008ea27f007947 */ /* 0x000fea000b800000 */
[----:B------:R1:W2:Y:S02]  /*e010*/  SHFL.BFLY PT, R0, R231, 0x2, 0x1f ;  /* 0x0c401f00e7007f89 */ /* 0x0002a400000e0000 */
.L_x_1580:
        /* <DEDUP_REMOVED lines=15> */
.L_x_1581:
        /* <DEDUP_REMOVED lines=24> */
[----:B----4-:R1:W2:Y:S01]  /*e290*/  @P2 MUFU.LG2 R7, R5 ;  /* 0x0000000500072308 */ /* 0x0102a20000000c00 */
        /* <DEDUP_REMOVED lines=77> */
.L_x_1427:
[----:B------:R2:W5:Y:S04]  /*e770*/  LDL R6, [R1+0x30] ;  /* 0x0000300001067983 */ /* 0x0005680000100800 */
[----:B------:R-:W3:Y:S01]  /*e780*/  S2R R2, SR_TID.X ;  /* 0x0000000000027919 */ /* 0x000ee20000002100 */
[----:B------:R-:W-:Y:S01]  /*e790*/  BSSY B0, `(.L_x_1482) ;  /* 0x0000011000007945 */ /* 0x000fe20003800000 */
[----:B---3--:R-:W-:-:S13]  /*e7a0*/  LOP3.LUT P0, RZ, R2, 0x7f, RZ, 0xc0, !PT ;  /* 0x0000007f02ff7812 */ /* 0x008fda000780c0ff */
[----:B------:R-:W-:Y:S05]  /*e7b0*/  @P0 BRA `(.L_x_1483) ;  /* 0x000000e000000947 */ /* 0x000fea0003800000 */
[----:B--2---:R-:W2:Y:S01]  /*e7c0*/  S2R R4, SR_LANEID ;  /* 0x0000000000047919 */ /* 0x004ea20000000000 */
[----:B------:R-:W-:Y:S01]  /*e7d0*/  VOTEU.ANY UR4, UPT, PT ;  /* 0x0000000000047886 */ /* 0x000fe200038e0100 */
[----:B-1----:R-:W-:Y:S01]  /*e7e0*/  IMAD.MOV.U32 R5, RZ, RZ, c[0x0][0x564] ;  /* 0x00015900ff057624 */ /* 0x002fe200078e00ff */
[----:B------:R-:W2:Y:S08]  /*e7f0*/  FLO.U32 R3, UR4 ;  /* 0x0000000400037d00 */ /* 0x000eb000080e0000 */
[----:B------:R-:W1:Y:S01]  /*e800*/  POPC R2, UR4 ;  /* 0x0000000400027d09 */ /* 0x000e620008000000 */
[----:B--2---:R-:W-:Y:S01]  /*e810*/  ISETP.EQ.U32.AND P0, PT, R3, R4, PT ;  /* 0x000000040300720c */ /* 0x004fe20003f02070 */
[----:B------:R-:W-:-:S12]  /*e820*/  IMAD.MOV.U32 R4, RZ, RZ, c[0x0][0x560] ;  /* 0x00015800ff047624 */ /* 0x000fd800078e00ff */
[----:B-1----:R1:W2:Y:S04]  /*e830*/  @P0 ATOMG.E.ADD.STRONG.GPU PT, R2, [R4.64], R2 ;  /* 0x00000002040209a8 */ /* 0x0022a800081ee1c6 */
[----:B-1----:R-:W1:Y:S04]  /*e840*/  S2R R4, SR_LTMASK ;  /* 0x0000000000047919 */ /* 0x002e680000003900 */
[----:B--2---:R1:W2:Y:S02]  /*e850*/  SHFL.IDX PT, R3, R2, R3, 0x1f ;  /* 0x00001f0302037589 */ /* 0x0042a400000e0000 */
[----:B-1----:R-:W-:-:S06]  /*e860*/  LOP3.LUT R2, R4, UR4, RZ, 0xc0, !PT ;  /* 0x0000000404027c12 */ /* 0x002fcc000f8ec0ff */
[----:B------:R-:W2:Y:S02]  /*e870*/  POPC R2, R2 ;  /* 0x0000000200027309 */ /* 0x000ea40000000000 */
[----:B--2--5:R-:W-:-:S05]  /*e880*/  IADD3 R6, R3, c[0x0][0xc], R2 ;  /* 0x0000030003067a10 */ /* 0x024fca0007ffe002 */
[----:B------:R1:W-:Y:S02]  /*e890*/  STL [R1+0x30], R6 ;  /* 0x0000300601007387 */ /* 0x0003e40000100800 */
.L_x_1483:
[----:B--2---:R-:W-:Y:S05]  /*e8a0*/  BSYNC B0 ;  /* 0x0000000000007941 */ /* 0x004fea0003800000 */
.L_x_1482:
[----:B------:R-:W-:Y:S01]  /*e8b0*/  PRMT R0, R0, 0x9910, RZ ;  /* 0x0000991000007816 */ /* 0x000fe200000000ff */
[----:B------:R-:W-:Y:S01]  /*e8c0*/  BSSY B1, `(.L_x_1484) ;  /* 0x00002f7000017945 */ /* 0x000fe20003800000 */
[----:B-----5:R-:W-:Y:S02]  /*e8d0*/  IMAD.MOV.U32 R68, RZ, RZ, R6 ;  /* 0x000000ffff447224 */ /* 0x020fe400078e0006 */
[----:B------:R-:W-:-:S13]  /*e8e0*/  ISETP.NE.AND P0, PT, R0, RZ, PT ;  /* 0x000000ff0000720c */ /* 0x000fda0003f05270 */
[----:B------:R-:W-:Y:S05]  /*e8f0*/  @!P0 BRA `(.L_x_1485) ;  /* 0x000022c000008947 */ /* 0x000fea0003800000 */
[----:B-1----:R-:W2:Y:S04]  /*e900*/  LDL R6, [R1+0x74] ;  /* 0x0000740001067983 */ /* 0x002ea80000100800 */
        /* <DEDUP_REMOVED lines=97> */
.L_x_1486:
[----:B------:R-:W2:Y:S04]  /*ef20*/  LDL.LU R2, [R1+0x44] ;  /* 0x0000440001027983 */ /* 0x000ea80000300800 */
[----:B-1----:R-:W3:Y:S04]  /*ef30*/  LDL R5, [R1+0x40] ;  /* 0x0000400001057983 */ /* 0x002ee80000100800 */
[----:B------:R-:W4:Y:S04]  /*ef40*/  LDL.LU R6, [R1+0x70] ;  /* 0x0000700001067983 */ /* 0x000f280000300800 */
[----:B------:R-:W3:Y:S04]  /*ef50*/  LDL.LU R4, [R1+0x38] ;  /* 0x0000380001047983 */ /* 0x000ee80000300800 */
[----:B------:R-:W3:Y:S04]  /*ef60*/  LDL R69, [R1+0x28] ;  /* 0x0000280001457983 */ /* 0x000ee80000100800 */
[----:B------:R-:W3:Y:S04]  /*ef70*/  LDL R16, [R1+0x6c] ;  /* 0x00006c0001107983 */ /* 0x000ee80000100800 */
[----:B------:R-:W3:Y:S01]  /*ef80*/  LDL R86, [R1+0xbc] ;  /* 0x0000bc0001567983 */ /* 0x000ee20000100800 */
[----:B------:R-:W-:Y:S01]  /*ef90*/  ISETP.GT.AND P3, PT, R0, 0x1, PT ;  /* 0x000000010000780c */ /* 0x000fe20003f64270 */
[----:B------:R-:W-:-:S05]  /*efa0*/  IMAD.MOV.U32 R0, RZ, RZ, 0x368 ;  /* 0x00000368ff007424 */ /* 0x000fca00078e00ff */
[----:B------:R-:W-:-:S04]  /*efb0*/  SEL R0, R0, 0x328, P3 ;  /* 0x0000032800007807 */ /* 0x000fc80001800000 */
[----:B------:R1:W2:Y:S08]  /*efc0*/  LDC.64 R8, c[0x0][R0+0x170] ;  /* 0x00005c0000087b82 */ /* 0x0002b00000000a00 */
[----:B------:R1:W2:Y:S08]  /*efd0*/  LDC.64 R14, c[0x0][R0+0x168] ;  /* 0x00005a00000e7b82 */ /* 0x0002b00000000a00 */
[----:B------:R1:W2:Y:S08]  /*efe0*/  LDC.64 R18, c[0x0][R0+0x178] ;  /* 0x00005e0000127b82 */ /* 0x0002b00000000a00 */
[----:B------:R1:W2:Y:S01]  /*eff0*/  LDC.64 R20, c[0x0][R0+0x160] ;  /* 0x0000580000147b82 */ /* 0x0002a20000000a00 */
[----:B------:R-:W-:-:S04]  /*f000*/  ISETP.NE.U32.AND P0, PT, RZ, c[0x0][0x500], PT ;  /* 0x00014000ff007a0c */ /* 0x000fc80003f05070 */
[----:B------:R-:W-:Y:S01]  /*f010*/  ISETP.NE.AND.EX P0, PT, RZ, c[0x0][0x504], PT, P0 ;  /* 0x00014100ff007a0c */ /* 0x000fe20003f05300 */
[----:B-1----:R-:W-:-:S05]  /*f020*/  IMAD.MOV.U32 R0, RZ, RZ, c[0x0][0x4e8] ;  /* 0x00013a00ff007624 */ /* 0x002fca00078e00ff */
[----:B------:R-:W-:Y:S01]  /*f030*/  ISETP.NE.AND P2, PT, R0, 0x1, PT ;  /* 0x000000010000780c */ /* 0x000fe20003f45270 */
[----:B------:R-:W1:Y:S01]  /*f040*/  S2R R87, SR_TID.X ;  /* 0x0000000000577919 */ /* 0x000e620000002100 */
[----:B-----5:R-:W-:Y:S02]  /*f050*/  SHF.R.S32.HI R17, RZ, 0x1f, R3 ;  /* 0x0000001fff117819 */ /* 0x020fe40000011403 */
[----:B--2---:R-:W-:-:S05]  /*f060*/  SEL R2, R2, RZ, !P0 ;  /* 0x000000ff02027207 */ /* 0x004fca0004000000 */
[----:B------:R-:W-:Y:S01]  /*f070*/  IMAD R0, R9, R2, RZ ;  /* 0x0000000209007224 */ /* 0x000fe200078e02ff */
[----:B----4-:R-:W-:Y:S02]  /*f080*/  SEL R6, R6, RZ, !P0 ;  /* 0x000000ff06067207 */ /* 0x010fe40004000000 */
[----:B---3--:R-:W-:Y:S01]  /*f090*/  LOP3.LUT R4, R4, 0xffff, RZ, 0xc0, !PT ;  /* 0x0000ffff04047812 */ /* 0x008fe200078ec0ff */
[----:B------:R-:W-:Y:S02]  /*f0a0*/  IMAD.IADD R5, R5, 0x1, R69 ;  /* 0x0000000105057824 */ /* 0x000fe400078e0245 */
        /* <DEDUP_REMOVED lines=9> */
[----:B------:R-:W-:Y:S01]  /*f140*/  IADD3 R14, P1, P0, R6, R8, R3 ;  /* 0x00000008060e7210 */ /* 0x000fe2000783e003 */
[----:B------:R-:W-:Y:S02]  /*f150*/  IMAD.IADD R6, R9, 0x1, R12 ;  /* 0x0000000109067824 */ /* 0x000fe400078e020c */
        /* <DEDUP_REMOVED lines=16> */
[----:B-1----:R-:W-:Y:S01]  /*f260*/  SHF.R.S32.HI R16, RZ, 0x1f, R87 ;  /* 0x0000001fff107819 */ /* 0x002fe20000011457 */
[----:B------:R-:W-:Y:S01]  /*f270*/  IMAD.IADD R0, R7, 0x1, R0 ;  /* 0x0000000107007824 */ /* 0x000fe200078e0200 */
[----:B------:R-:W-:Y:S02]  /*f280*/  LEA R7, P0, R6, R8, 0x2 ;  /* 0x0000000806077211 */ /* 0x000fe400078010ff */
[----:B------:R-:W-:Y:S02]  /*f290*/  SEL R9, R9, c[0x0][0x454], P3 ;  /* 0x0001150009097a07 */ /* 0x000fe40001800000 */
[----:B------:R-:W-:Y:S02]  /*f2a0*/  LEA.HI R16, R16, R87, RZ, 0x5 ;  /* 0x0000005710107211 */ /* 0x000fe400078f28ff */
[----:B------:R-:W-:Y:S02]  /*f2b0*/  LEA.HI.X R6, R6, R9, R0, 0x2, P0 ;  /* 0x0000000906067211 */ /* 0x000fe400000f1400 */
[----:B------:R-:W-:Y:S01]  /*f2c0*/  LOP3.LUT R16, R16, 0xffffffe0, RZ, 0xc0, !PT ;  /* 0xffffffe010107812 */ /* 0x000fe200078ec0ff */
[----:B------:R-:W-:Y:S01]  /*f2d0*/  SHFL.IDX PT, R14, R7, RZ, 0x1c1f ;  /* 0x001c1fff070e7589 */ /* 0x000fe200000e0000 */
[----:B------:R-:W-:-:S03]  /*f2e0*/  IMAD R0, R11, c[0x0][0x4e8], RZ ;  /* 0x00013a000b007a24 */ /* 0x000fc600078e02ff */
[----:B------:R-:W1:Y:S01]  /*f2f0*/  SHFL.IDX PT, R15, R6, RZ, 0x1c1f ;  /* 0x001c1fff060f7589 */ /* 0x000e6200000e0000 */
[----:B------:R-:W-:-:S03]  /*f300*/  IMAD.IADD R16, R87, 0x1, -R16 ;  /* 0x0000000157107824 */ /* 0x000fc600078e0a10 */
[----:B------:R-:W-:Y:S04]  /*f310*/  SHFL.IDX PT, R12, R7, 0x1, 0x1c1f ;  /* 0x003c1f00070c7f89 */ /* 0x000fe800000e0000 */
[----:B------:R-:W2:Y:S04]  /*f320*/  SHFL.IDX PT, R13, R6, 0x1, 0x1c1f ;  /* 0x003c1f00060d7f89 */ /* 0x000ea800000e0000 */
[----:B------:R-:W-:Y:S04]  /*f330*/  SHFL.IDX PT, R10, R7, 0x2, 0x1c1f ;  /* 0x005c1f00070a7f89 */ /* 0x000fe800000e0000 */
[----:B------:R-:W3:Y:S04]  /*f340*/  SHFL.IDX PT, R11, R6, 0x2, 0x1c1f ;  /* 0x005c1f00060b7f89 */ /* 0x000ee800000e0000 */
[----:B------:R4:W-:Y:S04]  /*f350*/  SHFL.IDX PT, R9, R6, 0x3, 0x1c1f ;  /* 0x007c1f0006097f89 */ /* 0x0009e800000e0000 */
[----:B------:R1:W1:Y:S01]  /*f360*/  SHFL.IDX PT, R8, R7, 0x3, 0x1c1f ;  /* 0x007c1f0007087f89 */ /* 0x00026200000e0000 */
[----:B------:R-:W-:Y:S01]  /*f370*/  LOP3.LUT P0, RZ, R16, 0x3, RZ, 0xc0, !PT ;  /* 0x0000000310ff7812 */ /* 0x000fe2000780c0ff */
[----:B----4-:R-:W-:-:S05]  /*f380*/  IMAD.IADD R6, R86, 0x1, R69 ;  /* 0x0000000156067824 */ /* 0x010fca00078e0245 */
[C---:B------:R-:W-:Y:S02]  /*f390*/  IADD3 R18, R6.reuse, 0x8, RZ ;  /* 0x0000000806127810 */ /* 0x040fe40007ffe0ff */
[C---:B------:R-:W-:Y:S02]  /*f3a0*/  IADD3 R16, R6.reuse, 0x40, RZ ;  /* 0x0000004006107810 */ /* 0x040fe40007ffe0ff */
[C---:B-1----:R-:W-:Y:S02]  /*f3b0*/  IADD3 R7, R6.reuse, 0x48, RZ ;  /* 0x0000004806077810 */ /* 0x042fe40007ffe0ff */
[-C--:B------:R-:W-:Y:S02]  /*f3c0*/  ISETP.GE.OR P5, PT, R6, R0.reuse, P0 ;  /* 0x000000000600720c */ /* 0x080fe400007a6670 */
[-C--:B------:R-:W-:Y:S02]  /*f3d0*/  ISETP.GE.OR P4, PT, R18, R0.reuse, P0 ;  /* 0x000000001200720c */ /* 0x080fe40000786670 */
[----:B------:R-:W-:-:S02]  /*f3e0*/  ISETP.GE.OR P1, PT, R16, R0, P0 ;  /* 0x000000001000720c */ /* 0x000fc40000726670 */
[----:B------:R-:W-:-:S07]  /*f3f0*/  ISETP.GE.OR P0, PT, R7, R0, P0 ;  /* 0x000000000700720c */ /* 0x000fce0000706670 */
[----:B------:R1:W-:Y:S01]  /*f400*/  @!P5 ST.E [R14.64], R23 ;  /* 0x000000170e00d985 */ /* 0x0003e2000c101906 */
        /* <DEDUP_REMOVED lines=9> */
[----:B-1----:R-:W-:Y:S01]  /*f4a0*/  IADD3 R8, R248, R69, RZ ;  /* 0x00000045f8087210 */ /* 0x002fe20007ffe0ff */
[C---:B------:R-:W-:Y:S01]  /*f4b0*/  IMAD.WIDE.U32 R6, R3.reuse, c[0x0][0x3a0], RZ ;  /* 0x0000e80003067a25 */ /* 0x040fe200078e00ff */
[----:B------:R-:W-:Y:S01]  /*f4c0*/  SHF.R.S32.HI R9, RZ, 0x1f, R2 ;  /* 0x0000001fff097819 */ /* 0x000fe20000011402 */
[----:B------:R1:W2:Y:S02]  /*f4d0*/  LDS.128 R12, [R209+0x80] ;  /* 0x00008000d10c7984 */ /* 0x0002a40000000c00 */
[----:B------:R-:W-:Y:S02]  /*f4e0*/  IMAD R3, R3, c[0x0][0x3a4], R17 ;  /* 0x0000e90003037a24 */ /* 0x000fe400078e0211 */
[----:B------:R-:W-:Y:S01]  /*f4f0*/  @P2 IMAD.HI.U32 R10, R8, c[0x0][0x4ec], RZ ;  /* 0x00013b00080a2a27 */ /* 0x000fe200078e00ff */
[----:B------:R1:W3:Y:S02]  /*f500*/  LDS.128 R16, [R209+0x880] ;  /* 0x00088000d1107984 */ /* 0x0002e40000000c00 */
[----:B------:R-:W-:Y:S01]  /*f510*/  IADD3 R7, R7, R3, RZ ;  /* 0x0000000307077210 */ /* 0x000fe20007ffe0ff */
[----:B------:R-:W-:Y:S01]  /*f520*/  IMAD R9, R9, c[0x0][0x3f0], RZ ;  /* 0x0000fc0009097a24 */ /* 0x000fe200078e02ff */
[----:B------:R1:W4:Y:S01]  /*f530*/  LDS.128 R20, [R209+0x1080] ;  /* 0x00108000d1147984 */ /* 0x0003220000000c00 */
[----:B------:R-:W-:-:S02]  /*f540*/  MOV R3, R8 ;  /* 0x0000000800037202 */ /* 0x000fc40000000f00 */
[C---:B------:R-:W-:Y:S01]  /*f550*/  IMAD.WIDE.U32 R6, R4.reuse, c[0x0][0x3e8], R6 ;  /* 0x0000fa0004067a25 */ /* 0x040fe200078e0006 */
[----:B------:R1:W1:Y:S01]  /*f560*/  LDS.128 R24, [R209+0x1880] ;  /* 0x00188000d1187984 */ /* 0x0002620000000c00 */
[----:B------:R-:W-:Y:S02]  /*f570*/  @P2 SHF.R.U32.HI R3, RZ, c[0x0][0x4f0], R10 ;  /* 0x00013c00ff032a19 */ /* 0x000fe4000001160a */
[----:B------:R-:W-:Y:S01]  /*f580*/  IMAD R5, R4, c[0x0][0x3ec], R7 ;  /* 0x0000fb0004057a24 */ /* 0x000fe200078e0207 */
[----:B------:R1:W1:Y:S01]  /*f590*/  LDS.128 R28, [R209+0x2080] ;  /* 0x00208000d11c7984 */ /* 0x0002620000000c00 */
[----:B------:R-:W-:Y:S01]  /*f5a0*/  MOV R4, R6 ;  /* 0x0000000600047202 */ /* 0x000fe20000000f00 */
[----:B------:R-:W-:Y:S01]  /*f5b0*/  IMAD R7, R2, c[0x0][0x3f4], R9 ;  /* 0x0000fd0002077a24 */ /* 0x000fe200078e0209 */
[----:B------:R-:W-:Y:S01]  /*f5c0*/  SHF.R.S32.HI R6, RZ, 0x1f, R3 ;  /* 0x0000001fff067819 */ /* 0x000fe20000011403 */
[----:B------:R1:W1:Y:S01]  /*f5d0*/  LDS.128 R32, [R209+0x2880] ;  /* 0x00288000d1207984 */ /* 0x0002620000000c00 */
[----:B------:R-:W-:Y:S01]  /*f5e0*/  ISETP.GE.AND P2, PT, R204, c[0x0][0x3c8], PT ;  /* 0x0000f200cc007a0c */ /* 0x000fe20003f46270 */
[----:B------:R-:W-:Y:S01]  /*f5f0*/  IMAD.WIDE.U32 R4, R2, c[0x0][0x3f0], R4 ;  /* 0x0000fc0002047a25 */ /* 0x000fe200078e0004 */
[----:B------:R-:W-:Y:S01]  /*f600*/  IADD3 R2, -R3, RZ, RZ ;  /* 0x000000ff03027210 */ /* 0x000fe20007ffe1ff */
[----:B------:R1:W1:Y:S03]  /*f610*/  LDS.128 R36, [R209+0x3080] ;  /* 0x00308000d1247984 */ /* 0x0002660000000c00 */
[----:B------:R-:W-:Y:S01]  /*f620*/  IADD3 R5, R5, R7, RZ ;  /* 0x0000000705057210 */ /* 0x000fe20007ffe0ff */
[----:B------:R1:W1:Y:S01]  /*f630*/  LDS.128 R40, [R209+0x3880] ;  /* 0x00388000d1287984 */ /* 0x0002620000000c00 */
        /* <DEDUP_REMOVED lines=14> */
.L_x_1582:
[----:B------:R-:W-:Y:S05]  /*f720*/  BRA.DIV ~URZ, `(.L_x_1489) ;  /* 0x00007a827f007947 */ /* 0x000fea000b800000 */
[----:B------:R4:W2:Y:S02]  /*f730*/  SHFL.IDX PT, R2, R6, RZ, 0x181f ;  /* 0x00181fff06027589 */ /* 0x0008a400000e0000 */
.L_x_1583:
[----:B------:R-:W5:Y:S04]  /*f740*/  LDL.LU R4, [R1+0x28] ;  /* 0x0000280001047983 */ /* 0x000f680000300800 */
[----:B------:R-:W4:Y:S02]  /*f750*/  S2R R8, SR_TID.X ;  /* 0x0000000000087919 */ /* 0x000f240000002100 */
[----:B----4-:R-:W-:-:S04]  /*f760*/  SHF.R.S32.HI R3, RZ, 0x1f, R8 ;  /* 0x0000001fff037819 */ /* 0x010fc80000011408 */
[----:B------:R-:W-:-:S04]  /*f770*/  LEA.HI R3, R3, R8, RZ, 0x3 ;  /* 0x0000000803037211 */ /* 0x000fc800078f18ff */
[----:B------:R-:W-:Y:S02]  /*f780*/  SHF.R.S32.HI R3, RZ, 0x3, R3 ;  /* 0x00000003ff037819 */ /* 0x000fe40000011403 */
[----:B------:R-:W-:-:S03]  /*f790*/  SHF.R.S32.HI R8, RZ, 0x1f, R204 ;  /* 0x0000001fff087819 */ /* 0x000fc600000114cc */
[----:B-----5:R-:W-:-:S05]  /*f7a0*/  IMAD.IADD R4, R3, 0x1, R4 ;  /* 0x0000000103047824 */ /* 0x020fca00078e0204 */
[----:B------:R-:W-:-:S13]  /*f7b0*/  ISETP.GE.OR P1, PT, R4, R0, P2 ;  /* 0x000000000400720c */ /* 0x000fda0001726670 */
[----:B--2---:R-:W-:-:S04]  /*f7c0*/  @!P1 LEA R2, P0, R204, R2, 0x1 ;  /* 0x00000002cc029211 */ /* 0x004fc800078008ff */
[----:B---3--:R-:W-:-:S05]  /*f7d0*/  @!P1 LEA.HI.X R3, R204, R7, R8, 0x1, P0 ;  /* 0x00000007cc039211 */ /* 0x008fca00000f0c08 */
[----:B------:R2:W-:Y:S01]  /*f7e0*/  @!P1 ST.E.128 [R2.64], R12 ;  /* 0x0000000c02009985 */ /* 0x0005e2000c101d06 */
[----:B------:R-:W-:Y:S05]  /*f7f0*/  BRA.DIV ~URZ, `(.L_x_1490) ;  /* 0x00007a227f007947 */ /* 0x000fea000b800000 */
[----:B------:R3:W4:Y:S04]  /*f800*/  SHFL.IDX PT, R7, R5, 0x1, 0x181f ;  /* 0x00381f0005077f89 */ /* 0x00072800000e0000 */
[----:B--2---:R3:W2:Y:S02]  /*f810*/  SHFL.IDX PT, R2, R6, 0x1, 0x181f ;  /* 0x00381f0006027f89 */ /* 0x0046a400000e0000 */
.L_x_1584:
[----:B------:R-:W-:Y:S02]  /*f820*/  IADD3 R3, R4, 0x10, RZ ;  /* 0x0000001004037810 */ /* 0x000fe40007ffe0ff */
[----:B------:R-:W-:Y:S02]  /*f830*/  SHF.R.S32.HI R8, RZ, 0x1f, R204 ;  /* 0x0000001fff087819 */ /* 0x000fe400000114cc */
[----:B------:R-:W-:-:S13]  /*f840*/  ISETP.GE.OR P1, PT, R3, R0, P2 ;  /* 0x000000000300720c */ /* 0x000fda0001726670 */
[----:B--2---:R-:W-:-:S04]  /*f850*/  @!P1 LEA R2, P0, R204, R2, 0x1 ;  /* 0x00000002cc029211 */ /* 0x004fc800078008ff */
[----:B----4-:R-:W-:-:S05]  /*f860*/  @!P1 LEA.HI.X R3, R204, R7, R8, 0x1, P0 ;  /* 0x00000007cc039211 */ /* 0x010fca00000f0c08 */
[----:B------:R2:W-:Y:S01]  /*f870*/  @!P1 ST.E.128 [R2.64], R16 ;  /* 0x0000001002009985 */ /* 0x0005e2000c101d06 */
[----:B------:R-:W-:Y:S05]  /*f880*/  BRA.DIV ~URZ, `(.L_x_1491) ;  /* 0x00007a627f007947 */ /* 0x000fea000b800000 */
[----:B------:R4:W2:Y:S02]  /*f890*/  SHFL.IDX PT, R7, R5, 0x2, 0x181f ;  /* 0x00581f0005077f89 */ /* 0x0008a400000e0000 */
.L_x_1585:
[----:B------:R-:W-:Y:S05]  /*f8a0*/  BRA.DIV ~URZ, `(.L_x_1492) ;  /* 0x00007ab27f007947 */ /* 0x000fea000b800000 */
[----:B--2---:R2:W3:Y:S02]  /*f8b0*/  SHFL.IDX PT, R2, R6, 0x2, 0x181f ;  /* 0x00581f0006027f89 */ /* 0x0044e400000e0000 */
.L_x_1586:
[----:B------:R-:W-:Y:S02]  /*f8c0*/  IADD3 R3, R4, 0x20, RZ ;  /* 0x0000002004037810 */ /* 0x000fe40007ffe0ff */
[----:B------:R-:W-:Y:S02]  /*f8d0*/  SHF.R.S32.HI R8, RZ, 0x1f, R204 ;  /* 0x0000001fff087819 */ /* 0x000fe400000114cc */
[----:B------:R-:W-:-:S13]  /*f8e0*/  ISETP.GE.OR P1, PT, R3, R0, P2 ;  /* 0x000000000300720c */ /* 0x000fda0001726670 */
[----:B---3--:R-:W-:-:S04]  /*f8f0*/  @!P1 LEA R2, P0, R204, R2, 0x1 ;  /* 0x00000002cc029211 */ /* 0x008fc800078008ff */
[----:B------:R-:W-:-:S05]  /*f900*/  @!P1 LEA.HI.X R3, R204, R7, R8, 0x1, P0 ;  /* 0x00000007cc039211 */ /* 0x000fca00000f0c08 */
[----:B------:R3:W-:Y:S01]  /*f910*/  @!P1 ST.E.128 [R2.64], R20 ;  /* 0x0000001402009985 */ /* 0x0007e2000c101d06 */
[----:B------:R-:W-:Y:S05]  /*f920*/  BRA.DIV ~URZ, `(.L_x_1493) ;  /* 0x00007aa27f007947 */ /* 0x000fea000b800000 */
[----:B------:R2:W3:Y:S04]  /*f930*/  SHFL.IDX PT, R7, R5, 0x3, 0x181f ;  /* 0x00781f0005077f89 */ /* 0x0004e800000e0000 */
[----:B---3--:R2:W3:Y:S02]  /*f940*/  SHFL.IDX PT, R2, R6, 0x3, 0x181f ;  /* 0x00781f0006027f89 */ /* 0x0084e400000e0000 */
.L_x_1587:
[----:B------:R-:W-:Y:S02]  /*f950*/  IADD3 R3, R4, 0x30, RZ ;  /* 0x0000003004037810 */ /* 0x000fe40007ffe0ff */
[----:B------:R-:W-:Y:S02]  /*f960*/  SHF.R.S32.HI R8, RZ, 0x1f, R204 ;  /* 0x0000001fff087819 */ /* 0x000fe400000114cc */
[----:B------:R-:W-:-:S13]  /*f970*/  ISETP.GE.OR P1, PT, R3, R0, P2 ;  /* 0x000000000300720c */ /* 0x000fda0001726670 */
[----:B---3--:R-:W-:-:S04]  /*f980*/  @!P1 LEA R2, P0, R204, R2, 0x1 ;  /* 0x00000002cc029211 */ /* 0x008fc800078008ff */
[----:B------:R-:W-:-:S05]  /*f990*/  @!P1 LEA.HI.X R3, R204, R7, R8, 0x1, P0 ;  /* 0x00000007cc039211 */ /* 0x000fca00000f0c08 */
[----:B-1----:R1:W-:Y:S01]  /*f9a0*/  @!P1 ST.E.128 [R2.64], R24 ;  /* 0x0000001802009985 */ /* 0x0023e2000c101d06 */
[----:B------:R-:W-:Y:S05]  /*f9b0*/  BRA.DIV ~URZ, `(.L_x_1494) ;  /* 0x00007ae27f007947 */ /* 0x000fea000b800000 */
[----:B------:R3:W1:Y:S02]  /*f9c0*/  SHFL.IDX PT, R7, R5, 0x4, 0x181f ;  /* 0x00981f0005077f89 */ /* 0x00066400000e0000 */
.L_x_1588:
[----:B------:R-:W-:Y:S05]  /*f9d0*/  BRA.DIV ~URZ, `(.L_x_1495) ;  /* 0x00007b327f007947 */ /* 0x000fea000b800000 */
[----:B-1----:R1:W2:Y:S02]  /*f9e0*/  SHFL.IDX PT, R2, R6, 0x4, 0x181f ;  /* 0x00981f0006027f89 */ /* 0x0022a400000e0000 */
.L_x_1589:
        /* <DEDUP_REMOVED lines=9> */
.L_x_1590:
        /* <DEDUP_REMOVED lines=8> */
.L_x_1591:
[----:B------:R-:W-:Y:S05]  /*fb00*/  BRA.DIV ~URZ, `(.L_x_1498) ;  /* 0x00007bb27f007947 */ /* 0x000fea000b800000 */
[----:B--2---:R2:W1:Y:S02]  /*fb10*/  SHFL.IDX PT, R2, R6, 0x6, 0x181f ;  /* 0x00d81f0006027f89 */ /* 0x00446400000e0000 */
.L_x_1592:
[----:B------:R-:W-:Y:S02]  /*fb20*/  IADD3 R3, R4, 0x60, RZ ;  /* 0x0000006004037810 */ /* 0x000fe40007ffe0ff */
[----:B------:R-:W-:Y:S02]  /*fb30*/  SHF.R.S32.HI R8, RZ, 0x1f, R204 ;  /* 0x0000001fff087819 */ /* 0x000fe400000114cc */
[----:B------:R-:W-:-:S13]  /*fb40*/  ISETP.GE.OR P1, PT, R3, R0, P2 ;  /* 0x000000000300720c */ /* 0x000fda0001726670 */
[----:B-1----:R-:W-:-:S04]  /*fb50*/  @!P1 LEA R2, P0, R204, R2, 0x1 ;  /* 0x00000002cc029211 */ /* 0x002fc800078008ff */
[----:B------:R-:W-:-:S05]  /*fb60*/  @!P1 LEA.HI.X R3, R204, R7, R8, 0x1, P0 ;  /* 0x00000007cc039211 */ /* 0x000fca00000f0c08 */
[----:B------:R1:W-:Y:S01]  /*fb70*/  @!P1 ST.E.128 [R2.64], R36 ;  /* 0x0000002402009985 */ /* 0x0003e2000c101d06 */
[----:B------:R-:W-:Y:S05]  /*fb80*/  BRA.DIV ~URZ, `(.L_x_1499) ;  /* 0x00007ba27f007947 */ /* 0x000fea000b800000 */
[----:B---34-:R-:W3:Y:S04]  /*fb90*/  SHFL.IDX PT, R5, R5, 0x7, 0x181f ;  /* 0x00f81f0005057f89 */ /* 0x018ee800000e0000 */
[----:B-1----:R1:W4:Y:S02]  /*fba0*/  SHFL.IDX PT, R3, R6, 0x7, 0x181f ;  /* 0x00f81f0006037f89 */ /* 0x00232400000e0000 */
.L_x_1593:
        /* <DEDUP_REMOVED lines=8> */
.L_x_1487:
        /* <DEDUP_REMOVED lines=33> */
.L_x_1594:
[----:B------:R-:W-:Y:S05]  /*fe40*/  BRA.DIV ~URZ, `(.L_x_1502) ;  /* 0x00007a227f007947 */ /* 0x000fea000b800000 */
[----:B------:R3:W4:Y:S02]  /*fe50*/  SHFL.IDX PT, R0, R12, RZ, 0x1c1f ;  /* 0x001c1fff0c007589 */ /* 0x00072400000e0000 */
.L_x_1595:
        /* <DEDUP_REMOVED lines=39> */
[----:B------:R-:W-:-:S03]  /*100d0*/  ISETP.GE.AND P2, PT, R10, c[0x0][0x3c8], PT ;  /* 0x0000f2000a007a0c */ /* 0x000fc60003f46270 */
[----:B------:R2:W-:Y:S01]  /*100e0*/  @!P1 ST.E.64 [R2.64], R62 ;  /* 0x0000003e02009985 */ /* 0x0005e2000c101b06 */
[----:B------:R-:W-:-:S04]  /*100f0*/  @!P6 LEA R8, P1, R15, R0, 0x2 ;  /* 0x000000000f08e211 */ /* 0x000fc800078210ff */
[----:B------:R-:W-:Y:S02]  /*10100*/  @!P6 LEA.HI.X R9, R15, R4, R16, 0x2, P1 ;  /* 0x000000040f09e211 */ /* 0x000fe400008f1410 */
[----:B---3--:R-:W-:-:S04]  /*10110*/  @!P3 LEA R6, P1, R13, R0, 0x2 ;  /* 0x000000000d06b211 */ /* 0x008fc800078210ff */
[----:B------:R-:W-:Y:S01]  /*10120*/  @!P3 LEA.HI.X R7, R13, R4, R14, 0x2, P1 ;  /* 0x000000040d07b211 */ /* 0x000fe200008f140e */
[----:B------:R3:W-:Y:S04]  /*10130*/  @!P6 ST.E.64 [R8.64], R96 ;  /* 0x000000600800e985 */ /* 0x0007e8000c101b06 */
[----:B------:R3:W-:Y:S01]  /*10140*/  @!P3 ST.E.64 [R6.64], R74 ;  /* 0x0000004a0600b985 */ /* 0x0007e2000c101b06 */
[----:B--2---:R-:W-:-:S04]  /*10150*/  @!P2 LEA R2, P1, R10, R0, 0x2 ;  /* 0x000000000a02a211 */ /* 0x004fc800078210ff */
[----:B------:R-:W-:-:S05]  /*10160*/  @!P2 LEA.HI.X R3, R10, R4, R11, 0x2, P1 ;  /* 0x000000040a03a211 */ /* 0x000fca00008f140b */
[----:B------:R3:W-:Y:S04]  /*10170*/  @!P2 ST.E.64 [R2.64], R58 ;  /* 0x0000003a0200a985 */ /* 0x0007e8000c101b06 */
.L_x_1504:
[----:B------:R-:W-:Y:S05]  /*10180*/  BSYNC B0 ;  /* 0x0000000000007941 */ /* 0x000fea0003800000 */
.L_x_1503:
[----:B------:R-:W-:Y:S05]  /*10190*/  BRA.DIV ~URZ, `(.L_x_1505) ;  /* 0x000077427f007947 */ /* 0x000fea000b800000 */
[----:B--2---:R2:W1:Y:S04]  /*101a0*/  SHFL.IDX PT, R4, R5, 0x1, 0x1c1f ;  /* 0x003c1f0005047f89 */ /* 0x00446800000e0000 */
[----:B----4-:R2:W4:Y:S02]  /*101b0*/  SHFL.IDX PT, R0, R12, 0x1, 0x1c1f ;  /* 0x003c1f000c007f89 */ /* 0x01052400000e0000 */
.L_x_1596:
        /* <DEDUP_REMOVED lines=40> */
[----:B--2---:R-:W-:-:S04]  /*10440*/  @!P2 LEA R8, P6, R17, R0, 0x2 ;  /* 0x000000001108a211 */ /* 0x004fc800078c10ff */
[----:B------:R-:W-:Y:S02]  /*10450*/  @!P2 LEA.HI.X R9, R17, R4, R18, 0x2, P6 ;  /* 0x000000041109a211 */ /* 0x000fe400030f1412 */
[----:B---3--:R-:W-:-:S04]  /*10460*/  @!P1 LEA R6, P6, R15, R0, 0x2 ;  /* 0x000000000f069211 */ /* 0x008fc800078c10ff */
[----:B------:R-:W-:Y:S01]  /*10470*/  @!P1 LEA.HI.X R7, R15, R4, R16, 0x2, P6 ;  /* 0x000000040f079211 */ /* 0x000fe200030f1410 */
[----:B------:R2:W-:Y:S04]  /*10480*/  @!P3 ST.E.64 [R10.64], R104 ;  /* 0x000000680a00b985 */ /* 0x0005e8000c101b06 */
[----:B------:R2:W-:Y:S01]  /*10490*/  @!P2 ST.E.64 [R8.64], R102 ;  /* 0x000000660800a985 */ /* 0x0005e2000c101b06 */
[----:B-1----:R-:W-:-:S04]  /*104a0*/  @!P0 LEA R2, P6, R13, R0, 0x2 ;  /* 0x000000000d028211 */ /* 0x002fc800078c10ff */
[----:B------:R-:W-:Y:S01]  /*104b0*/  @!P0 LEA.HI.X R3, R13, R4, R14, 0x2, P6 ;  /* 0x000000040d038211 */ /* 0x000fe200030f140e */
[----:B------:R2:W-:Y:S04]  /*104c0*/  @!P1 ST.E.64 [R6.64], R76 ;  /* 0x0000004c06009985 */ /* 0x0005e8000c101b06 */
[----:B------:R2:W-:Y:S04]  /*104d0*/  @!P0 ST.E.64 [R2.64], R60 ;  /* 0x0000003c02008985 */ /* 0x0005e8000c101b06 */
.L_x_1507:
[----:B------:R-:W-:Y:S05]  /*104e0*/  BSYNC B0 ;  /* 0x0000000000007941 */ /* 0x000fea0003800000 */
.L_x_1506:
[----:B------:R-:W-:Y:S05]  /*104f0*/  BRA.DIV ~URZ, `(.L_x_1508) ;  /* 0x000074b27f007947 */ /* 0x000fea000b800000 */
[----:B-1----:R1:W2:Y:S02]  /*10500*/  SHFL.IDX PT, R4, R5, 0x2, 0x1c1f ;  /* 0x005c1f0005047f89 */ /* 0x0022a400000e0000 */
.L_x_1597:
[----:B------:R-:W-:Y:S05]  /*10510*/  BRA.DIV ~URZ, `(.L_x_1509) ;  /* 0x000075027f007947 */ /* 0x000fea000b800000 */
[----:B----4-:R4:W1:Y:S02]  /*10520*/  SHFL.IDX PT, R0, R12, 0x2, 0x1c1f ;  /* 0x005c1f000c007f89 */ /* 0x01086400000e0000 */
.L_x_1598:
[----:B------:R-:W-:Y:S01]  /*10530*/  BSSY B0, `(.L_x_1510) ;  /* 0x0000032000007945 */ /* 0x000fe20003800000 */
        /* <DEDUP_REMOVED lines=19> */
[----:B-----5:R-:W-:Y:S02]  /*10670*/  ISETP.GE.AND P0, PT, R21, c[0x0][0x3c8], PT ;  /* 0x0000f20015007a0c */ /* 0x020fe40003f06270 */
[----:B----4-:R-:W-:-:S07]  /*10680*/  ISETP.GE.AND P4, PT, R10, c[0x0][0x3c8], PT ;  /* 0x0000f2000a007a0c */ /* 0x010fce0003f86270 */
[CC--:B-1----:R-:W-:Y:S02]  /*10690*/  @!P3 LEA R6, P2, R8.reuse, R0.reuse, 0x2 ;  /* 0x000000000806b211 */ /* 0x0c2fe400078410ff */
[----:B------:R-:W-:Y:S02]  /*106a0*/  @!P1 LEA R2, P6, R23, R0, 0x2 ;  /* 0x0000000017029211 */ /* 0x000fe400078c10ff */
[----:B------:R-:W-:Y:S02]  /*106b0*/  @!P3 LEA.HI.X R7, R8, R4, R9, 0x2, P2 ;  /* 0x000000040807b211 */ /* 0x000fe400010f1409 */
[----:B------:R-:W-:Y:S02]  /*106c0*/  @!P0 LEA R8, P2, R21, R0, 0x2 ;  /* 0x0000000015088211 */ /* 0x000fe400078410ff */
[-C--:B------:R-:W-:Y:S01]  /*106d0*/  @!P1 LEA.HI.X R3, R23, R4.reuse, R24, 0x2, P6 ;  /* 0x0000000417039211 */ /* 0x080fe200030f1418 */
[----:B------:R-:W-:Y:S01]  /*106e0*/  @!P3 ST.E.64 [R6.64], R48 ;  /* 0x000000300600b985 */ /* 0x000fe2000c101b06 */
[----:B------:R-:W-:-:S02]  /*106f0*/  @!P0 LEA.HI.X R9, R21, R4, R22, 0x2, P2 ;  /* 0x0000000415098211 */ /* 0x000fc400010f1416 */
[----:B------:R-:W-:Y:S01]  /*10700*/  ISETP.GE.AND P3, PT, R19, c[0x0][0x3c8], PT ;  /* 0x0000f20013007a0c */ /* 0x000fe20003f66270 */
[----:B------:R1:W-:Y:S01]  /*10710*/  @!P1 ST.E.64 [R2.64], R34 ;  /* 0x0000002202009985 */ /* 0x0003e2000c101b06 */
[----:B------:R-:W-:-:S03]  /*10720*/  ISETP.GE.AND P2, PT, R17, c[0x0][0x3c8], PT ;  /* 0x0000f20011007a0c */ /* 0x000fc60003f46270 */
[----:B------:R2:W-:Y:S01]  /*10730*/  @!P0 ST.E.64 [R8.64], R38 ;  /* 0x0000002608008985 */ /* 0x0005e2000c101b06 */
[----:B------:R-:W-:Y:S02]  /*10740*/  ISETP.GE.AND P1, PT, R15, c[0x0][0x3c8], PT ;  /* 0x0000f2000f007a0c */ /* 0x000fe40003f26270 */
[----:B------:R-:W-:Y:S02]  /*10750*/  ISETP.GE.AND P0, PT, R13, c[0x0][0x3c8], PT ;  /* 0x0000f2000d007a0c */ /* 0x000fe40003f06270 */
[----:B-1----:R-:W-:-:S04]  /*10760*/  @!P4 LEA R2, P6, R10, R0, 0x2 ;  /* 0x000000000a02c211 */ /* 0x002fc800078c10ff */
[----:B------:R-:W-:Y:S02]  /*10770*/  @!P4 LEA.HI.X R3, R10, R4, R11, 0x2, P6 ;  /* 0x000000040a03c211 */ /* 0x000fe400030f140b */
[----:B------:R-:W-:-:S03]  /*10780*/  @!P3 LEA R10, P6, R19, R0, 0x2 ;  /* 0x00000000130ab211 */ /* 0x000fc600078c10ff */
[----:B------:R1:W-:Y:S01]  /*10790*/  @!P4 ST.E.64 [R2.64], R42 ;  /* 0x0000002a0200c985 */ /* 0x0003e2000c101b06 */
[----:B--2---:R-:W-:Y:S02]  /*107a0*/  @!P2 LEA R8, P4, R17, R0, 0x2 ;  /* 0x000000001108a211 */ /* 0x004fe400078810ff */
[----:B------:R-:W-:Y:S02]  /*107b0*/  @!P3 LEA.HI.X R11, R19, R4, R20, 0x2, P6 ;  /* 0x00000004130bb211 */ /* 0x000fe400030f1414 */
[----:B------:R-:W-:Y:S02]  /*107c0*/  @!P1 LEA R6, P6, R15, R0, 0x2 ;  /* 0x000000000f069211 */ /* 0x000fe400078c10ff */
        /* <DEDUP_REMOVED lines=8> */
.L_x_1511:
[----:B------:R-:W-:Y:S05]  /*10850*/  BSYNC B0 ;  /* 0x0000000000007941 */ /* 0x000fea0003800000 */
.L_x_1510:
[----:B------:R-:W-:Y:S05]  /*10860*/  BRA.DIV ~URZ, `(.L_x_1512) ;  /* 0x000072227f007947 */ /* 0x000fea000b800000 */
[----:B--2---:R2:W3:Y:S04]  /*10870*/  SHFL.IDX PT, R4, R5, 0x3, 0x1c1f ;  /* 0x007c1f0005047f89 */ /* 0x0044e800000e0000 */
[----:B-1----:R2:W1:Y:S02]  /*10880*/  SHFL.IDX PT, R0, R12, 0x3, 0x1c1f ;  /* 0x007c1f000c007f89 */ /* 0x00246400000e0000 */
.L_x_1599:
[----:B------:R-:W-:Y:S05]  /*10890*/  @P5 BRA `(.L_x_1500) ;  /* 0x00000f9000005947 */ /* 0x000fea0003800000 */
[----:B---3--:R-:W3:Y:S04]  /*108a0*/  LDL R6, [R1+0x2c] ;  /* 0x00002c0001067983 */ /* 0x008ee80000100800 */
[----:B------:R-:W5:Y:S04]  /*108b0*/  LDL R10, [R1+0x60] ;  /* 0x00006000010a7983 */ /* 0x000f680000100800 */
[----:B--2---:R-:W2:Y:S04]  /*108c0*/  LDL R7, [R1+0xac] ;  /* 0x0000ac0001077983 */ /* 0x004ea80000100800 */
[----:B----4-:R-:W4:Y:S04]  /*108d0*/  LDL R8, [R1+0x5c] ;  /* 0x00005c0001087983 */ /* 0x010f280000100800 */
        /* <DEDUP_REMOVED lines=12> */
[----:B-----5:R-:W-:-:S11]  /*109a0*/  ISETP.GE.AND P4, PT, R10, c[0x0][0x3c8], PT ;  /* 0x0000f2000a007a0c */ /* 0x020fd60003f86270 */
[----:B-1----:R-:W-:Y:S02]  /*109b0*/  @!P0 LEA R2, P1, R6, R0, 0x2 ;  /* 0x0000000006028211 */ /* 0x002fe400078210ff */
[----:B----4-:R-:W-:Y:S02]  /*109c0*/  ISETP.GE.AND P5, PT, R8, c[0x0][0x3c8], PT ;  /* 0x0000f20008007a0c */ /* 0x010fe40003fa6270 */
[----:B--2---:R-:W-:Y:S02]  /*109d0*/  @!P0 LEA.HI.X R3, R6, R4, R7, 0x2, P1 ;  /* 0x0000000406038211 */ /* 0x004fe400008f1407 */
[----:B------:R-:W-:-:S03]  /*109e0*/  ISETP.GE.AND P3, PT, R18, c[0x0][0x3c8], PT ;  /* 0x0000f20012007a0c */ /* 0x000fc60003f66270 */
[----:B------:R1:W-:Y:S01]  /*109f0*/  @!P0 ST.E.64 [R2.64], R30 ;  /* 0x0000001e02008985 */ /* 0x0003e2000c101b06 */
[----:B------:R-:W-:Y:S02]  /*10a00*/  @!P4 LEA R6, P0, R10, R0, 0x2 ;  /* 0x000000000a06c211 */ /* 0x000fe400078010ff */
[----:B------:R-:W-:Y:S02]  /*10a10*/  ISETP.GE.AND P2, PT, R16, c[0x0][0x3c8], PT ;  /* 0x0000f20010007a0c */ /* 0x000fe40003f46270 */
[----:B------:R-:W-:Y:S02]  /*10a20*/  @!P4 LEA.HI.X R7, R10, R4, R11, 0x2, P0 ;  /* 0x000000040a07c211 */ /* 0x000fe400000f140b */
[----:B------:R-:W-:Y:S02]  /*10a30*/  ISETP.GE.AND P1, PT, R14, c[0x0][0x3c8], PT ;  /* 0x0000f2000e007a0c */ /* 0x000fe40003f26270 */
[----:B------:R-:W-:Y:S01]  /*10a40*/  ISETP.GE.AND P0, PT, R12, c[0x0][0x3c8], PT ;  /* 0x0000f2000c007a0c */ /* 0x000fe20003f06270 */
        /* <DEDUP_REMOVED lines=23> */
.L_x_1485:
[----:B------:R-:W2:Y:S04]  /*10bc0*/  LDL.LU R0, [R1+0x64] ;  /* 0x0000640001007983 */ /* 0x000ea80000300800 */
[----:B------:R-:W3:Y:S01]  /*10bd0*/  LDL.LU R7, [R1+0x68] ;  /* 0x0000680001077983 */ /* 0x000ee20000300800 */
[----:B------:R-:W-:Y:S02]  /*10be0*/  ISETP.NE.U32.AND P1, PT, RZ, c[0x0][0x508], PT ;  /* 0x00014200ff007a0c */ /* 0x000fe40003f25070 */
[----:B------:R-:W-:Y:S01]  /*10bf0*/  ISETP.NE.U32.AND P3, PT, RZ, c[0x0][0x500], PT ;  /* 0x00014000ff007a0c */ /* 0x000fe20003f65070 */
[----:B-1----:R-:W4:Y:S01]  /*10c00*/  LDL.LU R6, [R1+0x34] ;  /* 0x0000340001067983 */ /* 0x002f220000300800 */
[----:B------:R-:W-:Y:S01]  /*10c10*/  ISETP.NE.AND.EX P1, PT, RZ, c[0x0][0x50c], PT, P1 ;  /* 0x00014300ff007a0c */ /* 0x000fe20003f25310 */
[----:B------:R-:W-:Y:S01]  /*10c20*/  IMAD.MOV.U32 R19, RZ, RZ, c[0x0][0x388] ;  /* 0x0000e200ff137624 */ /* 0x000fe200078e00ff */
[----:B------:R-:W-:-:S02]  /*10c30*/  ISETP.NE.AND.EX P3, PT, RZ, c[0x0][0x504], PT, P3 ;  /* 0x00014100ff007a0c */ /* 0x000fc40003f65330 */
[----:B--2---:R-:W-:-:S09]  /*10c40*/  IADD3 R2, P2, R0, c[0x0][0x500], RZ ;  /* 0x0001400000027a10 */ /* 0x004fd20007f5e0ff */
[----:B------:R-:W-:Y:S01]  /*10c50*/  @P1 IADD3 R4, P0, R0, c[0x0][0x508], RZ ;  /* 0x0001420000041a10 */ /* 0x000fe20007f1e0ff */
[----:B------:R-:W-:Y:S01]  /*10c60*/  IMAD.MOV.U32 R0, RZ, RZ, RZ ;  /* 0x000000ffff007224 */ /* 0x000fe200078e00ff */
        /* <DEDUP_REMOVED lines=8> */
[----:B-1----:R1:W2:Y:S04]  /*10cf0*/  LDG.E R4, [R2.64] ;  /* 0x0000000602047981 */ /* 0x0022a8000c1e1900 */
[----:B-1----:R-:W2:Y:S02]  /*10d00*/  LDG.E R2, [R2.64+0x4] ;  /* 0x0000040602027981 */ /* 0x002ea4000c1e1900 */
[----:B--2--5:R-:W-:Y:S02]  /*10d10*/  IADD3 R19, -R4, R2, RZ ;  /* 0x0000000204137210 */ /* 0x024fe40007ffe1ff */
.L_x_1513:
        /* <DEDUP_REMOVED lines=60> */
.L_x_1515:
[----:B------:R-:W-:Y:S05]  /*110e0*/  BSYNC B0 ;  /* 0x0000000000007941 */ /* 0x000fea0003800000 */
.L_x_1514:
[----:B------:R-:W-:-:S13]  /*110f0*/  ISETP.GT.AND P0, PT, R20, 0x1, PT ;  /* 0x000000011400780c */ /* 0x000fda0003f04270 */
[----:B------:R-:W-:Y:S05]  /*11100*/  @P0 BRA `(.L_x_1500) ;  /* 0x0000072000000947 */ /* 0x000fea0003800000 */
[----:B-1----:R-:W2:Y:S01]  /*11110*/  LDL R5, [R1+0x28] ;  /* 0x0000280001057983 */ /* 0x002ea20000100800 */
[----:B------:R-:W-:Y:S01]  /*11120*/  MOV R2, c[0x0][0x4e8] ;  /* 0x00013a0000027a02 */ /* 0x000fe20000000f00 */
[----:B------:R-:W-:-:S03]  /*11130*/  IMAD R4, R18, c[0x0][0x3a0], RZ ;  /* 0x0000e80012047a24 */ /* 0x000fc600078e02ff */
        /* <DEDUP_REMOVED lines=31> */
.L_x_1600:
[----:B------:R-:W-:Y:S05]  /*11330*/  BRA.DIV ~URZ, `(.L_x_1517) ;  /* 0x000068927f007947 */ /* 0x000fea000b800000 */
[----:B------:R3:W4:Y:S02]  /*11340*/  SHFL.IDX PT, R2, R6, RZ, 0x181f ;  /* 0x00181fff06027589 */ /* 0x00072400000e0000 */
.L_x_1601:
        /* <DEDUP_REMOVED lines=15> */
.L_x_1602:
        /* <DEDUP_REMOVED lines=8> */
.L_x_1603:
[----:B------:R-:W-:Y:S05]  /*114c0*/  BRA.DIV ~URZ, `(.L_x_1520) ;  /* 0x000068b27f007947 */ /* 0x000fea000b800000 */
[----:B-1----:R1:W2:Y:S02]  /*114d0*/  SHFL.IDX PT, R2, R6, 0x2, 0x181f ;  /* 0x00581f0006027f89 */ /* 0x0022a400000e0000 */
.L_x_1604:
        /* <DEDUP_REMOVED lines=9> */
.L_x_1605:
        /* <DEDUP_REMOVED lines=8> */
.L_x_1606:
[----:B------:R-:W-:Y:S05]  /*115f0*/  BRA.DIV ~URZ, `(.L_x_1523) ;  /* 0x000069327f007947 */ /* 0x000fea000b800000 */
[----:B--2---:R2:W1:Y:S02]  /*11600*/  SHFL.IDX PT, R2, R6, 0x4, 0x181f ;  /* 0x00981f0006027f89 */ /* 0x00446400000e0000 */
.L_x_1607:
        /* <DEDUP_REMOVED lines=9> */
.L_x_1608:
        /* <DEDUP_REMOVED lines=8> */
.L_x_1609:
[----:B------:R-:W-:Y:S05]  /*11720*/  BRA.DIV ~URZ, `(.L_x_1526) ;  /* 0x000069b27f007947 */ /* 0x000fea000b800000 */
[----:B--2---:R2:W3:Y:S02]  /*11730*/  SHFL.IDX PT, R2, R6, 0x6, 0x181f ;  /* 0x00d81f0006027f89 */ /* 0x0044e400000e0000 */
.L_x_1610:
        /* <DEDUP_REMOVED lines=9> */
.L_x_1611:
[----:B------:R-:W-:Y:S02]  /*117d0*/  IADD3 R0, R0, 0x70, RZ ;  /* 0x0000007000007810 */ /* 0x000fe40007ffe0ff */
[----:B-12---:R-:W-:Y:S02]  /*117e0*/  SHF.R.S32.HI R6, RZ, 0x1f, R204 ;  /* 0x0000001fff067819 */ /* 0x006fe400000114cc */
[----:B------:R-:W-:-:S13]  /*117f0*/  ISETP.GE.OR P1, PT, R0, R4, P0 ;  /* 0x000000040000720c */ /* 0x000fda0000726670 */
[----:B----4-:R-:W-:-:S04]  /*11800*/  @!P1 LEA R2, P0, R204, R2, 0x1 ;  /* 0x00000002cc029211 */ /* 0x010fc800078008ff */
[----:B---3--:R-:W-:-:S05]  /*11810*/  @!P1 LEA.HI.X R3, R204, R5, R6, 0x1, P0 ;  /* 0x00000005cc039211 */ /* 0x008fca00000f0c06 */
[----:B------:R1:W-:Y:S04]  /*11820*/  @!P1 ST.E.128 [R2.64], RZ ;  /* 0x000000ff02009985 */ /* 0x0003e8000c101d06 */
.L_x_1500:
[----:B------:R-:W-:Y:S05]  /*11830*/  BSYNC B1 ;  /* 0x0000000000017941 */ /* 0x000fea0003800000 */
.L_x_1484:
        /* <DEDUP_REMOVED lines=15> */
.L_x_1612:
[----:B------:R-:W-:Y:S05]  /*11930*/  BRA.DIV ~URZ, `(.L_x_1530) ;  /* 0x000069527f007947 */ /* 0x000fea000b800000 */
[----:B------:R3:W4:Y:S02]  /*11940*/  SHFL.IDX PT, R8, R68, 0x1, 0x1f ;  /* 0x00201f0044087f89 */ /* 0x00072400000e0000 */
.L_x_1613:
        /* <DEDUP_REMOVED lines=19> */
.L_x_1614:
        /* <DEDUP_REMOVED lines=16> */
.L_x_1615:
[----:B---3--:R-:W-:Y:S01]  /*11b80*/  IMAD R0, R0, c[0x0][0x538], RZ ;  /* 0x00014e0000007a24 */ /* 0x008fe200078e02ff */
[----:B------:R-:W-:Y:S04]  /*11b90*/  BSSY B1, `(.L_x_1533) ;  /* 0x00000ce000017945 */ /* 0x000fe80003800000 */
[----:B----4-:R-:W-:-:S04]  /*11ba0*/  IADD3 R8, R0, R8, RZ ;  /* 0x0000000800087210 */ /* 0x010fc80007ffe0ff */
[----:B--2---:R-:W-:-:S13]  /*11bb0*/  ISETP.GT.AND P6, PT, R8, R9, PT ;  /* 0x000000090800720c */ /* 0x004fda0003fc4270 */
[----:B------:R-:W-:Y:S05]  /*11bc0*/  @P6 BRA `(.L_x_1534) ;  /* 0x0000025000006947 */ /* 0x000fea0003800000 */
.L_x_1538:
        /* <DEDUP_REMOVED lines=17> */
.L_x_1616:
        /* <DEDUP_REMOVED lines=16> */
.L_x_1617:
[----:B--2---:R-:W-:-:S05]  /*11de0*/  IMAD R0, R0, c[0x0][0x538], RZ ;  /* 0x00014e0000007a24 */ /* 0x004fca00078e02ff */
[----:B------:R-:W-:-:S04]  /*11df0*/  IADD3 R8, R0, R8, RZ ;  /* 0x0000000800087210 */ /* 0x000fc80007ffe0ff */
[----:B------:R-:W-:-:S13]  /*11e00*/  ISETP.GT.AND P6, PT, R8, R9, PT ;  /* 0x000000090800720c */ /* 0x000fda0003fc4270 */
[----:B-1----:R-:W-:Y:S05]  /*11e10*/  @!P6 BRA `(.L_x_1538) ;  /* 0xfffffdb00000e947 */ /* 0x002fea000383ffff */
.L_x_1534:
[----:B------:R-:W-:-:S05]  /*11e20*/  IADD3 R5, -R0, R8, RZ ;  /* 0x0000000800057210 */ /* 0x000fca0007ffe1ff */
[----:B------:R-:W-:-:S05]  /*11e30*/  IMAD R0, R4, c[0x0][0x538], R5 ;  /* 0x00014e0004007a24 */ /* 0x000fca00078e0205 */
[----:B------:R-:W-:Y:S01]  /*11e40*/  ISETP.GT.AND P0, PT, R0, R9, PT ;  /* 0x000000090000720c */ /* 0x000fe20003f04270 */
[----:B------:R-:W-:-:S12]  /*11e50*/  BRA.DIV ~URZ, `(.L_x_1539) ;  /* 0x000068927f007947 */ /* 0x000fd8000b800000 */
[----:B------:R-:W-:-:S03]  /*11e60*/  VOTE.ANY R10, PT, !P0 ;  /* 0x00000000000a7806 */ /* 0x000fc600040e0100 */
.L_x_1618:
[----:B------:R-:W2:Y:S01]  /*11e70*/  LDL.LU R2, [R1+0x3c] ;  /* 0x00003c0001027983 */ /* 0x000ea20000300800 */
[----:B------:R-:W2:Y:S02]  /*11e80*/  POPC R0, R10 ;  /* 0x0000000a00007309 */ /* 0x000ea40000000000 */
[----:B--2---:R-:W-:-:S05]  /*11e90*/  IADD3 R2, R0, R2, RZ ;  /* 0x0000000200027210 */ /* 0x004fca0007ffe0ff */
[----:B------:R2:W-:Y:S01]  /*11ea0*/  STL [R1+0x3c], R2 ;  /* 0x00003c0201007387 */ /* 0x0005e20000100800 */
[----:B------:R-:W-:Y:S05]  /*11eb0*/  BRA.DIV ~URZ, `(.L_x_1540) ;  /* 0x000068827f007947 */ /* 0x000fea000b800000 */
[----:B------:R3:W4:Y:S04]  /*11ec0*/  SHFL.IDX PT, R8, R6, R0, 0x1f ;  /* 0x00001f0006087589 */ /* 0x00072800000e0000 */
[----:B------:R3:W1:Y:S02]  /*11ed0*/  SHFL.IDX PT, R7, R7, R0, 0x1f ;  /* 0x00001f0007077589 */ /* 0x00066400000e0000 */
.L_x_1619:
[----:B------:R-:W-:Y:S01]  /*11ee0*/  ISETP.NE.AND P0, PT, R10, RZ, PT ;  /* 0x000000ff0a00720c */ /* 0x000fe20003f05270 */
[----:B------:R-:W-:-:S12]  /*11ef0*/  BSSY B0, `(.L_x_1541) ;  /* 0x0000005000007945 */ /* 0x000fd80003800000 */
[----:B------:R-:W-:Y:S05]  /*11f00*/  @!P0 BRA `(.L_x_1542) ;  /* 0x0000003000008947 */ /* 0x000fea0003800000 */
[----:B---3--:R-:W-:Y:S01]  /*11f10*/  IADD3 R0, R0, -0x1, RZ ;  /* 0xffffffff00007810 */ /* 0x008fe20007ffe0ff */
[----:B------:R-:W-:Y:S05]  /*11f20*/  BRA.DIV ~URZ, `(.L_x_1543) ;  /* 0x000068e27f007947 */ /* 0x000fea000b800000 */
[----:B------:R3:W2:Y:S02]  /*11f30*/  SHFL.IDX PT, R11, R4, R0, 0x1f ;  /* 0x00001f00040b7589 */ /* 0x0006a400000e0000 */
.L_x_1542:
[----:B------:R-:W-:Y:S05]  /*11f40*/  BSYNC B0 ;  /* 0x0000000000007941 */ /* 0x000fea0003800000 */
.L_x_1541:
        /* <DEDUP_REMOVED lines=68> */
.L_x_1545:
        /* <DEDUP_REMOVED lines=68> */
.L_x_1546:
[----:B------:R-:W-:Y:S05]  /*127d0*/  BSYNC B0 ;  /* 0x0000000000007941 */ /* 0x000fea0003800000 */
.L_x_1544:
[----:B------:R-:W-:-:S04]  /*127e0*/  LOP3.LUT R2, RZ, R2, RZ, 0x33, !PT ;  /* 0x00000002ff027212 */ /* 0x000fc800078e33ff */
[----:B-1----:R-:W-:-:S05]  /*127f0*/  IADD3 R0, R2, R8, RZ ;  /* 0x0000000802007210 */ /* 0x002fca0007ffe0ff */
[----:B------:R1:W-:Y:S01]  /*12800*/  STL [R1+0x34], R0 ;  /* 0x0000340001007387 */ /* 0x0003e20000100800 */
[----:B------:R-:W-:Y:S05]  /*12810*/  BRA `(.L_x_1547) ;  /* 0x0000005000007947 */ /* 0x000fea0003800000 */
.L_x_1535:
[----:B------:R-:W-:Y:S01]  /*12820*/  MOV R0, c[0x0][0x53c] ;  /* 0x00014f0000007a02 */ /* 0x000fe20000000f00 */
[----:B------:R2:W-:Y:S04]  /*12830*/  STL [R1+0x30], R9 ;  /* 0x0000300901007387 */ /* 0x0005e80000100800 */
[----:B------:R2:W-:Y:S04]  /*12840*/  STL [R1+0x34], RZ ;  /* 0x000034ff01007387 */ /* 0x0005e80000100800 */
[----:B------:R2:W-:Y:S04]  /*12850*/  STL [R1+0x38], RZ ;  /* 0x000038ff01007387 */ /* 0x0005e80000100800 */
[----:B------:R2:W-:Y:S02]  /*12860*/  STL [R1+0x3c], R0 ;  /* 0x00003c0001007387 */ /* 0x0005e40000100800 */
.L_x_1547:
[----:B------:R-:W-:Y:S05]  /*12870*/  BSYNC B1 ;  /* 0x0000000000017941 */ /* 0x000fea0003800000 */
.L_x_1533:
        /* <DEDUP_REMOVED lines=9> */
.L_x_1528:
[----:B--2---:R-:W2:Y:S02]  /*12910*/  LDL R0, [R1+0x3c] ;  /* 0x00003c0001007983 */ /* 0x004ea40000100800 */
[----:B--2---:R-:W-:-:S13]  /*12920*/  ISETP.GE.AND P0, PT, R0, c[0x0][0x53c], PT ;  /* 0x00014f0000007a0c */ /* 0x004fda0003f06270 */
[----:B-1--4-:R-:W-:Y:S01]  /*12930*/  @P0 CALL.REL.NOINC `(.L_x_1548) ;  /* 0x0000001000000944 */ /* 0x012fe20003c00000 */
[----:B------:R-:W-:Y:S05]  /*12940*/  BRA `(.L_x_1549) ;  /* 0xfffef21000007947 */ /* 0x000fea000383ffff */
.L_x_1548:
[----:B------:R-:W-:Y:S05]  /*12950*/  EXIT ;  /* 0x000000000000794d */ /* 0x000fea0003800000 */
.L_x_1410:
[----:B------:R-:W-:Y:S01]  /*12960*/  IMAD.MOV.U32 R0, RZ, RZ, R5 ;  /* 0x000000ffff007224 */ /* 0x000fe200078e0005 */
[----:B------:R-:W-:Y:S02]  /*12970*/  MOV R2, 0x1 ;  /* 0x0000000100027802 */ /* 0x000fe40000000f00 */
[----:B------:R-:W-:Y:S02]  /*12980*/  MOV R3, 0x129a0 ;  /* 0x000129a000037802 */ /* 0x000fe40000000f00 */
[----:B------:R-:W-:Y:S05]  /*12990*/  CALL.REL.NOINC `($__internal_20_$__cuda_sm70_shflsync_up_p) ;  /* 0x00005fa000007944 */ /* 0x000fea0003c00000 */
[----:B------:R-:W-:Y:S01]  /*129a0*/  MOV R0, R4 ;  /* 0x0000000400007202 */ /* 0x000fe20000000f00 */
[----:B------:R-:W-:Y:S05]  /*129b0*/  BRA `(.L_x_1550) ;  /* 0xfffedaa000007947 */ /* 0x000fea000383ffff */
.L_x_1411:
[----:B------:R-:W-:Y:S01]  /*129c0*/  IMAD.MOV.U32 R0, RZ, RZ, R5 ;  /* 0x000000ffff007224 */ /* 0x000fe200078e0005 */
[----:B------:R-:W-:Y:S02]  /*129d0*/  MOV R2, 0x2 ;  /* 0x0000000200027802 */ /* 0x000fe40000000f00 */
[----:B------:R-:W-:Y:S02]  /*129e0*/  MOV R3, 0x12a00 ;  /* 0x00012a0000037802 */ /* 0x000fe40000000f00 */
[----:B------:R-:W-:Y:S05]  /*129f0*/  CALL.REL.NOINC `($__internal_20_$__cuda_sm70_shflsync_up_p) ;  /* 0x00005f4000007944 */ /* 0x000fea0003c00000 */
[----:B------:R-:W-:Y:S01]  /*12a00*/  SEL R0, R4, RZ, P4 ;  /* 0x000000ff04007207 */ /* 0x000fe20002000000 */
[----:B------:R-:W-:Y:S01]  /*12a10*/  IMAD.MOV.U32 R2, RZ, RZ, 0x4 ;  /* 0x00000004ff027424 */ /* 0x000fe200078e00ff */
[----:B------:R-:W-:-:S03]  /*12a20*/  MOV R3, 0x12a50 ;  /* 0x00012a5000037802 */ /* 0x000fc60000000f00 */
[----:B------:R-:W-:Y:S02]  /*12a30*/  IMAD.IADD R0, R5, 0x1, R0 ;  /* 0x0000000105007824 */ /* 0x000fe400078e0200 */
        /* <DEDUP_REMOVED lines=13> */
[----:B------:R-:W-:Y:S02]  /*12b10*/  MOV R214, 0x1f ;  /* 0x0000001f00d67802 */ /* 0x000fe40000000f00 */
[----:B------:R-:W-:Y:S01]  /*12b20*/  MOV R3, 0x12b60 ;  /* 0x00012b6000037802 */ /* 0x000fe20000000f00 */
[----:B------:R-:W-:-:S04]  /*12b30*/  IMAD.IADD R4, R0, 0x1, R4 ;  /* 0x0000000100047824 */ /* 0x000fc800078e0204 */
[----:B------:R-:W-:Y:S02]  /*12b40*/  IMAD.MOV.U32 R213, RZ, RZ, R4 ;  /* 0x000000ffffd57224 */ /* 0x000fe400078e0004 */
[----:B------:R-:W-:Y:S05]  /*12b50*/  CALL.REL.NOINC `($__internal_19_$__cuda_sm70_shflsync_idx_p) ;  /* 0x00005d8000007944 */ /* 0x000fea0003c00000 */
[----:B------:R-:W-:Y:S01]  /*12b60*/  MOV R0, R213 ;  /* 0x000000d500007202 */ /* 0x000fe20000000f00 */
[----:B------:R-:W-:Y:S05]  /*12b70*/  BRA `(.L_x_1551) ;  /* 0xfffed9e000007947 */ /* 0x000fea000383ffff */
.L_x_1413:
[----:B------:R-:W-:Y:S02]  /*12b80*/  SEL R0, RZ, 0x1, P0 ;  /* 0x00000001ff007807 */ /* 0x000fe40000000000 */
[----:B------:R-:W-:Y:S02]  /*12b90*/  MOV R2, 0x12bb0 ;  /* 0x00012bb000027802 */ /* 0x000fe40000000f00 */
[----:B------:R-:W-:Y:S05]  /*12ba0*/  CALL.REL.NOINC `($__internal_21_$__cuda_sm70_votesync_ballot) ;  /* 0x00005e0000007944 */ /* 0x000fea0003c00000 */
[----:B------:R-:W-:Y:S01]  /*12bb0*/  MOV R7, R0 ;  /* 0x0000000000077202 */ /* 0x000fe20000000f00 */
[----:B------:R-:W-:Y:S05]  /*12bc0*/  BRA `(.L_x_1552) ;  /* 0xfffeda2000007947 */ /* 0x000fea000383ffff */
.L_x_1414:
[----:B------:R-:W-:Y:S01]  /*12bd0*/  IMAD.MOV.U32 R213, RZ, RZ, R9 ;  /* 0x000000ffffd57224 */ /* 0x000fe200078e0009 */
[----:B-1----:R-:W-:Y:S01]  /*12be0*/  MOV R2, R0 ;  /* 0x0000000000027202 */ /* 0x002fe20000000f00 */
[----:B------:R-:W-:Y:S01]  /*12bf0*/  IMAD.MOV.U32 R214, RZ, RZ, 0x1f ;  /* 0x0000001fffd67424 */ /* 0x000fe200078e00ff */
[----:B------:R-:W-:Y:S02]  /*12c00*/  MOV R3, 0x12c20 ;  /* 0x00012c2000037802 */ /* 0x000fe40000000f00 */
[----:B------:R-:W-:Y:S05]  /*12c10*/  CALL.REL.NOINC `($__internal_19_$__cuda_sm70_shflsync_idx_p) ;  /* 0x00005cc000007944 */ /* 0x000fea0003c00000 */
[----:B------:R-:W-:Y:S01]  /*12c20*/  IMAD.MOV.U32 R12, RZ, RZ, R213 ;  /* 0x000000ffff0c7224 */ /* 0x000fe200078e00d5 */
[----:B------:R-:W-:Y:S01]  /*12c30*/  MOV R213, R8 ;  /* 0x0000000800d57202 */ /* 0x000fe20000000f00 */
[----:B------:R-:W-:Y:S01]  /*12c40*/  IMAD.MOV.U32 R5, RZ, RZ, RZ ;  /* 0x000000ffff057224 */ /* 0x000fe200078e00ff */
[----:B------:R-:W-:Y:S01]  /*12c50*/  MOV R2, R0 ;  /* 0x0000000000027202 */ /* 0x000fe20000000f00 */
[----:B------:R-:W-:Y:S01]  /*12c60*/  IMAD.MOV.U32 R214, RZ, RZ, 0x1f ;  /* 0x0000001fffd67424 */ /* 0x000fe200078e00ff */
[----:B------:R-:W-:-:S02]  /*12c70*/  MOV R3, 0x12c90 ;  /* 0x00012c9000037802 */ /* 0x000fc40000000f00 */
[----:B------:R-:W-:Y:S05]  /*12c80*/  CALL.REL.NOINC `($__internal_19_$__cuda_sm70_shflsync_idx_p) ;  /* 0x00005c5000007944 */ /* 0x000fea0003c00000 */
[----:B------:R-:W-:Y:S01]  /*12c90*/  MOV R9, R213 ;  /* 0x000000d500097202 */ /* 0x000fe20000000f00 */
[----:B------:R-:W-:Y:S05]  /*12ca0*/  BRA `(.L_x_1553) ;  /* 0xfffed9b000007947 */ /* 0x000fea000383ffff */
.L_x_1417:
[----:B------:R-:W-:Y:S01]  /*12cb0*/  IMAD.MOV.U32 R213, RZ, RZ, R4 ;  /* 0x000000ffffd57224 */ /* 0x000fe200078e0004 */
[----:B-1----:R-:W-:Y:S01]  /*12cc0*/  MOV R2, R0 ;  /* 0x0000000000027202 */ /* 0x002fe20000000f00 */
[----:B------:R-:W-:Y:S01]  /*12cd0*/  IMAD.MOV.U32 R214, RZ, RZ, 0x1f ;  /* 0x0000001fffd67424 */ /* 0x000fe200078e00ff */
[----:B------:R-:W-:-:S02]  /*12ce0*/  MOV R3, 0x12d00 ;  /* 0x00012d0000037802 */ /* 0x000fc40000000f00 */
[----:B---34-:R-:W-:Y:S05]  /*12cf0*/  CALL.REL.NOINC `($__internal_19_$__cuda_sm70_shflsync_idx_p) ;  /* 0x00005be000007944 */ /* 0x018fea0003c00000 */
[----:B------:R-:W-:Y:S01]  /*12d00*/  MOV R5, R213 ;  /* 0x000000d500057202 */ /* 0x000fe20000000f00 */
[----:B------:R-:W-:Y:S05]  /*12d10*/  BRA `(.L_x_1416) ;  /* 0xfffed9a000007947 */ /* 0x000fea000383ffff */
.L_x_1428:
[----:B------:R-:W-:Y:S01]  /*12d20*/  IMAD.MOV.U32 R213, RZ, RZ, R5 ;  /* 0x000000ffffd57224 */ /* 0x000fe200078e0005 */
[----:B------:R-:W-:Y:S01]  /*12d30*/  MOV R2, RZ ;  /* 0x000000ff00027202 */ /* 0x000fe20000000f00 */
[----:B------:R-:W-:Y:S01]  /*12d40*/  IMAD.MOV.U32 R214, RZ, RZ, 0x181f ;  /* 0x0000181fffd67424 */ /* 0x000fe200078e00ff */
[----:B------:R-:W-:-:S02]  /*12d50*/  MOV R3, 0x12d70 ;  /* 0x00012d7000037802 */ /* 0x000fc40000000f00 */
[----:B-----5:R-:W-:Y:S05]  /*12d60*/  CALL.REL.NOINC `($__internal_19_$__cuda_sm70_shflsync_idx_p) ;  /* 0x00005b7000007944 */ /* 0x020fea0003c00000 */
[----:B------:R-:W-:Y:S01]  /*12d70*/  MOV R7, R213 ;  /* 0x000000d500077202 */ /* 0x000fe20000000f00 */
[----:B------:R-:W-:Y:S05]  /*12d80*/  BRA `(.L_x_1554) ;  /* 0xfffefa7000007947 */ /* 0x000fea000383ffff */
.L_x_1429:
[----:B------:R-:W-:Y:S01]  /*12d90*/  IMAD.MOV.U32 R213, RZ, RZ, R6 ;  /* 0x000000ffffd57224 */ /* 0x000fe200078e0006 */
[----:B------:R-:W-:Y:S01]  /*12da0*/  MOV R2, RZ ;  /* 0x000000ff00027202 */ /* 0x000fe20000000f00 */
[----:B------:R-:W-:Y:S01]  /*12db0*/  IMAD.MOV.U32 R214, RZ, RZ, 0x181f ;  /* 0x0000181fffd67424 */ /* 0x000fe200078e00ff */
[----:B------:R-:W-:-:S02]  /*12dc0*/  MOV R3, 0x12de0 ;  /* 0x00012de000037802 */ /* 0x000fc40000000f00 */
[----:B-12--5:R-:W-:Y:S05]  /*12dd0*/  CALL.REL.NOINC `($__internal_19_$__cuda_sm70_shflsync_idx_p) ;  /* 0x00005b0000007944 */ /* 0x026fea0003c00000 */
[----:B------:R-:W-:Y:S01]  /*12de0*/  MOV R2, R213 ;  /* 0x000000d500027202 */ /* 0x000fe20000000f00 */
[----:B------:R-:W-:Y:S05]  /*12df0*/  BRA `(.L_x_1555) ;  /* 0xfffefa2000007947 */ /* 0x000fea000383ffff */
.L_x_1432:
[----:B------:R-:W-:Y:S01]  /*12e00*/  IMAD.MOV.U32 R213, RZ, RZ, R5 ;  /* 0x000000ffffd57224 */ /* 0x000fe200078e0005 */
[----:B-1----:R-:W-:Y:S01]  /*12e10*/  MOV R2, 0x1 ;  /* 0x0000000100027802 */ /* 0x002fe20000000f00 */
[----:B------:R-:W-:Y:S01]  /*12e20*/  IMAD.MOV.U32 R214, RZ, RZ, 0x181f ;  /* 0x0000181fffd67424 */ /* 0x000fe200078e00ff */
[----:B------:R-:W-:-:S02]  /*12e30*/  MOV R3, 0x12e50 ;  /* 0x00012e5000037802 */ /* 0x000fc40000000f00 */
[----:B--2--5:R-:W-:Y:S05]  /*12e40*/  CALL.REL.NOINC `($__internal_19_$__cuda_sm70_shflsync_idx_p) ;  /* 0x00005a9000007944 */ /* 0x024fea0003c00000 */
[----:B------:R-:W-:Y:S01]  /*12e50*/  IMAD.MOV.U32 R7, RZ, RZ, R213 ;  /* 0x000000ffff077224 */ /* 0x000fe200078e00d5 */
[----:B------:R-:W-:Y:S01]  /*12e60*/  MOV R2, 0x1 ;  /* 0x0000000100027802 */ /* 0x000fe20000000f00 */
[----:B------:R-:W-:Y:S01]  /*12e70*/  IMAD.MOV.U32 R213, RZ, RZ, R6 ;  /* 0x000000ffffd57224 */ /* 0x000fe200078e0006 */
[----:B------:R-:W-:-:S02]  /*12e80*/  MOV R214, 0x181f ;  /* 0x0000181f00d67802 */ /* 0x000fc40000000f00 */
[----:B------:R-:W-:Y:S02]  /*12e90*/  MOV R3, 0x12eb0 ;  /* 0x00012eb000037802 */ /* 0x000fe40000000f00 */
[----:B------:R-:W-:Y:S05]  /*12ea0*/  CALL.REL.NOINC `($__internal_19_$__cuda_sm70_shflsync_idx_p) ;  /* 0x00005a3000007944 */ /* 0x000fea0003c00000 */
[----:B------:R-:W-:Y:S01]  /*12eb0*/  MOV R2, R213 ;  /* 0x000000d500027202 */ /* 0x000fe20000000f00 */
[----:B------:R-:W-:Y:S05]  /*12ec0*/  BRA `(.L_x_1556) ;  /* 0xfffefab000007947 */ /* 0x000fea000383ffff */
.L_x_1435:
[----:B------:R-:W-:Y:S01]  /*12ed0*/  IMAD.MOV.U32 R213, RZ, RZ, R5 ;  /* 0x000000ffffd57224 */ /* 0x000fe200078e0005 */
[----:B-1----:R-:W-:Y:S01]  /*12ee0*/  MOV R2, 0x2 ;  /* 0x0000000200027802 */ /* 0x002fe20000000f00 */
[----:B------:R-:W-:Y:S01]  /*12ef0*/  IMAD.MOV.U32 R214, RZ, RZ, 0x181f ;  /* 0x0000181fffd67424 */ /* 0x000fe200078e00ff */
[----:B------:R-:W-:Y:S02]  /*12f00*/  MOV R3, 0x12f20 ;  /* 0x00012f2000037802 */ /* 0x000fe40000000f00 */
[----:B--23-5:R-:W-:Y:S05]  /*12f10*/  CALL.REL.NOINC `($__internal_19_$__cuda_sm70_shflsync_idx_p) ;  /* 0x000059c000007944 */ /* 0x02cfea0003c00000 */
[----:B------:R-:W-:Y:S01]  /*12f20*/  MOV R7, R213 ;  /* 0x000000d500077202 */ /* 0x000fe20000000f00 */
[----:B------:R-:W-:Y:S05]  /*12f30*/  BRA `(.L_x_1557) ;  /* 0xfffefb2000007947 */ /* 0x000fea000383ffff */
.L_x_1436:
[----:B------:R-:W-:Y:S01]  /*12f40*/  IMAD.MOV.U32 R213, RZ, RZ, R6 ;  /* 0x000000ffffd57224 */ /* 0x000fe200078e0006 */
[----:B-1----:R-:W-:Y:S01]  /*12f50*/  MOV R2, 0x2 ;  /* 0x0000000200027802 */ /* 0x002fe20000000f00 */
[----:B------:R-:W-:Y:S01]  /*12f60*/  IMAD.MOV.U32 R214, RZ, RZ, 0x181f ;  /* 0x0000181fffd67424 */ /* 0x000fe200078e00ff */
[----:B------:R-:W-:Y:S02]  /*12f70*/  MOV R3, 0x12f90 ;  /* 0x00012f9000037802 */ /* 0x000fe40000000f00 */
[----:B--2345:R-:W-:Y:S05]  /*12f80*/  CALL.REL.NOINC `($__internal_19_$__cuda_sm70_shflsync_idx_p) ;  /* 0x0000595000007944 */ /* 0x03cfea0003c00000 */
[----:B------:R-:W-:Y:S01]  /*12f90*/  MOV R2, R213 ;  /* 0x000000d500027202 */ /* 0x000fe20000000f00 */
[----:B------:R-:W-:Y:S05]  /*12fa0*/  BRA `(.L_x_1558) ;  /* 0xfffefad000007947 */ /* 0x000fea000383ffff */
.L_x_1439:
[----:B------:R-:W-:Y:S01]  /*12fb0*/  IMAD.MOV.U32 R213, RZ, RZ, R5 ;  /* 0x000000ffffd57224 */ /* 0x000fe200078e0005 */
[----:B--2---:R-:W-:Y:S01]  /*12fc0*/  MOV R2, 0x3 ;  /* 0x0000000300027802 */ /* 0x004fe20000000f00 */
[----:B------:R-:W-:Y:S01]  /*12fd0*/  IMAD.MOV.U32 R214, RZ, RZ, 0x181f ;  /* 0x0000181fffd67424 */ /* 0x000fe200078e00ff */
[----:B------:R-:W-:-:S02]  /*12fe0*/  MOV R3, 0x13000 ;  /* 0x0001300000037802 */ /* 0x000fc40000000f00 */
[----:B-1-345:R-:W-:Y:S05]  /*12ff0*/  CALL.REL.NOINC `($__internal_19_$__cuda_sm70_shflsync_idx_p) ;  /* 0x000058e000007944 */ /* 0x03afea0003c00000 */
        /* <DEDUP_REMOVED lines=8> */
.L_x_1442:
[----:B------:R-:W-:Y:S01]  /*13080*/  IMAD.MOV.U32 R213, RZ, RZ, R5 ;  /* 0x000000ffffd57224 */ /* 0x000fe200078e0005 */
[----:B-12---:R-:W-:Y:S01]  /*13090*/  MOV R2, 0x4 ;  /* 0x0000000400027802 */ /* 0x006fe20000000f00 */
[----:B------:R-:W-:Y:S01]  /*130a0*/  IMAD.MOV.U32 R214, RZ, RZ, 0x181f ;  /* 0x0000181fffd67424 */ /* 0x000fe200078e00ff */
[----:B------:R-:W-:Y:S02]  /*130b0*/  MOV R3, 0x130d0 ;  /* 0x000130d000037802 */ /* 0x000fe40000000f00 */
[----:B---345:R-:W-:Y:S05]  /*130c0*/  CALL.REL.NOINC `($__internal_19_$__cuda_sm70_shflsync_idx_p) ;  /* 0x0000581000007944 */ /* 0x038fea0003c00000 */
[----:B------:R-:W-:Y:S01]  /*130d0*/  MOV R7, R213 ;  /* 0x000000d500077202 */ /* 0x000fe20000000f00 */
[----:B------:R-:W-:Y:S05]  /*130e0*/  BRA `(.L_x_1560) ;  /* 0xfffefb6000007947 */ /* 0x000fea000383ffff */
.L_x_1443:
[----:B------:R-:W-:Y:S01]  /*130f0*/  IMAD.MOV.U32 R213, RZ, RZ, R6 ;  /* 0x000000ffffd57224 */ /* 0x000fe200078e0006 */
[----:B--2---:R-:W-:Y:S01]  /*13100*/  MOV R2, 0x4 ;  /* 0x0000000400027802 */ /* 0x004fe20000000f00 */
[----:B------:R-:W-:Y:S01]  /*13110*/  IMAD.MOV.U32 R214, RZ, RZ, 0x181f ;  /* 0x0000181fffd67424 */ /* 0x000fe200078e00ff */
[----:B------:R-:W-:Y:S02]  /*13120*/  MOV R3, 0x13140 ;  /* 0x0001314000037802 */ /* 0x000fe40000000f00 */
[----:B-1-345:R-:W-:Y:S05]  /*13130*/  CALL.REL.NOINC `($__internal_19_$__cuda_sm70_shflsync_idx_p) ;  /* 0x000057a000007944 */ /* 0x03afea0003c00000 */
[----:B------:R-:W-:Y:S01]  /*13140*/  MOV R2, R213 ;  /* 0x000000d500027202 */ /* 0x000fe20000000f00 */
[----:B------:R-:W-:Y:S05]  /*13150*/  BRA `(.L_x_1561) ;  /* 0xfffefb1000007947 */ /* 0x000fea000383ffff */
.L_x_1446:
[----:B------:R-:W-:Y:S01]  /*13160*/  IMAD.MOV.U32 R213, RZ, RZ, R5 ;  /* 0x000000ffffd57224 */ /* 0x000fe200078e0005 */
[----:B-1----:R-:W-:Y:S01]  /*13170*/  MOV R2, 0x5 ;  /* 0x0000000500027802 */ /* 0x002fe20000000f00 */
[----:B------:R-:W-:Y:S01]  /*13180*/  IMAD.MOV.U32 R214, RZ, RZ, 0x181f ;  /* 0x0000181fffd67424 */ /* 0x000fe200078e00ff */
[----:B------:R-:W-:-:S02]  /*13190*/  MOV R3, 0x131b0 ;  /* 0x000131b000037802 */ /* 0x000fc40000000f00 */
[----:B--2345:R-:W-:Y:S05]  /*131a0*/  CALL.REL.NOINC `($__internal_19_$__cuda_sm70_shflsync_idx_p) ;  /* 0x0000573000007944 */ /* 0x03cfea0003c00000 */
        /* <DEDUP_REMOVED lines=8> */
.L_x_1449:
[----:B------:R-:W-:Y:S01]  /*13230*/  IMAD.MOV.U32 R213, RZ, RZ, R5 ;  /* 0x000000ffffd57224 */ /* 0x000fe200078e0005 */
[----:B-1----:R-:W-:Y:S01]  /*13240*/  MOV R2, 0x6 ;  /* 0x0000000600027802 */ /* 0x002fe20000000f00 */
[----:B------:R-:W-:Y:S01]  /*13250*/  IMAD.MOV.U32 R214, RZ, RZ, 0x181f ;  /* 0x0000181fffd67424 */ /* 0x000fe200078e00ff */
[----:B------:R-:W-:Y:S02]  /*13260*/  MOV R3, 0x13280 ;  /* 0x0001328000037802 */ /* 0x000fe40000000f00 */
[----:B--2345:R-:W-:Y:S05]  /*13270*/  CALL.REL.NOINC `($__internal_19_$__cuda_sm70_shflsync_idx_p) ;  /* 0x0000566000007944 */ /* 0x03cfea0003c00000 */
[----:B------:R-:W-:Y:S01]  /*13280*/  MOV R7, R213 ;  /* 0x000000d500077202 */ /* 0x000fe20000000f00 */
[----:B------:R-:W-:Y:S05]  /*13290*/  BRA `(.L_x_1563) ;  /* 0xfffefba000007947 */ /* 0x000fea000383ffff */
.L_x_1450:
[----:B------:R-:W-:Y:S01]  /*132a0*/  IMAD.MOV.U32 R213, RZ, RZ, R6 ;  /* 0x000000ffffd57224 */ /* 0x000fe200078e0006 */
[----:B-1----:R-:W-:Y:S01]  /*132b0*/  MOV R2, 0x6 ;  /* 0x0000000600027802 */ /* 0x002fe20000000f00 */
[----:B------:R-:W-:Y:S01]  /*132c0*/  IMAD.MOV.U32 R214, RZ, RZ, 0x181f ;  /* 0x0000181fffd67424 */ /* 0x000fe200078e00ff */
[----:B------:R-:W-:Y:S02]  /*132d0*/  MOV R3, 0x132f0 ;  /* 0x000132f000037802 */ /* 0x000fe40000000f00 */
[----:B--2345:R-:W-:Y:S05]  /*132e0*/  CALL.REL.NOINC `($__internal_19_$__cuda_sm70_shflsync_idx_p) ;  /* 0x000055f000007944 */ /* 0x03cfea0003c00000 */
[----:B------:R-:W-:Y:S01]  /*132f0*/  MOV R2, R213 ;  /* 0x000000d500027202 */ /* 0x000fe20000000f00 */
[----:B------:R-:W-:Y:S05]  /*13300*/  BRA `(.L_x_1564) ;  /* 0xfffefb5000007947 */ /* 0x000fea000383ffff */
.L_x_1453:
        /* <DEDUP_REMOVED lines=13> */
.L_x_1456:
[----:B------:R-:W-:Y:S01]  /*133e0*/  IMAD.MOV.U32 R213, RZ, RZ, R4 ;  /* 0x000000ffffd57224 */ /* 0x000fe200078e0004 */
[----:B------:R-:W-:Y:S01]  /*133f0*/  MOV R2, RZ ;  /* 0x000000ff00027202 */ /* 0x000fe20000000f00 */
[----:B------:R-:W-:Y:S01]  /*13400*/  IMAD.MOV.U32 R214, RZ, RZ, 0x181f ;  /* 0x0000181fffd67424 */ /* 0x000fe200078e00ff */
[----:B------:R-:W-:Y:S02]  /*13410*/  MOV R3, 0x13430 ;  /* 0x0001343000037802 */ /* 0x000fe40000000f00 */
[----:B------:R-:W-:Y:S05]  /*13420*/  CALL.REL.NOINC `($__internal_19_$__cuda_sm70_shflsync_idx_p) ;  /* 0x000054b000007944 */ /* 0x000fea0003c00000 */
[----:B------:R-:W-:Y:S01]  /*13430*/  MOV R7, R213 ;  /* 0x000000d500077202 */ /* 0x000fe20000000f00 */
[----:B------:R-:W-:Y:S05]  /*13440*/  BRA `(.L_x_1566) ;  /* 0xffff0d7000007947 */ /* 0x000fea000383ffff */
.L_x_1457:
[----:B------:R-:W-:Y:S01]  /*13450*/  IMAD.MOV.U32 R213, RZ, RZ, R0 ;  /* 0x000000ffffd57224 */ /* 0x000fe200078e0000 */
[----:B------:R-:W-:Y:S01]  /*13460*/  MOV R2, RZ ;  /* 0x000000ff00027202 */ /* 0x000fe20000000f00 */
[----:B------:R-:W-:Y:S01]  /*13470*/  IMAD.MOV.U32 R214, RZ, RZ, 0x181f ;  /* 0x0000181fffd67424 */ /* 0x000fe200078e00ff */
[----:B------:R-:W-:Y:S02]  /*13480*/  MOV R3, 0x134a0 ;  /* 0x000134a000037802 */ /* 0x000fe40000000f00 */
[----:B-12---:R-:W-:Y:S05]  /*13490*/  CALL.REL.NOINC `($__internal_19_$__cuda_sm70_shflsync_idx_p) ;  /* 0x0000544000007944 */ /* 0x006fea0003c00000 */
[----:B------:R-:W-:Y:S01]  /*134a0*/  ISETP.GE.AND P0, PT, R204, c[0x0][0x1d4], PT ;  /* 0x00007500cc007a0c */ /* 0x000fe20003f06270 */
[----:B------:R-:W-:Y:S01]  /*134b0*/  IMAD.MOV.U32 R214, RZ, RZ, 0x181f ;  /* 0x0000181fffd67424 */ /* 0x000fe200078e00ff */
[----:B------:R-:W-:Y:S01]  /*134c0*/  IADD3 R2, P1, R213, R22, RZ ;  /* 0x00000016d5027210 */ /* 0x000fe20007f3e0ff */
[----:B------:R-:W-:Y:S01]  /*134d0*/  IMAD.MOV.U32 R213, RZ, RZ, R4 ;  /* 0x000000ffffd57224 */ /* 0x000fe200078e0004 */
        /* <DEDUP_REMOVED lines=8> */
[----:B------:R-:W-:Y:S05]  /*13560*/  CALL.REL.NOINC `($__internal_19_$__cuda_sm70_shflsync_idx_p) ;  /* 0x0000537000007944 */ /* 0x000fea0003c00000 */
[----:B------:R-:W-:Y:S01]  /*13570*/  IMAD.MOV.U32 R7, RZ, RZ, R213 ;  /* 0x000000ffff077224 */ /* 0x000fe200078e00d5 */
[----:B------:R-:W-:Y:S01]  /*13580*/  MOV R2, 0x1 ;  /* 0x0000000100027802 */ /* 0x000fe20000000f00 */
[----:B------:R-:W-:Y:S01]  /*13590*/  IMAD.MOV.U32 R213, RZ, RZ, R0 ;  /* 0x000000ffffd57224 */ /* 0x000fe200078e0000 */
[----:B------:R-:W-:Y:S02]  /*135a0*/  MOV R214, 0x181f ;  /* 0x0000181f00d67802 */ /* 0x000fe40000000f00 */
[----:B------:R-:W-:Y:S02]  /*135b0*/  MOV R3, 0x135d0 ;  /* 0x000135d000037802 */ /* 0x000fe40000000f00 */
[----:B------:R-:W-:Y:S05]  /*135c0*/  CALL.REL.NOINC `($__internal_19_$__cuda_sm70_shflsync_idx_p) ;  /* 0x0000531000007944 */ /* 0x000fea0003c00000 */
[C---:B------:R-:W-:Y:S01]  /*135d0*/  IADD3 R2, -R5.reuse, 0x10, RZ ;  /* 0x0000001005027810 */ /* 0x040fe20007ffe1ff */
[----:B------:R-:W-:Y:S01]  /*135e0*/  IMAD.MOV.U32 R214, RZ, RZ, 0x181f ;  /* 0x0000181fffd67424 */ /* 0x000fe200078e00ff */
[----:B------:R-:W-:-:S02]  /*135f0*/  ISETP.NE.U32.AND P2, PT, R5, RZ, PT ;  /* 0x000000ff0500720c */ /* 0x000fc40003f45070 */
[----:B------:R-:W-:-:S04]  /*13600*/  LOP3.LUT R2, R2, 0xf, RZ, 0xc0, !PT ;  /* 0x0000000f02027812 */ /* 0x000fc800078ec0ff */
[----:B------:R-:W-:Y:S01]  /*13610*/  IADD3 R2, P1, P0, R2, R213, R22 ;  /* 0x000000d502027210 */ /* 0x000fe2000783e016 */
[----:B------:R-:W-:-:S03]  /*13620*/  IMAD.MOV.U32 R213, RZ, RZ, R4 ;  /* 0x000000ffffd57224 */ /* 0x000fc600078e0004 */
[----:B------:R-:W-:-:S05]  /*13630*/  IADD3.X R3, RZ, R7, R20, P1, P0 ;  /* 0x00000007ff037210 */ /* 0x000fca0000fe0414 */
[----:B------:R-:W-:Y:S01]  /*13640*/  @!PT LDS RZ, [RZ] ;  /* 0x00000000fffff984 */ /* 0x000fe20000000800 */
[----:B------:R-:W-:Y:S01]  /*13650*/  @!PT LDS RZ, [RZ] ;  /* 0x00000000fffff984 */ /* 0x000fe20000000800 */
[----:B------:R-:W-:Y:S01]  /*13660*/  @!PT LDS RZ, [RZ] ;  /* 0x00000000fffff984 */ /* 0x000fe20000000800 */
[----:B------:R1:W-:Y:S02]  /*13670*/  LDGSTS.E.BYPASS.LTC128B.128.ZFILL [R209+0x3100], [R2.64], P2 ;  /* 0x0310000002d17fae */ /* 0x0003e40009141d46 */
        /* <DEDUP_REMOVED lines=49> */
[----:B------:R-:W-:Y:S01]  /*13990*/  MOV R0, R213 ;  /* 0x000000d500007202 */ /* 0x000fe20000000f00 */
[----:B------:R-:W-:Y:S05]  /*139a0*/  BRA `(.L_x_1567) ;  /* 0xffff099000007947 */ /* 0x000fea000383ffff */
.L_x_1458:
[----:B------:R-:W-:Y:S01]  /*139b0*/  IMAD.MOV.U32 R213, RZ, RZ, R0 ;  /* 0x000000ffffd57224 */ /* 0x000fe200078e0000 */
[----:B------:R-:W-:Y:S01]  /*139c0*/  MOV R2, RZ ;  /* 0x000000ff00027202 */ /* 0x000fe20000000f00 */
[----:B------:R-:W-:Y:S01]  /*139d0*/  IMAD.MOV.U32 R214, RZ, RZ, 0x1c1f ;  /* 0x00001c1fffd67424 */ /* 0x000fe200078e00ff */
[----:B------:R-:W-:-:S02]  /*139e0*/  MOV R3, 0x13a00 ;  /* 0x00013a0000037802 */ /* 0x000fc40000000f00 */
[----:B------:R-:W-:Y:S05]  /*139f0*/  CALL.REL.NOINC `($__internal_19_$__cuda_sm70_shflsync_idx_p) ;  /* 0x00004ee000007944 */ /* 0x000fea0003c00000 */
[----:B------:R-:W-:Y:S01]  /*13a00*/  MOV R2, R213 ;  /* 0x000000d500027202 */ /* 0x000fe20000000f00 */
[----:B------:R-:W-:Y:S05]  /*13a10*/  BRA `(.L_x_1568) ;  /* 0xffff0a9000007947 */ /* 0x000fea000383ffff */
.L_x_1459:
[----:B------:R-:W-:Y:S01]  /*13a20*/  IMAD.MOV.U32 R213, RZ, RZ, R0 ;  /* 0x000000ffffd57224 */ /* 0x000fe200078e0000 */
[----:B------:R-:W-:Y:S01]  /*13a30*/  MOV R2, 0x1 ;  /* 0x0000000100027802 */ /* 0x000fe20000000f00 */
[----:B------:R-:W-:Y:S01]  /*13a40*/  IMAD.MOV.U32 R214, RZ, RZ, 0x1c1f ;  /* 0x00001c1fffd67424 */ /* 0x000fe200078e00ff */
[----:B------:R-:W-:-:S02]  /*13a50*/  MOV R3, 0x13a70 ;  /* 0x00013a7000037802 */ /* 0x000fc40000000f00 */
[----:B-1----:R-:W-:Y:S05]  /*13a60*/  CALL.REL.NOINC `($__internal_19_$__cuda_sm70_shflsync_idx_p) ;  /* 0x00004e7000007944 */ /* 0x002fea0003c00000 */
[----:B------:R-:W-:Y:S01]  /*13a70*/  IMAD.IADD R2, R4, 0x1, R213 ;  /* 0x0000000104027824 */ /* 0x000fe200078e02d5 */
[----:B------:R-:W-:Y:S01]  /*13a80*/  MOV R3, 0x13d60 ;  /* 0x00013d6000037802 */ /* 0x000fe20000000f00 */
[----:B------:R-:W-:-:S02]  /*13a90*/  IMAD.MOV.U32 R213, RZ, RZ, R0 ;  /* 0x000000ffffd57224 */ /* 0x000fc400078e0000 */
[----:B------:R-:W-:Y:S01]  /*13aa0*/  IMAD.MOV.U32 R214, RZ, RZ, 0x1c1f ;  /* 0x00001c1fffd67424 */ /* 0x000fe200078e00ff */
        /* <DEDUP_REMOVED lines=36> */
[----:B------:R-:W-:Y:S01]  /*13cf0*/  ISETP.GT.AND P0, PT, R2, 0x49, PT ;  /* 0x000000490200780c */ /* 0x000fe20003f04270 */
[----:B------:R-:W-:Y:S01]  /*13d00*/  IMAD.MOV.U32 R2, RZ, RZ, 0x2 ;  /* 0x00000002ff027424 */ /* 0x000fe200078e00ff */
[----:B------:R-:W-:-:S02]  /*13d10*/  FSEL R145, R34, -INF , P6 ;  /* 0xff80000022917808 */ /* 0x000fc40003000000 */
[----:B------:R-:W-:Y:S02]  /*13d20*/  FSEL R144, R35, -INF , P2 ;  /* 0xff80000023907808 */ /* 0x000fe40001000000 */
[----:B------:R-:W-:Y:S02]  /*13d30*/  FSEL R143, R26, -INF , P1 ;  /* 0xff8000001a8f7808 */ /* 0x000fe40000800000 */
[----:B------:R-:W-:Y:S02]  /*13d40*/  FSEL R142, R27, -INF , P0 ;  /* 0xff8000001b8e7808 */ /* 0x000fe40000000000 */
[----:B------:R-:W-:Y:S05]  /*13d50*/  CALL.REL.NOINC `($__internal_19_$__cuda_sm70_shflsync_idx_p) ;  /* 0x00004b8000007944 */ /* 0x000fea0003c00000 */
[----:B------:R-:W-:Y:S01]  /*13d60*/  IMAD.IADD R2, R4, 0x1, R213 ;  /* 0x0000000104027824 */ /* 0x000fe200078e02d5 */
[----:B------:R-:W-:Y:S01]  /*13d70*/  MOV R3, 0x14050 ;  /* 0x0001405000037802 */ /* 0x000fe20000000f00 */
[----:B------:R-:W-:Y:S02]  /*13d80*/  IMAD.MOV.U32 R213, RZ, RZ, R0 ;  /* 0x000000ffffd57224 */ /* 0x000fe400078e0000 */
        /* <DEDUP_REMOVED lines=45> */
[----:B------:R-:W-:Y:S01]  /*14060*/  FMNMX.FTZ R100, R10, R12, !PT ;  /* 0x0000000c0a647209 */ /* 0x000fe20007810000 */
[----:B------:R-:W-:Y:S01]  /*14070*/  IMAD.MOV.U32 R0, RZ, RZ, 0x2 ;  /* 0x00000002ff007424 */ /* 0x000fe200078e00ff */
[----:B------:R-:W-:Y:S02]  /*14080*/  MOV R2, 0x147f0 ;  /* 0x000147f000027802 */ /* 0x000fe40000000f00 */
[----:B------:R-:W-:Y:S02]  /*14090*/  IMNMX R5, R5, R4, PT ;  /* 0x0000000405057217 */ /* 0x000fe40003800200 */
[----:B------:R-:W-:-:S02]  /*140a0*/  FMNMX.FTZ R100, R14, R100, !PT ;  /* 0x000000640e647209 */ /* 0x000fc40007810000 */
        /* <DEDUP_REMOVED lines=12> */
[----:B------:R-:W-:Y:S02]  /*14170*/  ISETP.GT.AND P6, PT, R5, 0x10, PT ;  /* 0x000000100500780c */ /* 0x000fe40003fc4270 */
[----:B------:R-:W-:Y:S02]  /*14180*/  FMNMX.FTZ R99, R15, R99, !PT ;  /* 0x000000630f637209 */ /* 0x000fe40007810000 */
[----:B------:R-:W-:Y:S02]  /*14190*/  FMNMX.FTZ R98, R25, R98, !PT ;  /* 0x0000006219627209 */ /* 0x000fe40007810000 */
[----:B------:R-:W-:Y:S02]  /*141a0*/  FMNMX.FTZ R8, R34, R8, !PT ;  /* 0x0000000822087209 */ /* 0x000fe40007810000 */
[----:B------:R-:W-:Y:S02]  /*141b0*/  FMNMX.FTZ R100, R18, R100, !PT ;  /* 0x0000006412647209 */ /* 0x000fe40007810000 */
[----:B------:R-:W-:-:S02]  /*141c0*/  ISETP.GT.AND P2, PT, R5, 0x11, PT ;  /* 0x000000110500780c */ /* 0x000fc40003f44270 */
[----:B------:R-:W-:Y:S02]  /*141d0*/  FSEL R49, R130, -INF , P6 ;  /* 0xff80000082317808 */ /* 0x000fe40003000000 */
        /* <DEDUP_REMOVED lines=16> */
[----:B------:R-:W-:-:S02]  /*142e0*/  FSEL R54, R95, -INF , P0 ;  /* 0xff8000005f367808 */ /* 0x000fc40000000000 */
        /* <DEDUP_REMOVED lines=72> */
[----:B------:R-:W-:Y:S01]  /*14770*/  FMNMX.FTZ R99, R143, R99, !PT ;  /* 0x000000638f637209 */ /* 0x000fe20007810000 */
[----:B------:R-:W-:Y:S01]  /*14780*/  IMAD.MOV.U32 R96, RZ, RZ, R100 ;  /* 0x000000ffff607224 */ /* 0x000fe200078e0064 */
[----:B------:R-:W-:Y:S02]  /*14790*/  FMNMX.FTZ R98, R162, R98, !PT ;  /* 0x00000062a2627209 */ /* 0x000fe40007810000 */
[----:B------:R-:W-:Y:S02]  /*147a0*/  FMNMX.FTZ R8, R136, R8, !PT ;  /* 0x0000000888087209 */ /* 0x000fe40007810000 */
[----:B------:R-:W-:Y:S02]  /*147b0*/  FMNMX.FTZ R99, R142, R99, !PT ;  /* 0x000000638e637209 */ /* 0x000fe40007810000 */
[----:B------:R-:W-:Y:S02]  /*147c0*/  FMNMX.FTZ R98, R157, R98, !PT ;  /* 0x000000629d627209 */ /* 0x000fe40007810000 */
[----:B------:R-:W-:-:S02]  /*147d0*/  FMNMX.FTZ R8, R133, R8, !PT ;  /* 0x0000000885087209 */ /* 0x000fc40007810000 */
[----:B------:R-:W-:Y:S05]  /*147e0*/  CALL.REL.NOINC `($__internal_18_$__cuda_sm70_shflsync_bfly_p) ;  /* 0x0000409000007944 */ /* 0x000fea0003c00000 */
[----:B------:R-:W-:Y:S01]  /*147f0*/  FMNMX.FTZ R100, R100, R0, !PT ;  /* 0x0000000064647209 */ /* 0x000fe20007810000 */
[----:B------:R-:W-:Y:S01]  /*14800*/  IMAD.MOV.U32 R0, RZ, RZ, 0x1 ;  /* 0x00000001ff007424 */ /* 0x000fe200078e00ff */
[----:B------:R-:W-:-:S03]  /*14810*/  MOV R2, 0x14840 ;  /* 0x0001484000027802 */ /* 0x000fc60000000f00 */
[----:B------:R-:W-:Y:S02]  /*14820*/  IMAD.MOV.U32 R96, RZ, RZ, R100 ;  /* 0x000000ffff607224 */ /* 0x000fe400078e0064 */
[----:B------:R-:W-:Y:S05]  /*14830*/  CALL.REL.NOINC `($__internal_18_$__cuda_sm70_shflsync_bfly_p) ;  /* 0x0000404000007944 */ /* 0x000fea0003c00000 */
[----:B------:R-:W-:Y:S01]  /*14840*/  FMNMX.FTZ R100, R100, R0, !PT ;  /* 0x0000000064647209 */ /* 0x000fe20007810000 */
[----:B------:R-:W-:Y:S01]  /*14850*/  IMAD.MOV.U32 R96, RZ, RZ, R99 ;  /* 0x000000ffff607224 */ /* 0x000fe200078e0063 */
[----:B------:R-:W-:Y:S01]  /*14860*/  MOV R2, 0x14890 ;  /* 0x0001489000027802 */ /* 0x000fe20000000f00 */
[----:B------:R-:W-:Y:S02]  /*14870*/  IMAD.MOV.U32 R0, RZ, RZ, 0x2 ;  /* 0x00000002ff007424 */ /* 0x000fe400078e00ff */
        /* <DEDUP_REMOVED lines=26> */
[----:B------:R-:W-:Y:S01]  /*14a20*/  MOV R9, R0 ;  /* 0x0000000000097202 */ /* 0x000fe20000000f00 */
[----:B------:R-:W-:Y:S05]  /*14a30*/  BRA `(.L_x_1569) ;  /* 0xffff0ae000007947 */ /* 0x000fea000383ffff */
.L_x_1463:
[----:B------:R-:W-:Y:S01]  /*14a40*/  MOV R2, RZ ;  /* 0x000000ff00027202 */ /* 0x000fe20000000f00 */
[----:B------:R-:W-:Y:S01]  /*14a50*/  IMAD.MOV.U32 R213, RZ, RZ, R4 ;  /* 0x000000ffffd57224 */ /* 0x000fe200078e0004 */
[----:B------:R-:W-:Y:S01]  /*14a60*/  MOV R3, 0x14a90 ;  /* 0x00014a9000037802 */ /* 0x000fe20000000f00 */
[----:B------:R-:W-:Y:S02]  /*14a70*/  IMAD.MOV.U32 R214, RZ, RZ, 0x181f ;  /* 0x0000181fffd67424 */ /* 0x000fe400078e00ff */
[----:B-1----:R-:W-:Y:S05]  /*14a80*/  CALL.REL.NOINC `($__internal_19_$__cuda_sm70_shflsync_idx_p) ;  /* 0x00003e5000007944 */ /* 0x002fea0003c00000 */
[----:B------:R-:W-:Y:S01]  /*14a90*/  MOV R7, R213 ;  /* 0x000000d500077202 */ /* 0x000fe20000000f00 */
[----:B------:R-:W-:-:S05]  /*14aa0*/  BRA `(.L_x_1570) ;  /* 0xffff268000007947 */ /* 0x000fca000383ffff */
.L_x_1464:
[----:B------:R-:W-:Y:S01]  /*14ab0*/  MOV R2, RZ ;  /* 0x000000ff00027202 */ /* 0x000fe20000000f00 */
[----:B------:R-:W-:Y:S01]  /*14ac0*/  IMAD.MOV.U32 R213, RZ, RZ, R0 ;  /* 0x000000ffffd57224 */ /* 0x000fe200078e0000 */
[----:B------:R-:W-:Y:S01]  /*14ad0*/  MOV R3, 0x14b00 ;  /* 0x00014b0000037802 */ /* 0x000fe20000000f00 */
[----:B------:R-:W-:Y:S02]  /*14ae0*/  IMAD.MOV.U32 R214, RZ, RZ, 0x181f ;  /* 0x0000181fffd67424 */ /* 0x000fe400078e00ff */
[----:B-123--:R-:W-:Y:S05]  /*14af0*/  CALL.REL.NOINC `($__internal_19_$__cuda_sm70_shflsync_idx_p) ;  /* 0x00003de000007944 */ /* 0x00efea0003c00000 */
[----:B------:R-:W-:Y:S01]  /*14b00*/  IMAD.MOV.U32 R214, RZ, RZ, 0x181f ;  /* 0x0000181fffd67424 */ /* 0x000fe200078e00ff */
[----:B------:R-:W-:Y:S02]  /*14b10*/  ISETP.GE.AND P0, PT, R204, c[0x0][0x1d4], PT ;  /* 0x00007500cc007a0c */ /* 0x000fe40003f06270 */
[----:B------:R-:W-:Y:S01]  /*14b20*/  IADD3 R2, P1, R213, R15, RZ ;  /* 0x0000000fd5027210 */ /* 0x000fe20007f3e0ff */
[----:B------:R-:W-:Y:S01]  /*14b30*/  IMAD.MOV.U32 R213, RZ, RZ, R4 ;  /* 0x000000ffffd57224 */ /* 0x000fe200078e0004 */
[----:B------:R-:W-:Y:S03]  /*14b40*/  SEL R6, RZ, 0x10, P0 ;  /* 0x00000010ff067807 */ /* 0x000fe60000000000 */
[----:B------:R-:W-:Y:S06]  /*14b50*/  IMAD.X R3, R7, 0x1, R5, P1 ;  /* 0x0000000107037824 */ /* 0x000fec00008e0605 */
[----:B------:R-:W-:Y:S01]  /*14b60*/  @!PT LDS RZ, [RZ] ;  /* 0x00000000fffff984 */ /* 0x000fe20000000800 */
[----:B------:R-:W-:Y:S01]  /*14b70*/  @!PT LDS RZ, [RZ] ;  /* 0x00000000fffff984 */ /* 0x000fe20000000800 */
[----:B------:R-:W-:Y:S01]  /*14b80*/  @!PT LDS RZ, [RZ] ;  /* 0x00000000fffff984 */ /* 0x000fe20000000800 */
[----:B------:R1:W-:Y:S02]  /*14b90*/  LDGSTS.E.BYPASS.LTC128B.128 [R209+0x100], [R2.64], !P0 ;  /* 0x0010000002d17fae */ /* 0x0003e4000c101d46 */
[----:B-1----:R-:W-:Y:S01]  /*14ba0*/  MOV R3, 0x14bd0 ;  /* 0x00014bd000037802 */ /* 0x002fe20000000f00 */
[----:B------:R-:W-:Y:S03]  /*14bb0*/  IMAD.MOV.U32 R2, RZ, RZ, 0x1 ;  /* 0x00000001ff027424 */ /* 0x000fe600078e00ff */
[----:B------:R-:W-:Y:S05]  /*14bc0*/  CALL.REL.NOINC `($__internal_19_$__cuda_sm70_shflsync_idx_p) ;  /* 0x00003d1000007944 */ /* 0x000fea0003c00000 */
[----:B------:R-:W-:Y:S01]  /*14bd0*/  MOV R2, 0x1 ;  /* 0x0000000100027802 */ /* 0x000fe20000000f00 */
[----:B------:R-:W-:Y:S01]  /*14be0*/  IMAD.MOV.U32 R7, RZ, RZ, R213 ;  /* 0x000000ffff077224 */ /* 0x000fe200078e00d5 */
[----:B------:R-:W-:Y:S01]  /*14bf0*/  MOV R214, 0x181f ;  /* 0x0000181f00d67802 */ /* 0x000fe20000000f00 */
[----:B------:R-:W-:Y:S01]  /*14c00*/  IMAD.MOV.U32 R213, RZ, RZ, R0 ;  /* 0x000000ffffd57224 */ /* 0x000fe200078e0000 */
[----:B------:R-:W-:Y:S02]  /*14c10*/  MOV R3, 0x14c30 ;  /* 0x00014c3000037802 */ /* 0x000fe40000000f00 */
[----:B------:R-:W-:Y:S05]  /*14c20*/  CALL.REL.NOINC `($__internal_19_$__cuda_sm70_shflsync_idx_p) ;  /* 0x00003cb000007944 */ /* 0x000fea0003c00000 */
[C---:B------:R-:W-:Y:S01]  /*14c30*/  IADD3 R2, -R6.reuse, 0x10, RZ ;  /* 0x0000001006027810 */ /* 0x040fe20007ffe1ff */
[----:B------:R-:W-:Y:S01]  /*14c40*/  IMAD.MOV.U32 R214, RZ, RZ, 0x181f ;  /* 0x0000181fffd67424 */ /* 0x000fe200078e00ff */
[----:B------:R-:W-:Y:S02]  /*14c50*/  ISETP.NE.U32.AND P2, PT, R6, RZ, PT ;  /* 0x000000ff0600720c */ /* 0x000fe40003f45070 */
[----:B------:R-:W-:Y:S04]  /*14c60*/  LOP3.LUT R2, R2, 0xf, RZ, 0xc0, !PT ;  /* 0x0000000f02027812 */ /* 0x000fe800078ec0ff */
[----:B------:R-:W-:Y:S01]  /*14c70*/  IADD3 R2, P1, P0, R2, R213, R15 ;  /* 0x000000d502027210 */ /* 0x000fe2000783e00f */
[----:B------:R-:W-:Y:S03]  /*14c80*/  IMAD.MOV.U32 R213, RZ, RZ, R4 ;  /* 0x000000ffffd57224 */ /* 0x000fe600078e0004 */
[----:B------:R-:W-:Y:S05]  /*14c90*/  IADD3.X R3, RZ, R7, R5, P1, P0 ;  /* 0x00000007ff037210 */ /* 0x000fea0000fe0405 */
[----:B------:R-:W-:Y:S01]  /*14ca0*/  @!PT LDS RZ, [RZ] ;  /* 0x00000000fffff984 */ /* 0x000fe20000000800 */
[----:B------:R-:W-:Y:S01]  /*14cb0*/  @!PT LDS RZ, [RZ] ;  /* 0x00000000fffff984 */ /* 0x000fe20000000800 */
[----:B------:R-:W-:Y:S01]  /*14cc0*/  @!PT LDS RZ, [RZ] ;  /* 0x00000000fffff984 */ /* 0x000fe20000000800 */
[----:B------:R1:W-:Y:S02]  /*14cd0*/  LDGSTS.E.BYPASS.LTC128B.128.ZFILL [R209+0x900], [R2.64], P2 ;  /* 0x0090000002d17fae */ /* 0x0003e40009141d46 */
[----:B-1----:R-:W-:Y:S01]  /*14ce0*/  MOV R3, 0x14d10 ;  /* 0x00014d1000037802 */ /* 0x002fe20000000f00 */
[----:B------:R-:W-:Y:S04]  /*14cf0*/  IMAD.MOV.U32 R2, RZ, RZ, 0x2 ;  /* 0x00000002ff027424 */ /* 0x000fe800078e00ff */
        /* <DEDUP_REMOVED lines=47> */
[----:B------:R-:W-:Y:S01]  /*14ff0*/  MOV R0, R213 ;  /* 0x000000d500007202 */ /* 0x000fe20000000f00 */
[----:B------:R-:W-:-:S05]  /*15000*/  BRA `(.L_x_1571) ;  /* 0xffff22a000007947 */ /* 0x000fca000383ffff */
.L_x_1467:
[----:B------:R-:W-:Y:S01]  /*15010*/  MOV R2, RZ ;  /* 0x000000ff00027202 */ /* 0x000fe20000000f00 */
[----:B------:R-:W-:Y:S01]  /*15020*/  IMAD.MOV.U32 R213, RZ, RZ, R96 ;  /* 0x000000ffffd57224 */ /* 0x000fe200078e0060 */
[----:B------:R-:W-:Y:S01]  /*15030*/  MOV R3, 0x15060 ;  /* 0x0001506000037802 */ /* 0x000fe20000000f00 */
[----:B------:R-:W-:Y:S02]  /*15040*/  IMAD.MOV.U32 R214, RZ, RZ, 0x181f ;  /* 0x0000181fffd67424 */ /* 0x000fe400078e00ff */
[----:B------:R-:W-:Y:S05]  /*15050*/  CALL.REL.NOINC `($__internal_19_$__cuda_sm70_shflsync_idx_p) ;  /* 0x0000388000007944 */ /* 0x000fea0003c00000 */
[----:B------:R-:W-:Y:S01]  /*15060*/  MOV R100, R213 ;  /* 0x000000d500647202 */ /* 0x000fe20000000f00 */
[----:B------:R-:W-:-:S05]  /*15070*/  BRA `(.L_x_1572) ;  /* 0xffff2b5000007947 */ /* 0x000fca000383ffff */
.L_x_1468:
[----:B------:R-:W-:Y:S01]  /*15080*/  MOV R2, RZ ;  /* 0x000000ff00027202 */ /* 0x000fe20000000f00 */
[----:B------:R-:W-:Y:S01]  /*15090*/  IMAD.MOV.U32 R213, RZ, RZ, R0 ;  /* 0x000000ffffd57224 */ /* 0x000fe200078e0000 */
[----:B------:R-:W-:Y:S01]  /*150a0*/  MOV R3, 0x150d0 ;  /* 0x000150d000037802 */ /* 0x000fe20000000f00 */
[----:B------:R-:W-:Y:S02]  /*150b0*/  IMAD.MOV.U32 R214, RZ, RZ, 0x181f ;  /* 0x0000181fffd67424 */ /* 0x000fe400078e00ff */
[----:B-12---:R-:W-:Y:S05]  /*150c0*/  CALL.REL.NOINC `($__internal_19_$__cuda_sm70_shflsync_idx_p) ;  /* 0x0000381000007944 */ /* 0x006fea0003c00000 */
        /* <DEDUP_REMOVED lines=81> */
.L_x_1469:
[----:B------:R-:W-:Y:S01]  /*155e0*/  MOV R2, RZ ;  /* 0x000000ff00027202 */ /* 0x000fe20000000f00 */
[----:B------:R-:W-:Y:S01]  /*155f0*/  IMAD.MOV.U32 R213, RZ, RZ, R96 ;  /* 0x000000ffffd57224 */ /* 0x000fe200078e0060 */
[----:B------:R-:W-:Y:S01]  /*15600*/  MOV R3, 0x15630 ;  /* 0x0001563000037802 */ /* 0x000fe20000000f00 */
[----:B------:R-:W-:Y:S02]  /*15610*/  IMAD.MOV.U32 R214, RZ, RZ, 0x1c1f ;  /* 0x00001c1fffd67424 */ /* 0x000fe400078e00ff */
[----:B------:R-:W-:Y:S05]  /*15620*/  CALL.REL.NOINC `($__internal_19_$__cuda_sm70_shflsync_idx_p) ;  /* 0x000032b000007944 */ /* 0x000fea0003c00000 */
[----:B------:R-:W-:Y:S01]  /*15630*/  MOV R0, R213 ;  /* 0x000000d500007202 */ /* 0x000fe20000000f00 */
[----:B------:R-:W-:-:S05]  /*15640*/  BRA `(.L_x_1574) ;  /* 0xffff288000007947 */ /* 0x000fca000383ffff */
.L_x_1470:
[----:B------:R-:W-:Y:S01]  /*15650*/  MOV R2, 0x1 ;  /* 0x0000000100027802 */ /* 0x000fe20000000f00 */
[----:B------:R-:W-:Y:S01]  /*15660*/  IMAD.MOV.U32 R213, RZ, RZ, R96 ;  /* 0x000000ffffd57224 */ /* 0x000fe200078e0060 */
[----:B------:R-:W-:Y:S01]  /*15670*/  MOV R3, 0x156a0 ;  /* 0x000156a000037802 */ /* 0x000fe20000000f00 */
[----:B------:R-:W-:Y:S02]  /*15680*/  IMAD.MOV.U32 R214, RZ, RZ, 0x1c1f ;  /* 0x00001c1fffd67424 */ /* 0x000fe400078e00ff */
[----:B-1----:R-:W-:Y:S05]  /*15690*/  CALL.REL.NOINC `($__internal_19_$__cuda_sm70_shflsync_idx_p) ;  /* 0x0000324000007944 */ /* 0x002fea0003c00000 */
[----:B------:R-:W-:Y:S01]  /*156a0*/  MOV R3, 0x15980 ;  /* 0x0001598000037802 */ /* 0x000fe20000000f00 */
[----:B------:R-:W-:Y:S02]  /*156b0*/  IMAD.IADD R213, R98, 0x1, R213 ;  /* 0x0000000162d57824 */ /* 0x000fe400078e02d5 */
[----:B------:R-:W-:Y:S02]  /*156c0*/  IMAD.MOV.U32 R2, RZ, RZ, 0x2 ;  /* 0x00000002ff027424 */ /* 0x000fe400078e00ff */
[----:B------:R-:W-:Y:S01]  /*156d0*/  IMAD.MOV.U32 R214, RZ, RZ, 0x1c1f ;  /* 0x00001c1fffd67424 */ /* 0x000fe200078e00ff */
        /* <DEDUP_REMOVED lines=35> */
[----:B------:R-:W-:Y:S01]  /*15910*/  ISETP.GT.AND P0, PT, R213, 0x49, PT ;  /* 0x00000049d500780c */ /* 0x000fe20003f04270 */
[----:B------:R-:W-:Y:S01]  /*15920*/  IMAD.MOV.U32 R213, RZ, RZ, R96 ;  /* 0x000000ffffd57224 */ /* 0x000fe200078e0060 */
[----:B------:R-:W-:Y:S02]  /*15930*/  FSEL R51, R70, -INF , P6 ;  /* 0xff80000046337808 */ /* 0x000fe40003000000 */
[----:B------:R-:W-:Y:S02]  /*15940*/  FSEL R50, R71, -INF , P2 ;  /* 0xff80000047327808 */ /* 0x000fe40001000000 */
[----:B------:R-:W-:Y:S02]  /*15950*/  FSEL R23, R82, -INF , P1 ;  /* 0xff80000052177808 */ /* 0x000fe40000800000 */
[----:B------:R-:W-:Y:S02]  /*15960*/  FSEL R22, R83, -INF , P0 ;  /* 0xff80000053167808 */ /* 0x000fe40000000000 */
[----:B------:R-:W-:Y:S05]  /*15970*/  CALL.REL.NOINC `($__internal_19_$__cuda_sm70_shflsync_idx_p) ;  /* 0x00002f6000007944 */ /* 0x000fea0003c00000 */
[----:B------:R-:W-:Y:S01]  /*15980*/  MOV R3, 0x15c60 ;  /* 0x00015c6000037802 */ /* 0x000fe20000000f00 */
[----:B------:R-:W-:Y:S02]  /*15990*/  IMAD.IADD R213, R98, 0x1, R213 ;  /* 0x0000000162d57824 */ /* 0x000fe400078e02d5 */
[----:B------:R-:W-:Y:S02]  /*159a0*/  IMAD.MOV.U32 R2, RZ, RZ, 0x3 ;  /* 0x00000003ff027424 */ /* 0x000fe400078e00ff */
[----:B------:R-:W-:Y:S01]  /*159b0*/  IMAD.MOV.U32 R214, RZ, RZ, 0x1c1f ;  /* 0x00001c1fffd67424 */ /* 0x000fe200078e00ff */
[C---:B------:R-:W-:Y:S02]  /*159c0*/  ISETP.GT.AND P6, PT, R213.reuse, RZ, PT ;  /* 0x000000ffd500720c */ /* 0x040fe40003fc4270 */
[C---:B------:R-:W-:Y:S02]  /*159d0*/  ISETP.GT.AND P2, PT, R213.reuse, 0x1, PT ;  /* 0x00000001d500780c */ /* 0x040fe40003f44270 */
[C---:B------:R-:W-:Y:S02]  /*159e0*/  ISETP.GT.AND P1, PT, R213.reuse, 0x8, PT ;  /* 0x00000008d500780c */ /* 0x040fe40003f24270 */
        /* <DEDUP_REMOVED lines=32> */
[----:B------:R-:W-:Y:S01]  /*15bf0*/  ISETP.GT.AND P0, PT, R213, 0x49, PT ;  /* 0x00000049d500780c */ /* 0x000fe20003f04270 */
[----:B------:R-:W-:Y:S01]  /*15c00*/  IMAD.MOV.U32 R213, RZ, RZ, R96 ;  /* 0x000000ffffd57224 */ /* 0x000fe200078e0060 */
[----:B------:R-:W-:Y:S02]  /*15c10*/  FSEL R28, R72, -INF , P6 ;  /* 0xff800000481c7808 */ /* 0x000fe40003000000 */
[----:B------:R-:W-:Y:S02]  /*15c20*/  FSEL R25, R73, -INF , P2 ;  /* 0xff80000049197808 */ /* 0x000fe40001000000 */
[----:B------:R-:W-:Y:S02]  /*15c30*/  FSEL R17, R76, -INF , P1 ;  /* 0xff8000004c117808 */ /* 0x000fe40000800000 */
[----:B------:R-:W-:Y:S02]  /*15c40*/  FSEL R16, R77, -INF , P0 ;  /* 0xff8000004d107808 */ /* 0x000fe40000000000 */
[----:B------:R-:W-:Y:S05]  /*15c50*/  CALL.REL.NOINC `($__internal_19_$__cuda_sm70_shflsync_idx_p) ;  /* 0x00002c8000007944 */ /* 0x000fea0003c00000 */
[----:B------:R-:W-:Y:S01]  /*15c60*/  FMNMX.FTZ R96, R156, R97, !PT ;  /* 0x000000619c607209 */ /* 0x000fe20007810000 */
[----:B------:R-:W-:Y:S01]  /*15c70*/  IMAD.IADD R98, R98, 0x1, R213 ;  /* 0x0000000162627824 */ /* 0x000fe200078e02d5 */
[----:B------:R-:W-:Y:S01]  /*15c80*/  FMNMX.FTZ R4, R20, R101, !PT ;  /* 0x0000006514047209 */ /* 0x000fe20007810000 */
[----:B------:R-:W-:Y:S01]  /*15c90*/  IMAD.MOV.U32 R0, RZ, RZ, 0x2 ;  /* 0x00000002ff007424 */ /* 0x000fe200078e00ff */
[----:B------:R-:W-:Y:S02]  /*15ca0*/  FMNMX.FTZ R5, R21, R102, !PT ;  /* 0x0000006615057209 */ /* 0x000fe40007810000 */
[C---:B------:R-:W-:Y:S02]  /*15cb0*/  ISETP.GT.AND P6, PT, R98.reuse, RZ, PT ;  /* 0x000000ff6200720c */ /* 0x040fe40003fc4270 */
[----:B------:R-:W-:Y:S02]  /*15cc0*/  ISETP.GT.AND P2, PT, R98, 0x1, PT ;  /* 0x000000016200780c */ /* 0x000fe40003f44270 */
[----:B------:R-:W-:Y:S02]  /*15cd0*/  FSEL R53, R10, -INF , P6 ;  /* 0xff8000000a357808 */ /* 0x000fe40003000000 */
[C---:B------:R-:W-:Y:S02]  /*15ce0*/  ISETP.GT.AND P1, PT, R98.reuse, 0x8, PT ;  /* 0x000000086200780c */ /* 0x040fe40003f24270 */
        /* <DEDUP_REMOVED lines=114> */
[----:B------:R-:W-:Y:S05]  /*16410*/  CALL.REL.NOINC `($__internal_18_$__cuda_sm70_shflsync_bfly_p) ;  /* 0x0000246000007944 */ /* 0x000fea0003c00000 */
[----:B------:R-:W-:Y:S01]  /*16420*/  FMNMX.FTZ R96, R96, R0, !PT ;  /* 0x0000000060607209 */ /* 0x000fe20007810000 */
[----:B------:R-:W-:Y:S01]  /*16430*/  IMAD.MOV.U32 R0, RZ, RZ, 0x1 ;  /* 0x00000001ff007424 */ /* 0x000fe200078e00ff */
[----:B------:R-:W-:Y:S02]  /*16440*/  MOV R2, 0x16460 ;  /* 0x0001646000027802 */ /* 0x000fe40000000f00 */
        /* <DEDUP_REMOVED lines=26> */
[----:B------:R-:W-:Y:S03]  /*165f0*/  MOV R2, 0x16620 ;  /* 0x0001662000027802 */ /* 0x000fe60000000f00 */
[----:B------:R-:W-:Y:S02]  /*16600*/  IMAD.MOV.U32 R96, RZ, RZ, R4 ;  /* 0x000000ffff607224 */ /* 0x000fe400078e0004 */
[----:B------:R-:W-:Y:S05]  /*16610*/  CALL.REL.NOINC `($__internal_18_$__cuda_sm70_shflsync_bfly_p) ;  /* 0x0000226000007944 */ /* 0x000fea0003c00000 */
[----:B------:R-:W-:-:S05]  /*16620*/  BRA `(.L_x_1575) ;  /* 0xffff291000007947 */ /* 0x000fca000383ffff */
.L_x_1473:
[----:B-1--4-:R-:W-:Y:S01]  /*16630*/  MOV R2, RZ ;  /* 0x000000ff00027202 */ /* 0x012fe20000000f00 */
[----:B------:R-:W-:Y:S01]  /*16640*/  IMAD.MOV.U32 R213, RZ, RZ, R56 ;  /* 0x000000ffffd57224 */ /* 0x000fe200078e0038 */
[----:B------:R-:W-:Y:S01]  /*16650*/  MOV R3, 0x16680 ;  /* 0x0001668000037802 */ /* 0x000fe20000000f00 */
[----:B------:R-:W-:Y:S02]  /*16660*/  IMAD.MOV.U32 R214, RZ, RZ, 0x181f ;  /* 0x0000181fffd67424 */ /* 0x000fe400078e00ff */
[----:B------:R-:W-:Y:S05]  /*16670*/  CALL.REL.NOINC `($__internal_19_$__cuda_sm70_shflsync_idx_p) ;  /* 0x0000226000007944 */ /* 0x000fea0003c00000 */
[----:B------:R-:W-:Y:S01]  /*16680*/  MOV R57, R213 ;  /* 0x000000d500397202 */ /* 0x000fe20000000f00 */
[----:B------:R-:W-:-:S05]  /*16690*/  BRA `(.L_x_1576) ;  /* 0xffff497000007947 */ /* 0x000fca000383ffff */
.L_x_1476:
[----:B------:R-:W-:Y:S01]  /*166a0*/  MOV R2, RZ ;  /* 0x000000ff00027202 */ /* 0x000fe20000000f00 */
[----:B------:R-:W-:Y:S01]  /*166b0*/  IMAD.MOV.U32 R213, RZ, RZ, R96 ;  /* 0x000000ffffd57224 */ /* 0x000fe200078e0060 */
[----:B------:R-:W-:Y:S01]  /*166c0*/  MOV R3, 0x166f0 ;  /* 0x000166f000037802 */ /* 0x000fe20000000f00 */
[----:B------:R-:W-:Y:S02]  /*166d0*/  IMAD.MOV.U32 R214, RZ, RZ, 0x181f ;  /* 0x0000181fffd67424 */ /* 0x000fe400078e00ff */
[----:B------:R-:W-:Y:S05]  /*166e0*/  CALL.REL.NOINC `($__internal_19_$__cuda_sm70_shflsync_idx_p) ;  /* 0x000021f000007944 */ /* 0x000fea0003c00000 */
[----:B------:R-:W-:Y:S01]  /*166f0*/  MOV R157, R213 ;  /* 0x000000d5009d7202 */ /* 0x000fe20000000f00 */
[----:B------:R-:W-:-:S05]  /*16700*/  BRA `(.L_x_1577) ;  /* 0xffff534000007947 */ /* 0x000fca000383ffff */
.L_x_1477:
[----:B------:R-:W-:Y:S01]  /*16710*/  MOV R2, RZ ;  /* 0x000000ff00027202 */ /* 0x000fe20000000f00 */
[----:B------:R-:W-:Y:S01]  /*16720*/  IMAD.MOV.U32 R213, RZ, RZ, R0 ;  /* 0x000000ffffd57224 */ /* 0x000fe200078e0000 */
[----:B------:R-:W-:Y:S01]  /*16730*/  MOV R3, 0x16760 ;  /* 0x0001676000037802 */ /* 0x000fe20000000f00 */
[----:B------:R-:W-:Y:S02]  /*16740*/  IMAD.MOV.U32 R214, RZ, RZ, 0x181f ;  /* 0x0000181fffd67424 */ /* 0x000fe400078e00ff */
[----:B-12---:R-:W-:Y:S05]  /*16750*/  CALL.REL.NOINC `($__internal_19_$__cuda_sm70_shflsync_idx_p) ;  /* 0x0000218000007944 */ /* 0x006fea0003c00000 */
        /* <DEDUP_REMOVED lines=82> */
.L_x_1478:
[----:B------:R-:W-:Y:S02]  /*16c80*/  MOV R0, 0x2 ;  /* 0x0000000200007802 */ /* 0x000fe40000000f00 */
        /* <DEDUP_REMOVED lines=33> */
[----:B------:R-:W-:-:S05]  /*16ea0*/  BRA `(.L_x_1579) ;  /* 0xffff53e000007947 */ /* 0x000fca000383ffff */
.L_x_1480:
[----:B------:R-:W-:Y:S01]  /*16eb0*/  IMAD.MOV.U32 R96, RZ, RZ, R231 ;  /* 0x000000ffff607224 */ /* 0x000fe200078e00e7 */
[----:B------:R-:W-:-:S02]  /*16ec0*/  MOV R0, 0x2 ;  /* 0x0000000200007802 */ /* 0x000fc40000000f00 */
[----:B------:R-:W-:Y:S02]  /*16ed0*/  MOV R2, 0x16ef0 ;  /* 0x00016ef000027802 */ /* 0x000fe40000000f00 */
[----:B------:R-:W-:Y:S05]  /*16ee0*/  CALL.REL.NOINC `($__internal_18_$__cuda_sm70_shflsync_bfly_p) ;  /* 0x0000199000007944 */ /* 0x000fea0003c00000 */
[----:B------:R-:W-:Y:S05]  /*16ef0*/  BRA `(.L_x_1580) ;  /* 0xffff712000007947 */ /* 0x000fea000383ffff */
.L_x_1481:
[----:B------:R-:W-:Y:S01]  /*16f00*/  IMAD.MOV.U32 R96, RZ, RZ, R4 ;  /* 0x000000ffff607224 */ /* 0x000fe200078e0004 */
[----:B------:R-:W-:Y:S02]  /*16f10*/  MOV R0, 0x1 ;  /* 0x0000000100007802 */ /* 0x000fe40000000f00 */
[----:B------:R-:W-:Y:S02]  /*16f20*/  MOV R2, 0x16f40 ;  /* 0x00016f4000027802 */ /* 0x000fe40000000f00 */
[----:B-1----:R-:W-:Y:S05]  /*16f30*/  CALL.REL.NOINC `($__internal_18_$__cuda_sm70_shflsync_bfly_p) ;  /* 0x0000194000007944 */ /* 0x002fea0003c00000 */
[----:B------:R-:W-:Y:S01]  /*16f40*/  FADD.FTZ R4, R4, R0 ;  /* 0x0000000004047221 */ /* 0x000fe20000010000 */
[----:B------:R-:W-:Y:S02]  /*16f50*/  MOV R96, R241 ;  /* 0x000000f100607202 */ /* 0x000fe40000000f00 */
[----:B------:R-:W-:Y:S02]  /*16f60*/  MOV R0, 0x2 ;  /* 0x0000000200007802 */ /* 0x000fe40000000f00 */
[----:B------:R-:W-:Y:S02]  /*16f70*/  MOV R2, 0x16f90 ;  /* 0x00016f9000027802 */ /* 0x000fe40000000f00 */
[----:B------:R-:W-:Y:S05]  /*16f80*/  CALL.REL.NOINC `($__internal_18_$__cuda_sm70_shflsync_bfly_p) ;  /* 0x000018f000007944 */ /* 0x000fea0003c00000 */
[----:B------:R-:W-:Y:S01]  /*16f90*/  FADD.FTZ R5, R241, R0 ;  /* 0x00000000f1057221 */ /* 0x000fe20000010000 */
[----:B------:R-:W-:Y:S02]  /*16fa0*/  MOV R0, 0x1 ;  /* 0x0000000100007802 */ /* 0x000fe40000000f00 */
[----:B------:R-:W-:-:S02]  /*16fb0*/  MOV R2, 0x16fe0 ;  /* 0x00016fe000027802 */ /* 0x000fc40000000f00 */
[----:B------:R-:W-:Y:S02]  /*16fc0*/  MOV R96, R5 ;  /* 0x0000000500607202 */ /* 0x000fe40000000f00 */
[----:B------:R-:W-:Y:S05]  /*16fd0*/  CALL.REL.NOINC `($__internal_18_$__cuda_sm70_shflsync_bfly_p) ;  /* 0x000018a000007944 */ /* 0x000fea0003c00000 */
[----:B------:R-:W-:Y:S01]  /*16fe0*/  FADD.FTZ R5, R5, R0 ;  /* 0x0000000005057221 */ /* 0x000fe20000010000 */
[----:B------:R-:W-:Y:S02]  /*16ff0*/  MOV R96, R243 ;  /* 0x000000f300607202 */ /* 0x000fe40000000f00 */
[----:B------:R-:W-:Y:S02]  /*17000*/  MOV R0, 0x2 ;  /* 0x0000000200007802 */ /* 0x000fe40000000f00 */
[----:B------:R-:W-:Y:S02]  /*17010*/  MOV R2, 0x17030 ;  /* 0x0001703000027802 */ /* 0x000fe40000000f00 */
[----:B------:R-:W-:Y:S05]  /*17020*/  CALL.REL.NOINC `($__internal_18_$__cuda_sm70_shflsync_bfly_p) ;  /* 0x0000185000007944 */ /* 0x000fea0003c00000 */
[----:B------:R-:W-:Y:S01]  /*17030*/  FADD.FTZ R6, R243, R0 ;  /* 0x00000000f3067221 */ /* 0x000fe20000010000 */
[----:B------:R-:W-:Y:S02]  /*17040*/  MOV R0, 0x1 ;  /* 0x0000000100007802 */ /* 0x000fe40000000f00 */
[----:B------:R-:W-:Y:S02]  /*17050*/  MOV R2, 0x17080 ;  /* 0x0001708000027802 */ /* 0x000fe40000000f00 */
[----:B------:R-:W-:-:S02]  /*17060*/  MOV R96, R6 ;  /* 0x0000000600607202 */ /* 0x000fc40000000f00 */
[----:B------:R-:W-:Y:S05]  /*17070*/  CALL.REL.NOINC `($__internal_18_$__cuda_sm70_shflsync_bfly_p) ;  /* 0x0000180000007944 */ /* 0x000fea0003c00000 */
[----:B------:R-:W-:Y:S01]  /*17080*/  FADD.FTZ R6, R6, R0 ;  /* 0x0000000006067221 */ /* 0x000fe20000010000 */
[----:B------:R-:W-:-:S02]  /*17090*/  MOV R96, R242 ;  /* 0x000000f200607202 */ /* 0x000fc40000000f00 */
[----:B------:R-:W-:Y:S02]  /*170a0*/  MOV R0, 0x2 ;  /* 0x0000000200007802 */ /* 0x000fe40000000f00 */
[----:B------:R-:W-:Y:S02]  /*170b0*/  MOV R2, 0x170d0 ;  /* 0x000170d000027802 */ /* 0x000fe40000000f00 */
[----:B------:R-:W-:Y:S05]  /*170c0*/  CALL.REL.NOINC `($__internal_18_$__cuda_sm70_shflsync_bfly_p) ;  /* 0x000017b000007944 */ /* 0x000fea0003c00000 */
[----:B------:R-:W-:Y:S01]  /*170d0*/  FADD.FTZ R7, R242, R0 ;  /* 0x00000000f2077221 */ /* 0x000fe20000010000 */
[----:B------:R-:W-:Y:S02]  /*170e0*/  MOV R0, 0x1 ;  /* 0x0000000100007802 */ /* 0x000fe40000000f00 */
[----:B------:R-:W-:Y:S02]  /*170f0*/  MOV R2, 0x17120 ;  /* 0x0001712000027802 */ /* 0x000fe40000000f00 */
[----:B------:R-:W-:Y:S02]  /*17100*/  MOV R96, R7 ;  /* 0x0000000700607202 */ /* 0x000fe40000000f00 */
[----:B------:R-:W-:Y:S05]  /*17110*/  CALL.REL.NOINC `($__internal_18_$__cuda_sm70_shflsync_bfly_p) ;  /* 0x0000176000007944 */ /* 0x000fea0003c00000 */
[----:B------:R-:W-:Y:S01]  /*17120*/  MOV R8, R0 ;  /* 0x0000000000087202 */ /* 0x000fe20000000f00 */
[----:B------:R-:W-:Y:S05]  /*17130*/  BRA `(.L_x_1581) ;  /* 0xffff6fd000007947 */ /* 0x000fea000383ffff */
.L_x_1488:
[----:B--234-:R-:W-:Y:S01]  /*17140*/  IMAD.MOV.U32 R213, RZ, RZ, R5 ;  /* 0x000000ffffd57224 */ /* 0x01cfe200078e0005 */
[----:B------:R-:W-:Y:S01]  /*17150*/  MOV R2, RZ ;  /* 0x000000ff00027202 */ /* 0x000fe20000000f00 */
[----:B------:R-:W-:Y:S01]  /*17160*/  IMAD.MOV.U32 R214, RZ, RZ, 0x181f ;  /* 0x0000181fffd67424 */ /* 0x000fe200078e00ff */
[----:B------:R-:W-:-:S02]  /*17170*/  MOV R3, 0x17190 ;  /* 0x0001719000037802 */ /* 0x000fc40000000f00 */
[----:B-1----:R-:W-:Y:S05]  /*17180*/  CALL.REL.NOINC `($__internal_19_$__cuda_sm70_shflsync_idx_p) ;  /* 0x0000175000007944 */ /* 0x002fea0003c00000 */
[----:B------:R-:W-:Y:S01]  /*17190*/  MOV R7, R213 ;  /* 0x000000d500077202 */ /* 0x000fe20000000f00 */
[----:B------:R-:W-:Y:S05]  /*171a0*/  BRA `(.L_x_1582) ;  /* 0xffff857000007947 */ /* 0x000fea000383ffff */
.L_x_1489:
[----:B------:R-:W-:Y:S01]  /*171b0*/  IMAD.MOV.U32 R213, RZ, RZ, R6 ;  /* 0x000000ffffd57224 */ /* 0x000fe200078e0006 */
[----:B------:R-:W-:Y:S01]  /*171c0*/  MOV R2, RZ ;  /* 0x000000ff00027202 */ /* 0x000fe20000000f00 */
[----:B------:R-:W-:Y:S01]  /*171d0*/  IMAD.MOV.U32 R214, RZ, RZ, 0x181f ;  /* 0x0000181fffd67424 */ /* 0x000fe200078e00ff */
[----:B------:R-:W-:-:S02]  /*171e0*/  MOV R3, 0x17200 ;  /* 0x0001720000037802 */ /* 0x000fc40000000f00 */
[----:B-123--:R-:W-:Y:S05]  /*171f0*/  CALL.REL.NOINC `($__internal_19_$__cuda_sm70_shflsync_idx_p) ;  /* 0x000016e000007944 */ /* 0x00efea0003c00000 */
[----:B------:R-:W-:Y:S01]  /*17200*/  MOV R2, R213 ;  /* 0x000000d500027202 */ /* 0x000fe20000000f00 */
[----:B------:R-:W-:Y:S05]  /*17210*/  BRA `(.L_x_1583) ;  /* 0xffff852000007947 */ /* 0x000fea000383ffff */
.L_x_1490:
[----:B------:R-:W-:Y:S01]  /*17220*/  IMAD.MOV.U32 R213, RZ, RZ, R5 ;  /* 0x000000ffffd57224 */ /* 0x000fe200078e0005 */
[----:B--2---:R-:W-:Y:S01]  /*17230*/  MOV R2, 0x1 ;  /* 0x0000000100027802 */ /* 0x004fe20000000f00 */
[----:B------:R-:W-:Y:S01]  /*17240*/  IMAD.MOV.U32 R214, RZ, RZ, 0x181f ;  /* 0x0000181fffd67424 */ /* 0x000fe200078e00ff */
[----:B------:R-:W-:-:S02]  /*17250*/  MOV R3, 0x17270 ;  /* 0x0001727000037802 */ /* 0x000fc40000000f00 */
[----:B-1----:R-:W-:Y:S05]  /*17260*/  CALL.REL.NOINC `($__internal_19_$__cuda_sm70_shflsync_idx_p) ;  /* 0x0000167000007944 */ /* 0x002fea0003c00000 */
        /* <DEDUP_REMOVED lines=8> */
.L_x_1491:
[----:B------:R-:W-:Y:S01]  /*172f0*/  IMAD.MOV.U32 R213, RZ, RZ, R5 ;  /* 0x000000ffffd57224 */ /* 0x000fe200078e0005 */
[----:B--2---:R-:W-:Y:S01]  /*17300*/  MOV R2, 0x2 ;  /* 0x0000000200027802 */ /* 0x004fe20000000f00 */
[----:B------:R-:W-:Y:S01]  /*17310*/  IMAD.MOV.U32 R214, RZ, RZ, 0x181f ;  /* 0x0000181fffd67424 */ /* 0x000fe200078e00ff */
[----:B------:R-:W-:Y:S02]  /*17320*/  MOV R3, 0x17340 ;  /* 0x0001734000037802 */ /* 0x000fe40000000f00 */
[----:B-1-3--:R-:W-:Y:S05]  /*17330*/  CALL.REL.NOINC `($__internal_19_$__cuda_sm70_shflsync_idx_p) ;  /* 0x000015a000007944 */ /* 0x00afea0003c00000 */
[----:B------:R-:W-:Y:S01]  /*17340*/  MOV R7, R213 ;  /* 0x000000d500077202 */ /* 0x000fe20000000f00 */
[----:B------:R-:W-:Y:S05]  /*17350*/  BRA `(.L_x_1585) ;  /* 0xffff854000007947 */ /* 0x000fea000383ffff */
.L_x_1492:
[----:B------:R-:W-:Y:S01]  /*17360*/  IMAD.MOV.U32 R213, RZ, RZ, R6 ;  /* 0x000000ffffd57224 */ /* 0x000fe200078e0006 */
[----:B--2---:R-:W-:Y:S01]  /*17370*/  MOV R2, 0x2 ;  /* 0x0000000200027802 */ /* 0x004fe20000000f00 */
[----:B------:R-:W-:Y:S01]  /*17380*/  IMAD.MOV.U32 R214, RZ, RZ, 0x181f ;  /* 0x0000181fffd67424 */ /* 0x000fe200078e00ff */
[----:B------:R-:W-:Y:S02]  /*17390*/  MOV R3, 0x173b0 ;  /* 0x000173b000037802 */ /* 0x000fe40000000f00 */
[----:B-1-34-:R-:W-:Y:S05]  /*173a0*/  CALL.REL.NOINC `($__internal_19_$__cuda_sm70_shflsync_idx_p) ;  /* 0x0000153000007944 */ /* 0x01afea0003c00000 */
[----:B------:R-:W-:Y:S01]  /*173b0*/  MOV R2, R213 ;  /* 0x000000d500027202 */ /* 0x000fe20000000f00 */
[----:B------:R-:W-:Y:S05]  /*173c0*/  BRA `(.L_x_1586) ;  /* 0xffff84f000007947 */ /* 0x000fea000383ffff */
.L_x_1493:
[----:B------:R-:W-:Y:S01]  /*173d0*/  IMAD.MOV.U32 R213, RZ, RZ, R5 ;  /* 0x000000ffffd57224 */ /* 0x000fe200078e0005 */
[----:B---3--:R-:W-:Y:S01]  /*173e0*/  MOV R2, 0x3 ;  /* 0x0000000300027802 */ /* 0x008fe20000000f00 */
[----:B------:R-:W-:Y:S01]  /*173f0*/  IMAD.MOV.U32 R214, RZ, RZ, 0x181f ;  /* 0x0000181fffd67424 */ /* 0x000fe200078e00ff */
[----:B------:R-:W-:-:S02]  /*17400*/  MOV R3, 0x17420 ;  /* 0x0001742000037802 */ /* 0x000fc40000000f00 */
[----:B-12-4-:R-:W-:Y:S05]  /*17410*/  CALL.REL.NOINC `($__internal_19_$__cuda_sm70_shflsync_idx_p) ;  /* 0x000014c000007944 */ /* 0x016fea0003c00000 */
        /* <DEDUP_REMOVED lines=8> */
.L_x_1494:
[----:B------:R-:W-:Y:S01]  /*174a0*/  IMAD.MOV.U32 R213, RZ, RZ, R5 ;  /* 0x000000ffffd57224 */ /* 0x000fe200078e0005 */
[----:B-1----:R-:W-:Y:S01]  /*174b0*/  MOV R2, 0x4 ;  /* 0x0000000400027802 */ /* 0x002fe20000000f00 */
[----:B------:R-:W-:Y:S01]  /*174c0*/  IMAD.MOV.U32 R214, RZ, RZ, 0x181f ;  /* 0x0000181fffd67424 */ /* 0x000fe200078e00ff */
[----:B------:R-:W-:Y:S02]  /*174d0*/  MOV R3, 0x174f0 ;  /* 0x000174f000037802 */ /* 0x000fe40000000f00 */
[----:B--2-4-:R-:W-:Y:S05]  /*174e0*/  CALL.REL.NOINC `($__internal_19_$__cuda_sm70_shflsync_idx_p) ;  /* 0x000013f000007944 */ /* 0x014fea0003c00000 */
[----:B------:R-:W-:Y:S01]  /*174f0*/  MOV R7, R213 ;  /* 0x000000d500077202 */ /* 0x000fe20000000f00 */
[----:B------:R-:W-:Y:S05]  /*17500*/  BRA `(.L_x_1588) ;  /* 0xffff84c000007947 */ /* 0x000fea000383ffff */
.L_x_1495:
[----:B------:R-:W-:Y:S01]  /*17510*/  IMAD.MOV.U32 R213, RZ, RZ, R6 ;  /* 0x000000ffffd57224 */ /* 0x000fe200078e0006 */
[----:B-1----:R-:W-:Y:S01]  /*17520*/  MOV R2, 0x4 ;  /* 0x0000000400027802 */ /* 0x002fe20000000f00 */
[----:B------:R-:W-:Y:S01]  /*17530*/  IMAD.MOV.U32 R214, RZ, RZ, 0x181f ;  /* 0x0000181fffd67424 */ /* 0x000fe200078e00ff */
[----:B------:R-:W-:Y:S02]  /*17540*/  MOV R3, 0x17560 ;  /* 0x0001756000037802 */ /* 0x000fe40000000f00 */
[----:B--234-:R-:W-:Y:S05]  /*17550*/  CALL.REL.NOINC `($__internal_19_$__cuda_sm70_shflsync_idx_p) ;  /* 0x0000138000007944 */ /* 0x01cfea0003c00000 */
[----:B------:R-:W-:Y:S01]  /*17560*/  MOV R2, R213 ;  /* 0x000000d500027202 */ /* 0x000fe20000000f00 */
[----:B------:R-:W-:Y:S05]  /*17570*/  BRA `(.L_x_1589) ;  /* 0xffff847000007947 */ /* 0x000fea000383ffff */
.L_x_1496:
[----:B------:R-:W-:Y:S01]  /*17580*/  IMAD.MOV.U32 R213, RZ, RZ, R5 ;  /* 0x000000ffffd57224 */ /* 0x000fe200078e0005 */
[----:B--2---:R-:W-:Y:S01]  /*17590*/  MOV R2, 0x5 ;  /* 0x0000000500027802 */ /* 0x004fe20000000f00 */
        /* <DEDUP_REMOVED lines=11> */
.L_x_1497:
[----:B------:R-:W-:Y:S01]  /*17650*/  IMAD.MOV.U32 R213, RZ, RZ, R5 ;  /* 0x000000ffffd57224 */ /* 0x000fe200078e0005 */
[----:B--2---:R-:W-:Y:S01]  /*17660*/  MOV R2, 0x6 ;  /* 0x0000000600027802 */ /* 0x004fe20000000f00 */
[----:B------:R-:W-:Y:S01]  /*17670*/  IMAD.MOV.U32 R214, RZ, RZ, 0x181f ;  /* 0x0000181fffd67424 */ /* 0x000fe200078e00ff */
[----:B------:R-:W-:Y:S02]  /*17680*/  MOV R3, 0x176a0 ;  /* 0x000176a000037802 */ /* 0x000fe40000000f00 */
[----:B-1-34-:R-:W-:Y:S05]  /*17690*/  CALL.REL.NOINC `($__internal_19_$__cuda_sm70_shflsync_idx_p) ;  /* 0x0000124000007944 */ /* 0x01afea0003c00000 */
[----:B------:R-:W-:Y:S01]  /*176a0*/  MOV R7, R213 ;  /* 0x000000d500077202 */ /* 0x000fe20000000f00 */
[----:B------:R-:W-:Y:S05]  /*176b0*/  BRA `(.L_x_1591) ;  /* 0xffff844000007947 */ /* 0x000fea000383ffff */
.L_x_1498:
[----:B------:R-:W-:Y:S01]  /*176c0*/  IMAD.MOV.U32 R213, RZ, RZ, R6 ;  /* 0x000000ffffd57224 */ /* 0x000fe200078e0006 */
[----:B--2---:R-:W-:Y:S01]  /*176d0*/  MOV R2, 0x6 ;  /* 0x0000000600027802 */ /* 0x004fe20000000f00 */
[----:B------:R-:W-:Y:S01]  /*176e0*/  IMAD.MOV.U32 R214, RZ, RZ, 0x181f ;  /* 0x0000181fffd67424 */ /* 0x000fe200078e00ff */
[----:B------:R-:W-:Y:S02]  /*176f0*/  MOV R3, 0x17710 ;  /* 0x0001771000037802 */ /* 0x000fe40000000f00 */
[----:B-1-34-:R-:W-:Y:S05]  /*17700*/  CALL.REL.NOINC `($__internal_19_$__cuda_sm70_shflsync_idx_p) ;  /* 0x000011d000007944 */ /* 0x01afea0003c00000 */
[----:B------:R-:W-:Y:S01]  /*17710*/  MOV R2, R213 ;  /* 0x000000d500027202 */ /* 0x000fe20000000f00 */
[----:B------:R-:W-:Y:S05]  /*17720*/  BRA `(.L_x_1592) ;  /* 0xffff83f000007947 */ /* 0x000fea000383ffff */
.L_x_1499:
[----:B------:R-:W-:Y:S01]  /*17730*/  IMAD.MOV.U32 R213, RZ, RZ, R5 ;  /* 0x000000ffffd57224 */ /* 0x000fe200078e0005 */
[----:B-1----:R-:W-:Y:S01]  /*17740*/  MOV R2, 0x7 ;  /* 0x0000000700027802 */ /* 0x002fe20000000f00 */
[----:B------:R-:W-:Y:S01]  /*17750*/  IMAD.MOV.U32 R214, RZ, RZ, 0x181f ;  /* 0x0000181fffd67424 */ /* 0x000fe200078e00ff */
[----:B------:R-:W-:-:S02]  /*17760*/  MOV R3, 0x17780 ;  /* 0x0001778000037802 */ /* 0x000fc40000000f00 */
[----:B--234-:R-:W-:Y:S05]  /*17770*/  CALL.REL.NOINC `($__internal_19_$__cuda_sm70_shflsync_idx_p) ;  /* 0x0000116000007944 */ /* 0x01cfea0003c00000 */
        /* <DEDUP_REMOVED lines=8> */
.L_x_1501:
[----:B------:R-:W-:Y:S01]  /*17800*/  IMAD.MOV.U32 R213, RZ, RZ, R5 ;  /* 0x000000ffffd57224 */ /* 0x000fe200078e0005 */
[----:B------:R-:W-:Y:S01]  /*17810*/  MOV R2, RZ ;  /* 0x000000ff00027202 */ /* 0x000fe20000000f00 */
[----:B------:R-:W-:Y:S01]  /*17820*/  IMAD.MOV.U32 R214, RZ, RZ, 0x1c1f ;  /* 0x00001c1fffd67424 */ /* 0x000fe200078e00ff */
[----:B------:R-:W-:Y:S02]  /*17830*/  MOV R3, 0x17850 ;  /* 0x0001785000037802 */ /* 0x000fe40000000f00 */
[----:B------:R-:W-:Y:S05]  /*17840*/  CALL.REL.NOINC `($__internal_19_$__cuda_sm70_shflsync_idx_p) ;  /* 0x0000109000007944 */ /* 0x000fea0003c00000 */
[----:B------:R-:W-:Y:S01]  /*17850*/  MOV R4, R213 ;  /* 0x000000d500047202 */ /* 0x000fe20000000f00 */
[----:B------:R-:W-:Y:S05]  /*17860*/  BRA `(.L_x_1594) ;  /* 0xffff85d000007947 */ /* 0x000fea000383ffff */
.L_x_1502:
[----:B------:R-:W-:Y:S01]  /*17870*/  IMAD.MOV.U32 R213, RZ, RZ, R12 ;  /* 0x000000ffffd57224 */ /* 0x000fe200078e000c */
[----:B------:R-:W-:Y:S01]  /*17880*/  MOV R2, RZ ;  /* 0x000000ff00027202 */ /* 0x000fe20000000f00 */
[----:B------:R-:W-:Y:S01]  /*17890*/  IMAD.MOV.U32 R214, RZ, RZ, 0x1c1f ;  /* 0x00001c1fffd67424 */ /* 0x000fe200078e00ff */
[----:B------:R-:W-:Y:S02]  /*178a0*/  MOV R3, 0x178c0 ;  /* 0x000178c000037802 */ /* 0x000fe40000000f00 */
[----:B-12---:R-:W-:Y:S05]  /*178b0*/  CALL.REL.NOINC `($__internal_19_$__cuda_sm70_shflsync_idx_p) ;  /* 0x0000102000007944 */ /* 0x006fea0003c00000 */
[----:B------:R-:W-:Y:S01]  /*178c0*/  MOV R0, R213 ;  /* 0x000000d500007202 */ /* 0x000fe20000000f00 */
[----:B------:R-:W-:Y:S05]  /*178d0*/  BRA `(.L_x_1595) ;  /* 0xffff858000007947 */ /* 0x000fea000383ffff */
.L_x_1505:
        /* <DEDUP_REMOVED lines=13> */
.L_x_1508:
[----:B------:R-:W-:Y:S01]  /*179b0*/  IMAD.MOV.U32 R213, RZ, RZ, R5 ;  /* 0x000000ffffd57224 */ /* 0x000fe200078e0005 */
[----:B--23--:R-:W-:Y:S01]  /*179c0*/  MOV R2, 0x2 ;  /* 0x0000000200027802 */ /* 0x00cfe20000000f00 */
[----:B------:R-:W-:Y:S01]  /*179d0*/  IMAD.MOV.U32 R214, RZ, RZ, 0x1c1f ;  /* 0x00001c1fffd67424 */ /* 0x000fe200078e00ff */
[----:B------:R-:W-:Y:S02]  /*179e0*/  MOV R3, 0x17a00 ;  /* 0x00017a0000037802 */ /* 0x000fe40000000f00 */
[----:B-1--4-:R-:W-:Y:S05]  /*179f0*/  CALL.REL.NOINC `($__internal_19_$__cuda_sm70_shflsync_idx_p) ;  /* 0x00000ee000007944 */ /* 0x012fea0003c00000 */
[----:B------:R-:W-:Y:S01]  /*17a00*/  MOV R4, R213 ;  /* 0x000000d500047202 */ /* 0x000fe20000000f00 */
[----:B------:R-:W-:Y:S05]  /*17a10*/  BRA `(.L_x_1597) ;  /* 0xffff8af000007947 */ /* 0x000fea000383ffff */
.L_x_1509:
[----:B------:R-:W-:Y:S01]  /*17a20*/  IMAD.MOV.U32 R213, RZ, RZ, R12 ;  /* 0x000000ffffd57224 */ /* 0x000fe200078e000c */
[----:B--23--:R-:W-:Y:S01]  /*17a30*/  MOV R2, 0x2 ;  /* 0x0000000200027802 */ /* 0x00cfe20000000f00 */
[----:B------:R-:W-:Y:S01]  /*17a40*/  IMAD.MOV.U32 R214, RZ, RZ, 0x1c1f ;  /* 0x00001c1fffd67424 */ /* 0x000fe200078e00ff */
[----:B------:R-:W-:Y:S02]  /*17a50*/  MOV R3, 0x17a70 ;  /* 0x00017a7000037802 */ /* 0x000fe40000000f00 */
[----:B-1--4-:R-:W-:Y:S05]  /*17a60*/  CALL.REL.NOINC `($__internal_19_$__cuda_sm70_shflsync_idx_p) ;  /* 0x00000e7000007944 */ /* 0x012fea0003c00000 */
[----:B------:R-:W-:Y:S01]  /*17a70*/  MOV R0, R213 ;  /* 0x000000d500007202 */ /* 0x000fe20000000f00 */
[----:B------:R-:W-:Y:S05]  /*17a80*/  BRA `(.L_x_1598) ;  /* 0xffff8aa000007947 */ /* 0x000fea000383ffff */
.L_x_1512:
[----:B------:R-:W-:Y:S01]  /*17a90*/  IMAD.MOV.U32 R213, RZ, RZ, R5 ;  /* 0x000000ffffd57224 */ /* 0x000fe200078e0005 */
[----:B--23--:R-:W-:Y:S01]  /*17aa0*/  MOV R2, 0x3 ;  /* 0x0000000300027802 */ /* 0x00cfe20000000f00 */
[----:B------:R-:W-:Y:S01]  /*17ab0*/  IMAD.MOV.U32 R214, RZ, RZ, 0x1c1f ;  /* 0x00001c1fffd67424 */ /* 0x000fe200078e00ff */
[----:B------:R-:W-:-:S02]  /*17ac0*/  MOV R3, 0x17ae0 ;  /* 0x00017ae000037802 */ /* 0x000fc40000000f00 */
[----:B-1--4-:R-:W-:Y:S05]  /*17ad0*/  CALL.REL.NOINC `($__internal_19_$__cuda_sm70_shflsync_idx_p) ;  /* 0x00000e0000007944 */ /* 0x012fea0003c00000 */
        /* <DEDUP_REMOVED lines=8> */
.L_x_1516:
[----:B------:R-:W-:Y:S01]  /*17b60*/  IMAD.MOV.U32 R213, RZ, RZ, R5 ;  /* 0x000000ffffd57224 */ /* 0x000fe200078e0005 */
[----:B------:R-:W-:Y:S01]  /*17b70*/  MOV R2, RZ ;  /* 0x000000ff00027202 */ /* 0x000fe20000000f00 */
[----:B------:R-:W-:Y:S01]  /*17b80*/  IMAD.MOV.U32 R214, RZ, RZ, 0x181f ;  /* 0x0000181fffd67424 */ /* 0x000fe200078e00ff */
[----:B------:R-:W-:Y:S02]  /*17b90*/  MOV R3, 0x17bb0 ;  /* 0x00017bb000037802 */ /* 0x000fe40000000f00 */
[----:B------:R-:W-:Y:S05]  /*17ba0*/  CALL.REL.NOINC `($__internal_19_$__cuda_sm70_shflsync_idx_p) ;  /* 0x00000d3000007944 */ /* 0x000fea0003c00000 */
[----:B------:R-:W-:Y:S01]  /*17bb0*/  MOV R7, R213 ;  /* 0x000000d500077202 */ /* 0x000fe20000000f00 */
[----:B------:R-:W-:Y:S05]  /*17bc0*/  BRA `(.L_x_1600) ;  /* 0xffff976000007947 */ /* 0x000fea000383ffff */
.L_x_1517:
[----:B------:R-:W-:Y:S01]  /*17bd0*/  IMAD.MOV.U32 R213, RZ, RZ, R6 ;  /* 0x000000ffffd57224 */ /* 0x000fe200078e0006 */
[----:B------:R-:W-:Y:S01]  /*17be0*/  MOV R2, RZ ;  /* 0x000000ff00027202 */ /* 0x000fe20000000f00 */
[----:B------:R-:W-:Y:S01]  /*17bf0*/  IMAD.MOV.U32 R214, RZ, RZ, 0x181f ;  /* 0x0000181fffd67424 */ /* 0x000fe200078e00ff */
[----:B------:R-:W-:Y:S02]  /*17c00*/  MOV R3, 0x17c20 ;  /* 0x00017c2000037802 */ /* 0x000fe40000000f00 */
[----:B-12---:R-:W-:Y:S05]  /*17c10*/  CALL.REL.NOINC `($__internal_19_$__cuda_sm70_shflsync_idx_p) ;  /* 0x00000cc000007944 */ /* 0x006fea0003c00000 */
[----:B------:R-:W-:Y:S01]  /*17c20*/  MOV R2, R213 ;  /* 0x000000d500027202 */ /* 0x000fe20000000f00 */
[----:B------:R-:W-:Y:S05]  /*17c30*/  BRA `(.L_x_1601) ;  /* 0xffff971000007947 */ /* 0x000fea000383ffff */
.L_x_1518:
[----:B------:R-:W-:Y:S01]  /*17c40*/  IMAD.MOV.U32 R213, RZ, RZ, R5 ;  /* 0x000000ffffd57224 */ /* 0x000fe200078e0005 */
[----:B-1----:R-:W-:Y:S01]  /*17c50*/  MOV R2, 0x1 ;  /* 0x0000000100027802 */ /* 0x002fe20000000f00 */
[----:B------:R-:W-:Y:S01]  /*17c60*/  IMAD.MOV.U32 R214, RZ, RZ, 0x181f ;  /* 0x0000181fffd67424 */ /* 0x000fe200078e00ff */
[----:B------:R-:W-:-:S02]  /*17c70*/  MOV R3, 0x17c90 ;  /* 0x00017c9000037802 */ /* 0x000fc40000000f00 */
[----:B---3--:R-:W-:Y:S05]  /*17c80*/  CALL.REL.NOINC `($__internal_19_$__cuda_sm70_shflsync_idx_p) ;  /* 0x00000c5000007944 */ /* 0x008fea0003c00000 */
        /* <DEDUP_REMOVED lines=8> */
.L_x_1519:
[----:B------:R-:W-:Y:S01]  /*17d10*/  IMAD.MOV.U32 R213, RZ, RZ, R5 ;  /* 0x000000ffffd57224 */ /* 0x000fe200078e0005 */
[----:B-1----:R-:W-:Y:S01]  /*17d20*/  MOV R2, 0x2 ;  /* 0x0000000200027802 */ /* 0x002fe20000000f00 */
[----:B------:R-:W-:Y:S01]  /*17d30*/  IMAD.MOV.U32 R214, RZ, RZ, 0x181f ;  /* 0x0000181fffd67424 */ /* 0x000fe200078e00ff */
[----:B------:R-:W-:Y:S02]  /*17d40*/  MOV R3, 0x17d60 ;  /* 0x00017d6000037802 */ /* 0x000fe40000000f00 */
[----:B--23--:R-:W-:Y:S05]  /*17d50*/  CALL.REL.NOINC `($__internal_19_$__cuda_sm70_shflsync_idx_p) ;  /* 0x00000b8000007944 */ /* 0x00cfea0003c00000 */
[----:B------:R-:W-:Y:S01]  /*17d60*/  MOV R7, R213 ;  /* 0x000000d500077202 */ /* 0x000fe20000000f00 */
[----:B------:R-:W-:Y:S05]  /*17d70*/  BRA `(.L_x_1603) ;  /* 0xffff974000007947 */ /* 0x000fea000383ffff */
.L_x_1520:
[----:B------:R-:W-:Y:S01]  /*17d80*/  IMAD.MOV.U32 R213, RZ, RZ, R6 ;  /* 0x000000ffffd57224 */ /* 0x000fe200078e0006 */
[----:B-1----:R-:W-:Y:S01]  /*17d90*/  MOV R2, 0x2 ;  /* 0x0000000200027802 */ /* 0x002fe20000000f00 */
[----:B------:R-:W-:Y:S01]  /*17da0*/  IMAD.MOV.U32 R214, RZ, RZ, 0x181f ;  /* 0x0000181fffd67424 */ /* 0x000fe200078e00ff */
[----:B------:R-:W-:Y:S02]  /*17db0*/  MOV R3, 0x17dd0 ;  /* 0x00017dd000037802 */ /* 0x000fe40000000f00 */
[----:B--234-:R-:W-:Y:S05]  /*17dc0*/  CALL.REL.NOINC `($__internal_19_$__cuda_sm70_shflsync_idx_p) ;  /* 0x00000b1000007944 */ /* 0x01cfea0003c00000 */
[----:B------:R-:W-:Y:S01]  /*17dd0*/  MOV R2, R213 ;  /* 0x000000d500027202 */ /* 0x000fe20000000f00 */
[----:B------:R-:W-:Y:S05]  /*17de0*/  BRA `(.L_x_1604) ;  /* 0xffff96f000007947 */ /* 0x000fea000383ffff */
.L_x_1521:
        /* <DEDUP_REMOVED lines=13> */
.L_x_1522:
[----:B------:R-:W-:Y:S01]  /*17ec0*/  IMAD.MOV.U32 R213, RZ, RZ, R5 ;  /* 0x000000ffffd57224 */ /* 0x000fe200078e0005 */
[----:B--2---:R-:W-:Y:S01]  /*17ed0*/  MOV R2, 0x4 ;  /* 0x0000000400027802 */ /* 0x004fe20000000f00 */
[----:B------:R-:W-:Y:S01]  /*17ee0*/  IMAD.MOV.U32 R214, RZ, RZ, 0x181f ;  /* 0x0000181fffd67424 */ /* 0x000fe200078e00ff */
[----:B------:R-:W-:Y:S02]  /*17ef0*/  MOV R3, 0x17f10 ;  /* 0x00017f1000037802 */ /* 0x000fe40000000f00 */
[----:B-1-34-:R-:W-:Y:S05]  /*17f00*/  CALL.REL.NOINC `($__internal_19_$__cuda_sm70_shflsync_idx_p) ;  /* 0x000009d000007944 */ /* 0x01afea0003c00000 */
[----:B------:R-:W-:Y:S01]  /*17f10*/  MOV R7, R213 ;  /* 0x000000d500077202 */ /* 0x000fe20000000f00 */
[----:B------:R-:W-:Y:S05]  /*17f20*/  BRA `(.L_x_1606) ;  /* 0xffff96c000007947 */ /* 0x000fea000383ffff */
.L_x_1523:
[----:B------:R-:W-:Y:S01]  /*17f30*/  IMAD.MOV.U32 R213, RZ, RZ, R6 ;  /* 0x000000ffffd57224 */ /* 0x000fe200078e0006 */
[----:B--2---:R-:W-:Y:S01]  /*17f40*/  MOV R2, 0x4 ;  /* 0x0000000400027802 */ /* 0x004fe20000000f00 */
[----:B------:R-:W-:Y:S01]  /*17f50*/  IMAD.MOV.U32 R214, RZ, RZ, 0x181f ;  /* 0x0000181fffd67424 */ /* 0x000fe200078e00ff */
[----:B------:R-:W-:Y:S02]  /*17f60*/  MOV R3, 0x17f80 ;  /* 0x00017f8000037802 */ /* 0x000fe40000000f00 */
[----:B-1-34-:R-:W-:Y:S05]  /*17f70*/  CALL.REL.NOINC `($__internal_19_$__cuda_sm70_shflsync_idx_p) ;  /* 0x0000096000007944 */ /* 0x01afea0003c00000 */
[----:B------:R-:W-:Y:S01]  /*17f80*/  MOV R2, R213 ;  /* 0x000000d500027202 */ /* 0x000fe20000000f00 */
[----:B------:R-:W-:Y:S05]  /*17f90*/  BRA `(.L_x_1607) ;  /* 0xffff967000007947 */ /* 0x000fea000383ffff */
.L_x_1524:
        /* <DEDUP_REMOVED lines=13> */
.L_x_1525:
[----:B------:R-:W-:Y:S01]  /*18070*/  IMAD.MOV.U32 R213, RZ, RZ, R5 ;  /* 0x000000ffffd57224 */ /* 0x000fe200078e0005 */
[----:B--2---:R-:W-:Y:S01]  /*18080*/  MOV R2, 0x6 ;  /* 0x0000000600027802 */ /* 0x004fe20000000f00 */
[----:B------:R-:W-:Y:S01]  /*18090*/  IMAD.MOV.U32 R214, RZ, RZ, 0x181f ;  /* 0x0000181fffd67424 */ /* 0x000fe200078e00ff */
[----:B------:R-:W-:Y:S02]  /*180a0*/  MOV R3, 0x180c0 ;  /* 0x000180c000037802 */ /* 0x000fe40000000f00 */
[----:B-1--4-:R-:W-:Y:S05]  /*180b0*/  CALL.REL.NOINC `($__internal_19_$__cuda_sm70_shflsync_idx_p) ;  /* 0x0000082000007944 */ /* 0x012fea0003c00000 */
[----:B------:R-:W-:Y:S01]  /*180c0*/  MOV R7, R213 ;  /* 0x000000d500077202 */ /* 0x000fe20000000f00 */
[----:B------:R-:W-:Y:S05]  /*180d0*/  BRA `(.L_x_1609) ;  /* 0xffff964000007947 */ /* 0x000fea000383ffff */
.L_x_1526:
[----:B------:R-:W-:Y:S01]  /*180e0*/  IMAD.MOV.U32 R213, RZ, RZ, R6 ;  /* 0x000000ffffd57224 */ /* 0x000fe200078e0006 */
[----:B--2---:R-:W-:Y:S01]  /*180f0*/  MOV R2, 0x6 ;  /* 0x0000000600027802 */ /* 0x004fe20000000f00 */
[----:B------:R-:W-:Y:S01]  /*18100*/  IMAD.MOV.U32 R214, RZ, RZ, 0x181f ;  /* 0x0000181fffd67424 */ /* 0x000fe200078e00ff */
[----:B------:R-:W-:Y:S02]  /*18110*/  MOV R3, 0x18130 ;  /* 0x0001813000037802 */ /* 0x000fe40000000f00 */
[----:B-1-34-:R-:W-:Y:S05]  /*18120*/  CALL.REL.NOINC `($__internal_19_$__cuda_sm70_shflsync_idx_p) ;  /* 0x000007b000007944 */ /* 0x01afea0003c00000 */
[----:B------:R-:W-:Y:S01]  /*18130*/  MOV R2, R213 ;  /* 0x000000d500027202 */ /* 0x000fe20000000f00 */
[----:B------:R-:W-:Y:S05]  /*18140*/  BRA `(.L_x_1610) ;  /* 0xffff95f000007947 */ /* 0x000fea000383ffff */
.L_x_1527:
[----:B------:R-:W-:Y:S01]  /*18150*/  IMAD.MOV.U32 R213, RZ, RZ, R5 ;  /* 0x000000ffffd57224 */ /* 0x000fe200078e0005 */
[----:B-1----:R-:W-:Y:S01]  /*18160*/  MOV R2, 0x7 ;  /* 0x0000000700027802 */ /* 0x002fe20000000f00 */
[----:B------:R-:W-:Y:S01]  /*18170*/  IMAD.MOV.U32 R214, RZ, RZ, 0x181f ;  /* 0x0000181fffd67424 */ /* 0x000fe200078e00ff */
[----:B------:R-:W-:-:S02]  /*18180*/  MOV R3, 0x181a0 ;  /* 0x000181a000037802 */ /* 0x000fc40000000f00 */
[----:B--2-4-:R-:W-:Y:S05]  /*18190*/  CALL.REL.NOINC `($__internal_19_$__cuda_sm70_shflsync_idx_p) ;  /* 0x0000074000007944 */ /* 0x014fea0003c00000 */
        /* <DEDUP_REMOVED lines=8> */
.L_x_1529:
[----:B------:R-:W-:Y:S01]  /*18220*/  IMAD.MOV.U32 R213, RZ, RZ, R68 ;  /* 0x000000ffffd57224 */ /* 0x000fe200078e0044 */
[----:B------:R-:W-:Y:S01]  /*18230*/  MOV R2, RZ ;  /* 0x000000ff00027202 */ /* 0x000fe20000000f00 */
[----:B------:R-:W-:Y:S01]  /*18240*/  IMAD.MOV.U32 R214, RZ, RZ, 0x1f ;  /* 0x0000001fffd67424 */ /* 0x000fe200078e00ff */
[----:B------:R-:W-:Y:S02]  /*18250*/  MOV R3, 0x18270 ;  /* 0x0001827000037802 */ /* 0x000fe40000000f00 */
[----:B------:R-:W-:Y:S05]  /*18260*/  CALL.REL.NOINC `($__internal_19_$__cuda_sm70_shflsync_idx_p) ;  /* 0x0000067000007944 */ /* 0x000fea0003c00000 */
[----:B------:R-:W-:Y:S01]  /*18270*/  MOV R9, R213 ;  /* 0x000000d500097202 */ /* 0x000fe20000000f00 */
[----:B------:R-:W-:Y:S05]  /*18280*/  BRA `(.L_x_1612) ;  /* 0xffff96a000007947 */ /* 0x000fea000383ffff */
.L_x_1530:
[----:B------:R-:W-:Y:S01]  /*18290*/  IMAD.MOV.U32 R213, RZ, RZ, R68 ;  /* 0x000000ffffd57224 */ /* 0x000fe200078e0044 */
[----:B------:R-:W-:Y:S01]  /*182a0*/  MOV R2, 0x1 ;  /* 0x0000000100027802 */ /* 0x000fe20000000f00 */
[----:B------:R-:W-:Y:S01]  /*182b0*/  IMAD.MOV.U32 R214, RZ, RZ, 0x1f ;  /* 0x0000001fffd67424 */ /* 0x000fe200078e00ff */
[----:B------:R-:W-:Y:S02]  /*182c0*/  MOV R3, 0x182e0 ;  /* 0x000182e000037802 */ /* 0x000fe40000000f00 */
[----:B-12---:R-:W-:Y:S05]  /*182d0*/  CALL.REL.NOINC `($__internal_19_$__cuda_sm70_shflsync_idx_p) ;  /* 0x0000060000007944 */ /* 0x006fea0003c00000 */
[----:B------:R-:W-:Y:S01]  /*182e0*/  MOV R8, R213 ;  /* 0x000000d500087202 */ /* 0x000fe20000000f00 */
[----:B------:R-:W-:Y:S05]  /*182f0*/  BRA `(.L_x_1613) ;  /* 0xffff965000007947 */ /* 0x000fea000383ffff */
.L_x_1531:
[----:B------:R-:W-:Y:S02]  /*18300*/  MOV R2, 0x1 ;  /* 0x0000000100027802 */ /* 0x000fe40000000f00 */
[----:B------:R-:W-:-:S02]  /*18310*/  MOV R3, 0x18330 ;  /* 0x0001833000037802 */ /* 0x000fc40000000f00 */
[----:B-1234-:R-:W-:Y:S05]  /*18320*/  CALL.REL.NOINC `($__internal_20_$__cuda_sm70_shflsync_up_p) ;  /* 0x0000061000007944 */ /* 0x01efea0003c00000 */
[----:B------:R-:W-:Y:S05]  /*18330*/  BRA `(.L_x_1614) ;  /* 0xffff974000007947 */ /* 0x000fea000383ffff */
.L_x_1532:
[----:B------:R-:W-:Y:S02]  /*18340*/  MOV R2, 0x2 ;  /* 0x0000000200027802 */ /* 0x000fe40000000f00 */
[----:B------:R-:W-:-:S02]  /*18350*/  MOV R3, 0x18370 ;  /* 0x0001837000037802 */ /* 0x000fc40000000f00 */
[----:B--2-4-:R-:W-:Y:S05]  /*18360*/  CALL.REL.NOINC `($__internal_20_$__cuda_sm70_shflsync_up_p) ;  /* 0x000005d000007944 */ /* 0x014fea0003c00000 */
        /* <DEDUP_REMOVED lines=24> */
.L_x_1536:
[----:B------:R-:W-:Y:S02]  /*184f0*/  MOV R2, 0x1 ;  /* 0x0000000100027802 */ /* 0x000fe40000000f00 */
[----:B------:R-:W-:Y:S02]  /*18500*/  MOV R3, 0x18520 ;  /* 0x0001852000037802 */ /* 0x000fe40000000f00 */
[----:B------:R-:W-:Y:S05]  /*18510*/  CALL.REL.NOINC `($__internal_20_$__cuda_sm70_shflsync_up_p) ;  /* 0x0000042000007944 */ /* 0x000fea0003c00000 */
[----:B------:R-:W-:Y:S01]  /*18520*/  MOV R2, R4 ;  /* 0x0000000400027202 */ /* 0x000fe20000000f00 */
[----:B------:R-:W-:Y:S05]  /*18530*/  BRA `(.L_x_1616) ;  /* 0xffff97a000007947 */ /* 0x000fea000383ffff */
.L_x_1537:
        /* <DEDUP_REMOVED lines=27> */
.L_x_1539:
[----:B------:R-:W-:Y:S02]  /*186f0*/  SEL R0, RZ, 0x1, P0 ;  /* 0x00000001ff007807 */ /* 0x000fe40000000000 */
[----:B------:R-:W-:Y:S02]  /*18700*/  MOV R2, 0x18720 ;  /* 0x0001872000027802 */ /* 0x000fe40000000f00 */
[----:B-1----:R-:W-:Y:S05]  /*18710*/  CALL.REL.NOINC `($__internal_21_$__cuda_sm70_votesync_ballot) ;  /* 0x0000029000007944 */ /* 0x002fea0003c00000 */
[----:B------:R-:W-:Y:S01]  /*18720*/  MOV R10, R0 ;  /* 0x00000000000a7202 */ /* 0x000fe20000000f00 */
[----:B------:R-:W-:Y:S05]  /*18730*/  BRA `(.L_x_1618) ;  /* 0xffff973000007947 */ /* 0x000fea000383ffff */
.L_x_1540:
[----:B------:R-:W-:Y:S01]  /*18740*/  IMAD.MOV.U32 R213, RZ, RZ, R6 ;  /* 0x000000ffffd57224 */ /* 0x000fe200078e0006 */
[----:B--2---:R-:W-:Y:S01]  /*18750*/  MOV R2, R0 ;  /* 0x0000000000027202 */ /* 0x004fe20000000f00 */
[----:B------:R-:W-:Y:S01]  /*18760*/  IMAD.MOV.U32 R214, RZ, RZ, 0x1f ;  /* 0x0000001fffd67424 */ /* 0x000fe200078e00ff */
[----:B------:R-:W-:Y:S02]  /*18770*/  MOV R3, 0x18790 ;  /* 0x0001879000037802 */ /* 0x000fe40000000f00 */
[----:B-1----:R-:W-:Y:S05]  /*18780*/  CALL.REL.NOINC `($__internal_19_$__cuda_sm70_shflsync_idx_p) ;  /* 0x0000015000007944 */ /* 0x002fea0003c00000 */
[----:B------:R-:W-:Y:S01]  /*18790*/  IMAD.MOV.U32 R8, RZ, RZ, R213 ;  /* 0x000000ffff087224 */ /* 0x000fe200078e00d5 */
[----:B------:R-:W-:Y:S01]  /*187a0*/  MOV R2, R0 ;  /* 0x0000000000027202 */ /* 0x000fe20000000f00 */
[----:B------:R-:W-:Y:S01]  /*187b0*/  IMAD.MOV.U32 R213, RZ, RZ, R7 ;  /* 0x000000ffffd57224 */ /* 0x000fe200078e0007 */
[----:B------:R-:W-:-:S02]  /*187c0*/  MOV R214, 0x1f ;  /* 0x0000001f00d67802 */ /* 0x000fc40000000f00 */
[----:B------:R-:W-:Y:S02]  /*187d0*/  MOV R3, 0x187f0 ;  /* 0x000187f000037802 */ /* 0x000fe40000000f00 */
[----:B------:R-:W-:Y:S05]  /*187e0*/  CALL.REL.NOINC `($__internal_19_$__cuda_sm70_shflsync_idx_p) ;  /* 0x000000f000007944 */ /* 0x000fea0003c00000 */
[----:B------:R-:W-:Y:S01]  /*187f0*/  MOV R7, R213 ;  /* 0x000000d500077202 */ /* 0x000fe20000000f00 */
[----:B------:R-:W-:Y:S05]  /*18800*/  BRA `(.L_x_1619) ;  /* 0xffff96d000007947 */ /* 0x000fea000383ffff */
.L_x_1543:
[----:B------:R-:W-:Y:S01]  /*18810*/  IMAD.MOV.U32 R213, RZ, RZ, R4 ;  /* 0x000000ffffd57224 */ /* 0x000fe200078e0004 */
[----:B--2---:R-:W-:Y:S01]  /*18820*/  MOV R2, R0 ;  /* 0x0000000000027202 */ /* 0x004fe20000000f00 */
[----:B------:R-:W-:Y:S01]  /*18830*/  IMAD.MOV.U32 R214, RZ, RZ, 0x1f ;  /* 0x0000001fffd67424 */ /* 0x000fe200078e00ff */
[----:B------:R-:W-:Y:S02]  /*18840*/  MOV R3, 0x18860 ;  /* 0x0001886000037802 */ /* 0x000fe40000000f00 */
[----:B-1--4-:R-:W-:Y:S05]  /*18850*/  CALL.REL.NOINC `($__internal_19_$__cuda_sm70_shflsync_idx_p) ;  /* 0x0000008000007944 */ /* 0x012fea0003c00000 */
[----:B------:R-:W-:Y:S01]  /*18860*/  MOV R11, R213 ;  /* 0x000000d5000b7202 */ /* 0x000fe20000000f00 */
[----:B------:R-:W-:Y:S05]  /*18870*/  BRA `(.L_x_1542) ;  /* 0xffff96c000007947 */ /* 0x000fea000383ffff */
        .weak           $__internal_18_$__cuda_sm70_shflsync_bfly_p
        .type           $__internal_18_$__cuda_sm70_shflsync_bfly_p,@function
        .size           $__internal_18_$__cuda_sm70_shflsync_bfly_p,($__internal_19_$__cuda_sm70_shflsync_idx_p - $__internal_18_$__cuda_sm70_shflsync_bfly_p)
$__internal_18_$__cuda_sm70_shflsync_bfly_p:
[----:B------:R-:W-:Y:S02]  /*18880*/  MOV R213, 0xffffffff ;  /* 0xffffffff00d57802 */ /* 0x000fe40000000f00 */
[----:B------:R-:W-:Y:S02]  /*18890*/  MOV R3, 0x1f ;  /* 0x0000001f00037802 */ /* 0x000fe40000000f00 */
[----:B------:R-:W-:Y:S04]  /*188a0*/  WARPSYNC R213 ;  /* 0x000000d500007348 */ /* 0x000fe80003800000 */
[----:B------:R1:W2:Y:S02]  /*188b0*/  SHFL.BFLY PT, R0, R96, R0, R3 ;  /* 0x0c00000060007389 */ /* 0x0002a400000e0003 */
[----:B-1----:R-:W-:-:S04]  /*188c0*/  MOV R3, 0x0 ;  /* 0x0000000000037802 */ /* 0x002fc80000000f00 */
[----:B--2---:R-:W-:Y:S05]  /*188d0*/  RET.REL.NODEC R2 `(_ZN7cutlass13device_kernelIN5flash19enable_sm80_to_sm89INS1_16FlashAttnFwdSm80INS1_25CollectiveMainloopFwdSm80ILi4ELi1ELb0EN4cute5tupleIJNS5_1CILi128EEENS7_ILi80EEENS7_ILi64EEEEEELi64ENS_10bfloat16_tEfNS_4arch4Sm80ELb1ELb0ELb0ELb1ELb1ELb0ELb1ELb1EEENS1_21CollectiveEpilogueFwdINS6_IJS8_SA_S9_EEENS6_IJNS7_ILi1EEESI_SI_EEESC_SE_Li128ELb1ELb1ELb1ELb0EEENS1_36VarlenDynamicPersistentTileSchedulerILi128ELi80ELi128ELi128ELb1ELb1ELb0ELb1ELb1ELb1EEEEEEEEEvNT_6ParamsE) ;  /* 0xfffe772002007950 */ /* 0x004fea0003c3ffff */
        .weak           $__internal_19_$__cuda_sm70_shflsync_idx_p
        .type           $__internal_19_$__cuda_sm70_shflsync_idx_p,@function
        .size           $__internal_19_$__cuda_sm70_shflsync_idx_p,($__internal_20_$__cuda_sm70_shflsync_up_p - $__internal_19_$__cuda_sm70_shflsync_idx_p)
$__internal_19_$__cuda_sm70_shflsync_idx_p:
[----:B------:R-:W-:-:S04]  /*188e0*/  MOV R215, 0xffffffff ;  /* 0xffffffff00d77802 */ /* 0x000fc80000000f00 */
[----:B------:R-:W-:Y:S04]  /*188f0*/  WARPSYNC R215 ;  /* 0x000000d700007348 */ /* 0x000fe80003800000 */
[----:B------:R1:W2:Y:S02]  /*18900*/  SHFL.IDX PT, R213, R213, R2, R214 ;  /* 0x00000002d5d57389 */ /* 0x0002a400000e00d6 */
[----:B-1----:R-:W-:Y:S02]  /*18910*/  MOV R2, R3 ;  /* 0x0000000300027202 */ /* 0x002fe40000000f00 */
[----:B------:R-:W-:-:S04]  /*18920*/  MOV R3, 0x0 ;  /* 0x0000000000037802 */ /* 0x000fc80000000f00 */
[----:B--2---:R-:W-:Y:S05]  /*18930*/  RET.REL.NODEC R2 `(_ZN7cutlass13device_kernelIN5flash19enable_sm80_to_sm89INS1_16FlashAttnFwdSm80INS1_25CollectiveMainloopFwdSm80ILi4ELi1ELb0EN4cute5tupleIJNS5_1CILi128EEENS7_ILi80EEENS7_ILi64EEEEEELi64ENS_10bfloat16_tEfNS_4arch4Sm80ELb1ELb0ELb0ELb1ELb1ELb0ELb1ELb1EEENS1_21CollectiveEpilogueFwdINS6_IJS8_SA_S9_EEENS6_IJNS7_ILi1EEESI_SI_EEESC_SE_Li128ELb1ELb1ELb1ELb0EEENS1_36VarlenDynamicPersistentTileSchedulerILi128ELi80ELi128ELi128ELb1ELb1ELb0ELb1ELb1ELb1EEEEEEEEEvNT_6ParamsE) ;  /* 0xfffe76c002007950 */ /* 0x004fea0003c3ffff */
        .weak           $__internal_20_$__cuda_sm70_shflsync_up_p
        .type           $__internal_20_$__cuda_sm70_shflsync_up_p,@function
        .size           $__internal_20_$__cuda_sm70_shflsync_up_p,($__internal_21_$__cuda_sm70_votesync_ballot - $__internal_20_$__cuda_sm70_shflsync_up_p)
$__internal_20_$__cuda_sm70_shflsync_up_p:
[----:B------:R-:W-:Y:S02]  /*18940*/  IMAD.MOV.U32 R4, RZ, RZ, RZ ;  /* 0x000000ffff047224 */ /* 0x000fe400078e00ff */
[----:B------:R-:W-:-:S04]  /*18950*/  IMAD.MOV.U32 R10, RZ, RZ, -0x1 ;  /* 0xffffffffff0a7424 */ /* 0x000fc800078e00ff */
[----:B------:R-:W-:Y:S04]  /*18960*/  WARPSYNC R10 ;  /* 0x0000000a00007348 */ /* 0x000fe80003800000 */
[----:B------:R1:W2:Y:S02]  /*18970*/  SHFL.UP PT, R4, R0, R2, R4 ;  /* 0x0400000200047389 */ /* 0x0002a400000e0004 */
[----:B-1----:R-:W-:Y:S02]  /*18980*/  MOV R2, R3 ;  /* 0x0000000300027202 */ /* 0x002fe40000000f00 */
[----:B------:R-:W-:-:S04]  /*18990*/  MOV R3, 0x0 ;  /* 0x0000000000037802 */ /* 0x000fc80000000f00 */
[----:B--2---:R-:W-:Y:S05]  /*189a0*/  RET.REL.NODEC R2 `(_ZN7cutlass13device_kernelIN5flash19enable_sm80_to_sm89INS1_16FlashAttnFwdSm80INS1_25CollectiveMainloopFwdSm80ILi4ELi1ELb0EN4cute5tupleIJNS5_1CILi128EEENS7_ILi80EEENS7_ILi64EEEEEELi64ENS_10bfloat16_tEfNS_4arch4Sm80ELb1ELb0ELb0ELb1ELb1ELb0ELb1ELb1EEENS1_21CollectiveEpilogueFwdINS6_IJS8_SA_S9_EEENS6_IJNS7_ILi1EEESI_SI_EEESC_SE_Li128ELb1ELb1ELb1ELb0EEENS1_36VarlenDynamicPersistentTileSchedulerILi128ELi80ELi128ELi128ELb1ELb1ELb0ELb1ELb1ELb1EEEEEEEEEvNT_6ParamsE) ;  /* 0xfffe765002007950 */ /* 0x004fea0003c3ffff */
        .weak           $__internal_21_$__cuda_sm70_votesync_ballot
        .type           $__internal_21_$__cuda_sm70_votesync_ballot,@function
        .size           $__internal_21_$__cuda_sm70_votesync_ballot,(.L_x_1934 - $__internal_21_$__cuda_sm70_votesync_ballot)
$__internal_21_$__cuda_sm70_votesync_ballot:
[----:B------:R-:W-:Y:S01]  /*189b0*/  ISETP.NE.U32.AND P0, PT, R0, 0x1, PT ;  /* 0x000000010000780c */ /* 0x000fe20003f05070 */
[----:B------:R-:W-:-:S04]  /*189c0*/  IMAD.MOV.U32 R3, RZ, RZ, -0x1 ;  /* 0xffffffffff037424 */ /* 0x000fc800078e00ff */
[----:B------:R-:W-:Y:S08]  /*189d0*/  WARPSYNC R3 ;  /* 0x0000000300007348 */ /* 0x000ff00003800000 */
[----:B------:R-:W-:-:S04]  /*189e0*/  VOTE.ANY R0, PT, !P0 ;  /* 0x0000000000007806 */ /* 0x000fc800040e0100 */
[----:B------:R-:W-:Y:S01]  /*189f0*/  LOP3.LUT R0, R0, R3, RZ, 0xc0, !PT ;  /* 0x0000000300007212 */ /* 0x000fe200078ec0ff */
[----:B------:R-:W-:-:S04]  /*18a00*/  IMAD.MOV.U32 R3, RZ, RZ, 0x0 ;  /* 0x00000000ff037424 */ /* 0x000fc800078e00ff */
[----:B------:R-:W-:Y:S05]  /*18a10*/  RET.REL.NODEC R2 `(_ZN7cutlass13device_kernelIN5flash19enable_sm80_to_sm89INS1_16FlashAttnFwdSm80INS1_25CollectiveMainloopFwdSm80ILi4ELi1ELb0EN4cute5tupleIJNS5_1CILi128EEENS7_ILi80EEENS7_ILi64EEEEEELi64ENS_10bfloat16_tEfNS_4arch4Sm80ELb1ELb0ELb0ELb1ELb1ELb0ELb1ELb1EEENS1_21CollectiveEpilogueFwdINS6_IJS8_SA_S9_EEENS6_IJNS7_ILi1EEESI_SI_EEESC_SE_Li128ELb1ELb1ELb1ELb0EEENS1_36VarlenDynamicPersistentTileSchedulerILi128ELi80ELi128ELi128ELb1ELb1ELb0ELb1ELb1ELb1EEEEEEEEEvNT_6ParamsE) ;  /* 0xfffe75e002007950 */ /* 0x000fea0003c3ffff */
.L_x_1620:
        /* <DEDUP_REMOVED lines=14> */
.L_x_1934:


//--------------------- .text._ZN7cutlass13device_kernelIN5flash19enable_sm80_to_sm89INS1_16FlashAttnFwdSm80INS1_25CollectiveMainloopFwdSm80ILi4ELi1ELb0EN4cute5tupleIJNS5_1CILi128EEENS7_ILi80EEENS7_ILi64EEEEEELi64ENS_10bfloat16_tEfNS_4arch4Sm80ELb1ELb0ELb0ELb1ELb1ELb1ELb1ELb1EEENS1_21CollectiveEpilogueFwdINS6_IJS8_SA_S9_EEENS6_IJNS7_ILi1EEESI_SI_EEESC_SE_Li128ELb1ELb1ELb1ELb0EEENS1_36VarlenDynamicPersistentTileSchedulerILi128ELi80ELi128ELi128ELb1ELb1ELb0ELb1ELb1ELb1EEEEEEEEEvNT_6ParamsE --------------------------
	.section	.text._ZN7cutlass13device_kernelIN5flash19enable_sm80_to_sm89INS1_16FlashAttnFwdSm80INS1_25CollectiveMainloopFwdSm80ILi4ELi1ELb0EN4cute5tupleIJNS5_1CILi128EEENS7_ILi80EEENS7_ILi64EEEEEELi64ENS_10bfloat16_tEfNS_4arch4Sm80ELb1ELb0ELb0ELb1ELb1ELb1ELb1ELb1EEENS1_21CollectiveEpilogueFwdINS6_IJS8_SA_S9_EEENS6_IJNS7_ILi1EEESI_SI_EEESC_SE_Li128ELb1ELb1ELb1ELb0EEENS1_36VarlenDynamicPersistentTileSchedulerILi128ELi80ELi128ELi128ELb1ELb1ELb0ELb1ELb1ELb1EEEEEEEEEvNT_6ParamsE,"ax",@progbits
	.sectioninfo	@"SHI_REGISTERS=255"
	.align	128
.text._ZN7cutlass13device_kernelIN5flash19enable_sm80_to_sm89INS1_16FlashAttnFwdSm80INS1_25CollectiveMainloopFwdSm80ILi4ELi1ELb0EN4cute5tupleIJNS5_1CILi128EEENS7_ILi80EEENS7_ILi64EEEEEELi64ENS_10bfloat16_tEfNS_4arch4Sm80ELb1ELb0ELb0ELb1ELb1ELb1ELb1ELb1EEENS1_21CollectiveEpilogueFwdINS6_IJS8_SA_S9_EEENS6_IJNS7_ILi1EEESI_SI_EEESC_SE_Li128ELb1ELb1ELb1ELb0EEENS1_36VarlenDynamicPersistentTileSchedulerILi128ELi80ELi128ELi128ELb1ELb1ELb0ELb1ELb1ELb1EEEEEEEEEvNT_6ParamsE:
        .type           _ZN7cutlass13device_kernelIN5flash19enable_sm80_to_sm89INS1_16FlashAttnFwdSm80INS1_25CollectiveMainloopFwdSm80ILi4ELi1ELb0EN4cute5tupleIJNS5_1CILi128EEENS7_ILi80EEENS7_ILi64EEEEEELi64ENS_10bfloat16_tEfNS_4arch4Sm80ELb1ELb0ELb0ELb1ELb1ELb1ELb1ELb1EEENS1_21CollectiveEpilogueFwdINS6_IJS8_SA_S9_EEENS6_IJNS7_ILi1EEESI_SI_EEESC_SE_Li128ELb1ELb1ELb1ELb0EEENS1_36VarlenDynamicPersistentTileSchedulerILi128ELi80ELi128ELi128ELb1ELb1ELb0ELb1ELb1ELb1EEEEEEEEEvNT_6ParamsE,@function
        .size           _ZN7cutlass13device_kernelIN5flash19enable_sm80_to_sm89INS1_16FlashAttnFwdSm80INS1_25CollectiveMainloopFwdSm80ILi4ELi1ELb0EN4cute5tupleIJNS5_1CILi128EEENS7_ILi80EEENS7_ILi64EEEEEELi64ENS_10bfloat16_tEfNS_4arch4Sm80ELb1ELb0ELb0ELb1ELb1ELb1ELb1ELb1EEENS1_21CollectiveEpilogueFwdINS6_IJS8_SA_S9_EEENS6_IJNS7_ILi1EEESI_SI_EEESC_SE_Li128ELb1ELb1ELb1ELb0EEENS1_36VarlenDynamicPersistentTileSchedulerILi128ELi80ELi128ELi128ELb1ELb1ELb0ELb1ELb1ELb1EEEEEEEEEvNT_6ParamsE,(.L_x_1939 - _ZN7cutlass13device_kernelIN5flash19enable_sm80_to_sm89INS1_16FlashAttnFwdSm80INS1_25CollectiveMainloopFwdSm80ILi4ELi1ELb0EN4cute5tupleIJNS5_1CILi128EEENS7_ILi80EEENS7_ILi64EEEEEELi64ENS_10bfloat16_tEfNS_4arch4Sm80ELb1ELb0ELb0ELb1ELb1ELb1ELb1ELb1EEENS1_21CollectiveEpilogueFwdINS6_IJS8_SA_S9_EEENS6_IJNS7_ILi1EEESI_SI_EEESC_SE_Li128ELb1ELb1ELb1ELb0EEENS1_36VarlenDynamicPersistentTileSchedulerILi128ELi80ELi128ELi128ELb1ELb1ELb0ELb1ELb1ELb1EEEEEEEEEvNT_6ParamsE)
        .other          _ZN7cutlass13device_kernelIN5flash19enable_sm80_to_sm89INS1_16FlashAttnFwdSm80INS1_25CollectiveMainloopFwdSm80ILi4ELi1ELb0EN4cute5tupleIJNS5_1CILi128EEENS7_ILi80EEENS7_ILi64EEEEEELi64ENS_10bfloat16_tEfNS_4arch4Sm80ELb1ELb0ELb0ELb1ELb1ELb1ELb1ELb1EEENS1_21CollectiveEpilogueFwdINS6_IJS8_SA_S9_EEENS6_IJNS7_ILi1EEESI_SI_EEESC_SE_Li128ELb1ELb1ELb1ELb0EEENS1_36VarlenDynamicPersistentTileSchedulerILi128ELi80ELi128ELi128ELb1ELb1ELb0ELb1ELb1ELb1EEEEEEEEEvNT_6ParamsE,@"STO_CUDA_ENTRY STV_DEFAULT"
_ZN7cutlass13device_kernelIN5flash19enable_sm80_to_sm89INS1_16FlashAttnFwdSm80INS1_25CollectiveMainloopFwdSm80ILi4ELi1ELb0EN4cute5tupleIJNS5_1CILi128EEENS7_ILi80EEENS7_ILi64EEEEEELi64ENS_10bfloat16_tEfNS_4arch4Sm80ELb1ELb0ELb0ELb1ELb1ELb1ELb1ELb1EEENS1_21CollectiveEpilogueFwdINS6_IJS8_SA_S9_EEENS6_IJNS7_ILi1EEESI_SI_EEESC_SE_Li128ELb1ELb1ELb1ELb0EEENS1_36VarlenDynamicPersistentTileSchedulerILi128ELi80ELi128ELi128ELb1ELb1ELb0ELb1ELb1ELb1EEEEEEEEEvNT_6ParamsE:
        /* <DEDUP_REMOVED lines=54> */
.L_x_1626:
        /* <DEDUP_REMOVED lines=16> */
.L_x_1838:
        /* <DEDUP_REMOVED lines=16> */
.L_x_1839:
[----:B--2---:R-:W-:-:S05]  /*0560*/  IMAD R0, R0, c[0x0][0x538], RZ ;  /* 0x00014e0000007a24 */ /* 0x004fca00078e02ff */
[----:B------:R-:W-:-:S04]  /*0570*/  IADD3 R7, R0, R7, RZ ;  /* 0x0000000700077210 */ /* 0x000fc80007ffe0ff */
[----:B------:R-:W-:-:S13]  /*0580*/  ISETP.GT.AND P0, PT, R7, UR4, PT ;  /* 0x0000000407007c0c */ /* 0x000fda000bf04270 */
[----:B-1----:R-:W-:Y:S05]  /*0590*/  @!P0 BRA `(.L_x_1626) ;  /* 0xfffffdc000008947 */ /* 0x002fea000383ffff */
.L_x_1622:
[----:B------:R-:W-:-:S05]  /*05a0*/  IADD3 R10, -R0, R7, RZ ;  /* 0x00000007000a7210 */ /* 0x000fca0007ffe1ff */
[----:B------:R-:W-:-:S05]  /*05b0*/  IMAD R0, R4, c[0x0][0x538], R10 ;  /* 0x00014e0004007a24 */ /* 0x000fca00078e020a */
[----:B------:R-:W-:Y:S01]  /*05c0*/  ISETP.GT.AND P0, PT, R0, UR4, PT ;  /* 0x0000000400007c0c */ /* 0x000fe2000bf04270 */
[----:B------:R-:W-:-:S12]  /*05d0*/  BRA.DIV ~URZ, `(.L_x_1627) ;  /* 0x0001d7127f007947 */ /* 0x000fd8000b800000 */
[----:B------:R-:W-:-:S04]  /*05e0*/  VOTE.ANY R7, PT, !P0 ;  /* 0x0000000000077806 */ /* 0x000fc800040e0100 */
.L_x_1840:
[----:B------:R-:W1:Y:S02]  /*05f0*/  POPC R0, R7 ;  /* 0x0000000700007309 */ /* 0x000e640000000000 */
[----:B-1----:R-:W-:-:S05]  /*0600*/  IADD3 R2, R0, R6, RZ ;  /* 0x0000000600027210 */ /* 0x002fca0007ffe0ff */
[----:B------:R1:W-:Y:S01]  /*0610*/  STL [R1+0x4c], R2 ;  /* 0x00004c0201007387 */ /* 0x0003e20000100800 */
[----:B------:R-:W-:Y:S05]  /*0620*/  BRA.DIV ~URZ, `(.L_x_1628) ;  /* 0x0001d7127f007947 */ /* 0x000fea000b800000 */
[----:B------:R2:W3:Y:S01]  /*0630*/  SHFL.IDX PT, R12, R9, R0, 0x1f ;  /* 0x00001f00090c7589 */ /* 0x0004e200000e0000 */
[----:B------:R-:W-:-:S03]  /*0640*/  MOV R5, RZ ;  /* 0x000000ff00057202 */ /* 0x000fc60000000f00 */
[----:B------:R2:W4:Y:S04]  /*0650*/  SHFL.IDX PT, R9, R8, R0, 0x1f ;  /* 0x00001f0008097589 */ /* 0x00052800000e0000 */
.L_x_1841:
[----:B------:R-:W-:Y:S01]  /*0660*/  ISETP.NE.AND P0, PT, R7, RZ, PT ;  /* 0x000000ff0700720c */ /* 0x000fe20003f05270 */
[----:B------:R-:W-:-:S12]  /*0670*/  BSSY B0, `(.L_x_1629) ;  /* 0x0000005000007945 */ /* 0x000fd80003800000 */
[----:B------:R-:W-:Y:S05]  /*0680*/  @!P0 BRA `(.L_x_1630) ;  /* 0x0000003000008947 */ /* 0x000fea0003800000 */
[----:B--2---:R-:W-:Y:S01]  /*0690*/  IADD3 R0, R0, -0x1, RZ ;  /* 0xffffffff00007810 */ /* 0x004fe20007ffe0ff */
[----:B------:R-:W-:Y:S05]  /*06a0*/  BRA.DIV ~URZ, `(.L_x_1631) ;  /* 0x0001d7727f007947 */ /* 0x000fea000b800000 */
[----:B------:R2:W1:Y:S02]  /*06b0*/  SHFL.IDX PT, R5, R4, R0, 0x1f ;  /* 0x00001f0004057589 */ /* 0x00046400000e0000 */
.L_x_1630:
[----:B------:R-:W-:Y:S05]  /*06c0*/  BSYNC B0 ;  /* 0x0000000000007941 */ /* 0x000fea0003800000 */
.L_x_1629:
        /* <DEDUP_REMOVED lines=69> */
.L_x_1633:
        /* <DEDUP_REMOVED lines=70> */
.L_x_1634:
[----:B------:R-:W-:Y:S05]  /*0f80*/  BSYNC B0 ;  /* 0x0000000000007941 */ /* 0x000fea0003800000 */
.L_x_1632:
[----:B------:R-:W-:-:S04]  /*0f90*/  LOP3.LUT R0, RZ, R0, RZ, 0x33, !PT ;  /* 0x00000000ff007212 */ /* 0x000fc800078e33ff */
[----:B------:R-:W-:-:S05]  /*0fa0*/  IADD3 R0, R0, R12, RZ ;  /* 0x0000000c00007210 */ /* 0x000fca0007ffe0ff */
[----:B------:R2:W-:Y:S01]  /*0fb0*/  STL [R1+0x44], R0 ;  /* 0x0000440001007387 */ /* 0x0005e20000100800 */
[----:B------:R-:W-:Y:S05]  /*0fc0*/  BRA `(.L_x_1635) ;  /* 0x0000006000007947 */ /* 0x000fea0003800000 */
.L_x_1623:
[----:B------:R-:W-:Y:S01]  /*0fd0*/  MOV R0, UR4 ;  /* 0x0000000400007c02 */ /* 0x000fe20008000f00 */
[----:B------:R-:W-:Y:S04]  /*0fe0*/  STL [R1+0x44], RZ ;  /* 0x000044ff01007387 */ /* 0x000fe80000100800 */
[----:B------:R-:W-:Y:S04]  /*0ff0*/  STL [R1+0x48], RZ ;  /* 0x000048ff01007387 */ /* 0x000fe80000100800 */
[----:B------:R1:W-:Y:S02]  /*1000*/  STL [R1+0x40], R0 ;  /* 0x0000400001007387 */ /* 0x0003e40000100800 */
[----:B-1----:R-:W-:-:S05]  /*1010*/  MOV R0, c[0x0][0x53c] ;  /* 0x00014f0000007a02 */ /* 0x002fca0000000f00 */
[----:B------:R1:W-:Y:S02]  /*1020*/  STL [R1+0x4c], R0 ;  /* 0x00004c0001007387 */ /* 0x0003e40000100800 */
.L_x_1635:
        /* <DEDUP_REMOVED lines=8> */
.L_x_1621:
        /* <DEDUP_REMOVED lines=13> */
[----:B------:R-:W-:Y:S02]  /*1180*/  SHF.R.S32.HI R27, RZ, 0x3, R10 ;  /* 0x00000003ff1b7819 */ /* 0x000fe4000001140a */
[----:B---3--:R-:W-:Y:S02]  /*1190*/  LOP3.LUT R4, R10, 0xfffffff8, RZ, 0xc0, !PT ;  /* 0xfffffff80a047812 */ /* 0x008fe400078ec0ff */
[----:B------:R-:W-:Y:S01]  /*11a0*/  LOP3.LUT R0, R2, 0xfffffff0, RZ, 0xc0, !PT ;  /* 0xfffffff002007812 */ /* 0x000fe200078ec0ff */
[----:B------:R-:W-:Y:S01]  /*11b0*/  IMAD.SHL.U32 R6, R27, 0x40, RZ ;  /* 0x000000401b067824 */ /* 0x000fe200078e00ff */
[----:B------:R-:W-:Y:S01]  /*11c0*/  SHF.R.S32.HI R3, RZ, 0x4, R2 ;  /* 0x00000004ff037819 */ /* 0x000fe20000011402 */
[----:B------:R-:W-:-:S02]  /*11d0*/  IMAD.IADD R9, R15, 0x1, -R4 ;  /* 0x000000010f097824 */ /* 0x000fc400078e0a04 */
[----:B------:R-:W-:Y:S01]  /*11e0*/  IMAD.IADD R0, R15, 0x1, -R0 ;  /* 0x000000010f007824 */ /* 0x000fe200078e0a00 */
[----:B------:R-:W-:Y:S01]  /*11f0*/  LEA.HI R5, R2, R3, RZ, 0x1 ;  /* 0x0000000302057211 */ /* 0x000fe200078f08ff */
[C---:B------:R-:W-:Y:S01]  /*1200*/  IMAD.SHL.U32 R238, R9.reuse, 0x8, RZ ;  /* 0x0000000809ee7824 */ /* 0x040fe200078e00ff */
[----:B------:R-:W-:Y:S01]  /*1210*/  LOP3.LUT R2, R6, 0x1c0, RZ, 0xc0, !PT ;  /* 0x000001c006027812 */ /* 0x000fe200078ec0ff */
[----:B------:R-:W-:Y:S01]  /*1220*/  IMAD.SHL.U32 R7, R9, 0x40, RZ ;  /* 0x0000004009077824 */ /* 0x000fe200078e00ff */
[----:B------:R-:W-:Y:S02]  /*1230*/  SHF.R.S32.HI R8, RZ, 0x1f, R0 ;  /* 0x0000001fff087819 */ /* 0x000fe40000011400 */
[----:B------:R-:W-:Y:S02]  /*1240*/  LOP3.LUT R5, R5, 0xfffffffe, RZ, 0xc0, !PT ;  /* 0xfffffffe05057812 */ /* 0x000fe400078ec0ff */
[----:B------:R-:W-:Y:S02]  /*1250*/  LOP3.LUT R6, R2, 0x38, R238, 0xf8, !PT ;  /* 0x0000003802067812 */ /* 0x000fe400078ef8ee */
[----:B------:R-:W-:Y:S01]  /*1260*/  SHF.R.U32.HI R4, RZ, 0x3, R2 ;  /* 0x00000003ff047819 */ /* 0x000fe20000011602 */
[----:B------:R-:W-:Y:S01]  /*1270*/  IMAD.IADD R12, R3, 0x1, -R5 ;  /* 0x00000001030c7824 */ /* 0x000fe200078e0a05 */
[----:B------:R-:W-:-:S02]  /*1280*/  LEA.HI R11, R8, R0, RZ, 0x3 ;  /* 0x00000000080b7211 */ /* 0x000fc400078f18ff */
[----:B------:R-:W-:Y:S02]  /*1290*/  LOP3.LUT R2, R7, 0x1c0, RZ, 0xc0, !PT ;  /* 0x000001c007027812 */ /* 0x000fe400078ec0ff */
[----:B------:R-:W-:Y:S02]  /*12a0*/  LOP3.LUT R4, R6, R4, RZ, 0x3c, !PT ;  /* 0x0000000406047212 */ /* 0x000fe400078e3cff */
[----:B------:R-:W-:Y:S02]  /*12b0*/  LOP3.LUT R3, R11, 0xfffffff8, RZ, 0xc0, !PT ;  /* 0xfffffff80b037812 */ /* 0x000fe400078ec0ff */
[-C--:B------:R-:W-:Y:S02]  /*12c0*/  LEA.HI R6, R14, R15.reuse, RZ, 0x6 ;  /* 0x0000000f0e067211 */ /* 0x080fe400078f30ff */
[----:B------:R-:W-:Y:S01]  /*12d0*/  LOP3.LUT R5, R2, 0x8, R10, 0xf8, !PT ;  /* 0x0000000802057812 */ /* 0x000fe200078ef80a */
[----:B------:R-:W-:Y:S01]  /*12e0*/  IMAD.IADD R8, R0, 0x1, -R3 ;  /* 0x0000000100087824 */ /* 0x000fe200078e0a03 */
[----:B------:R-:W-:Y:S01]  /*12f0*/  SHF.R.U32.HI R2, RZ, 0x3, R2 ;  /* 0x00000003ff027819 */ /* 0x000fe20000011602 */
[----:B------:R-:W-:Y:S01]  /*1300*/  IMAD.SHL.U32 R0, R6, 0x8, RZ ;  /* 0x0000000806007824 */ /* 0x000fe200078e00ff */
[----:B------:R-:W-:-:S02]  /*1310*/  LEA.HI R3, R14, R15, RZ, 0x2 ;  /* 0x0000000f0e037211 */ /* 0x000fc400078f10ff */
[----:B------:R-:W-:Y:S02]  /*1320*/  LOP3.LUT R13, R5, R2, RZ, 0x3c, !PT ;  /* 0x00000002050d7212 */ /* 0x000fe400078e3cff */
[----:B------:R-:W-:Y:S02]  /*1330*/  LEA.HI R2, R14, R15, RZ, 0x5 ;  /* 0x0000000f0e027211 */ /* 0x000fe400078f28ff */
[----:B------:R-:W-:Y:S02]  /*1340*/  LOP3.LUT R212, R4, 0x7ffffe00, R0, 0xf8, !PT ;  /* 0x7ffffe0004d47812 */ /* 0x000fe400078ef800 */
[--C-:B------:R-:W-:Y:S02]  /*1350*/  SHF.R.S32.HI R98, RZ, 0x2, R3.reuse ;  /* 0x00000002ff627819 */ /* 0x100fe40000011403 */
[----:B------:R-:W-:Y:S01]  /*1360*/  SHF.R.S32.HI R4, RZ, 0x1f, R3 ;  /* 0x0000001fff047819 */ /* 0x000fe20000011403 */
[----:B------:R-:W-:Y:S01]  /*1370*/  IMAD.SHL.U32 R212, R212, 0x2, RZ ;  /* 0x00000002d4d47824 */ /* 0x000fe200078e00ff */
[----:B------:R-:W-:-:S02]  /*1380*/  LOP3.LUT R0, R2, 0xffffffe0, RZ, 0xc0, !PT ;  /* 0xffffffe002007812 */ /* 0x000fc400078ec0ff */
[--C-:B------:R-:W-:Y:S02]  /*1390*/  SHF.R.S32.HI R7, RZ, 0x5, R2.reuse ;  /* 0x00000005ff077819 */ /* 0x100fe40000011402 */
[----:B------:R-:W-:Y:S01]  /*13a0*/  SHF.R.S32.HI R2, RZ, 0x1f, R2 ;  /* 0x0000001fff027819 */ /* 0x000fe20000011402 */
[----:B------:R-:W-:Y:S01]  /*13b0*/  IMAD.IADD R19, R15, 0x1, -R0 ;  /* 0x000000010f137824 */ /* 0x000fe200078e0a00 */
[----:B------:R-:W-:Y:S01]  /*13c0*/  LEA.HI R4, R4, R98, RZ, 0x3 ;  /* 0x0000006204047211 */ /* 0x000fe200078f18ff */
[----:B------:R-:W-:Y:S01]  /*13d0*/  IMAD.SHL.U32 R20, R7, 0x200, RZ ;  /* 0x0000020007147824 */ /* 0x000fe200078e00ff */
[----:B------:R-:W-:Y:S02]  /*13e0*/  LOP3.LUT R3, R3, 0xfffffffc, RZ, 0xc0, !PT ;  /* 0xfffffffc03037812 */ /* 0x000fe400078ec0ff */
[----:B------:R-:W-:Y:S02]  /*13f0*/  LEA.HI R0, R2, R7, RZ, 0x2 ;  /* 0x0000000702007211 */ /* 0x000fe400078f10ff */
[----:B------:R-:W-:Y:S01]  /*1400*/  LOP3.LUT R2, R4, 0xfffffff8, RZ, 0xc0, !PT ;  /* 0xfffffff804027812 */ /* 0x000fe200078ec0ff */
[----:B------:R-:W-:Y:S01]  /*1410*/  IMAD.IADD R99, R15, 0x1, -R3 ;  /* 0x000000010f637824 */ /* 0x000fe200078e0a03 */
[----:B------:R-:W-:-:S02]  /*1420*/  SHF.R.S32.HI R4, RZ, 0x1f, R19 ;  /* 0x0000001fff047819 */ /* 0x000fc40000011413 */
        /* <DEDUP_REMOVED lines=47> */
[----:B------:R1:W-:Y:S01]  /*1720*/  STL [R1], R0 ;  /* 0x0000000001007387 */ /* 0x0003e20000100800 */
[----:B------:R-:W-:Y:S02]  /*1730*/  SHF.R.S32.HI R7, RZ, 0x1f, R25 ;  /* 0x0000001fff077819 */ /* 0x000fe40000011419 */
[----:B------:R-:W-:Y:S02]  /*1740*/  SHF.R.S32.HI R8, RZ, 0x1f, R23 ;  /* 0x0000001fff087819 */ /* 0x000fe40000011417 */
[C---:B------:R-:W-:Y:S02]  /*1750*/  LOP3.LUT P4, RZ, R9.reuse, 0x2, RZ, 0xc0, !PT ;  /* 0x0000000209ff7812 */ /* 0x040fe4000788c0ff */
[----:B------:R-:W-:Y:S02]  /*1760*/  LOP3.LUT P3, RZ, R9, 0x4, RZ, 0xc0, !PT ;  /* 0x0000000409ff7812 */ /* 0x000fe4000786c0ff */
[----:B------:R-:W-:-:S02]  /*1770*/  SHF.R.S32.HI R9, RZ, 0x1f, R24 ;  /* 0x0000001fff097819 */ /* 0x000fc40000011418 */
[----:B------:R-:W-:Y:S02]  /*1780*/  LOP3.LUT R11, R6, 0x1c0, RZ, 0xc0, !PT ;  /* 0x000001c0060b7812 */ /* 0x000fe400078ec0ff */
[----:B------:R-:W-:Y:S02]  /*1790*/  LEA.HI R7, R7, R25, RZ, 0x3 ;  /* 0x0000001907077211 */ /* 0x000fe400078f18ff */
[----:B------:R-:W-:Y:S02]  /*17a0*/  LEA.HI R6, R8, R23, RZ, 0x3 ;  /* 0x0000001708067211 */ /* 0x000fe400078f18ff */
[----:B------:R-:W-:Y:S01]  /*17b0*/  LOP3.LUT R23, R3, 0x1c0, RZ, 0xc0, !PT ;  /* 0x000001c003177812 */ /* 0x000fe200078ec0ff */
[----:B------:R-:W-:Y:S01]  /*17c0*/  IMAD.SHL.U32 R7, R7, 0x40, RZ ;  /* 0x0000004007077824 */ /* 0x000fe200078e00ff */
[----:B------:R-:W-:Y:S01]  /*17d0*/  LEA.HI R3, R9, R24, RZ, 0x3 ;  /* 0x0000001809037211 */ /* 0x000fe200078f18ff */
[----:B------:R-:W-:Y:S01]  /*17e0*/  IMAD.SHL.U32 R6, R6, 0x40, RZ ;  /* 0x0000004006067824 */ /* 0x000fe200078e00ff */
[----:B------:R-:W-:-:S02]  /*17f0*/  IADD3 R95, R96, 0x10, RZ ;  /* 0x00000010605f7810 */ /* 0x000fc40007ffe0ff */
[----:B------:R-:W-:Y:S01]  /*1800*/  LOP3.LUT R9, R10, 0x7ffffffc, RZ, 0xc0, !PT ;  /* 0x7ffffffc0a097812 */ /* 0x000fe200078ec0ff */
[----:B------:R-:W-:Y:S01]  /*1810*/  IMAD.SHL.U32 R3, R3, 0x40, RZ ;  /* 0x0000004003037824 */ /* 0x000fe200078e00ff */
[--C-:B------:R-:W-:Y:S01]  /*1820*/  LOP3.LUT R12, R11, 0x38, R86.reuse, 0xf8, !PT ;  /* 0x000000380b0c7812 */ /* 0x100fe200078ef856 */
[----:B-1----:R-:W-:Y:S01]  /*1830*/  IMAD.SHL.U32 R0, R24, 0x40, RZ ;  /* 0x0000004018007824 */ /* 0x002fe200078e00ff */
[----:B------:R-:W-:Y:S01]  /*1840*/  SHF.R.U32.HI R13, RZ, 0x3, R11 ;  /* 0x00000003ff0d7819 */ /* 0x000fe2000001160b */
[----:B------:R-:W-:Y:S01]  /*1850*/  IMAD.IADD R9, R19, 0x1, -R9 ;  /* 0x0000000113097824 */ /* 0x000fe200078e0a09 */
[----:B------:R-:W-:Y:S02]  /*1860*/  LOP3.LUT R11, R23, 0x38, R86, 0xf8, !PT ;  /* 0x00000038170b7812 */ /* 0x000fe400078ef856 */
[----:B------:R-:W-:Y:S01]  /*1870*/  LOP3.LUT R8, R0, 0x1c0, RZ, 0xc0, !PT ;  /* 0x000001c000087812 */ /* 0x000fe200078ec0ff */
        /* <DEDUP_REMOVED lines=9> */
[----:B------:R-:W-:Y:S02]  /*1910*/  LOP3.LUT R3, R3, 0xfffffe00, RZ, 0xc0, !PT ;  /* 0xfffffe0003037812 */ /* 0x000fe400078ec0ff */
[----:B------:R-:W-:Y:S01]  /*1920*/  LOP3.LUT R13, R7, R12, R13, 0xf6, !PT ;  /* 0x0000000c070d7212 */ /* 0x000fe200078ef60d */
[----:B------:R2:W-:Y:S01]  /*1930*/  STL [R1+0x5c], R7 ;  /* 0x00005c0701007387 */ /* 0x0005e20000100800 */
[----:B------:R-:W-:-:S02]  /*1940*/  LOP3.LUT R12, R24, R11, R25, 0xf6, !PT ;  /* 0x0000000b180c7212 */ /* 0x000fc400078ef619 */
[----:B------:R-:W-:Y:S01]  /*1950*/  LOP3.LUT R11, R3, R10, R23, 0xf6, !PT ;  /* 0x0000000a030b7212 */ /* 0x000fe200078ef617 */
[----:B------:R-:W-:Y:S01]  /*1960*/  STL [R1+0x58], R24 ;  /* 0x0000581801007387 */ /* 0x000fe20000100800 */
[----:B------:R-:W-:Y:S02]  /*1970*/  LEA R14, R13, 0x5100, 0x1 ;  /* 0x000051000d0e7811 */ /* 0x000fe400078e08ff */
[----:B------:R-:W-:Y:S01]  /*1980*/  LEA R13, R12, 0x5100, 0x1 ;  /* 0x000051000c0d7811 */ /* 0x000fe200078e08ff */
[----:B------:R3:W-:Y:S01]  /*1990*/  STL [R1+0xf4], R3 ;  /* 0x0000f40301007387 */ /* 0x0007e20000100800 */
[----:B------:R-:W-:Y:S02]  /*19a0*/  LOP3.LUT R10, R22, 0x38, R86, 0xf8, !PT ;  /* 0x00000038160a7812 */ /* 0x000fe400078ef856 */
[----:B------:R-:W-:Y:S01]  /*19b0*/  LEA R12, R11, 0x5100, 0x1 ;  /* 0x000051000b0c7811 */ /* 0x000fe200078e08ff */
[----:B------:R4:W-:Y:S01]  /*19c0*/  STL [R1+0x60], R9 ;  /* 0x0000600901007387 */ /* 0x0009e20000100800 */
[----:B------:R-:W-:-:S02]  /*19d0*/  LEA R196, R2, 0x2900, 0x1 ;  /* 0x0000290002c47811 */ /* 0x000fc400078e08ff */
[----:B------:R-:W-:Y:S01]  /*19e0*/  SHF.R.S32.HI R11, RZ, 0x1f, R19 ;  /* 0x0000001fff0b7819 */ /* 0x000fe20000011413 */
[----:B------:R-:W-:Y:S01]  /*19f0*/  STL [R1+0x34], R19 ;  /* 0x0000341301007387 */ /* 0x000fe20000100800 */
[C---:B------:R-:W-:Y:S02]  /*1a00*/  SEL R6, R17.reuse, 0xffffffe0, !P0 ;  /* 0xffffffe011067807 */ /* 0x040fe40004000000 */
[----:B------:R-:W-:Y:S01]  /*1a10*/  SEL R2, R17, 0xffffffe0, !P6 ;  /* 0xffffffe011027807 */ /* 0x000fe20007000000 */
[----:B------:R5:W-:Y:S01]  /*1a20*/  STL [R1+0xec], R14 ;  /* 0x0000ec0e01007387 */ /* 0x000be20000100800 */
[C---:B------:R-:W-:Y:S02]  /*1a30*/  SEL R0, R16.reuse, 0xffffffc0, !P3 ;  /* 0xffffffc010007807 */ /* 0x040fe40005800000 */
[----:B-1----:R-:W-:Y:S01]  /*1a40*/  SEL R8, R16, 0xffffffc0, !P2 ;  /* 0xffffffc010087807 */ /* 0x002fe20005000000 */
[----:B------:R1:W-:Y:S01]  /*1a50*/  STL [R1+0xe8], R13 ;  /* 0x0000e80d01007387 */ /* 0x0003e20000100800 */
[----:B--2---:R-:W-:Y:S01]  /*1a60*/  SEL R7, R18, 0x10, !P1 ;  /* 0x0000001012077807 */ /* 0x004fe20004800000 */
[----:B------:R-:W-:Y:S01]  /*1a70*/  IMAD.IADD R202, R196, 0x1, R0 ;  /* 0x00000001c4ca7824 */ /* 0x000fe200078e0200 */
[C---:B------:R-:W-:Y:S01]  /*1a80*/  IADD3 R18, R19.reuse, 0x8, RZ ;  /* 0x0000000813127810 */ /* 0x040fe20007ffe0ff */
[----:B------:R2:W-:Y:S01]  /*1a90*/  STL [R1+0xe4], R12 ;  /* 0x0000e40c01007387 */ /* 0x0005e20000100800 */
[----:B------:R-:W-:-:S02]  /*1aa0*/  IADD3 R17, R19, 0x10, RZ ;  /* 0x0000001013117810 */ /* 0x000fc40007ffe0ff */
[--C-:B------:R-:W-:Y:S01]  /*1ab0*/  LOP3.LUT R10, R20, R10, R21.reuse, 0xf6, !PT ;  /* 0x0000000a140a7212 */ /* 0x100fe200078ef615 */
[----:B------:R2:W-:Y:S01]  /*1ac0*/  STL [R1+0xd4], R11 ;  /* 0x0000d40b01007387 */ /* 0x0005e20000100800 */
[----:B---3--:R-:W-:Y:S02]  /*1ad0*/  LOP3.LUT R3, R22, 0x18, R86, 0xf8, !PT ;  /* 0x0000001816037812 */ /* 0x008fe400078ef856 */
[----:B------:R-:W-:Y:S01]  /*1ae0*/  IADD3 R207, R196, 0x20, RZ ;  /* 0x00000020c4cf7810 */ /* 0x000fe20007ffe0ff */
[----:B------:R3:W-:Y:S01]  /*1af0*/  STL [R1+0x8c], R18 ;  /* 0x00008c1201007387 */ /* 0x0007e20000100800 */
[----:B----4-:R-:W-:Y:S02]  /*1b00*/  LOP3.LUT R9, R20, R3, R21, 0xf6, !PT ;  /* 0x0000000314097212 */ /* 0x010fe400078ef615 */
[----:B------:R-:W-:Y:S01]  /*1b10*/  SEL R3, R16, 0xffffffc0, !P5 ;  /* 0xffffffc010037807 */ /* 0x000fe20006800000 */
[----:B------:R-:W-:Y:S01]  /*1b20*/  STL [R1+0x88], R17 ;  /* 0x0000881101007387 */ /* 0x000fe20000100800 */
[----:B------:R-:W-:-:S02]  /*1b30*/  IADD3 R16, R19, 0x18, RZ ;  /* 0x0000001813107810 */ /* 0x000fc40007ffe0ff */
[----:B------:R-:W-:Y:S02]  /*1b40*/  LEA R250, R9, 0x100, 0x1 ;  /* 0x0000010009fa7811 */ /* 0x000fe400078e08ff */
[C---:B-----5:R-:W-:Y:S01]  /*1b50*/  IADD3 R14, R19.reuse, 0x20, RZ ;  /* 0x00000020130e7810 */ /* 0x060fe20007ffe0ff */
[----:B------:R-:W-:Y:S01]  /*1b60*/  STL [R1+0x84], R16 ;  /* 0x0000841001007387 */ /* 0x000fe20000100800 */
[----:B------:R-:W-:Y:S01]  /*1b70*/  LEA R9, R10, 0x5100, 0x1 ;  /* 0x000051000a097811 */ /* 0x000fe200078e08ff */
[----:B------:R-:W-:Y:S01]  /*1b80*/  IMAD.IADD R251, R8, 0x1, R250 ;  /* 0x0000000108fb7824 */ /* 0x000fe200078e02fa */
[C---:B-1----:R-:W-:Y:S01]  /*1b90*/  IADD3 R13, R19.reuse, 0x28, RZ ;  /* 0x00000028130d7810 */ /* 0x042fe20007ffe0ff */
[----:B------:R1:W-:Y:S01]  /*1ba0*/  STL [R1+0x80], R14 ;  /* 0x0000800e01007387 */ /* 0x0003e20000100800 */
[----:B------:R-:W-:Y:S02]  /*1bb0*/  SHF.R.S32.HI R10, RZ, 0x1f, R17 ;  /* 0x0000001fff0a7819 */ /* 0x000fe40000011411 */
[----:B--2---:R-:W-:Y:S01]  /*1bc0*/  IADD3 R12, R19, 0x38, RZ ;  /* 0x00000038130c7810 */ /* 0x004fe20007ffe0ff */
[----:B------:R-:W-:Y:S01]  /*1bd0*/  STL [R1+0x7c], R13 ;  /* 0x00007c0d01007387 */ /* 0x000fe20000100800 */
[----:B------:R-:W-:-:S02]  /*1be0*/  @P4 IADD3 R207, R196, -0x20, RZ ;  /* 0xffffffe0c4cf4810 */ /* 0x000fc40007ffe0ff */
[----:B------:R-:W-:Y:S02]  /*1bf0*/  IADD3 R11, R19, 0x30, RZ ;  /* 0x00000030130b7810 */ /* 0x000fe40007ffe0ff */
[----:B------:R-:W-:Y:S01]  /*1c00*/  LEA R203, R4, 0x5100, 0x1 ;  /* 0x0000510004cb7811 */ /* 0x000fe200078e08ff */
[----:B------:R-:W-:Y:S01]  /*1c10*/  IMAD.IADD R199, R0, 0x1, R207 ;  /* 0x0000000100c77824 */ /* 0x000fe200078e02cf */
[----:B---3--:R-:W-:Y:S01]  /*1c20*/  SHF.R.S32.HI R18, RZ, 0x1f, R18 ;  /* 0x0000001fff127819 */ /* 0x008fe20000011412 */
[----:B------:R-:W-:Y:S01]  /*1c30*/  STL [R1+0x78], R11 ;  /* 0x0000780b01007387 */ /* 0x000fe20000100800 */
[----:B------:R-:W-:Y:S01]  /*1c40*/  LEA R197, R5, 0x100, 0x1 ;  /* 0x0000010005c57811 */ /* 0x000fe200078e08ff */
[----:B------:R-:W-:Y:S01]  /*1c50*/  IMAD.IADD R204, R203, 0x1, R3 ;  /* 0x00000001cbcc7824 */ /* 0x000fe200078e0203 */
[----:B------:R-:W-:Y:S01]  /*1c60*/  IADD3 R215, R86, 0x20, RZ ;  /* 0x0000002056d77810 */ /* 0x000fe20007ffe0ff */
[----:B------:R2:W-:Y:S01]  /*1c70*/  STL [R1+0xe0], R9 ;  /* 0x0000e00901007387 */ /* 0x0005e20000100800 */
[----:B------:R-:W-:Y:S01]  /*1c80*/  SHF.R.S32.HI R239, RZ, 0x1f, R238 ;  /* 0x0000001fffef7819 */ /* 0x000fe200000114ee */
[----:B------:R-:W-:Y:S01]  /*1c90*/  IMAD.IADD R198, R3, 0x1, R197 ;  /* 0x0000000103c67824 */ /* 0x000fe200078e02c5 */
[----:B------:R-:W-:Y:S01]  /*1ca0*/  SHF.R.S32.HI R87, RZ, 0x1f, R86 ;  /* 0x0000001fff577819 */ /* 0x000fe20000011456 */
[----:B------:R-:W-:Y:S01]  /*1cb0*/  STL [R1+0x74], R12 ;  /* 0x0000740c01007387 */ /* 0x000fe20000100800 */
[----:B------:R-:W-:Y:S01]  /*1cc0*/  SHF.R.S32.HI R97, RZ, 0x1f, R96 ;  /* 0x0000001fff617819 */ /* 0x000fe20000011460 */
[----:B------:R-:W-:Y:S01]  /*1cd0*/  IMAD.IADD R206, R203, 0x1, R2 ;  /* 0x00000001cbce7824 */ /* 0x000fe200078e0202 */
[----:B------:R-:W-:Y:S01]  /*1ce0*/  SHF.R.S32.HI R252, RZ, 0x1f, R215 ;  /* 0x0000001ffffc7819 */ /* 0x000fe200000114d7 */
[----:B------:R-:W-:Y:S01]  /*1cf0*/  STL [R1+0xd0], R18 ;  /* 0x0000d01201007387 */ /* 0x000fe20000100800 */
[----:B-1----:R-:W-:Y:S01]  /*1d00*/  SHF.R.S32.HI R14, RZ, 0x1f, R14 ;  /* 0x0000001fff0e7819 */ /* 0x002fe2000001140e */
[C---:B------:R-:W-:Y:S01]  /*1d10*/  IMAD.IADD R201, R2.reuse, 0x1, R197 ;  /* 0x0000000102c97824 */ /* 0x040fe200078e02c5 */
[C---:B------:R-:W-:Y:S01]  /*1d20*/  IADD3 R211, R207.reuse, 0x800, RZ ;  /* 0x00000800cfd37810 */ /* 0x040fe20007ffe0ff */
[----:B------:R1:W-:Y:S01]  /*1d30*/  STL [R1+0xcc], R10 ;  /* 0x0000cc0a01007387 */ /* 0x0003e20000100800 */
[C---:B------:R-:W-:Y:S01]  /*1d40*/  IADD3 R210, R207.reuse, 0x1000, RZ ;  /* 0x00001000cfd27810 */ /* 0x040fe20007ffe0ff */
[C---:B------:R-:W-:Y:S01]  /*1d50*/  IMAD.IADD R205, R2.reuse, 0x1, R204 ;  /* 0x0000000102cd7824 */ /* 0x040fe200078e02cc */
[C---:B------:R-:W-:Y:S01]  /*1d60*/  IADD3 R209, R207.reuse, 0x1800, RZ ;  /* 0x00001800cfd17810 */ /* 0x040fe20007ffe0ff */
[----:B------:R-:W-:Y:S01]  /*1d70*/  IMAD.IADD R200, R2, 0x1, R198 ;  /* 0x0000000102c87824 */ /* 0x000fe200078e02c6 */
[----:B------:R-:W-:-:S02]  /*1d80*/  IADD3 R208, R207, 0x2000, RZ ;  /* 0x00002000cfd07810 */ /* 0x000fc40007ffe0ff */
[----:B--2---:R-:W-:-:S05]  /*1d90*/  SHF.R.S32.HI R9, RZ, 0x1f, R16 ;  /* 0x0000001fff097819 */ /* 0x004fca0000011410 */
[----:B------:R2:W-:Y:S04]  /*1da0*/  STL [R1+0xc8], R9 ;  /* 0x0000c80901007387 */ /* 0x0005e80000100800 */
[----:B------:R-:W-:Y:S01]  /*1db0*/  STL [R1+0xc4], R14 ;  /* 0x0000c40e01007387 */ /* 0x000fe20000100800 */
[----:B-1----:R-:W-:-:S05]  /*1dc0*/  SHF.R.S32.HI R10, RZ, 0x1f, R13 ;  /* 0x0000001fff0a7819 */ /* 0x002fca000001140d */
[----:B------:R1:W-:Y:S01]  /*1dd0*/  STL [R1+0xc0], R10 ;  /* 0x0000c00a01007387 */ /* 0x0003e20000100800 */
[----:B--2---:R-:W-:Y:S02]  /*1de0*/  SHF.R.S32.HI R9, RZ, 0x1f, R11 ;  /* 0x0000001fff097819 */ /* 0x004fe4000001140b */
[----:B------:R-:W-:-:S03]  /*1df0*/  LEA R11, R15, 0x80, 0x1 ;  /* 0x000000800f0b7811 */ /* 0x000fc600078e08ff */
[----:B------:R2:W-:Y:S02]  /*1e00*/  STL [R1+0xbc], R9 ;  /* 0x0000bc0901007387 */ /* 0x0005e40000100800 */
[C---:B------:R-:W-:Y:S02]  /*1e10*/  IMAD.IADD R0, R11.reuse, 0x1, R6 ;  /* 0x000000010b007824 */ /* 0x040fe400078e0206 */
[----:B-1----:R-:W-:-:S04]  /*1e20*/  IMAD.IADD R10, R11, 0x1, R8 ;  /* 0x000000010b0a7824 */ /* 0x002fc800078e0208 */
[----:B------:R-:W-:-:S04]  /*1e30*/  IMAD.IADD R4, R6, 0x1, R10 ;  /* 0x0000000106047824 */ /* 0x000fc800078e020a */
[----:B------:R-:W-:Y:S01]  /*1e40*/  IMAD.IADD R3, R7, 0x1, R4 ;  /* 0x0000000107037824 */ /* 0x000fe200078e0204 */
[----:B--2---:R-:W-:-:S05]  /*1e50*/  SHF.R.S32.HI R9, RZ, 0x1f, R12 ;  /* 0x0000001fff097819 */ /* 0x004fca000001140c */
[----:B------:R1:W-:Y:S04]  /*1e60*/  STL [R1+0xb8], R9 ;  /* 0x0000b80901007387 */ /* 0x0003e80000100800 */
[----:B------:R-:W-:Y:S04]  /*1e70*/  STL [R1+0x9c], R11 ;  /* 0x00009c0b01007387 */ /* 0x000fe80000100800 */
        /* <DEDUP_REMOVED lines=12> */
.L_x_1837:
        /* <DEDUP_REMOVED lines=15> */
[----:B------:R-:W-:Y:S02]  /*2030*/  IMAD.MOV.U32 R140, RZ, RZ, RZ ;  /* 0x000000ffff8c7224 */ /* 0x000fe400078e00ff */
[----:B------:R-:W-:Y:S02]  /*2040*/  IMAD.MOV.U32 R15, RZ, RZ, RZ ;  /* 0x000000ffff0f7224 */ /* 0x000fe400078e00ff */
[----:B------:R-:W-:Y:S01]  /*2050*/  IMAD.MOV.U32 R13, RZ, RZ, RZ ;  /* 0x000000ffff0d7224 */ /* 0x000fe200078e00ff */
[----:B--2---:R-:W-:Y:S01]  /*2060*/  SHF.R.S32.HI R26, RZ, 0x1f, R25 ;  /* 0x0000001fff1a7819 */ /* 0x004fe20000011419 */
[C---:B------:R-:W-:Y:S01]  /*2070*/  IMAD.SHL.U32 R17, R25.reuse, 0x4, RZ ;  /* 0x0000000419117824 */ /* 0x040fe200078e00ff */
[C---:B------:R-:W-:Y:S01]  /*2080*/  @P1 LEA R4, P0, R25.reuse, c[0x0][0x370], 0x2 ;  /* 0x0000dc0019041a11 */ /* 0x040fe200078010ff */
[----:B------:R1:W-:Y:S01]  /*2090*/  STL [R1+0x70], R25 ;  /* 0x0000701901007387 */ /* 0x0003e20000100800 */
[----:B------:R-:W-:-:S02]  /*20a0*/  SHF.L.U64.HI R16, R25, 0x2, R26 ;  /* 0x0000000219107819 */ /* 0x000fc4000001021a */
        /* <DEDUP_REMOVED lines=25> */
.L_x_1636:
[----:B------:R-:W-:-:S04]  /*2240*/  ISETP.NE.U32.AND P0, PT, RZ, c[0x0][0x368], PT ;  /* 0x0000da00ff007a0c */ /* 0x000fc80003f05070 */
[----:B------:R-:W-:-:S13]  /*2250*/  ISETP.NE.AND.EX P0, PT, RZ, c[0x0][0x36c], PT, P0 ;  /* 0x0000db00ff007a0c */ /* 0x000fda0003f05300 */
[----:B------:R-:W-:Y:S05]  /*2260*/  @!P0 BRA `(.L_x_1637) ;  /* 0x0000004000008947 */ /* 0x000fea0003800000 */
[----:B-1----:R-:W-:-:S04]  /*2270*/  IADD3 R4, P0, R17, c[0x0][0x368], RZ ;  /* 0x0000da0011047a10 */ /* 0x002fc80007f1e0ff */
[----:B------:R-:W-:-:S05]  /*2280*/  IADD3.X R5, R16, c[0x0][0x36c], RZ, P0, !PT ;  /* 0x0000db0010057a10 */ /* 0x000fca00007fe4ff */
[----:B------:R1:W5:Y:S01]  /*2290*/  LDG.E R12, [R4.64] ;  /* 0x00000008040c7981 */ /* 0x000362000c1e1900 */
[----:B------:R-:W-:Y:S05]  /*22a0*/  BRA `(.L_x_1638) ;  /* 0x0000005000007947 */ /* 0x000fea0003800000 */
.L_x_1637:
[----:B------:R-:W-:Y:S01]  /*22b0*/  MOV R12, UR6 ;  /* 0x00000006000c7c02 */ /* 0x000fe20008000f00 */
[----:B------:R-:W-:Y:S05]  /*22c0*/  @!P5 BRA `(.L_x_1638) ;  /* 0x000000300000d947 */ /* 0x000fea0003800000 */
[----:B-1----:R-:W2:Y:S04]  /*22d0*/  LDG.E R6, [R4.64] ;  /* 0x0000000804067981 */ /* 0x002ea8000c1e1900 */
[----:B------:R-:W2:Y:S02]  /*22e0*/  LDG.E R0, [R4.64+0x4] ;  /* 0x0000040804007981 */ /* 0x000ea4000c1e1900 */
[----:B--2---:R-:W-:Y:S02]  /*22f0*/  IADD3 R12, -R6, R0, RZ ;  /* 0x00000000060c7210 */ /* 0x004fe40007ffe1ff */
.L_x_1638:
[----:B------:R-:W2:Y:S04]  /*2300*/  LDL.LU R0, [R1+0x44] ;  /* 0x0000440001007983 */ /* 0x000ea80000300800 */
[----:B-1----:R1:W3:Y:S04]  /*2310*/  @P6 LDG.E R5, [R2.64] ;  /* 0x0000000802056981 */ /* 0x0022e8000c1e1900 */
[----:B------:R1:W3:Y:S04]  /*2320*/  @P6 LDG.E R4, [R2.64+0x4] ;  /* 0x0000040802046981 */ /* 0x0002e8000c1e1900 */
[----:B------:R-:W4:Y:S04]  /*2330*/  LDL.LU R6, [R1+0x64] ;  /* 0x0000640001067983 */ /* 0x000f280000300800 */
[----:B------:R-:W4:Y:S01]  /*2340*/  LDL R14, [R1+0x48] ;  /* 0x00004800010e7983 */ /* 0x000f220000100800 */
[----:B------:R-:W-:-:S04]  /*2350*/  ISETP.NE.U32.AND P0, PT, RZ, c[0x0][0x378], PT ;  /* 0x0000de00ff007a0c */ /* 0x000fc80003f05070 */
[----:B------:R-:W-:Y:S01]  /*2360*/  ISETP.NE.AND.EX P1, PT, RZ, c[0x0][0x37c], PT, P0 ;  /* 0x0000df00ff007a0c */ /* 0x000fe20003f25300 */
[----:B------:R-:W-:Y:S02]  /*2370*/  IMAD.MOV.U32 R7, RZ, RZ, c[0x0][0x2c4] ;  /* 0x0000b100ff077624 */ /* 0x000fe400078e00ff */
[----:B-----5:R-:W-:-:S03]  /*2380*/  IMAD.MOV.U32 R130, RZ, RZ, R12 ;  /* 0x000000ffff827224 */ /* 0x020fc600078e000c */
[----:B------:R-:W-:-:S07]  /*2390*/  ISETP.NE.AND P2, PT, R7, 0x1, PT ;  /* 0x000000010700780c */ /* 0x000fce0003f45270 */
[----:B-1----:R-:W-:-:S04]  /*23a0*/  @P1 IADD3 R2, P0, R17, c[0x0][0x378], RZ ;  /* 0x0000de0011021a10 */ /* 0x002fc80007f1e0ff */
[----:B------:R-:W-:Y:S01]  /*23b0*/  @P1 IADD3.X R3, R16, c[0x0][0x37c], RZ, P0, !PT ;  /* 0x0000df0010031a10 */ /* 0x000fe200007fe4ff */
[----:B------:R-:W-:-:S04]  /*23c0*/  IMAD.IADD R7, R12, 0x1, -R9 ;  /* 0x000000010c077824 */ /* 0x000fc800078e0a09 */
[----:B------:R1:W5:Y:S02]  /*23d0*/  @P1 LDG.E R130, [R2.64] ;  /* 0x0000000802821981 */ /* 0x000364000c1e1900 */
[----:B-1----:R-:W-:Y:S01]  /*23e0*/  IMAD.MOV.U32 R2, RZ, RZ, c[0x0][0x228] ;  /* 0x00008a00ff027624 */ /* 0x002fe200078e00ff */
[----:B------:R-:W-:Y:S01]  /*23f0*/  BSSY B0, `(.L_x_1639) ;  /* 0x000003f000007945 */ /* 0x000fe20003800000 */
[----:B--2---:R-:W-:-:S05]  /*2400*/  IMAD.SHL.U32 R0, R0, 0x80, RZ ;  /* 0x0000008000007824 */ /* 0x004fca00078e00ff */
[----:B------:R1:W-:Y:S01]  /*2410*/  STL [R1+0x30], R0 ;  /* 0x0000300001007387 */ /* 0x0003e20000100800 */
[----:B---3--:R-:W-:Y:S01]  /*2420*/  @P6 IMAD.IADD R2, R4, 0x1, -R5 ;  /* 0x0000000104026824 */ /* 0x008fe200078e0a05 */
[----:B----4-:R-:W-:-:S03]  /*2430*/  LOP3.LUT R6, R6, 0xffffffdf, RZ, 0xc0, !PT ;  /* 0xffffffdf06067812 */ /* 0x010fc600078ec0ff */
[----:B------:R-:W-:Y:S01]  /*2440*/  IMAD.IADD R4, R7, 0x1, R2 ;  /* 0x0000000107047824 */ /* 0x000fe200078e0202 */
[----:B------:R-:W-:-:S04]  /*2450*/  @P2 LOP3.LUT R6, R6, 0x20, RZ, 0xfc, !PT ;  /* 0x0000002006062812 */ /* 0x000fc800078efcff */
[----:B------:R-:W-:Y:S02]  /*2460*/  IADD3 R144, R4, 0x50, -R249 ;  /* 0x0000005004907810 */ /* 0x000fe40007ffe8f9 */
[----:B-1----:R-:W-:-:S05]  /*2470*/  IADD3 R0, R0, 0x7f, RZ ;  /* 0x0000007f00007810 */ /* 0x002fca0007ffe0ff */
[----:B------:R-:W-:Y:S01]  /*2480*/  @P2 IMAD.HI.U32 R3, R0, c[0x0][0x2c8], RZ ;  /* 0x0000b20000032a27 */ /* 0x000fe200078e00ff */
[----:B------:R1:W-:Y:S04]  /*2490*/  STL [R1+0x64], R6 ;  /* 0x0000640601007387 */ /* 0x0003e80000100800 */
[----:B------:R-:W-:Y:S01]  /*24a0*/  @P2 SHF.R.U32.HI R0, RZ, c[0x0][0x2cc], R3 ;  /* 0x0000b300ff002a19 */ /* 0x000fe20000011603 */
[----:B------:R2:W-:Y:S01]  /*24b0*/  STL [R1+0x38], R4 ;  /* 0x0000380401007387 */ /* 0x0005e20000100800 */
[----:B------:R-:W-:-:S03]  /*24c0*/  LOP3.LUT R5, R14, 0xff000000, RZ, 0xc0, !PT ;  /* 0xff0000000e057812 */ /* 0x000fc600078ec0ff */
[----:B------:R-:W-:-:S04]  /*24d0*/  IMAD.IADD R3, R144, 0x1, R0 ;  /* 0x0000000190037824 */ /* 0x000fc800078e0200 */
[----:B-1----:R-:W-:Y:S01]  /*24e0*/  IMAD.HI R6, R3, 0x66666667, RZ ;  /* 0x6666666703067827 */ /* 0x002fe200078e02ff */
[----:B--2---:R-:W-:Y:S02]  /*24f0*/  IADD3 R4, R4, 0x4f, RZ ;  /* 0x0000004f04047810 */ /* 0x004fe40007ffe0ff */
[----:B------:R-:W-:-:S03]  /*2500*/  LOP3.LUT R3, R14, 0xff0000, RZ, 0xc0, !PT ;  /* 0x00ff00000e037812 */ /* 0x000fc600078ec0ff */
[----:B------:R-:W-:Y:S01]  /*2510*/  IMAD.HI R0, R4, 0x66666667, RZ ;  /* 0x6666666704007827 */ /* 0x000fe200078e02ff */
[----:B------:R-:W-:-:S04]  /*2520*/  SHF.R.U32.HI R4, RZ, 0x8, R5 ;  /* 0x00000008ff047819 */ /* 0x000fc80000011605 */
[----:B------:R-:W-:Y:S02]  /*2530*/  LEA.HI R3, R3, R4, RZ, 0x10 ;  /* 0x0000000403037211 */ /* 0x000fe400078f80ff */
[----:B------:R-:W-:Y:S02]  /*2540*/  SHF.R.U32.HI R5, RZ, 0x1f, R0 ;  /* 0x0000001fff057819 */ /* 0x000fe40000011600 */
[----:B------:R-:W-:Y:S02]  /*2550*/  SHF.R.U32.HI R8, RZ, 0x1f, R6 ;  /* 0x0000001fff087819 */ /* 0x000fe40000011606 */
[----:B------:R-:W-:Y:S02]  /*2560*/  SHF.R.U32.HI R9, RZ, 0x10, R3 ;  /* 0x00000010ff097819 */ /* 0x000fe40000011603 */
[----:B------:R-:W-:Y:S02]  /*2570*/  LOP3.LUT R18, R3, 0xff, RZ, 0xc0, !PT ;  /* 0x000000ff03127812 */ /* 0x000fe400078ec0ff */
[----:B------:R-:W-:-:S02]  /*2580*/  LEA.HI.SX32 R143, R0, R5, 0x1b ;  /* 0x00000005008f7211 */ /* 0x000fc400078fdaff */
[----:B------:R-:W-:Y:S01]  /*2590*/  LEA.HI.SX32 R0, R6, R8, 0x1b ;  /* 0x0000000806007211 */ /* 0x000fe200078fdaff */
[----:B------:R1:W-:Y:S03]  /*25a0*/  STL [R1+0x44], R9 ;  /* 0x0000440901007387 */ /* 0x0003e60000100800 */
[----:B------:R-:W-:Y:S01]  /*25b0*/  IMNMX R6, R143, R0, PT ;  /* 0x000000008f067217 */ /* 0x000fe20003800200 */
[----:B------:R1:W-:Y:S03]  /*25c0*/  STL [R1+0x94], R18 ;  /* 0x0000941201007387 */ /* 0x0003e60000100800 */
[----:B------:R-:W-:Y:S02]  /*25d0*/  ISETP.GE.AND P0, PT, R6, 0x1, PT ;  /* 0x000000010600780c */ /* 0x000fe40003f06270 */
[----:B------:R-:W-:Y:S01]  /*25e0*/  ISETP.NE.AND P1, PT, R9, RZ, PT ;  /* 0x000000ff0900720c */ /* 0x000fe20003f25270 */
[----:B------:R-:W-:-:S03]  /*25f0*/  IMAD.MOV.U32 R0, RZ, RZ, RZ ;  /* 0x000000ffff007224 */ /* 0x000fc600078e00ff */
[----:B------:R-:W-:-:S07]  /*2600*/  SEL R129, R9, c[0x0][0x338], P1 ;  /* 0x0000ce0009817a07 */ /* 0x000fce0000800000 */
[----:B------:R-:W-:Y:S05]  /*2610*/  @!P0 BRA `(.L_x_1640) ;  /* 0x000001c000008947 */ /* 0x000fea0003800000 */
[----:B------:R-:W-:Y:S02]  /*2620*/  IABS R3, R129 ;  /* 0x0000008100037213 */ /* 0x000fe40000000000 */
[----:B------:R-:W-:Y:S02]  /*2630*/  IADD3 R8, R129, -0x1, R6 ;  /* 0xffffffff81087810 */ /* 0x000fe40007ffe006 */
[----:B------:R-:W2:Y:S02]  /*2640*/  I2F.RP R0, R3 ;  /* 0x0000000300007306 */ /* 0x000ea40000209400 */
[----:B------:R-:W-:-:S06]  /*2650*/  IABS R11, R8 ;  /* 0x00000008000b7213 */ /* 0x000fcc0000000000 */
[----:B--2---:R-:W2:Y:S02]  /*2660*/  MUFU.RCP R0, R0 ;  /* 0x0000000000007308 */ /* 0x004ea40000001000 */
[----:B--2---:R-:W-:-:S06]  /*2670*/  IADD3 R0, R0, 0xffffffe, RZ ;  /* 0x0ffffffe00007810 */ /* 0x004fcc0007ffe0ff */
[----:B------:R-:W2:Y:S02]  /*2680*/  F2I.FTZ.U32.TRUNC.NTZ R5, R0 ;  /* 0x0000000000057305 */ /* 0x000ea4000021f000 */
[----:B--2---:R-:W-:-:S04]  /*2690*/  IMAD.MOV R0, RZ, RZ, -R5 ;  /* 0x000000ffff007224 */ /* 0x004fc800078e0a05 */
[----:B------:R-:W-:Y:S01]  /*26a0*/  IMAD.MOV.U32 R4, RZ, RZ, R0 ;  /* 0x000000ffff047224 */ /* 0x000fe200078e0000 */
[----:B------:R-:W-:-:S03]  /*26b0*/  IABS R0, R129 ;  /* 0x0000008100007213 */ /* 0x000fc60000000000 */
[----:B-1----:R-:W-:Y:S02]  /*26c0*/  IMAD R9, R4, R3, RZ ;  /* 0x0000000304097224 */ /* 0x002fe400078e02ff */
        /* <DEDUP_REMOVED lines=17> */
.L_x_1640:
[----:B------:R-:W-:Y:S05]  /*27e0*/  BSYNC B0 ;  /* 0x0000000000007941 */ /* 0x000fea0003800000 */
.L_x_1639:
[----:B------:R-:W-:-:S04]  /*27f0*/  IMAD R3, R18, R0, RZ ;  /* 0x0000000012037224 */ /* 0x000fc800078e02ff */
        /* <DEDUP_REMOVED lines=17> */
[----:B-1----:R-:W1:Y:S03]  /*2910*/  S2R R9, SR_TID.X ;  /* 0x0000000000097919 */ /* 0x002e660000002100 */
        /* <DEDUP_REMOVED lines=49> */
[----:B------:R-:W-:-:S02]  /*2c30*/  ISETP.GE.AND P0, PT, R3, 0x31, PT ;  /* 0x000000310300780c */ /* 0x000fc40003f06270 */
[----:B------:R-:W-:Y:S01]  /*2c40*/  SHF.R.S32.HI R17, RZ, 0x1f, R98 ;  /* 0x0000001fff117819 */ /* 0x000fe20000011462 */
[----:B-1----:R-:W-:Y:S01]  /*2c50*/  @P1 IMAD.X R7, R5, 0x1, R148, P2 ;  /* 0x0000000105071824 */ /* 0x002fe200010e0694 */
[----:B------:R-:W-:Y:S02]  /*2c60*/  ISETP.GE.AND P2, PT, R3, 0x21, PT ;  /* 0x000000210300780c */ /* 0x000fe40003f46270 */
[----:B------:R-:W-:-:S04]  /*2c70*/  @P1 LEA R6, P3, R0, c[0x0][0x220], 0x1 ;  /* 0x0000880000061a11 */ /* 0x000fc800078608ff */
[----:B------:R-:W-:-:S05]  /*2c80*/  @P1 LEA.HI.X R7, R0, c[0x0][0x224], R7, 0x1, P3 ;  /* 0x0000890000071a11 */ /* 0x000fca00018f0c07 */
[----:B------:R1:W-:Y:S02]  /*2c90*/  @P1 LDGSTS.E.BYPASS.LTC128B.128 [R212+0x3100], [R6.64], !P6 ;  /* 0x0310000006d41fae */ /* 0x0003e4000f101d48 */
[----:B------:R-:W-:-:S04]  /*2ca0*/  @P2 LEA R0, P1, R24, R4, 0x5 ;  /* 0x0000000418002211 */ /* 0x000fc800078228ff */
[----:B------:R-:W-:Y:S01]  /*2cb0*/  @P2 LEA R18, P3, R0, c[0x0][0x220], 0x1 ;  /* 0x0000880000122a11 */ /* 0x000fe200078608ff */
[----:B------:R-:W-:Y:S01]  /*2cc0*/  IMAD R10, R17, c[0x0][0x280], RZ ;  /* 0x0000a000110a7a24 */ /* 0x000fe200078e02ff */
[----:B------:R-:W-:Y:S01]  /*2cd0*/  IADD3 R127, R12, R15, RZ ;  /* 0x0000000f0c7f7210 */ /* 0x000fe20007ffe0ff */
[----:B-1----:R-:W-:Y:S01]  /*2ce0*/  @P2 IMAD.MOV.U32 R7, RZ, RZ, c[0x0][0x23c] ;  /* 0x00008f00ff072624 */ /* 0x002fe200078e00ff */
[----:B------:R-:W-:-:S04]  /*2cf0*/  @P0 MOV R6, c[0x0][0x23c] ;  /* 0x00008f0000060a02 */ /* 0x000fc80000000f00 */
[----:B------:R-:W-:Y:S01]  /*2d00*/  @P2 LEA.HI.X R14, R24, R5, R7, 0x5, P1 ;  /* 0x00000005180e2211 */ /* 0x000fe200008f2c07 */
[----:B------:R-:W-:Y:S01]  /*2d10*/  @P0 IMAD R11, R6, 0x30, RZ ;  /* 0x00000030060b0824 */ /* 0x000fe200078e02ff */
[----:B------:R-:W-:Y:S01]  /*2d20*/  ISETP.GE.AND P1, PT, R3, 0x41, PT ;  /* 0x000000410300780c */ /* 0x000fe20003f26270 */
[----:B------:R-:W-:Y:S01]  /*2d30*/  @P0 IMAD.WIDE.U32 R6, R24, 0x30, R4 ;  /* 0x0000003018060825 */ /* 0x000fe200078e0004 */
[----:B------:R-:W-:-:S03]  /*2d40*/  @P2 LEA.HI.X R19, R0, c[0x0][0x224], R14, 0x1, P3 ;  /* 0x0000890000132a11 */ /* 0x000fc600018f0c0e */
[----:B------:R-:W-:Y:S01]  /*2d50*/  @P0 IMAD.IADD R3, R7, 0x1, R11 ;  /* 0x0000000107030824 */ /* 0x000fe200078e020b */
[C---:B------:R-:W-:Y:S01]  /*2d60*/  @P0 LEA R16, P3, R6.reuse, c[0x0][0x220], 0x1 ;  /* 0x0000880006100a11 */ /* 0x040fe200078608ff */
[----:B------:R-:W-:Y:S01]  /*2d70*/  IMAD R0, R17, c[0x0][0x290], RZ ;  /* 0x0000a40011007a24 */ /* 0x000fe200078e02ff */
[----:B------:R1:W-:Y:S02]  /*2d80*/  @P2 LDGSTS.E.BYPASS.LTC128B.128 [R212+0x3900], [R18.64], !P6 ;  /* 0x0390000012d42fae */ /* 0x0003e4000f101d48 */
[----:B------:R-:W-:Y:S01]  /*2d90*/  @P0 LEA.HI.X R17, R6, c[0x0][0x224], R3, 0x1, P3 ;  /* 0x0000890006110a11 */ /* 0x000fe200018f0c03 */
[----:B------:R-:W-:Y:S02]  /*2da0*/  IMAD.WIDE.U32 R6, R98, c[0x0][0x290], R96 ;  /* 0x0000a40062067a25 */ /* 0x000fe400078e0060 */
[----:B------:R-:W-:Y:S02]  /*2db0*/  @P1 LEA R3, P3, R24, R4, 0x6 ;  /* 0x0000000418031211 */ /* 0x000fe400078630ff */
[C---:B------:R-:W-:Y:S01]  /*2dc0*/  IMAD R0, R98.reuse, c[0x0][0x294], R0 ;  /* 0x0000a50062007a24 */ /* 0x040fe200078e0200 */
[----:B------:R-:W-:Y:S01]  /*2dd0*/  @P1 MOV R4, c[0x0][0x23c] ;  /* 0x00008f0000041a02 */ /* 0x000fe20000000f00 */
[----:B------:R-:W-:Y:S01]  /*2de0*/  IMAD.WIDE.U32 R14, R98, c[0x0][0x290], R86 ;  /* 0x0000a400620e7a25 */ /* 0x000fe200078e0056 */
[----:B------:R1:W-:Y:S03]  /*2df0*/  @P0 LDGSTS.E.BYPASS.LTC128B.128 [R212+0x4100], [R16.64], !P6 ;  /* 0x0410000010d40fae */ /* 0x0003e6000f101d48 */
[----:B------:R-:W-:-:S02]  /*2e00*/  IMAD.IADD R11, R7, 0x1, R0 ;  /* 0x00000001070b7824 */ /* 0x000fc400078e0200 */
[----:B------:R-:W-:Y:S01]  /*2e10*/  IMAD.IADD R7, R0, 0x1, R15 ;  /* 0x0000000100077824 */ /* 0x000fe200078e020f */
[----:B------:R-:W-:Y:S01]  /*2e20*/  @P1 LEA.HI.X R0, R24, R5, R4, 0x6, P3 ;  /* 0x0000000518001211 */ /* 0x000fe200018f3404 */
[----:B------:R-:W-:Y:S01]  /*2e30*/  IMAD.WIDE.U32 R8, R98, c[0x0][0x280], R96 ;  /* 0x0000a00062087a25 */ /* 0x000fe200078e0060 */
[----:B------:R-:W-:-:S03]  /*2e40*/  @P1 LEA R4, P3, R3, c[0x0][0x220], 0x1 ;  /* 0x0000880003041a11 */ /* 0x000fc600078608ff */
[C---:B------:R-:W-:Y:S01]  /*2e50*/  IMAD R10, R98.reuse, c[0x0][0x284], R10 ;  /* 0x0000a100620a7a24 */ /* 0x040fe200078e020a */
[----:B------:R-:W-:Y:S01]  /*2e60*/  @P1 LEA.HI.X R5, R3, c[0x0][0x224], R0, 0x1, P3 ;  /* 0x0000890003051a11 */ /* 0x000fe200018f0c00 */
[----:B------:R-:W-:Y:S01]  /*2e70*/  IMAD.MOV.U32 R12, RZ, RZ, R8 ;  /* 0x000000ffff0c7224 */ /* 0x000fe200078e0008 */
[----:B-----5:R-:W-:Y:S02]  /*2e80*/  SHF.R.S32.HI R0, RZ, 0x1f, R130 ;  /* 0x0000001fff007819 */ /* 0x020fe40000011482 */
[----:B------:R-:W-:Y:S01]  /*2e90*/  IADD3 R13, R9, R10, RZ ;  /* 0x0000000a090d7210 */ /* 0x000fe20007ffe0ff */
[----:B------:R-:W-:Y:S01]  /*2ea0*/  IMAD.WIDE.U32 R8, R98, c[0x0][0x280], R86 ;  /* 0x0000a00062087a25 */ /* 0x000fe200078e0056 */
[----:B------:R2:W-:Y:S03]  /*2eb0*/  @P1 LDGSTS.E.BYPASS.LTC128B.128 [R212+0x4900], [R4.64], !P6 ;  /* 0x0490000004d41fae */ /* 0x0005e6000f101d48 */
[----:B------:R-:W-:Y:S01]  /*2ec0*/  IMAD R3, R0, c[0x0][0x280], RZ ;  /* 0x0000a00000037a24 */ /* 0x000fe200078e02ff */
[----:B------:R-:W-:Y:S01]  /*2ed0*/  IADD3 R9, R10, R9, RZ ;  /* 0x000000090a097210 */ /* 0x000fe20007ffe0ff */
[----:B------:R-:W-:Y:S01]  /*2ee0*/  IMAD R0, R0, c[0x0][0x290], RZ ;  /* 0x0000a40000007a24 */ /* 0x000fe200078e02ff */
[----:B------:R-:W-:Y:S01]  /*2ef0*/  MOV R10, R6 ;  /* 0x00000006000a7202 */ /* 0x000fe20000000f00 */
[----:B------:R-:W-:Y:S01]  /*2f00*/  IMAD.MOV.U32 R6, RZ, RZ, R14 ;  /* 0x000000ffff067224 */ /* 0x000fe200078e000e */
[----:B------:R-:W-:Y:S01]  /*2f10*/  MOV R142, 0x5 ;  /* 0x00000005008e7802 */ /* 0x000fe20000000f00 */
[----:B------:R-:W-:-:S02]  /*2f20*/  IMAD.MOV.U32 R131, RZ, RZ, c[0x0][0x280] ;  /* 0x0000a000ff837624 */ /* 0x000fc400078e00ff */
[C---:B------:R-:W-:Y:S02]  /*2f30*/  IMAD R145, R134.reuse, c[0x0][0x284], RZ ;  /* 0x0000a10086917a24 */ /* 0x040fe400078e02ff */
        /* <DEDUP_REMOVED lines=44> */
[----:B------:R-:W-:Y:S01]  /*3200*/  IMAD R0, R21, c[0x0][0x268], RZ ;  /* 0x00009a0015007a24 */ /* 0x000fe200078e02ff */
[C---:B------:R-:W-:Y:S01]  /*3210*/  IADD3 R15, R98.reuse, 0x20, RZ ;  /* 0x00000020620f7810 */ /* 0x040fe20007ffe0ff */
        /* <DEDUP_REMOVED lines=55> */
.L_x_1676:
[----:B------:R-:W-:Y:S01]  /*3590*/  IMAD R3, R29, 0x50, R0 ;  /* 0x000000501d037824 */ /* 0x000fe200078e0200 */
[----:B------:R-:W-:Y:S01]  /*35a0*/  ISETP.NE.AND P1, PT, R155, 0x1, PT ;  /* 0x000000019b00780c */ /* 0x000fe20003f25270 */
[----:B------:R-:W-:Y:S01]  /*35b0*/  IMAD.MOV.U32 R75, RZ, RZ, RZ ;  /* 0x000000ffff4b7224 */ /* 0x000fe200078e00ff */
[----:B------:R-:W-:Y:S04]  /*35c0*/  DEPBAR.LE SB0, 0x0 ;  /* 0x000080000000791a */ /* 0x000fe80000000000 */
[----:B---3--:R-:W-:Y:S01]  /*35d0*/  IMAD.IADD R4, R127, 0x1, R3 ;  /* 0x000000017f047824 */ /* 0x008fe200078e0203 */
[----:B------:R-:W-:Y:S01]  /*35e0*/  ISETP.GE.AND P0, PT, R3, R2, PT ;  /* 0x000000020300720c */ /* 0x000fe20003f06270 */
[----:B------:R-:W-:Y:S01]  /*35f0*/  WARPSYNC 0xffffffff ;  /* 0xffffffff00007948 */ /* 0x000fe20003800000 */
[----:B------:R-:W-:Y:S01]  /*3600*/  ISETP.GE.AND P2, PT, R154, 0x1, PT ;  /* 0x000000019a00780c */ /* 0x000fe20003f46270 */
[--C-:B------:R-:W-:Y:S01]  /*3610*/  IMAD.MOV.U32 R3, RZ, RZ, R4.reuse ;  /* 0x000000ffff037224 */ /* 0x100fe200078e0004 */
[----:B------:R-:W-:Y:S01]  /*3620*/  ISETP.GT.OR P0, PT, R0, 0x4f, P0 ;  /* 0x0000004f0000780c */ /* 0x000fe20000704670 */
[----:B------:R-:W-:Y:S01]  /*3630*/  BSSY B2, `(.L_x_1642) ;  /* 0x0000415000027945 */ /* 0x000fe20003800000 */
[----:B------:R-:W-:Y:S05]  /*3640*/  @P1 IMAD.HI.U32 R5, R4, c[0x0][0x2bc], RZ ;  /* 0x0000af0004051a27 */ /* 0x000fea00078e00ff */
[----:B------:R-:W-:Y:S06]  /*3650*/  @P1 SHF.R.U32.HI R3, RZ, c[0x0][0x2c0], R5 ;  /* 0x0000b000ff031a19 */ /* 0x000fec0000011605 */
        /* <DEDUP_REMOVED lines=21> */
[----:B-1----:R-:W-:-:S05]  /*37b0*/  @!P2 BRA `(.L_x_1643) ;  /* 0x00003c400000a947 */ /* 0x002fca0003800000 */
[-C--:B------:R-:W-:Y:S01]  /*37c0*/  IMAD R6, R145, R29.reuse, RZ ;  /* 0x0000001d91067224 */ /* 0x080fe200078e02ff */
        /* <DEDUP_REMOVED lines=40> */
.L_x_1646:
[----:B------:R-:W-:Y:S05]  /*3a50*/  BSYNC B0 ;  /* 0x0000000000007941 */ /* 0x000fea0003800000 */
.L_x_1645:
        /* <DEDUP_REMOVED lines=39> */
.L_x_1648:
[----:B------:R-:W-:Y:S05]  /*3cd0*/  BSYNC B0 ;  /* 0x0000000000007941 */ /* 0x000fea0003800000 */
.L_x_1647:
        /* <DEDUP_REMOVED lines=38> */
.L_x_1650:
[----:B------:R-:W-:Y:S05]  /*3f40*/  BSYNC B0 ;  /* 0x0000000000007941 */ /* 0x000fea0003800000 */
.L_x_1649:
        /* <DEDUP_REMOVED lines=74> */
.L_x_1654:
[----:B------:R-:W-:Y:S05]  /*43f0*/  BSYNC B0 ;  /* 0x0000000000007941 */ /* 0x000fea0003800000 */
.L_x_1653:
        /* <DEDUP_REMOVED lines=57> */
.L_x_1652:
[----:B------:R-:W-:Y:S05]  /*4790*/  BSYNC B1 ;  /* 0x0000000000017941 */ /* 0x000fea0003800000 */
.L_x_1651:
        /* <DEDUP_REMOVED lines=62> */
.L_x_1658:
[----:B------:R-:W-:Y:S05]  /*4b80*/  BSYNC B0 ;  /* 0x0000000000007941 */ /* 0x000fea0003800000 */
.L_x_1657:
        /* <DEDUP_REMOVED lines=57> */
.L_x_1656:
[----:B------:R-:W-:Y:S05]  /*4f20*/  BSYNC B1 ;  /* 0x0000000000017941 */ /* 0x000fea0003800000 */
.L_x_1655:
        /* <DEDUP_REMOVED lines=61> */
.L_x_1661:
[----:B------:R-:W-:Y:S05]  /*5300*/  BSYNC B0 ;  /* 0x0000000000007941 */ /* 0x000fea0003800000 */
.L_x_1660:
        /* <DEDUP_REMOVED lines=58> */
.L_x_1644:
        /* <DEDUP_REMOVED lines=213> */
.L_x_1663:
[----:B----4-:R-:W-:Y:S05]  /*6400*/  BSYNC B0 ;  /* 0x0000000000007941 */ /* 0x010fea0003800000 */
.L_x_1662:
        /* <DEDUP_REMOVED lines=126> */
.L_x_1665:
[----:B------:R-:W-:Y:S05]  /*6bf0*/  BSYNC B0 ;  /* 0x0000000000007941 */ /* 0x000fea0003800000 */
.L_x_1664:
        /* <DEDUP_REMOVED lines=128> */
.L_x_1643:
        /* <DEDUP_REMOVED lines=21> */
.L_x_1667:
[----:B-12---:R-:W-:Y:S05]  /*7550*/  BSYNC B0 ;  /* 0x0000000000007941 */ /* 0x006fea0003800000 */
.L_x_1666:
        /* <DEDUP_REMOVED lines=17> */
.L_x_1669:
[----:B------:R-:W-:Y:S05]  /*7670*/  BSYNC B0 ;  /* 0x0000000000007941 */ /* 0x000fea0003800000 */
.L_x_1668:
        /* <DEDUP_REMOVED lines=16> */
.L_x_1659:
[----:B------:R-:W-:Y:S05]  /*7780*/  BSYNC B2 ;  /* 0x0000000000027941 */ /* 0x000fea0003800000 */
.L_x_1642:
[----:B------:R-:W-:Y:S01]  /*7790*/  IMAD R20, R29, -0x50, RZ ;  /* 0xffffffb01d147824 */ /* 0x000fe200078e02ff */
[----:B------:R-:W-:Y:S01]  /*77a0*/  BSSY B0, `(.L_x_1670) ;  /* 0x0000063000007945 */ /* 0x000fe20003800000 */
[----:B--23--:R-:W-:Y:S02]  /*77b0*/  IMAD R4, R92, c[0x0][0x208], RZ ;  /* 0x000082005c047a24 */ /* 0x00cfe400078e02ff */
        /* <DEDUP_REMOVED lines=12> */
[----:B-1----:R-:W-:Y:S02]  /*7880*/  @P3 IADD3.X R12, RZ, R7, RZ, P0, !PT ;  /* 0x00000007ff0c3210 */ /* 0x002fe400007fe4ff */
        /* <DEDUP_REMOVED lines=74> */
[----:B------:R-:W1:Y:S01]  /*7d30*/  @!P1 LDS.128 R8, [R250] ;  /* 0x00000000fa089984 */ /* 0x000e620000000c00 */
        /* <DEDUP_REMOVED lines=9> */
.L_x_1671:
[----:B-123--:R-:W-:Y:S05]  /*7dd0*/  BSYNC B0 ;  /* 0x0000000000007941 */ /* 0x00efea0003800000 */
.L_x_1670:
[----:B------:R1:W2:Y:S01]  /*7de0*/  SHFL.IDX PT, R5, R17, 0x1, 0x1c1f ;  /* 0x003c1f0011057f89 */ /* 0x0002a200000e0000 */
[----:B------:R-:W-:Y:S01]  /*7df0*/  ISETP.GE.AND P0, PT, R3, 0x21, PT ;  /* 0x000000210300780c */ /* 0x000fe20003f06270 */
[----:B------:R-:W-:Y:S02]  /*7e00*/  BSSY B0, `(.L_x_1672) ;  /* 0x000000f000007945 */ /* 0x000fe40003800000 */
[----:B------:R1:W3:Y:S10]  /*7e10*/  SHFL.IDX PT, R4, R18, 0x1, 0x1c1f ;  /* 0x003c1f0012047f89 */ /* 0x0002f400000e0000 */
        /* <DEDUP_REMOVED lines=13> */
.L_x_1673:
[----:B------:R-:W-:Y:S05]  /*7ef0*/  BSYNC B0 ;  /* 0x0000000000007941 */ /* 0x000fea0003800000 */
.L_x_1672:
[----:B--2---:R2:W4:Y:S01]  /*7f00*/  SHFL.IDX PT, R5, R17, 0x2, 0x1c1f ;  /* 0x005c1f0011057f89 */ /* 0x00452200000e0000 */
[----:B------:R-:W-:Y:S01]  /*7f10*/  ISETP.GE.AND P0, PT, R3, 0x41, PT ;  /* 0x000000410300780c */ /* 0x000fe20003f06270 */
[----:B------:R-:W-:Y:S02]  /*7f20*/  BSSY B0, `(.L_x_1674) ;  /* 0x000000f000007945 */ /* 0x000fe40003800000 */
        /* <DEDUP_REMOVED lines=14> */
.L_x_1675:
[----:B------:R-:W-:Y:S05]  /*8010*/  BSYNC B0 ;  /* 0x0000000000007941 */ /* 0x000fea0003800000 */
.L_x_1674:
[C---:B------:R-:W-:Y:S02]  /*8020*/  ISETP.GT.AND P0, PT, R29.reuse, R119, PT ;  /* 0x000000771d00720c */ /* 0x040fe40003f04270 */
[----:B------:R-:W-:Y:S11]  /*8030*/  IADD3 R29, R29, -0x1, RZ ;  /* 0xffffffff1d1d7810 */ /* 0x000ff60007ffe0ff */
[----:B------:R-:W-:Y:S01]  /*8040*/  @P0 SHF.R.S32.HI R6, RZ, 0x1f, R29 ;  /* 0x0000001fff060819 */ /* 0x000fe2000001141d */
[----:B------:R-:W-:Y:S02]  /*8050*/  @P0 IMAD R3, R147, R29, RZ ;  /* 0x0000001d93030224 */ /* 0x000fe400078e02ff */
[----:B---3--:R-:W-:Y:S02]  /*8060*/  @P0 IMAD.MOV.U32 R4, RZ, RZ, R110 ;  /* 0x000000ffff040224 */ /* 0x008fe400078e006e */
[----:B----4-:R-:W-:Y:S02]  /*8070*/  @P0 IMAD.MOV.U32 R5, RZ, RZ, R109 ;  /* 0x000000ffff050224 */ /* 0x010fe400078e006d */
[-C--:B------:R-:W-:Y:S02]  /*8080*/  @P0 IMAD R3, R6, R132.reuse, R3 ;  /* 0x0000008406030224 */ /* 0x080fe400078e0203 */
[----:B------:R-:W-:Y:S04]  /*8090*/  @P0 IMAD.WIDE.U32 R4, R29, R132, R4 ;  /* 0x000000841d040225 */ /* 0x000fe800078e0004 */
[----:B------:R-:W-:Y:S01]  /*80a0*/  @P0 IMAD.IADD R3, R5, 0x1, R3 ;  /* 0x0000000105030824 */ /* 0x000fe200078e0203 */
[C---:B------:R-:W-:Y:S01]  /*80b0*/  @P0 LEA R10, P1, R4.reuse, c[0x0][0x220], 0x1 ;  /* 0x00008800040a0a11 */ /* 0x040fe200078208ff */
[C---:B------:R-:W-:Y:S03]  /*80c0*/  @P0 IMAD.SHL.U32 R12, R153.reuse, 0x2, RZ ;  /* 0x00000002990c0824 */ /* 0x040fe600078e00ff */
        /* <DEDUP_REMOVED lines=22> */
.L_x_1641:
[----:B---3--:R-:W3:Y:S01]  /*8230*/  LDL R11, [R1+0x30] ;  /* 0x00003000010b7983 */ /* 0x008ee20000100800 */
[----:B------:R-:W-:-:S05]  /*8240*/  IMAD.MOV.U32 R0, RZ, RZ, c[0x0][0x2c4] ;  /* 0x0000b100ff007624 */ /* 0x000fca00078e00ff */
[----:B------:R-:W-:Y:S01]  /*8250*/  ISETP.NE.AND P3, PT, R0, 0x1, PT ;  /* 0x000000010000780c */ /* 0x000fe20003f65270 */
[----:B------:R-:W-:Y:S01]  /*8260*/  BSSY B0, `(.L_x_1677) ;  /* 0x0000028000007945 */ /* 0x000fe20003800000 */
[----:B---3--:R-:W-:-:S11]  /*8270*/  IADD3 R0, R11, 0x7f, RZ ;  /* 0x0000007f0b007810 */ /* 0x008fd60007ffe0ff */
[----:B------:R-:W-:-:S05]  /*8280*/  @P3 IMAD.HI.U32 R2, R0, c[0x0][0x2c8], RZ ;  /* 0x0000b20000023a27 */ /* 0x000fca00078e00ff */
[----:B------:R-:W-:-:S05]  /*8290*/  @P3 SHF.R.U32.HI R0, RZ, c[0x0][0x2cc], R2 ;  /* 0x0000b300ff003a19 */ /* 0x000fca0000011602 */
[----:B------:R-:W-:-:S04]  /*82a0*/  IMAD.IADD R0, R144, 0x1, R0 ;  /* 0x0000000190007824 */ /* 0x000fc800078e0200 */
[----:B------:R-:W-:-:S05]  /*82b0*/  IMAD.HI R0, R0, 0x66666667, RZ ;  /* 0x6666666700007827 */ /* 0x000fca00078e02ff */
[----:B------:R-:W-:-:S04]  /*82c0*/  SHF.R.U32.HI R2, RZ, 0x1f, R0 ;  /* 0x0000001fff027819 */ /* 0x000fc80000011600 */
[----:B------:R-:W-:-:S04]  /*82d0*/  LEA.HI.SX32 R0, R0, R2, 0x1b ;  /* 0x0000000200007211 */ /* 0x000fc800078fdaff */
[----:B------:R-:W-:-:S04]  /*82e0*/  IMNMX R6, R143, R0, PT ;  /* 0x000000008f067217 */ /* 0x000fc80003800200 */
[----:B------:R-:W-:Y:S01]  /*82f0*/  ISETP.GE.AND P0, PT, R6, 0x1, PT ;  /* 0x000000010600780c */ /* 0x000fe20003f06270 */
[----:B------:R-:W-:-:S12]  /*8300*/  IMAD.MOV.U32 R0, RZ, RZ, RZ ;  /* 0x000000ffff007224 */ /* 0x000fd800078e00ff */
[----:B------:R-:W-:Y:S05]  /*8310*/  @!P0 BRA `(.L_x_1678) ;  /* 0x000001c000008947 */ /* 0x000fea0003800000 */
[----:B------:R-:W-:Y:S01]  /*8320*/  IABS R2, R129 ;  /* 0x0000008100027213 */ /* 0x000fe20000000000 */
[----:B------:R-:W-:Y:S01]  /*8330*/  IMAD.MOV.U32 R4, RZ, RZ, RZ ;  /* 0x000000ffff047224 */ /* 0x000fe200078e00ff */
[----:B------:R-:W-:Y:S02]  /*8340*/  IADD3 R7, R129, -0x1, R6 ;  /* 0xffffffff81077810 */ /* 0x000fe40007ffe006 */
[----:B------:R-:W3:Y:S02]  /*8350*/  I2F.RP R0, R2 ;  /* 0x0000000200007306 */ /* 0x000ee40000209400 */
[----:B-1----:R-:W-:-:S06]  /*8360*/  IABS R9, R7 ;  /* 0x0000000700097213 */ /* 0x002fcc0000000000 */
[----:B---3--:R-:W1:Y:S02]  /*8370*/  MUFU.RCP R0, R0 ;  /* 0x0000000000007308 */ /* 0x008e640000001000 */
        /* <DEDUP_REMOVED lines=22> */
.L_x_1678:
[----:B------:R-:W-:Y:S05]  /*84e0*/  BSYNC B0 ;  /* 0x0000000000007941 */ /* 0x000fea0003800000 */
.L_x_1677:
        /* <DEDUP_REMOVED lines=35> */
[----:B---3--:R-:W-:-:S04]  /*8720*/  IMAD R3, R2, R0, RZ ;  /* 0x0000000002037224 */ /* 0x008fc800078e02ff */
[--C-:B------:R-:W-:Y:S01]  /*8730*/  IMAD.IADD R2, R3, 0x1, R0.reuse ;  /* 0x0000000103027824 */ /* 0x100fe200078e0200 */
[----:B------:R3:W-:Y:S01]  /*8740*/  STL [R1+0x4], R3 ;  /* 0x0000040301007387 */ /* 0x0007e20000100800 */
[----:B------:R-:W-:-:S03]  /*8750*/  PRMT R0, RZ, 0x7610, R0 ;  /* 0x00007610ff007816 */ /* 0x000fc60000000000 */
[----:B------:R-:W-:-:S04]  /*8760*/  IMNMX R221, R6, R2, PT ;  /* 0x0000000206dd7217 */ /* 0x000fc80003800200 */
[----:B------:R-:W-:-:S13]  /*8770*/  ISETP.GT.AND P0, PT, R221, R3, PT ;  /* 0x00000003dd00720c */ /* 0x000fda0003f04270 */
[----:B------:R-:W-:Y:S05]  /*8780*/  @!P0 BRA `(.L_x_1679) ;  /* 0x0001118000008947 */ /* 0x000fea0003800000 */
[----:B---3--:R-:W3:Y:S04]  /*8790*/  LDL R3, [R1+0x68] ;  /* 0x0000680001037983 */ /* 0x008ee80000100800 */
[----:B------:R-:W4:Y:S04]  /*87a0*/  LDL R8, [R1+0x6c] ;  /* 0x00006c0001087983 */ /* 0x000f280000100800 */
[----:B--2---:R-:W2:Y:S04]  /*87b0*/  LDL R7, [R1+0x48] ;  /* 0x0000480001077983 */ /* 0x004ea80000100800 */
[----:B------:R-:W2:Y:S04]  /*87c0*/  LDL R4, [R1] ;  /* 0x0000000001047983 */ /* 0x000ea80000100800 */
[----:B------:R-:W2:Y:S04]  /*87d0*/  LDL R5, [R1+0x90] ;  /* 0x0000900001057983 */ /* 0x000ea80000100800 */
[----:B-1----:R-:W2:Y:S01]  /*87e0*/  LDL R9, [R1+0x70] ;  /* 0x0000700001097983 */ /* 0x002ea20000100800 */
[----:B------:R-:W-:-:S04]  /*87f0*/  ISETP.NE.U32.AND P0, PT, RZ, c[0x0][0x340], PT ;  /* 0x0000d000ff007a0c */ /* 0x000fc80003f05070 */
[----:B------:R-:W-:Y:S02]  /*8800*/  ISETP.NE.AND.EX P1, PT, RZ, c[0x0][0x344], PT, P0 ;  /* 0x0000d100ff007a0c */ /* 0x000fe40003f25300 */
[----:B------:R-:W-:-:S05]  /*8810*/  SHF.R.S32.HI R0, RZ, 0x1f, R140 ;  /* 0x0000001fff007819 */ /* 0x000fca000001148c */
[----:B------:R-:W-:-:S04]  /*8820*/  IMAD R0, R0, c[0x0][0x178], RZ ;  /* 0x00005e0000007a24 */ /* 0x000fc800078e02ff */
[----:B------:R-:W-:Y:S02]  /*8830*/  IMAD R0, R140, c[0x0][0x17c], R0 ;  /* 0x00005f008c007a24 */ /* 0x000fe400078e0200 */
[----:B---3--:R-:W-:-:S04]  /*8840*/  @P1 IADD3 R2, P0, R3, c[0x0][0x340], RZ ;  /* 0x0000d00003021a10 */ /* 0x008fc80007f1e0ff */
[----:B----4-:R-:W-:-:S05]  /*8850*/  @P1 IADD3.X R3, R8, c[0x0][0x344], RZ, P0, !PT ;  /* 0x0000d10008031a10 */ /* 0x010fca00007fe4ff */
[----:B------:R1:W5:Y:S01]  /*8860*/  @P1 LDG.E R8, [R2.64] ;  /* 0x0000000802081981 */ /* 0x000362000c1e1900 */
[----:B------:R-:W-:Y:S02]  /*8870*/  ISETP.NE.U32.AND P0, PT, RZ, c[0x0][0x348], PT ;  /* 0x0000d200ff007a0c */ /* 0x000fe40003f05070 */
[----:B--2---:R-:W-:Y:S01]  /*8880*/  LOP3.LUT R85, R7, 0xffff, RZ, 0xc0, !PT ;  /* 0x0000ffff07557812 */ /* 0x004fe200078ec0ff */
[----:B------:R-:W-:Y:S01]  /*8890*/  IMAD.IADD R4, R4, 0x1, R11 ;  /* 0x0000000104047824 */ /* 0x000fe200078e020b */
[----:B------:R-:W-:Y:S01]  /*88a0*/  ISETP.NE.AND.EX P0, PT, RZ, c[0x0][0x34c], PT, P0 ;  /* 0x0000d300ff007a0c */ /* 0x000fe20003f05300 */
[----:B------:R-:W2:Y:S01]  /*88b0*/  S2R R12, SR_TID.X ;  /* 0x00000000000c7919 */ /* 0x000ea20000002100 */
[----:B------:R-:W-:Y:S01]  /*88c0*/  ISETP.GE.AND P2, PT, R238, c[0x0][0x198], PT ;  /* 0x00006600ee007a0c */ /* 0x000fe20003f46270 */
[----:B------:R-:W-:Y:S01]  /*88d0*/  @P3 IMAD.HI.U32 R7, R4, c[0x0][0x2c8], RZ ;  /* 0x0000b20004073a27 */ /* 0x000fe200078e00ff */
[----:B------:R-:W-:Y:S02]  /*88e0*/  SEL R6, R5, RZ, !P0 ;  /* 0x000000ff05067207 */ /* 0x000fe40004000000 */
[----:B------:R-:W-:-:S02]  /*88f0*/  SEL R5, R9, RZ, !P0 ;  /* 0x000000ff09057207 */ /* 0x000fc40004000000 */
[----:B------:R-:W-:Y:S01]  /*8900*/  IADD3 R181, R221, -0x1, RZ ;  /* 0xffffffffddb57810 */ /* 0x000fe20007ffe0ff */
[----:B------:R-:W-:-:S04]  /*8910*/  IMAD R6, R6, c[0x0][0x1c0], RZ ;  /* 0x0000700006067a24 */ /* 0x000fc800078e02ff */
[----:B------:R-:W-:Y:S02]  /*8920*/  IMAD R6, R5, c[0x0][0x1c4], R6 ;  /* 0x0000710005067a24 */ /* 0x000fe400078e0206 */
[----:B-1----:R-:W-:-:S04]  /*8930*/  IMAD.WIDE.U32 R2, R140, c[0x0][0x178], RZ ;  /* 0x00005e008c027a25 */ /* 0x002fc800078e00ff */
[----:B------:R-:W-:Y:S01]  /*8940*/  IMAD.IADD R3, R3, 0x1, R0 ;  /* 0x0000000103037824 */ /* 0x000fe200078e0200 */
[----:B------:R-:W-:Y:S02]  /*8950*/  MOV R0, R4 ;  /* 0x0000000400007202 */ /* 0x000fe40000000f00 */
[----:B------:R-:W-:Y:S01]  /*8960*/  @P3 SHF.R.U32.HI R0, RZ, c[0x0][0x2cc], R7 ;  /* 0x0000b300ff003a19 */ /* 0x000fe20000011607 */
[C---:B------:R-:W-:Y:S01]  /*8970*/  IMAD.WIDE.U32 R2, R85.reuse, c[0x0][0x1b8], R2 ;  /* 0x00006e0055027a25 */ /* 0x040fe200078e0002 */
[----:B--2---:R-:W-:Y:S02]  /*8980*/  SHF.R.S32.HI R10, RZ, 0x1f, R12 ;  /* 0x0000001fff0a7819 */ /* 0x004fe4000001140c */
[----:B------:R-:W-:Y:S01]  /*8990*/  SHF.R.S32.HI R7, RZ, 0x1f, R0 ;  /* 0x0000001fff077819 */ /* 0x000fe20000011400 */
[----:B------:R-:W-:Y:S01]  /*89a0*/  IMAD R3, R85, c[0x0][0x1bc], R3 ;  /* 0x00006f0055037a24 */ /* 0x000fe200078e0203 */
[----:B------:R-:W-:-:S03]  /*89b0*/  LEA.HI R10, R10, R12, RZ, 0x3 ;  /* 0x0000000c0a0a7211 */ /* 0x000fc600078f18ff */
[----:B------:R-:W-:Y:S01]  /*89c0*/  IMAD.WIDE.U32 R2, R5, c[0x0][0x1c0], R2 ;  /* 0x0000700005027a25 */ /* 0x000fe200078e0002 */
[----:B------:R-:W-:-:S03]  /*89d0*/  SHF.R.S32.HI R10, RZ, 0x3, R10 ;  /* 0x00000003ff0a7819 */ /* 0x000fc6000001140a */
        /* <DEDUP_REMOVED lines=11> */
[----:B------:R-:W-:Y:S01]  /*8a90*/  LEA R6, P0, R2, c[0x0][0x160], 0x1 ;  /* 0x0000580002067a11 */ /* 0x000fe200078008ff */
[----:B------:R-:W-:-:S03]  /*8aa0*/  IMAD.IADD R4, R10, 0x1, R11 ;  /* 0x000000010a047824 */ /* 0x000fc600078e020b */
[----:B------:R-:W-:-:S04]  /*8ab0*/  IADD3 R0, R3, R0, RZ ;  /* 0x0000000003007210 */ /* 0x000fc80007ffe0ff */
[----:B------:R-:W-:Y:S02]  /*8ac0*/  LEA.HI.X R5, R2, c[0x0][0x164], R0, 0x1, P0 ;  /* 0x0000590002057a11 */ /* 0x000fe400000f0c00 */
[----:B------:R-:W-:Y:S01]  /*8ad0*/  @!P1 MOV R8, R9 ;  /* 0x0000000900089202 */ /* 0x000fe20000000f00 */
[----:B------:R-:W-:Y:S05]  /*8ae0*/  BRA.DIV ~URZ, `(.L_x_1680) ;  /* 0x000153a27f007947 */ /* 0x000fea000b800000 */
[----:B------:R1:W2:Y:S02]  /*8af0*/  SHFL.IDX PT, R7, R5, RZ, 0x181f ;  /* 0x00181fff05077589 */ /* 0x0002a400000e0000 */
.L_x_1842:
[----:B------:R-:W-:Y:S05]  /*8b00*/  BRA.DIV ~URZ, `(.L_x_1681) ;  /* 0x000153f27f007947 */ /* 0x000fea000b800000 */
[----:B------:R3:W4:Y:S02]  /*8b10*/  SHFL.IDX PT, R2, R6, RZ, 0x181f ;  /* 0x00181fff06027589 */ /* 0x00072400000e0000 */
.L_x_1843:
        /* <DEDUP_REMOVED lines=10> */
.L_x_1683:
[----:B------:R-:W-:Y:S05]  /*8bc0*/  BSYNC B0 ;  /* 0x0000000000007941 */ /* 0x000fea0003800000 */
.L_x_1682:
[----:B------:R-:W-:Y:S05]  /*8bd0*/  BRA.DIV ~URZ, `(.L_x_1684) ;  /* 0x000153927f007947 */ /* 0x000fea000b800000 */
[----:B--2---:R2:W1:Y:S04]  /*8be0*/  SHFL.IDX PT, R7, R5, 0x1, 0x181f ;  /* 0x00381f0005077f89 */ /* 0x00446800000e0000 */
[----:B----4-:R2:W4:Y:S02]  /*8bf0*/  SHFL.IDX PT, R2, R6, 0x1, 0x181f ;  /* 0x00381f0006027f89 */ /* 0x01052400000e0000 */
.L_x_1844:
        /* <DEDUP_REMOVED lines=10> */
.L_x_1686:
[----:B------:R-:W-:Y:S05]  /*8ca0*/  BSYNC B0 ;  /* 0x0000000000007941 */ /* 0x000fea0003800000 */
.L_x_1685:
[----:B------:R-:W-:Y:S05]  /*8cb0*/  BRA.DIV ~URZ, `(.L_x_1687) ;  /* 0x000153827f007947 */ /* 0x000fea000b800000 */
[----:B-1----:R1:W2:Y:S02]  /*8cc0*/  SHFL.IDX PT, R7, R5, 0x2, 0x181f ;  /* 0x00581f0005077f89 */ /* 0x0022a400000e0000 */
.L_x_1845:
[----:B------:R-:W-:Y:S05]  /*8cd0*/  BRA.DIV ~URZ, `(.L_x_1688) ;  /* 0x000153d27f007947 */ /* 0x000fea000b800000 */
[----:B----4-:R4:W1:Y:S02]  /*8ce0*/  SHFL.IDX PT, R2, R6, 0x2, 0x181f ;  /* 0x00581f0006027f89 */ /* 0x01086400000e0000 */
.L_x_1846:
        /* <DEDUP_REMOVED lines=10> */
.L_x_1690:
[----:B------:R-:W-:Y:S05]  /*8d90*/  BSYNC B0 ;  /* 0x0000000000007941 */ /* 0x000fea0003800000 */
.L_x_1689:
[----:B------:R-:W-:Y:S05]  /*8da0*/  BRA.DIV ~URZ, `(.L_x_1691) ;  /* 0x000153727f007947 */ /* 0x000fea000b800000 */
[----:B--2---:R2:W3:Y:S04]  /*8db0*/  SHFL.IDX PT, R7, R5, 0x3, 0x181f ;  /* 0x00781f0005077f89 */ /* 0x0044e800000e0000 */
[----:B-1----:R2:W1:Y:S02]  /*8dc0*/  SHFL.IDX PT, R2, R6, 0x3, 0x181f ;  /* 0x00781f0006027f89 */ /* 0x00246400000e0000 */
.L_x_1847:
        /* <DEDUP_REMOVED lines=10> */
.L_x_1693:
[----:B------:R-:W-:Y:S05]  /*8e70*/  BSYNC B0 ;  /* 0x0000000000007941 */ /* 0x000fea0003800000 */
.L_x_1692:
[----:B------:R-:W-:Y:S05]  /*8e80*/  BRA.DIV ~URZ, `(.L_x_1694) ;  /* 0x000153627f007947 */ /* 0x000fea000b800000 */
[----:B---3--:R3:W2:Y:S02]  /*8e90*/  SHFL.IDX PT, R7, R5, 0x4, 0x181f ;  /* 0x00981f0005077f89 */ /* 0x0086a400000e0000 */
.L_x_1848:
[----:B------:R-:W-:Y:S05]  /*8ea0*/  BRA.DIV ~URZ, `(.L_x_1695) ;  /* 0x000153b27f007947 */ /* 0x000fea000b800000 */
[----:B-1----:R1:W3:Y:S02]  /*8eb0*/  SHFL.IDX PT, R2, R6, 0x4, 0x181f ;  /* 0x00981f0006027f89 */ /* 0x0022e400000e0000 */
.L_x_1849:
        /* <DEDUP_REMOVED lines=10> */
.L_x_1697:
[----:B------:R-:W-:Y:S05]  /*8f60*/  BSYNC B0 ;  /* 0x0000000000007941 */ /* 0x000fea0003800000 */
.L_x_1696:
[----:B------:R-:W-:Y:S05]  /*8f70*/  BRA.DIV ~URZ, `(.L_x_1698) ;  /* 0x000153527f007947 */ /* 0x000fea000b800000 */
[----:B--2---:R2:W1:Y:S04]  /*8f80*/  SHFL.IDX PT, R7, R5, 0x5, 0x181f ;  /* 0x00b81f0005077f89 */ /* 0x00446800000e0000 */
[----:B---3--:R2:W3:Y:S02]  /*8f90*/  SHFL.IDX PT, R2, R6, 0x5, 0x181f ;  /* 0x00b81f0006027f89 */ /* 0x0084e400000e0000 */
.L_x_1850:
        /* <DEDUP_REMOVED lines=10> */
.L_x_1700:
[----:B------:R-:W-:Y:S05]  /*9040*/  BSYNC B0 ;  /* 0x0000000000007941 */ /* 0x000fea0003800000 */
.L_x_1699:
[----:B------:R-:W-:Y:S05]  /*9050*/  BRA.DIV ~URZ, `(.L_x_1701) ;  /* 0x000153427f007947 */ /* 0x000fea000b800000 */
[----:B-1----:R1:W2:Y:S02]  /*9060*/  SHFL.IDX PT, R7, R5, 0x6, 0x181f ;  /* 0x00d81f0005077f89 */ /* 0x0022a400000e0000 */
.L_x_1851:
[----:B------:R-:W-:Y:S05]  /*9070*/  BRA.DIV ~URZ, `(.L_x_1702) ;  /* 0x000153927f007947 */ /* 0x000fea000b800000 */
[----:B---3--:R3:W1:Y:S02]  /*9080*/  SHFL.IDX PT, R2, R6, 0x6, 0x181f ;  /* 0x00d81f0006027f89 */ /* 0x00866400000e0000 */
.L_x_1852:
        /* <DEDUP_REMOVED lines=10> */
.L_x_1704:
[----:B------:R-:W-:Y:S05]  /*9130*/  BSYNC B0 ;  /* 0x0000000000007941 */ /* 0x000fea0003800000 */
.L_x_1703:
[----:B------:R-:W-:Y:S05]  /*9140*/  BRA.DIV ~URZ, `(.L_x_1705) ;  /* 0x000153327f007947 */ /* 0x000fea000b800000 */
[----:B-12---:R-:W1:Y:S04]  /*9150*/  SHFL.IDX PT, R5, R5, 0x7, 0x181f ;  /* 0x00f81f0005057f89 */ /* 0x006e6800000e0000 */
[----:B------:R2:W3:Y:S02]  /*9160*/  SHFL.IDX PT, R3, R6, 0x7, 0x181f ;  /* 0x00f81f0006037f89 */ /* 0x0004e400000e0000 */
.L_x_1853:
        /* <DEDUP_REMOVED lines=17> */
[----:B--2-4-:R-:W2:Y:S04]  /*9280*/  LDL.LU R6, [R1+0x64] ;  /* 0x0000640001067983 */ /* 0x014ea80000300800 */
[----:B------:R-:W3:Y:S04]  /*9290*/  LDL R188, [R1] ;  /* 0x0000000001bc7983 */ /* 0x000ee80000100800 */
[----:B------:R-:W4:Y:S04]  /*92a0*/  LDL R7, [R1+0x38] ;  /* 0x0000380001077983 */ /* 0x000f280000100800 */
[----:B------:R-:W5:Y:S01]  /*92b0*/  LDL R189, [R1+0x2c] ;  /* 0x00002c0001bd7983 */ /* 0x000f620000100800 */
[----:B------:R-:W-:-:S02]  /*92c0*/  IMAD.MOV.U32 R180, RZ, RZ, 0x50 ;  /* 0x00000050ffb47424 */ /* 0x000fc400078e00ff */
[----:B------:R-:W-:Y:S02]  /*92d0*/  IMAD.MOV.U32 R190, RZ, RZ, c[0x0][0x2b8] ;  /* 0x0000ae00ffbe7624 */ /* 0x000fe400078e00ff */
[----:B------:R-:W-:-:S03]  /*92e0*/  IMAD R180, R221, R180, -0x50 ;  /* 0xffffffb0ddb47424 */ /* 0x000fc600078e02b4 */
[----:B------:R-:W-:Y:S01]  /*92f0*/  ISETP.NE.AND P1, PT, R190, 0x1, PT ;  /* 0x00000001be00780c */ /* 0x000fe20003f25270 */
[----:B------:R-:W-:Y:S01]  /*9300*/  IMAD.MOV.U32 R213, RZ, RZ, RZ ;  /* 0x000000ffffd57224 */ /* 0x000fe200078e00ff */
[----:B------:R-:W-:Y:S01]  /*9310*/  BAR.SYNC.DEFER_BLOCKING 0x0 ;  /* 0x0000000000007b1d */ /* 0x000fe20000010000 */
[----:B---3--:R-:W-:-:S05]  /*9320*/  IMAD.IADD R3, R188, 0x1, R180 ;  /* 0x00000001bc037824 */ /* 0x008fca00078e02b4 */
[C---:B----4-:R-:W-:Y:S01]  /*9330*/  ISETP.GE.AND P0, PT, R3.reuse, R7, PT ;  /* 0x000000070300720c */ /* 0x050fe20003f06270 */
[----:B-----5:R-:W-:-:S03]  /*9340*/  IMAD.IADD R3, R3, 0x1, R189 ;  /* 0x0000000103037824 */ /* 0x020fc600078e02bd */
[----:B------:R-:W-:Y:S01]  /*9350*/  ISETP.GT.OR P0, PT, R188, 0x4f, P0 ;  /* 0x0000004fbc00780c */ /* 0x000fe20000704670 */
[----:B------:R-:W-:Y:S01]  /*9360*/  @P1 IMAD.HI.U32 R4, R3, c[0x0][0x2bc], RZ ;  /* 0x0000af0003041a27 */ /* 0x000fe200078e00ff */
[----:B--2---:R-:W-:-:S03]  /*9370*/  LOP3.LUT R6, R6, 0xfffffffe, RZ, 0xc0, !PT ;  /* 0xfffffffe06067812 */ /* 0x004fc600078ec0ff */
[----:B------:R-:W-:Y:S01]  /*9380*/  IMAD.MOV.U32 R2, RZ, RZ, R3 ;  /* 0x000000ffff027224 */ /* 0x000fe200078e0003 */
[----:B------:R-:W-:Y:S02]  /*9390*/  @P1 SHF.R.U32.HI R2, RZ, c[0x0][0x2c0], R4 ;  /* 0x0000b000ff021a19 */ /* 0x000fe40000011604 */
[----:B------:R-:W-:-:S05]  /*93a0*/  @P1 LOP3.LUT R6, R6, 0x1, RZ, 0xfc, !PT ;  /* 0x0000000106061812 */ /* 0x000fca00078efcff */
[C---:B------:R-:W-:Y:S01]  /*93b0*/  @!P0 IADD3 R5, P1, R2.reuse, R186, RZ ;  /* 0x000000ba02058210 */ /* 0x040fe20007f3e0ff */
[----:B------:R1:W-:Y:S03]  /*93c0*/  STL [R1+0x64], R6 ;  /* 0x0000640601007387 */ /* 0x0003e60000100800 */
[----:B-1----:R-:W-:Y:S02]  /*93d0*/  @!P0 LEA.HI.X.SX32 R6, R2, R183, 0x1, P1 ;  /* 0x000000b702068211 */ /* 0x002fe400008f0eff */
        /* <DEDUP_REMOVED lines=18> */
[----:B------:R-:W-:-:S13]  /*9500*/  ISETP.GE.AND P1, PT, R84, 0x1, PT ;  /* 0x000000015400780c */ /* 0x000fda0003f26270 */
[----:B------:R-:W-:Y:S01]  /*9510*/  @P1 ISETP.GE.AND P4, PT, R238, c[0x0][0x1d4], PT ;  /* 0x00007500ee001a0c */ /* 0x000fe20003f86270 */
[----:B------:R-:W-:Y:S04]  /*9520*/  STL.64 [R1+0x18], R184 ;  /* 0x000018b801007387 */ /* 0x000fe80000100a00 */
[----:B------:R-:W-:Y:S01]  /*9530*/  STL [R1+0x14], R182 ;  /* 0x000014b601007387 */ /* 0x000fe20000100800 */
[----:B------:R-:W-:Y:S02]  /*9540*/  ISETP.GT.AND P6, PT, R188, 0x4f, PT ;  /* 0x0000004fbc00780c */ /* 0x000fe40003fc4270 */
        /* <DEDUP_REMOVED lines=8> */
[----:B------:R-:W1:Y:S04]  /*95d0*/  SHFL.IDX PT, R6, R2, RZ, 0x181f ;  /* 0x00181fff02067589 */ /* 0x000e6800000e0000 */
[----:B------:R-:W2:Y:S04]  /*95e0*/  SHFL.IDX PT, R4, R2, 0x1, 0x181f ;  /* 0x00381f0002047f89 */ /* 0x000ea800000e0000 */
[----:B------:R-:W3:Y:S04]  /*95f0*/  SHFL.IDX PT, R7, R3, RZ, 0x181f ;  /* 0x00181fff03077589 */ /* 0x000ee800000e0000 */
[----:B------:R-:W4:Y:S01]  /*9600*/  SHFL.IDX PT, R5, R3, 0x1, 0x181f ;  /* 0x00381f0003057f89 */ /* 0x000f2200000e0000 */
[----:B------:R-:W-:-:S03]  /*9610*/  ISETP.GE.AND P0, PT, R84, 0x11, PT ;  /* 0x000000115400780c */ /* 0x000fc60003f06270 */
[----:B------:R-:W5:Y:S04]  /*9620*/  SHFL.IDX PT, R11, R2, 0x2, 0x181f ;  /* 0x00581f00020b7f89 */ /* 0x000f6800000e0000 */
[----:B------:R-:W-:Y:S01]  /*9630*/  SHFL.IDX PT, R12, R3, 0x2, 0x181f ;  /* 0x00581f00030c7f89 */ /* 0x000fe200000e0000 */
[----:B-1----:R-:W-:-:S05]  /*9640*/  @P1 LEA R6, P2, R238, R6, 0x1 ;  /* 0x00000006ee061211 */ /* 0x002fca00078408ff */
[C---:B--2---:R-:W-:Y:S02]  /*9650*/  @P0 LEA R4, P3, R238.reuse, R4, 0x1 ;  /* 0x00000004ee040211 */ /* 0x044fe400078608ff */
[--C-:B---3--:R-:W-:Y:S02]  /*9660*/  @P1 LEA.HI.X R7, R238, R7, R239.reuse, 0x1, P2 ;  /* 0x00000007ee071211 */ /* 0x108fe400010f0cef */
[----:B------:R-:W-:Y:S01]  /*9670*/  ISETP.GE.AND P2, PT, R84, 0x21, PT ;  /* 0x000000215400780c */ /* 0x000fe20003f46270 */
[----:B------:R-:W1:Y:S01]  /*9680*/  SHFL.IDX PT, R9, R2, 0x3, 0x181f ;  /* 0x00781f0002097f89 */ /* 0x000e6200000e0000 */
[C---:B----4-:R-:W-:Y:S02]  /*9690*/  @P0 LEA.HI.X R5, R238.reuse, R5, R239, 0x1, P3 ;  /* 0x00000005ee050211 */ /* 0x050fe400018f0cef */
[C---:B------:R-:W-:Y:S01]  /*96a0*/  @P0 ISETP.GE.AND P3, PT, R238.reuse, c[0x0][0x1d4], PT ;  /* 0x00007500ee000a0c */ /* 0x040fe20003f66270 */
[----:B------:R-:W2:Y:S04]  /*96b0*/  SHFL.IDX PT, R10, R3, 0x3, 0x181f ;  /* 0x00781f00030a7f89 */ /* 0x000ea800000e0000 */
[----:B------:R5:W3:Y:S04]  /*96c0*/  SHFL.IDX PT, R8, R2, 0x4, 0x181f ;  /* 0x00981f0002087f89 */ /* 0x000ae800000e0000 */
[----:B------:R4:W-:Y:S01]  /*96d0*/  @P1 LDGSTS.E.BYPASS.LTC128B.128 [R212+0x2900], [R6.64], !P4 ;  /* 0x0290000006d41fae */ /* 0x0009e2000e101d48 */
[----:B------:R-:W-:-:S02]  /*96e0*/  @P2 ISETP.GE.AND P5, PT, R238, c[0x0][0x1d4], PT ;  /* 0x00007500ee002a0c */ /* 0x000fc40003fa6270 */
[C---:B------:R-:W-:Y:S01]  /*96f0*/  ISETP.GE.AND P4, PT, R84.reuse, 0x31, PT ;  /* 0x000000315400780c */ /* 0x040fe20003f86270 */
[----:B------:R1:W-:Y:S01]  /*9700*/  @P0 LDGSTS.E.BYPASS.LTC128B.128 [R212+0x3100], [R4.64], !P3 ;  /* 0x0310000004d40fae */ /* 0x0003e2000d901d48 */
[----:B------:R-:W-:Y:S02]  /*9710*/  ISETP.GE.AND P1, PT, R84, 0x41, PT ;  /* 0x000000415400780c */ /* 0x000fe40003f26270 */
[C---:B-----5:R-:W-:Y:S01]  /*9720*/  @P2 LEA R2, P0, R238.reuse, R11, 0x1 ;  /* 0x0000000bee022211 */ /* 0x060fe200078008ff */
[----:B----4-:R4:W5:Y:S08]  /*9730*/  SHFL.IDX PT, R6, R3, 0x4, 0x181f ;  /* 0x00981f0003067f89 */ /* 0x01097000000e0000 */
[----:B-1----:R-:W-:-:S04]  /*9740*/  @P4 LEA R4, P3, R238, R9, 0x1 ;  /* 0x00000009ee044211 */ /* 0x002fc800078608ff */
[C-C-:B--2---:R-:W-:Y:S02]  /*9750*/  @P4 LEA.HI.X R5, R238.reuse, R10, R239.reuse, 0x1, P3 ;  /* 0x0000000aee054211 */ /* 0x144fe400018f0cef */
[C---:B----4-:R-:W-:Y:S02]  /*9760*/  @P2 LEA.HI.X R3, R238.reuse, R12, R239, 0x1, P0 ;  /* 0x0000000cee032211 */ /* 0x050fe400000f0cef */
[----:B------:R-:W-:-:S03]  /*9770*/  @P1 ISETP.GE.AND P0, PT, R238, c[0x0][0x1d4], PT ;  /* 0x00007500ee001a0c */ /* 0x000fc60003f06270 */
[----:B------:R3:W-:Y:S01]  /*9780*/  @P2 LDGSTS.E.BYPASS.LTC128B.128 [R212+0x3900], [R2.64], !P5 ;  /* 0x0390000002d42fae */ /* 0x0007e2000e901d48 */
[----:B------:R-:W-:-:S13]  /*9790*/  @P4 ISETP.GE.AND P2, PT, R238, c[0x0][0x1d4], PT ;  /* 0x00007500ee004a0c */ /* 0x000fda0003f46270 */
[----:B------:R1:W-:Y:S01]  /*97a0*/  @P4 LDGSTS.E.BYPASS.LTC128B.128 [R212+0x4100], [R4.64], !P2 ;  /* 0x0410000004d44fae */ /* 0x0003e2000d101d48 */
[----:B---3--:R-:W-:-:S04]  /*97b0*/  @P1 LEA R2, P3, R238, R8, 0x1 ;  /* 0x00000008ee021211 */ /* 0x008fc800078608ff */
[----:B-----5:R-:W-:-:S05]  /*97c0*/  @P1 LEA.HI.X R3, R238, R6, R239, 0x1, P3 ;  /* 0x00000006ee031211 */ /* 0x020fca00018f0cef */
[----:B------:R1:W-:Y:S01]  /*97d0*/  @P1 LDGSTS.E.BYPASS.LTC128B.128 [R212+0x4900], [R2.64], !P0 ;  /* 0x0490000002d41fae */ /* 0x0003e2000c101d48 */
[----:B------:R-:W-:-:S03]  /*97e0*/  ISETP.LT.AND P0, PT, RZ, c[0x0][0x27c], PT ;  /* 0x00009f00ff007a0c */ /* 0x000fc60003f01270 */
[----:B------:R-:W0:Y:S10]  /*97f0*/  LDGDEPBAR ;  /* 0x00000000000079af */ /* 0x000e340000000000 */
[----:B------:R-:W-:Y:S05]  /*9800*/  @P0 BRA `(.L_x_1706) ;  /* 0x0000002000000947 */ /* 0x000fea0003800000 */
[----:B------:R-:W-:-:S04]  /*9810*/  DEPBAR.LE SB0, 0x1 ;  /* 0x000080400000791a */ /* 0x000fc80000000000 */
[----:B------:R-:W-:Y:S05]  /*9820*/  BRA `(.L_x_1707) ;  /* 0x00004d9000007947 */ /* 0x000fea0003800000 */
.L_x_1706:
[----:B------:R-:W2:Y:S01]  /*9830*/  LDL R71, [R1+0x30] ;  /* 0x0000300001477983 */ /* 0x000ea20000100800 */
[----:B------:R-:W-:Y:S01]  /*9840*/  ULDC.U8 UR4, c[0x0][0x298] ;  /* 0x0000a60000047ab9 */ /* 0x000fe20000000000 */
[----:B-1----:R-:W-:Y:S01]  /*9850*/  SHF.R.S32.HI R2, RZ, 0x1f, R130 ;  /* 0x0000001fff027819 */ /* 0x002fe20000011482 */
        /* <DEDUP_REMOVED lines=48> */
[----:B------:R-:W-:Y:S01]  /*9b60*/  ISETP.GE.AND P0, PT, R95, c[0x0][0x27c], PT ;  /* 0x00009f005f007a0c */ /* 0x000fe20003f06270 */
[----:B------:R-:W-:-:S10]  /*9b70*/  CS2R R10, SRZ ;  /* 0x00000000000a7805 */ /* 0x000fd4000001ff00 */
[C---:B------:R-:W-:Y:S01]  /*9b80*/  @!P1 IMAD.SHL.U32 R2, R96.reuse, 0x2, RZ ;  /* 0x0000000260029824 */ /* 0x040fe200078e00ff */
[----:B------:R-:W-:Y:S01]  /*9b90*/  @!P1 SHF.L.U64.HI R3, R96, 0x1, R97 ;  /* 0x0000000160039819 */ /* 0x000fe20000010261 */
[C---:B------:R-:W-:Y:S01]  /*9ba0*/  @!P0 IMAD.SHL.U32 R4, R95.reuse, 0x2, RZ ;  /* 0x000000025f048824 */ /* 0x040fe200078e00ff */
[----:B-----5:R-:W-:Y:S02]  /*9bb0*/  @!P0 SHF.L.U64.HI R5, R95, 0x1, R60 ;  /* 0x000000015f058819 */ /* 0x020fe4000001023c */
[CC--:B--2---:R-:W-:Y:S02]  /*9bc0*/  @!P1 IADD3 R16, P2, R15.reuse, R2.reuse, RZ ;  /* 0x000000020f109210 */ /* 0x0c4fe40007f5e0ff */
[----:B---3--:R-:W-:Y:S02]  /*9bd0*/  @!P1 IADD3 R14, P4, R18, R2, RZ ;  /* 0x00000002120e9210 */ /* 0x008fe40007f9e0ff */
[-C--:B------:R-:W-:Y:S01]  /*9be0*/  @!P0 IADD3 R2, P3, R15, R4.reuse, RZ ;  /* 0x000000040f028210 */ /* 0x080fe20007f7e0ff */
[--C-:B----4-:R-:W-:Y:S01]  /*9bf0*/  @!P1 IMAD.X R17, R22, 0x1, R3.reuse, P2 ;  /* 0x0000000116119824 */ /* 0x110fe200010e0603 */
[----:B------:R-:W-:Y:S01]  /*9c00*/  @!P0 IADD3 R4, P2, R18, R4, RZ ;  /* 0x0000000412048210 */ /* 0x000fe20007f5e0ff */
[C---:B-1----:R-:W-:Y:S01]  /*9c10*/  @!P1 IMAD.X R15, R19.reuse, 0x1, R3, P4 ;  /* 0x00000001130f9824 */ /* 0x042fe200020e0603 */
[----:B------:R-:W-:Y:S01]  /*9c20*/  CS2R R6, SRZ ;  /* 0x0000000000067805 */ /* 0x000fe2000001ff00 */
[--C-:B------:R-:W-:Y:S01]  /*9c30*/  @!P0 IMAD.X R3, R22, 0x1, R5.reuse, P3 ;  /* 0x0000000116038824 */ /* 0x100fe200018e0605 */
[----:B------:R-:W-:Y:S01]  /*9c40*/  CS2R R8, SRZ ;  /* 0x0000000000087805 */ /* 0x000fe2000001ff00 */
[----:B------:R-:W-:Y:S01]  /*9c50*/  @!P0 IMAD.X R5, R19, 0x1, R5, P2 ;  /* 0x0000000113058824 */ /* 0x000fe200010e0605 */
[----:B------:R1:W5:Y:S04]  /*9c60*/  @!P1 LD.E.64 R10, [R16.64] ;  /* 0x00000008100a9980 */ /* 0x000368000c101b00 */
[----:B------:R1:W5:Y:S04]  /*9c70*/  @!P0 LD.E.64 R12, [R2.64] ;  /* 0x00000008020c8980 */ /* 0x000368000c101b00 */
[----:B------:R1:W5:Y:S04]  /*9c80*/  @!P1 LD.E.64 R6, [R14.64] ;  /* 0x000000080e069980 */ /* 0x000368000c101b00 */
[----:B------:R1:W5:Y:S02]  /*9c90*/  @!P0 LD.E.64 R8, [R4.64] ;  /* 0x0000000804088980 */ /* 0x000364000c101b00 */
.L_x_1710:
[----:B------:R-:W-:Y:S05]  /*9ca0*/  BSYNC B0 ;  /* 0x0000000000007941 */ /* 0x000fea0003800000 */
.L_x_1709:
[----:B-1----:R-:W-:Y:S01]  /*9cb0*/  IADD3 R2, R20, 0x20, RZ ;  /* 0x0000002014027810 */ /* 0x002fe20007ffe0ff */
[----:B-----5:R-:W-:Y:S01]  /*9cc0*/  IMAD.MOV.U32 R5, RZ, RZ, R12 ;  /* 0x000000ffff057224 */ /* 0x020fe200078e000c */
[----:B------:R1:W4:Y:S01]  /*9cd0*/  SHFL.IDX PT, R23, R24, 0x1, 0x1c1f ;  /* 0x003c1f0018177f89 */ /* 0x00032200000e0000 */
        /* <DEDUP_REMOVED lines=8> */
[----:B----4-:R1:W4:Y:S01]  /*9d60*/  SHFL.IDX PT, R22, R21, 0x1, 0x1c1f ;  /* 0x003c1f0015167f89 */ /* 0x01032200000e0000 */
[----:B------:R-:W-:Y:S01]  /*9d70*/  PRMT R49, R2, 0x5410, R3 ;  /* 0x0000541002317816 */ /* 0x000fe20000000003 */
[----:B------:R-:W-:Y:S01]  /*9d80*/  IMAD.MOV.U32 R3, RZ, RZ, R6 ;  /* 0x000000ffff037224 */ /* 0x000fe200078e0006 */
[----:B------:R-:W-:Y:S01]  /*9d90*/  MOV R2, R7 ;  /* 0x0000000700027202 */ /* 0x000fe20000000f00 */
[----:B--2---:R1:W2:Y:S01]  /*9da0*/  SHFL.IDX PT, R15, R25, 0x1, 0x1c1f ;  /* 0x003c1f00190f7f89 */ /* 0x0042a200000e0000 */
        /* <DEDUP_REMOVED lines=8> */
[----:B------:R-:W-:Y:S01]  /*9e30*/  CS2R R38, SRZ ;  /* 0x0000000000267805 */ /* 0x000fe2000001ff00 */
[----:B------:R-:W-:-:S11]  /*9e40*/  ISETP.GE.AND P0, PT, R95, c[0x0][0x27c], PT ;  /* 0x00009f005f007a0c */ /* 0x000fd60003f06270 */
[C---:B------:R-:W-:Y:S01]  /*9e50*/  @!P1 IMAD.SHL.U32 R2, R96.reuse, 0x2, RZ ;  /* 0x0000000260029824 */ /* 0x040fe200078e00ff */
[----:B------:R-:W-:Y:S01]  /*9e60*/  @!P1 SHF.L.U64.HI R4, R96, 0x1, R97 ;  /* 0x0000000160049819 */ /* 0x000fe20000010261 */
[C---:B------:R-:W-:Y:S01]  /*9e70*/  @!P0 IMAD.SHL.U32 R3, R95.reuse, 0x2, RZ ;  /* 0x000000025f038824 */ /* 0x040fe200078e00ff */
[----:B------:R-:W-:Y:S02]  /*9e80*/  @!P0 SHF.L.U64.HI R5, R95, 0x1, R60 ;  /* 0x000000015f058819 */ /* 0x000fe4000001023c */
[CC--:B---3--:R-:W-:Y:S02]  /*9e90*/  @!P1 IADD3 R18, P2, R14.reuse, R2.reuse, RZ ;  /* 0x000000020e129210 */ /* 0x0c8fe40007f5e0ff */
[----:B--2---:R-:W-:Y:S02]  /*9ea0*/  @!P1 IADD3 R16, P4, R15, R2, RZ ;  /* 0x000000020f109210 */ /* 0x004fe40007f9e0ff */
[-C--:B------:R-:W-:Y:S01]  /*9eb0*/  @!P0 IADD3 R2, P3, R14, R3.reuse, RZ ;  /* 0x000000030e028210 */ /* 0x080fe20007f7e0ff */
[--C-:B------:R-:W-:Y:S01]  /*9ec0*/  @!P1 IMAD.X R19, R23, 0x1, R4.reuse, P2 ;  /* 0x0000000117139824 */ /* 0x100fe200010e0604 */
[----:B------:R-:W-:Y:S01]  /*9ed0*/  @!P0 IADD3 R14, P2, R15, R3, RZ ;  /* 0x000000030f0e8210 */ /* 0x000fe20007f5e0ff */
[----:B----4-:R-:W-:-:S02]  /*9ee0*/  @!P1 IMAD.X R17, R22, 0x1, R4, P4 ;  /* 0x0000000116119824 */ /* 0x010fc400020e0604 */
[--C-:B------:R-:W-:Y:S01]  /*9ef0*/  @!P0 IMAD.X R3, R23, 0x1, R5.reuse, P3 ;  /* 0x0000000117038824 */ /* 0x100fe200018e0605 */
[----:B------:R-:W-:Y:S01]  /*9f00*/  CS2R R32, SRZ ;  /* 0x0000000000207805 */ /* 0x000fe2000001ff00 */
[----:B------:R-:W-:Y:S02]  /*9f10*/  @!P0 IMAD.X R15, R22, 0x1, R5, P2 ;  /* 0x00000001160f8824 */ /* 0x000fe400010e0605 */
[----:B------:R-:W-:Y:S01]  /*9f20*/  CS2R R4, SRZ ;  /* 0x0000000000047805 */ /* 0x000fe2000001ff00 */
[----:B------:R2:W5:Y:S04]  /*9f30*/  @!P0 LD.E.64 R38, [R2.64] ;  /* 0x0000000802268980 */ /* 0x000568000c101b00 */
[----:B------:R3:W5:Y:S04]  /*9f40*/  @!P0 LD.E.64 R32, [R14.64] ;  /* 0x000000080e208980 */ /* 0x000768000c101b00 */
[----:B------:R3:W5:Y:S01]  /*9f50*/  @!P1 LD.E.64 R4, [R18.64] ;  /* 0x0000000812049980 */ /* 0x000762000c101b00 */
[----:B--2---:R-:W-:-:S06]  /*9f60*/  CS2R R2, SRZ ;  /* 0x0000000000027805 */ /* 0x004fcc000001ff00 */
[----:B------:R3:W5:Y:S02]  /*9f70*/  @!P1 LD.E.64 R2, [R16.64] ;  /* 0x0000000810029980 */ /* 0x000764000c101b00 */
.L_x_1712:
[----:B------:R-:W-:Y:S05]  /*9f80*/  BSYNC B0 ;  /* 0x0000000000007941 */ /* 0x000fea0003800000 */
.L_x_1711:
[----:B---3--:R-:W-:Y:S01]  /*9f90*/  IADD3 R14, R20, 0x40, RZ ;  /* 0x00000040140e7810 */ /* 0x008fe20007ffe0ff */
[----:B-----5:R-:W-:Y:S01]  /*9fa0*/  IMAD.MOV.U32 R18, RZ, RZ, R38 ;  /* 0x000000ffff127224 */ /* 0x020fe200078e0026 */
[----:B------:R3:W1:Y:S01]  /*9fb0*/  SHFL.IDX PT, R30, R24, 0x2, 0x1c1f ;  /* 0x005c1f00181e7f89 */ /* 0x00066200000e0000 */
[----:B------:R-:W-:Y:S01]  /*9fc0*/  IMAD.MOV.U32 R17, RZ, RZ, R39 ;  /* 0x000000ffff117224 */ /* 0x000fe200078e0027 */
[----:B------:R-:W-:Y:S01]  /*9fd0*/  ISETP.GE.AND P0, PT, R14, R0, PT ;  /* 0x000000000e00720c */ /* 0x000fe20003f06270 */
[----:B------:R-:W-:Y:S01]  /*9fe0*/  IMAD.MOV.U32 R16, RZ, RZ, R4 ;  /* 0x000000ffff107224 */ /* 0x000fe200078e0004 */
[----:B--2---:R3:W2:Y:S01]  /*9ff0*/  SHFL.IDX PT, R15, R26, 0x2, 0x1c1f ;  /* 0x005c1f001a0f7f89 */ /* 0x0046a200000e0000 */
        /* <DEDUP_REMOVED lines=25> */
[----:B------:R-:W-:Y:S02]  /*a190*/  @!P0 SHF.L.U64.HI R28, R95, 0x1, R60 ;  /* 0x000000015f1c8819 */ /* 0x000fe4000001023c */
[-C--:B--2-4-:R-:W-:Y:S02]  /*a1a0*/  @!P1 IADD3 R22, P2, R15, R14.reuse, RZ ;  /* 0x0000000e0f169210 */ /* 0x094fe40007f5e0ff */
[----:B-1----:R-:W-:Y:S02]  /*a1b0*/  @!P1 IADD3 R18, P4, R27, R14, RZ ;  /* 0x0000000e1b129210 */ /* 0x002fe40007f9e0ff */
[-C--:B------:R-:W-:Y:S01]  /*a1c0*/  @!P0 IADD3 R16, P3, R15, R17.reuse, RZ ;  /* 0x000000110f108210 */ /* 0x080fe20007f7e0ff */
[C-C-:B------:R-:W-:Y:S01]  /*a1d0*/  @!P1 IMAD.X R23, R30.reuse, 0x1, R19.reuse, P2 ;  /* 0x000000011e179824 */ /* 0x140fe200010e0613 */
[----:B------:R-:W-:Y:S01]  /*a1e0*/  @!P0 IADD3 R14, P2, R27, R17, RZ ;  /* 0x000000111b0e8210 */ /* 0x000fe20007f5e0ff */
[----:B------:R-:W-:Y:S01]  /*a1f0*/  CS2R R36, SRZ ;  /* 0x0000000000247805 */ /* 0x000fe2000001ff00 */
[----:B------:R-:W-:Y:S01]  /*a200*/  CS2R R40, SRZ ;  /* 0x0000000000287805 */ /* 0x000fe2000001ff00 */
[----:B------:R-:W-:Y:S01]  /*a210*/  @!P1 IMAD.X R19, R29, 0x1, R19, P4 ;  /* 0x000000011d139824 */ /* 0x000fe200020e0613 */
[----:B------:R1:W5:Y:S01]  /*a220*/  @!P1 LD.E.64 R34, [R22.64] ;  /* 0x0000000816229980 */ /* 0x000362000c101b00 */
[----:B------:R-:W-:-:S02]  /*a230*/  @!P0 IMAD.X R17, R30, 0x1, R28, P3 ;  /* 0x000000011e118824 */ /* 0x000fc400018e061c */
[----:B------:R-:W-:Y:S01]  /*a240*/  @!P0 IMAD.X R15, R29, 0x1, R28, P2 ;  /* 0x000000011d0f8824 */ /* 0x000fe200010e061c */
[----:B------:R1:W5:Y:S04]  /*a250*/  @!P1 LD.E.64 R36, [R18.64] ;  /* 0x0000000812249980 */ /* 0x000368000c101b00 */
[----:B------:R1:W5:Y:S04]  /*a260*/  @!P0 LD.E.64 R42, [R16.64] ;  /* 0x00000008102a8980 */ /* 0x000368000c101b00 */
[----:B------:R1:W5:Y:S02]  /*a270*/  @!P0 LD.E.64 R40, [R14.64] ;  /* 0x000000080e288980 */ /* 0x000364000c101b00 */
.L_x_1714:
[----:B------:R-:W-:Y:S05]  /*a280*/  BSYNC B0 ;  /* 0x0000000000007941 */ /* 0x000fea0003800000 */
.L_x_1713:
[----:B-1----:R-:W-:Y:S01]  /*a290*/  IADD3 R14, R20, 0x60, RZ ;  /* 0x00000060140e7810 */ /* 0x002fe20007ffe0ff */
[----:B-----5:R-:W-:Y:S01]  /*a2a0*/  IMAD.MOV.U32 R18, RZ, RZ, R42 ;  /* 0x000000ffff127224 */ /* 0x020fe200078e002a */
[----:B------:R1:W3:Y:S01]  /*a2b0*/  SHFL.IDX PT, R27, R24, 0x3, 0x1c1f ;  /* 0x007c1f00181b7f89 */ /* 0x0002e200000e0000 */
[----:B------:R-:W-:Y:S01]  /*a2c0*/  IMAD.MOV.U32 R17, RZ, RZ, R43 ;  /* 0x000000ffff117224 */ /* 0x000fe200078e002b */
[----:B------:R-:W-:Y:S01]  /*a2d0*/  ISETP.GE.AND P0, PT, R14, R0, PT ;  /* 0x000000000e00720c */ /* 0x000fe20003f06270 */
[----:B--2---:R-:W-:Y:S01]  /*a2e0*/  IMAD.MOV.U32 R15, RZ, RZ, R34 ;  /* 0x000000ffff0f7224 */ /* 0x004fe200078e0022 */
[----:B------:R1:W2:Y:S01]  /*a2f0*/  SHFL.IDX PT, R16, R26, 0x3, 0x1c1f ;  /* 0x007c1f001a107f89 */ /* 0x0002a200000e0000 */
[----:B------:R-:W-:Y:S01]  /*a300*/  IMAD.MOV.U32 R14, RZ, RZ, R35 ;  /* 0x000000ffff0e7224 */ /* 0x000fe200078e0023 */
[----:B------:R-:W-:Y:S01]  /*a310*/  PRMT R59, R17, 0x5410, R18 ;  /* 0x00005410113b7816 */ /* 0x000fe20000000012 */
[----:B------:R-:W-:Y:S01]  /*a320*/  IMAD.MOV.U32 R17, RZ, RZ, R41 ;  /* 0x000000ffff117224 */ /* 0x000fe200078e0029 */
[----:B------:R-:W-:Y:S01]  /*a330*/  MOV R18, R40 ;  /* 0x0000002800127202 */ /* 0x000fe20000000f00 */
[----:B---3--:R1:W3:Y:S01]  /*a340*/  SHFL.IDX PT, R24, R21, 0x3, 0x1c1f ;  /* 0x007c1f0015187f89 */ /* 0x0082e200000e0000 */
[----:B------:R-:W-:Y:S01]  /*a350*/  PRMT R57, R14, 0x5410, R15 ;  /* 0x000054100e397816 */ /* 0x000fe2000000000f */
[----:B------:R-:W-:Y:S01]  /*a360*/  IMAD.MOV.U32 R15, RZ, RZ, R36 ;  /* 0x000000ffff0f7224 */ /* 0x000fe200078e0024 */
[----:B------:R-:W-:Y:S01]  /*a370*/  MOV R14, R37 ;  /* 0x00000025000e7202 */ /* 0x000fe20000000f00 */
[----:B----4-:R1:W4:Y:S01]  /*a380*/  SHFL.IDX PT, R22, R25, 0x3, 0x1c1f ;  /* 0x007c1f0019167f89 */ /* 0x01032200000e0000 */
        /* <DEDUP_REMOVED lines=15> */
[-C--:B--2---:R-:W-:Y:S02]  /*a480*/  @!P1 IADD3 R20, P2, R16, R14.reuse, RZ ;  /* 0x0000000e10149210 */ /* 0x084fe40007f5e0ff */
[----:B----4-:R-:W-:Y:S02]  /*a490*/  @!P1 IADD3 R18, P4, R22, R14, RZ ;  /* 0x0000000e16129210 */ /* 0x010fe40007f9e0ff */
[-C--:B------:R-:W-:Y:S01]  /*a4a0*/  @!P0 IADD3 R16, P3, R16, R15.reuse, RZ ;  /* 0x0000000f10108210 */ /* 0x080fe20007f7e0ff */
[C-C-:B-1----:R-:W-:Y:S01]  /*a4b0*/  @!P1 IMAD.X R21, R27.reuse, 0x1, R17.reuse, P2 ;  /* 0x000000011b159824 */ /* 0x142fe200010e0611 */
[----:B------:R-:W-:Y:S01]  /*a4c0*/  @!P0 IADD3 R14, P2, R22, R15, RZ ;  /* 0x0000000f160e8210 */ /* 0x000fe20007f5e0ff */
[C---:B---3--:R-:W-:Y:S01]  /*a4d0*/  @!P1 IMAD.X R19, R24.reuse, 0x1, R17, P4 ;  /* 0x0000000118139824 */ /* 0x048fe200020e0611 */
[----:B------:R-:W-:Y:S01]  /*a4e0*/  CS2R R30, SRZ ;  /* 0x00000000001e7805 */ /* 0x000fe2000001ff00 */
[----:B------:R-:W-:Y:S01]  /*a4f0*/  CS2R R44, SRZ ;  /* 0x00000000002c7805 */ /* 0x000fe2000001ff00 */
[--C-:B------:R-:W-:Y:S01]  /*a500*/  @!P0 IMAD.X R17, R27, 0x1, R23.reuse, P3 ;  /* 0x000000011b118824 */ /* 0x100fe200018e0617 */
[----:B------:R1:W5:Y:S01]  /*a510*/  @!P1 LD.E.64 R28, [R20.64] ;  /* 0x00000008141c9980 */ /* 0x000362000c101b00 */
[----:B------:R-:W-:-:S03]  /*a520*/  @!P0 IMAD.X R15, R24, 0x1, R23, P2 ;  /* 0x00000001180f8824 */ /* 0x000fc600010e0617 */
[----:B------:R1:W5:Y:S04]  /*a530*/  @!P0 LD.E.64 R46, [R16.64] ;  /* 0x00000008102e8980 */ /* 0x000368000c101b00 */
[----:B------:R1:W5:Y:S04]  /*a540*/  @!P1 LD.E.64 R30, [R18.64] ;  /* 0x00000008121e9980 */ /* 0x000368000c101b00 */
[----:B------:R1:W5:Y:S02]  /*a550*/  @!P0 LD.E.64 R44, [R14.64] ;  /* 0x000000080e2c8980 */ /* 0x000364000c101b00 */
.L_x_1716:
[----:B------:R-:W-:Y:S05]  /*a560*/  BSYNC B0 ;  /* 0x0000000000007941 */ /* 0x000fea0003800000 */
.L_x_1715:
[----:B-1---5:R-:W-:Y:S01]  /*a570*/  IMAD.MOV.U32 R14, RZ, RZ, R46 ;  /* 0x000000ffff0e7224 */ /* 0x022fe200078e002e */
[----:B------:R-:W-:-:S04]  /*a580*/  DEPBAR.LE SB0, 0x1 ;  /* 0x000080400000791a */ /* 0x000fc80000000000 */
[----:B--2---:R-:W-:Y:S01]  /*a590*/  IMAD.MOV.U32 R16, RZ, RZ, R47 ;  /* 0x000000ffff107224 */ /* 0x004fe200078e002f */
        /* <DEDUP_REMOVED lines=19> */
[----:B------:R-:W1:Y:S01]  /*a6d0*/  LDS.128 R16, [R250+0x5000] ;  /* 0x00500000fa107984 */ /* 0x000e620000000c00 */
        /* <DEDUP_REMOVED lines=10> */
[----:B---3--:R-:W-:Y:S01]  /*a780*/  LOP3.LUT R24, R14, 0xffff0000, RZ, 0xc0, !PT ;  /* 0xffff00000e187812 */ /* 0x008fe200078ec0ff */
[C---:B-1--4-:R-:W-:Y:S01]  /*a790*/  IMAD.U32 R22, R18.reuse, 0x10000, RZ ;  /* 0x0001000012167824 */ /* 0x052fe200078e00ff */
[----:B------:R-:W-:Y:S01]  /*a7a0*/  LOP3.LUT R15, R18, 0xffff0000, RZ, 0xc0, !PT ;  /* 0xffff0000120f7812 */ /* 0x000fe200078ec0ff */
[C---:B------:R-:W-:Y:S01]  /*a7b0*/  IMAD.U32 R18, R19.reuse, 0x10000, RZ ;  /* 0x0001000013127824 */ /* 0x040fe200078e00ff */
[----:B------:R-:W-:Y:S01]  /*a7c0*/  LOP3.LUT R6, R19, 0xffff0000, RZ, 0xc0, !PT ;  /* 0xffff000013067812 */ /* 0x000fe200078ec0ff */
[----:B------:R-:W-:Y:S01]  /*a7d0*/  IMAD.U32 R19, R14, 0x10000, RZ ;  /* 0x000100000e137824 */ /* 0x000fe200078e00ff */
[----:B------:R-:W-:-:S02]  /*a7e0*/  SHF.L.U32 R11, R16, 0x10, RZ ;  /* 0x00000010100b7819 */ /* 0x000fc400000006ff */
[----:B------:R-:W-:Y:S01]  /*a7f0*/  LOP3.LUT R10, R16, 0xffff0000, RZ, 0xc0, !PT ;  /* 0xffff0000100a7812 */ /* 0x000fe200078ec0ff */
[----:B------:R-:W-:Y:S01]  /*a800*/  FMUL.FTZ R16, R15, R23 ;  /* 0x000000170f107220 */ /* 0x000fe20000410000 */
        /* <DEDUP_REMOVED lines=26> */
.L_x_1720:
[----:B------:R-:W-:Y:S05]  /*a9b0*/  BSYNC B0 ;  /* 0x0000000000007941 */ /* 0x000fea0003800000 */
.L_x_1719:
[----:B------:R-:W-:-:S13]  /*a9c0*/  ISETP.GE.AND P0, PT, R95, c[0x0][0x27c], PT ;  /* 0x00009f005f007a0c */ /* 0x000fda0003f06270 */
[----:B------:R-:W-:Y:S05]  /*a9d0*/  @P0 BRA `(.L_x_1718) ;  /* 0x000002e000000947 */ /* 0x000fea0003800000 */
[----:B-1----:R-:W1:Y:S01]  /*a9e0*/  LDS.128 R16, [R251+0x5000] ;  /* 0x00500000fb107984 */ /* 0x002e620000000c00 */
        /* <DEDUP_REMOVED lines=9> */
[----:B------:R-:W-:Y:S02]  /*aa80*/  PRMT R13, R51, 0x5432, R7 ;  /* 0x00005432330d7816 */ /* 0x000fe40000000007 */
        /* <DEDUP_REMOVED lines=35> */
.L_x_1718:
[----:B------:R-:W-:Y:S05]  /*acc0*/  BSYNC B1 ;  /* 0x0000000000017941 */ /* 0x000fea0003800000 */
.L_x_1717:
        /* <DEDUP_REMOVED lines=53> */
.L_x_1724:
[----:B------:R-:W-:Y:S05]  /*b020*/  BSYNC B0 ;  /* 0x0000000000007941 */ /* 0x000fea0003800000 */
.L_x_1723:
[----:B------:R-:W-:-:S13]  /*b030*/  ISETP.GE.AND P0, PT, R95, c[0x0][0x27c], PT ;  /* 0x00009f005f007a0c */ /* 0x000fda0003f06270 */
[----:B------:R-:W-:Y:S05]  /*b040*/  @P0 BRA `(.L_x_1722) ;  /* 0x000002e000000947 */ /* 0x000fea0003800000 */
[----:B-1----:R-:W1:Y:S01]  /*b050*/  LDS.128 R4, [R251+0x6000] ;  /* 0x00600000fb047984 */ /* 0x002e620000000c00 */
        /* <DEDUP_REMOVED lines=11> */
[----:B------:R-:W-:Y:S02]  /*b110*/  LOP3.LUT R16, R8, 0xffff0000, RZ, 0xc0, !PT ;  /* 0xffff000008107812 */ /* 0x000fe400078ec0ff */
        /* <DEDUP_REMOVED lines=33> */
.L_x_1722:
[----:B------:R-:W-:Y:S05]  /*b330*/  BSYNC B1 ;  /* 0x0000000000017941 */ /* 0x000fea0003800000 */
.L_x_1721:
        /* <DEDUP_REMOVED lines=53> */
.L_x_1728:
[----:B------:R-:W-:Y:S05]  /*b690*/  BSYNC B0 ;  /* 0x0000000000007941 */ /* 0x000fea0003800000 */
.L_x_1727:
        /* <DEDUP_REMOVED lines=48> */
.L_x_1726:
[----:B------:R-:W-:Y:S05]  /*b9a0*/  BSYNC B1 ;  /* 0x0000000000017941 */ /* 0x000fea0003800000 */
.L_x_1725:
[----:B------:R-:W-:-:S04]  /*b9b0*/  IADD3 R0, R98, 0x60, RZ ;  /* 0x0000006062007810 */ /* 0x000fc80007ffe0ff */
        /* <DEDUP_REMOVED lines=51> */
.L_x_1731:
[----:B------:R-:W-:Y:S05]  /*bcf0*/  BSYNC B0 ;  /* 0x0000000000007941 */ /* 0x000fea0003800000 */
.L_x_1730:
        /* <DEDUP_REMOVED lines=49> */
.L_x_1708:
        /* <DEDUP_REMOVED lines=20> */
[----:B------:R-:W-:Y:S01]  /*c150*/  LEA.HI.X R21, R6, c[0x0][0x274], R7, 0x1, P0 ;  /* 0x00009d0006157a11 */ /* 0x000fe200000f0c07 */
[----:B------:R-:W-:Y:S01]  /*c160*/  IMAD.IADD R2, R5, 0x1, R2 ;  /* 0x0000000105027824 */ /* 0x000fe200078e0202 */
[----:B------:R-:W-:-:S03]  /*c170*/  LEA R3, P0, R4, c[0x0][0x288], 0x1 ;  /* 0x0000a20004037a11 */ /* 0x000fc600078008ff */
[----:B------:R-:W2:Y:S01]  /*c180*/  SHFL.IDX PT, R5, R21, RZ, 0x1c1f ;  /* 0x001c1fff15057589 */ /* 0x000ea200000e0000 */
[----:B------:R-:W-:Y:S02]  /*c190*/  LEA.HI.X R2, R4, c[0x0][0x28c], R2, 0x1, P0 ;  /* 0x0000a30004027a11 */ /* 0x000fe400000f0c02 */
[----:B------:R-:W-:Y:S01]  /*c1a0*/  ISETP.GE.OR P0, PT, R20, R0, P2 ;  /* 0x000000001400720c */ /* 0x000fe20001706670 */
[----:B------:R-:W3:Y:S04]  /*c1b0*/  SHFL.IDX PT, R9, R3, RZ, 0x1c1f ;  /* 0x001c1fff03097589 */ /* 0x000ee800000e0000 */
[----:B------:R-:W4:Y:S08]  /*c1c0*/  SHFL.IDX PT, R10, R2, RZ, 0x1c1f ;  /* 0x001c1fff020a7589 */ /* 0x000f3000000e0000 */
[C---:B------:R-:W-:Y:S01]  /*c1d0*/  @!P0 IMAD.SHL.U32 R6, R86.reuse, 0x2, RZ ;  /* 0x0000000256068824 */ /* 0x040fe200078e00ff */
[----:B------:R-:W-:-:S04]  /*c1e0*/  @!P0 SHF.L.U64.HI R7, R86, 0x1, R87 ;  /* 0x0000000156078819 */ /* 0x000fc80000010257 */
[----:B-1----:R-:W-:-:S05]  /*c1f0*/  @!P0 IADD3 R4, P1, R8, R6, RZ ;  /* 0x0000000608048210 */ /* 0x002fca0007f3e0ff */
[----:B--2---:R-:W-:Y:S01]  /*c200*/  @!P0 IMAD.X R5, R5, 0x1, R7, P1 ;  /* 0x0000000105058824 */ /* 0x004fe200008e0607 */
[----:B---3--:R-:W-:Y:S01]  /*c210*/  @!P0 IADD3 R6, P1, R9, R6, RZ ;  /* 0x0000000609068210 */ /* 0x008fe20007f3e0ff */
[----:B------:R-:W-:Y:S01]  /*c220*/  CS2R R14, SRZ ;  /* 0x00000000000e7805 */ /* 0x000fe2000001ff00 */
[----:B------:R-:W-:Y:S02]  /*c230*/  CS2R R12, SRZ ;  /* 0x00000000000c7805 */ /* 0x000fe4000001ff00 */
[----:B------:R1:W2:Y:S01]  /*c240*/  @!P0 LD.E.128 R16, [R4.64] ;  /* 0x0000000804108980 */ /* 0x0002a2000c101d00 */
[----:B----4-:R-:W-:-:S05]  /*c250*/  @!P0 IADD3.X R7, R10, R7, RZ, P1, !PT ;  /* 0x000000070a078210 */ /* 0x010fca0000ffe4ff */
[----:B------:R2:W3:Y:S01]  /*c260*/  @!P0 LD.E.128 R12, [R6.64] ;  /* 0x00000008060c8980 */ /* 0x0004e2000c101d00 */
[----:B------:R-:W-:Y:S01]  /*c270*/  BSSY B0, `(.L_x_1732) ;  /* 0x0000028000007945 */ /* 0x000fe20003800000 */
[----:B------:R-:W-:Y:S01]  /*c280*/  CS2R R10, SRZ ;  /* 0x00000000000a7805 */ /* 0x000fe2000001ff00 */
[----:B------:R-:W-:Y:S01]  /*c290*/  CS2R R8, SRZ ;  /* 0x0000000000087805 */ /* 0x000fe2000001ff00 */
[----:B------:R4:W2:Y:S04]  /*c2a0*/  SHFL.IDX PT, R23, R22, 0x1, 0x1c1f ;  /* 0x003c1f0016177f89 */ /* 0x0008a800000e0000 */
[----:B------:R4:W2:Y:S04]  /*c2b0*/  SHFL.IDX PT, R24, R3, 0x1, 0x1c1f ;  /* 0x003c1f0003187f89 */ /* 0x0008a800000e0000 */
[----:B------:R4:W2:Y:S04]  /*c2c0*/  SHFL.IDX PT, R26, R21, 0x1, 0x1c1f ;  /* 0x003c1f00151a7f89 */ /* 0x0008a800000e0000 */
[----:B------:R4:W2:Y:S01]  /*c2d0*/  SHFL.IDX PT, R25, R2, 0x1, 0x1c1f ;  /* 0x003c1f0002197f89 */ /* 0x0008a200000e0000 */
[----:B-1----:R-:W-:-:S04]  /*c2e0*/  IADD3 R4, R20, 0x20, RZ ;  /* 0x0000002014047810 */ /* 0x002fc80007ffe0ff */
[----:B------:R-:W-:Y:S01]  /*c2f0*/  ISETP.GE.AND P0, PT, R4, R0, PT ;  /* 0x000000000400720c */ /* 0x000fe20003f06270 */
[----:B--2---:R-:W-:Y:S02]  /*c300*/  IMAD.MOV.U32 R6, RZ, RZ, R19 ;  /* 0x000000ffff067224 */ /* 0x004fe400078e0013 */
[----:B------:R-:W-:Y:S02]  /*c310*/  IMAD.MOV.U32 R5, RZ, RZ, R16 ;  /* 0x000000ffff057224 */ /* 0x000fe400078e0010 */
[----:B------:R-:W-:Y:S01]  /*c320*/  IMAD.MOV.U32 R4, RZ, RZ, R17 ;  /* 0x000000ffff047224 */ /* 0x000fe200078e0011 */
[----:B------:R-:W-:Y:S01]  /*c330*/  PRMT R29, R29, 0x5410, R6 ;  /* 0x000054101d1d7816 */ /* 0x000fe20000000006 */
[----:B------:R-:W-:Y:S01]  /*c340*/  IMAD.MOV.U32 R7, RZ, RZ, R18 ;  /* 0x000000ffff077224 */ /* 0x000fe200078e0012 */
[----:B------:R-:W-:Y:S01]  /*c350*/  PRMT R31, R5, 0x7610, R31 ;  /* 0x00007610051f7816 */ /* 0x000fe2000000001f */
[----:B---3--:R-:W-:Y:S01]  /*c360*/  IMAD.MOV.U32 R6, RZ, RZ, R15 ;  /* 0x000000ffff067224 */ /* 0x008fe200078e000f */
[----:B------:R-:W-:Y:S01]  /*c370*/  PRMT R30, R4, 0x7610, R30 ;  /* 0x00007610041e7816 */ /* 0x000fe2000000001e */
[----:B------:R-:W-:Y:S01]  /*c380*/  IMAD.MOV.U32 R5, RZ, RZ, R12 ;  /* 0x000000ffff057224 */ /* 0x000fe200078e000c */
[----:B------:R-:W-:Y:S01]  /*c390*/  PRMT R32, R32, 0x5410, R7 ;  /* 0x0000541020207816 */ /* 0x000fe20000000007 */
[----:B------:R-:W-:Y:S01]  /*c3a0*/  IMAD.MOV.U32 R4, RZ, RZ, R13 ;  /* 0x000000ffff047224 */ /* 0x000fe200078e000d */
[----:B------:R-:W-:-:S02]  /*c3b0*/  MOV R7, R14 ;  /* 0x0000000e00077202 */ /* 0x000fc40000000f00 */
[----:B------:R-:W-:Y:S02]  /*c3c0*/  PRMT R34, R6, 0x7610, R34 ;  /* 0x0000761006227816 */ /* 0x000fe40000000022 */
[----:B------:R-:W-:Y:S02]  /*c3d0*/  PRMT R35, R7, 0x7610, R35 ;  /* 0x0000761007237816 */ /* 0x000fe40000000023 */
[----:B------:R-:W-:Y:S01]  /*c3e0*/  PRMT R29, R5, 0x7610, R29 ;  /* 0x00007610051d7816 */ /* 0x000fe2000000001d */
[----:B------:R-:W-:Y:S01]  /*c3f0*/  CS2R R6, SRZ ;  /* 0x0000000000067805 */ /* 0x000fe2000001ff00 */
[----:B------:R-:W-:Y:S02]  /*c400*/  PRMT R32, R4, 0x7610, R32 ;  /* 0x0000761004207816 */ /* 0x000fe40000000020 */
[----:B------:R-:W-:Y:S01]  /*c410*/  CS2R R4, SRZ ;  /* 0x0000000000047805 */ /* 0x000fe2000001ff00 */
[----:B------:R-:W-:Y:S05]  /*c420*/  @P0 BRA `(.L_x_1733) ;  /* 0x000000c000000947 */ /* 0x000fea0003800000 */
[----:B----4-:R-:W-:Y:S01]  /*c430*/  CS2R R8, SRZ ;  /* 0x0000000000087805 */ /* 0x010fe2000001ff00 */
[----:B------:R-:W-:Y:S01]  /*c440*/  CS2R R6, SRZ ;  /* 0x0000000000067805 */ /* 0x000fe2000001ff00 */
[----:B------:R-:W-:Y:S01]  /*c450*/  CS2R R4, SRZ ;  /* 0x0000000000047805 */ /* 0x000fe2000001ff00 */
[----:B------:R-:W-:Y:S05]  /*c460*/  @P2 BRA `(.L_x_1733) ;  /* 0x0000008000002947 */ /* 0x000fea0003800000 */
[C---:B------:R-:W-:Y:S01]  /*c470*/  IMAD.SHL.U32 R6, R86.reuse, 0x2, RZ ;  /* 0x0000000256067824 */ /* 0x040fe200078e00ff */
[----:B------:R-:W-:-:S04]  /*c480*/  SHF.L.U64.HI R7, R86, 0x1, R87 ;  /* 0x0000000156077819 */ /* 0x000fc80000010257 */
[-C--:B------:R-:W-:Y:S02]  /*c490*/  IADD3 R4, P1, R23, R6.reuse, RZ ;  /* 0x0000000617047210 */ /* 0x080fe40007f3e0ff */
[----:B------:R-:W-:-:S03]  /*c4a0*/  IADD3 R6, P0, R24, R6, RZ ;  /* 0x0000000618067210 */ /* 0x000fc60007f1e0ff */
[--C-:B------:R-:W-:Y:S02]  /*c4b0*/  IMAD.X R5, R26, 0x1, R7.reuse, P1 ;  /* 0x000000011a057824 */ /* 0x100fe400008e0607 */
[----:B------:R-:W-:-:S03]  /*c4c0*/  IMAD.X R7, R25, 0x1, R7, P0 ;  /* 0x0000000119077824 */ /* 0x000fc600000e0607 */
[----:B------:R1:W5:Y:S04]  /*c4d0*/  LD.E.128 R8, [R4.64] ;  /* 0x0000000804087980 */ /* 0x000368000c101d00 */
[----:B-1----:R-:W5:Y:S02]  /*c4e0*/  LD.E.128 R4, [R6.64] ;  /* 0x0000000806047980 */ /* 0x002f64000c101d00 */
.L_x_1733:
[----:B----4-:R-:W-:Y:S05]  /*c4f0*/  BSYNC B0 ;  /* 0x0000000000007941 */ /* 0x010fea0003800000 */
.L_x_1732:
[----:B------:R-:W1:Y:S01]  /*c500*/  SHFL.IDX PT, R26, R22, 0x2, 0x1c1f ;  /* 0x005c1f00161a7f89 */ /* 0x000e6200000e0000 */
[----:B------:R-:W-:Y:S01]  /*c510*/  IADD3 R23, R20, 0x40, RZ ;  /* 0x0000004014177810 */ /* 0x000fe20007ffe0ff */
[----:B------:R-:W-:Y:S01]  /*c520*/  CS2R R46, SRZ ;  /* 0x00000000002e7805 */ /* 0x000fe2000001ff00 */
[----:B------:R-:W-:Y:S01]  /*c530*/  CS2R R44, SRZ ;  /* 0x00000000002c7805 */ /* 0x000fe2000001ff00 */
[----:B------:R-:W2:Y:S01]  /*c540*/  SHFL.IDX PT, R27, R21, 0x2, 0x1c1f ;  /* 0x005c1f00151b7f89 */ /* 0x000ea200000e0000 */
[----:B------:R-:W-:-:S03]  /*c550*/  ISETP.GE.OR P0, PT, R23, R0, P2 ;  /* 0x000000001700720c */ /* 0x000fc60001706670 */
[----:B------:R-:W3:Y:S04]  /*c560*/  SHFL.IDX PT, R24, R3, 0x2, 0x1c1f ;  /* 0x005c1f0003187f89 */ /* 0x000ee800000e0000 */
[----:B------:R-:W4:Y:S06]  /*c570*/  SHFL.IDX PT, R28, R2, 0x2, 0x1c1f ;  /* 0x005c1f00021c7f89 */ /* 0x000f2c00000e0000 */
[C---:B------:R-:W-:Y:S01]  /*c580*/  @!P0 IMAD.SHL.U32 R23, R86.reuse, 0x2, RZ ;  /* 0x0000000256178824 */ /* 0x040fe200078e00ff */
[----:B------:R-:W-:-:S04]  /*c590*/  @!P0 SHF.L.U64.HI R25, R86, 0x1, R87 ;  /* 0x0000000156198819 */ /* 0x000fc80000010257 */
[----:B-1----:R-:W-:-:S05]  /*c5a0*/  @!P0 IADD3 R26, P1, R26, R23, RZ ;  /* 0x000000171a1a8210 */ /* 0x002fca0007f3e0ff */
[----:B--2---:R-:W-:Y:S01]  /*c5b0*/  @!P0 IMAD.X R27, R27, 0x1, R25, P1 ;  /* 0x000000011b1b8824 */ /* 0x004fe200008e0619 */
[----:B---3--:R-:W-:Y:S01]  /*c5c0*/  @!P0 IADD3 R24, P1, R24, R23, RZ ;  /* 0x0000001718188210 */ /* 0x008fe20007f3e0ff */
[----:B------:R-:W-:-:S03]  /*c5d0*/  CS2R R42, SRZ ;  /* 0x00000000002a7805 */ /* 0x000fc6000001ff00 */
[----:B------:R-:W2:Y:S01]  /*c5e0*/  @!P0 LD.E.128 R44, [R26.64] ;  /* 0x000000081a2c8980 */ /* 0x000ea2000c101d00 */
[----:B------:R-:W-:Y:S01]  /*c5f0*/  CS2R R40, SRZ ;  /* 0x0000000000287805 */ /* 0x000fe2000001ff00 */
[----:B----4-:R-:W-:-:S05]  /*c600*/  @!P0 IMAD.X R25, R28, 0x1, R25, P1 ;  /* 0x000000011c198824 */ /* 0x010fca00008e0619 */
[----:B------:R1:W3:Y:S01]  /*c610*/  @!P0 LD.E.128 R40, [R24.64] ;  /* 0x0000000818288980 */ /* 0x0002e2000c101d00 */
[----:B------:R-:W-:Y:S01]  /*c620*/  IADD3 R20, R20, 0x60, RZ ;  /* 0x0000006014147810 */ /* 0x000fe20007ffe0ff */
[----:B-----5:R-:W-:Y:S01]  /*c630*/  IMAD.MOV.U32 R23, RZ, RZ, R8 ;  /* 0x000000ffff177224 */ /* 0x020fe200078e0008 */
[----:B------:R-:W-:Y:S01]  /*c640*/  BSSY B0, `(.L_x_1734) ;  /* 0x000002e000007945 */ /* 0x000fe20003800000 */
[----:B------:R-:W4:Y:S01]  /*c650*/  SHFL.IDX PT, R22, R22, 0x3, 0x1c1f ;  /* 0x007c1f0016167f89 */ /* 0x000f2200000e0000 */
[----:B------:R-:W-:Y:S01]  /*c660*/  ISETP.GE.AND P0, PT, R20, R0, PT ;  /* 0x000000001400720c */ /* 0x000fe20003f06270 */
[----:B------:R-:W-:Y:S01]  /*c670*/  CS2R R54, SRZ ;  /* 0x0000000000367805 */ /* 0x000fe2000001ff00 */
[----:B------:R-:W-:Y:S01]  /*c680*/  MOV R20, R9 ;  /* 0x0000000900147202 */ /* 0x000fe20000000f00 */
[----:B------:R-:W-:Y:S01]  /*c690*/  CS2R R52, SRZ ;  /* 0x0000000000347805 */ /* 0x000fe2000001ff00 */
[----:B------:R-:W-:Y:S01]  /*c6a0*/  CS2R R50, SRZ ;  /* 0x0000000000327805 */ /* 0x000fe2000001ff00 */
[----:B------:R-:W-:Y:S01]  /*c6b0*/  CS2R R48, SRZ ;  /* 0x0000000000307805 */ /* 0x000fe2000001ff00 */
[----:B------:R-:W-:Y:S01]  /*c6c0*/  PRMT R60, R20, 0x5410, R23 ;  /* 0x00005410143c7816 */ /* 0x000fe20000000017 */
[----:B------:R-:W-:-:S02]  /*c6d0*/  IMAD.MOV.U32 R23, RZ, RZ, R4 ;  /* 0x000000ffff177224 */ /* 0x000fc400078e0004 */
[----:B------:R-:W-:-:S05]  /*c6e0*/  IMAD.MOV.U32 R20, RZ, RZ, R5 ;  /* 0x000000ffff147224 */ /* 0x000fca00078e0005 */
[----:B------:R-:W-:Y:S02]  /*c6f0*/  PRMT R59, R20, 0x5410, R23 ;  /* 0x00005410143b7816 */ /* 0x000fe40000000017 */
[----:B------:R-:W2:Y:S01]  /*c700*/  SHFL.IDX PT, R23, R3, 0x3, 0x1c1f ;  /* 0x007c1f0003177f89 */ /* 0x000ea200000e0000 */
[----:B-1----:R-:W-:Y:S02]  /*c710*/  IMAD.MOV.U32 R25, RZ, RZ, R10 ;  /* 0x000000ffff197224 */ /* 0x002fe400078e000a */
[----:B------:R-:W-:-:S05]  /*c720*/  IMAD.MOV.U32 R24, RZ, RZ, R11 ;  /* 0x000000ffff187224 */ /* 0x000fca00078e000b */
[----:B------:R-:W-:Y:S01]  /*c730*/  PRMT R62, R24, 0x5410, R25 ;  /* 0x00005410183e7816 */ /* 0x000fe20000000019 */
[----:B------:R-:W-:Y:S02]  /*c740*/  IMAD.MOV.U32 R25, RZ, RZ, R6 ;  /* 0x000000ffff197224 */ /* 0x000fe400078e0006 */
[----:B------:R-:W-:-:S05]  /*c750*/  IMAD.MOV.U32 R24, RZ, RZ, R7 ;  /* 0x000000ffff187224 */ /* 0x000fca00078e0007 */
[----:B------:R-:W-:Y:S02]  /*c760*/  PRMT R61, R24, 0x5410, R25 ;  /* 0x00005410183d7816 */ /* 0x000fe40000000019 */
[----:B------:R-:W1:Y:S04]  /*c770*/  SHFL.IDX PT, R24, R2, 0x3, 0x1c1f ;  /* 0x007c1f0002187f89 */ /* 0x000e6800000e0000 */
[----:B------:R1:W1:Y:S01]  /*c780*/  SHFL.IDX PT, R25, R21, 0x3, 0x1c1f ;  /* 0x007c1f0015197f89 */ /* 0x00026200000e0000 */
[----:B--2---:R-:W-:Y:S01]  /*c790*/  IMAD.MOV.U32 R20, RZ, RZ, R47 ;  /* 0x000000ffff147224 */ /* 0x004fe200078e002f */
[----:B-1----:R-:W-:Y:S01]  /*c7a0*/  MOV R21, R46 ;  /* 0x0000002e00157202 */ /* 0x002fe20000000f00 */
[----:B------:R-:W-:Y:S02]  /*c7b0*/  IMAD.MOV.U32 R3, RZ, RZ, R44 ;  /* 0x000000ffff037224 */ /* 0x000fe400078e002c */
[----:B------:R-:W-:Y:S01]  /*c7c0*/  IMAD.MOV.U32 R2, RZ, RZ, R45 ;  /* 0x000000ffff027224 */ /* 0x000fe200078e002d */
[----:B------:R-:W-:Y:S01]  /*c7d0*/  PRMT R66, R20, 0x5410, R21 ;  /* 0x0000541014427816 */ /* 0x000fe20000000015 */
[----:B---3--:R-:W-:-:S03]  /*c7e0*/  IMAD.MOV.U32 R21, RZ, RZ, R42 ;  /* 0x000000ffff157224 */ /* 0x008fc600078e002a */
[----:B------:R-:W-:Y:S01]  /*c7f0*/  PRMT R64, R2, 0x5410, R3 ;  /* 0x0000541002407816 */ /* 0x000fe20000000003 */
[----:B------:R-:W-:Y:S01]  /*c800*/  IMAD.MOV.U32 R3, RZ, RZ, R40 ;  /* 0x000000ffff037224 */ /* 0x000fe200078e0028 */
[----:B------:R-:W-:Y:S01]  /*c810*/  MOV R20, R43 ;  /* 0x0000002b00147202 */ /* 0x000fe20000000f00 */
[----:B------:R-:W-:-:S03]  /*c820*/  IMAD.MOV.U32 R2, RZ, RZ, R41 ;  /* 0x000000ffff027224 */ /* 0x000fc600078e0029 */
[----:B------:R-:W-:Y:S02]  /*c830*/  PRMT R65, R20, 0x5410, R21 ;  /* 0x0000541014417816 */ /* 0x000fe40000000015 */
        /* <DEDUP_REMOVED lines=13> */
[----:B------:R1:W5:Y:S02]  /*c910*/  LD.E.128 R48, [R2.64] ;  /* 0x0000000802307980 */ /* 0x000364000c101d00 */
.L_x_1735:
[----:B----4-:R-:W-:Y:S05]  /*c920*/  BSYNC B0 ;  /* 0x0000000000007941 */ /* 0x010fea0003800000 */
.L_x_1734:
        /* <DEDUP_REMOVED lines=28> */
[----:B------:R-:W-:Y:S02]  /*caf0*/  SHF.R.U32.HI R2, RZ, 0x10, R19 ;  /* 0x00000010ff027819 */ /* 0x000fe40000011613 */
[----:B------:R-:W-:Y:S02]  /*cb00*/  SHF.R.U64 R16, R16, 0x10, R17 ;  /* 0x0000001010107819 */ /* 0x000fe40000001211 */
[--C-:B------:R-:W-:Y:S02]  /*cb10*/  SHF.R.U64 R12, R12, 0x10, R13.reuse ;  /* 0x000000100c0c7819 */ /* 0x100fe4000000120d */
[----:B------:R-:W-:Y:S02]  /*cb20*/  SHF.R.U32.HI R3, RZ, 0x10, R13 ;  /* 0x00000010ff037819 */ /* 0x000fe4000001160d */
[C---:B------:R-:W-:Y:S02]  /*cb30*/  PRMT R36, R29.reuse, 0x5432, R2 ;  /* 0x000054321d247816 */ /* 0x040fe40000000002 */
[----:B------:R-:W-:-:S02]  /*cb40*/  PRMT R29, R29, 0x5410, R12 ;  /* 0x000054101d1d7816 */ /* 0x000fc4000000000c */
[----:B------:R-:W-:Y:S02]  /*cb50*/  PRMT R28, R32, 0x5410, R3 ;  /* 0x00005410201c7816 */ /* 0x000fe40000000003 */
[--C-:B------:R-:W-:Y:S02]  /*cb60*/  SHF.R.U64 R13, R14, 0x10, R15.reuse ;  /* 0x000000100e0d7819 */ /* 0x100fe4000000120f */
[----:B------:R-:W-:Y:S02]  /*cb70*/  SHF.R.U32.HI R14, RZ, 0x10, R15 ;  /* 0x00000010ff0e7819 */ /* 0x000fe4000001160f */
[----:B------:R-:W-:Y:S02]  /*cb80*/  PRMT R31, R31, 0x5410, R16 ;  /* 0x000054101f1f7816 */ /* 0x000fe40000000010 */
[----:B------:R-:W-:Y:S02]  /*cb90*/  PRMT R35, R35, 0x5410, R13 ;  /* 0x0000541023237816 */ /* 0x000fe4000000000d */
[----:B------:R-:W-:-:S05]  /*cba0*/  PRMT R34, R34, 0x5410, R14 ;  /* 0x0000541022227816 */ /* 0x000fca000000000e */
[----:B------:R-:W-:Y:S01]  /*cbb0*/  IMAD.U32 R58, R34, 0x10000, RZ ;  /* 0x00010000223a7824 */ /* 0x000fe200078e00ff */
[----:B--2---:R-:W-:-:S04]  /*cbc0*/  LOP3.LUT R0, R23, 0x38, R0, 0xf8, !PT ;  /* 0x0000003817007812 */ /* 0x004fc800078ef800 */
[----:B---3--:R-:W-:Y:S01]  /*cbd0*/  LOP3.LUT R0, R0, R22, RZ, 0x3c, !PT ;  /* 0x0000001600007212 */ /* 0x008fe200078e3cff */
[----:B----4-:R-:W1:Y:S04]  /*cbe0*/  LDS.128 R24, [R71] ;  /* 0x0000000047187984 */ /* 0x010e680000000c00 */
[----:B------:R-:W-:-:S04]  /*cbf0*/  IMAD.IADD R0, R21, 0x1, R0 ;  /* 0x0000000115007824 */ /* 0x000fc800078e0200 */
[----:B------:R-:W-:-:S05]  /*cc00*/  IMAD.SHL.U32 R38, R0, 0x2, RZ ;  /* 0x0000000200267824 */ /* 0x000fca00078e00ff */
[----:B------:R-:W2:Y:S01]  /*cc10*/  LDS.128 R20, [R38+0x5100] ;  /* 0x0051000026147984 */ /* 0x000ea20000000c00 */
[----:B------:R-:W-:Y:S02]  /*cc20*/  SHF.R.U32.HI R0, RZ, 0x10, R17 ;  /* 0x00000010ff007819 */ /* 0x000fe40000011611 */
[----:B------:R-:W-:-:S04]  /*cc30*/  SHF.R.U64 R17, R18, 0x10, R19 ;  /* 0x0000001012117819 */ /* 0x000fc80000001213 */
[----:B------:R-:W-:Y:S02]  /*cc40*/  PRMT R37, R32, 0x5432, R17 ;  /* 0x0000543220257816 */ /* 0x000fe40000000011 */
[----:B------:R-:W-:Y:S02]  /*cc50*/  PRMT R30, R30, 0x5410, R0 ;  /* 0x000054101e1e7816 */ /* 0x000fe40000000000 */
[C---:B-1----:R-:W-:Y:S01]  /*cc60*/  SHF.L.U32 R32, R25.reuse, 0x10, RZ ;  /* 0x0000001019207819 */ /* 0x042fe200000006ff */
[C---:B------:R-:W-:Y:S01]  /*cc70*/  IMAD.U32 R18, R26.reuse, 0x10000, RZ ;  /* 0x000100001a127824 */ /* 0x040fe200078e00ff */
[----:B------:R-:W-:Y:S01]  /*cc80*/  LOP3.LUT R19, R25, 0xffff0000, RZ, 0xc0, !PT ;  /* 0xffff000019137812 */ /* 0x000fe200078ec0ff */
[C---:B------:R-:W-:Y:S01]  /*cc90*/  IMAD.U32 R17, R27.reuse, 0x10000, RZ ;  /* 0x000100001b117824 */ /* 0x040fe200078e00ff */
[----:B------:R-:W-:Y:S02]  /*cca0*/  LOP3.LUT R25, R26, 0xffff0000, RZ, 0xc0, !PT ;  /* 0xffff00001a197812 */ /* 0x000fe400078ec0ff */
[----:B------:R-:W-:Y:S01]  /*ccb0*/  LOP3.LUT R26, R27, 0xffff0000, RZ, 0xc0, !PT ;  /* 0xffff00001b1a7812 */ /* 0x000fe200078ec0ff */
[----:B------:R-:W-:-:S02]  /*ccc0*/  IMAD.U32 R27, R29, 0x10000, RZ ;  /* 0x000100001d1b7824 */ /* 0x000fc400078e00ff */
[----:B--2---:R-:W-:Y:S01]  /*ccd0*/  IMAD.U32 R16, R20, 0x10000, RZ ;  /* 0x0001000014107824 */ /* 0x004fe200078e00ff */
[C---:B------:R-:W-:Y:S01]  /*cce0*/  SHF.L.U32 R14, R21.reuse, 0x10, RZ ;  /* 0x00000010150e7819 */ /* 0x040fe200000006ff */
[----:B------:R-:W-:Y:S01]  /*ccf0*/  IMAD.U32 R33, R24, 0x10000, RZ ;  /* 0x0001000018217824 */ /* 0x000fe200078e00ff */
[----:B------:R-:W-:Y:S01]  /*cd00*/  LOP3.LUT R15, R20, 0xffff0000, RZ, 0xc0, !PT ;  /* 0xffff0000140f7812 */ /* 0x000fe200078ec0ff */
[----:B------:R-:W-:Y:S01]  /*cd10*/  FMUL.FTZ R20, R16, R27 ;  /* 0x0000001b10147220 */ /* 0x000fe20000410000 */
[----:B------:R-:W-:Y:S01]  /*cd20*/  LOP3.LUT R13, R21, 0xffff0000, RZ, 0xc0, !PT ;  /* 0xffff0000150d7812 */ /* 0x000fe200078ec0ff */
[----:B------:R-:W-:Y:S01]  /*cd30*/  IMAD.U32 R21, R31, 0x10000, RZ ;  /* 0x000100001f157824 */ /* 0x000fe200078e00ff */
[C---:B------:R-:W-:Y:S01]  /*cd40*/  LOP3.LUT R0, R23.reuse, 0xffff0000, RZ, 0xc0, !PT ;  /* 0xffff000017007812 */ /* 0x040fe200078ec0ff */
[----:B------:R-:W-:Y:S02]  /*cd50*/  IMAD.U32 R2, R23, 0x10000, RZ ;  /* 0x0001000017027824 */ /* 0x000fe400078e00ff */
[----:B------:R-:W-:Y:S01]  /*cd60*/  IMAD.U32 R23, R28, 0x10000, RZ ;  /* 0x000100001c177824 */ /* 0x000fe200078e00ff */
[----:B------:R-:W-:Y:S01]  /*cd70*/  SHF.L.U32 R12, R22, 0x10, RZ ;  /* 0x00000010160c7819 */ /* 0x000fe200000006ff */
[-C--:B------:R-:W-:Y:S01]  /*cd80*/  FMUL.FTZ R16, R16, R21.reuse ;  /* 0x0000001510107220 */ /* 0x080fe20000410000 */
[----:B------:R-:W-:Y:S01]  /*cd90*/  LOP3.LUT R3, R22, 0xffff0000, RZ, 0xc0, !PT ;  /* 0xffff000016037812 */ /* 0x000fe200078ec0ff */
[----:B------:R-:W-:Y:S01]  /*cda0*/  FFMA.FTZ R56, R33, R21, -R20 ;  /* 0x0000001521387223 */ /* 0x000fe20000010814 */
[----:B------:R-:W-:Y:S01]  /*cdb0*/  SHF.L.U32 R22, R36, 0x10, RZ ;  /* 0x0000001024167819 */ /* 0x000fe200000006ff */
[----:B------:R-:W-:-:S02]  /*cdc0*/  IMAD.U32 R21, R30, 0x10000, RZ ;  /* 0x000100001e157824 */ /* 0x000fc400078e00ff */
[C---:B------:R-:W-:Y:S02]  /*cdd0*/  FMUL.FTZ R20, R14.reuse, R23 ;  /* 0x000000170e147220 */ /* 0x040fe40000410000 */
[----:B------:R-:W-:Y:S02]  /*cde0*/  FFMA.FTZ R39, R33, R27, R16 ;  /* 0x0000001b21277223 */ /* 0x000fe40000010010 */
[-C--:B------:R-:W-:Y:S02]  /*cdf0*/  FMUL.FTZ R16, R14, R21.reuse ;  /* 0x000000150e107220 */ /* 0x080fe40000410000 */
[----:B------:R-:W-:Y:S01]  /*ce00*/  FFMA.FTZ R33, R32, R21, -R20 ;  /* 0x0000001520217223 */ /* 0x000fe20000010814 */
[----:B------:R-:W-:Y:S01]  /*ce10*/  LOP3.LUT R21, R29, 0xffff0000, RZ, 0xc0, !PT ;  /* 0xffff00001d157812 */ /* 0x000fe200078ec0ff */
[C---:B------:R-:W-:Y:S02]  /*ce20*/  FMUL.FTZ R14, R2.reuse, R58 ;  /* 0x0000003a020e7220 */ /* 0x040fe40000410000 */
[-C--:B------:R-:W-:Y:S01]  /*ce30*/  FMUL.FTZ R2, R2, R22.reuse ;  /* 0x0000001602027220 */ /* 0x080fe20000410000 */
[----:B------:R-:W-:Y:S01]  /*ce40*/  LOP3.LUT R24, R24, 0xffff0000, RZ, 0xc0, !PT ;  /* 0xffff000018187812 */ /* 0x000fe200078ec0ff */
[----:B------:R-:W-:Y:S01]  /*ce50*/  FFMA.FTZ R27, R17, R22, -R14 ;  /* 0x00000016111b7223 */ /* 0x000fe2000001080e */
[----:B------:R-:W-:Y:S01]  /*ce60*/  LOP3.LUT R14, R31, 0xffff0000, RZ, 0xc0, !PT ;  /* 0xffff00001f0e7812 */ /* 0x000fe200078ec0ff */
[----:B------:R-:W-:Y:S01]  /*ce70*/  FFMA.FTZ R22, R17, R58, R2 ;  /* 0x0000003a11167223 */ /* 0x000fe20000010002 */
[----:B------:R-:W-:Y:S01]  /*ce80*/  LOP3.LUT R17, R30, 0xffff0000, RZ, 0xc0, !PT ;  /* 0xffff00001e117812 */ /* 0x000fe200078ec0ff */
[----:B------:R-:W-:Y:S01]  /*ce90*/  FMUL.FTZ R2, R15, R21 ;  /* 0x000000150f027220 */ /* 0x000fe20000410000 */
[----:B------:R-:W-:Y:S01]  /*cea0*/  LOP3.LUT R20, R28, 0xffff0000, RZ, 0xc0, !PT ;  /* 0xffff00001c147812 */ /* 0x000fe200078ec0ff */
[----:B------:R-:W-:-:S02]  /*ceb0*/  IMAD.U32 R29, R35, 0x10000, RZ ;  /* 0x00010000231d7824 */ /* 0x000fc400078e00ff */
[----:B------:R-:W-:Y:S02]  /*cec0*/  FFMA.FTZ R23, R32, R23, R16 ;  /* 0x0000001720177223 */ /* 0x000fe40000010010 */
[-C--:B------:R-:W-:Y:S02]  /*ced0*/  FMUL.FTZ R15, R15, R14.reuse ;  /* 0x0000000e0f0f7220 */ /* 0x080fe40000410000 */
[----:B------:R-:W-:Y:S02]  /*cee0*/  FFMA.FTZ R16, R24, R14, -R2 ;  /* 0x0000000e18107223 */ /* 0x000fe40000010802 */
[C---:B------:R-:W-:Y:S02]  /*cef0*/  FMUL.FTZ R14, R13.reuse, R20 ;  /* 0x000000140d0e7220 */ /* 0x040fe40000410000 */
[----:B------:R-:W-:Y:S02]  /*cf00*/  FMUL.FTZ R2, R13, R17 ;  /* 0x000000110d027220 */ /* 0x000fe40000410000 */
[----:B------:R-:W-:-:S02]  /*cf10*/  IMAD.U32 R28, R37, 0x10000, RZ ;  /* 0x00010000251c7824 */ /* 0x000fc400078e00ff */
[C---:B------:R-:W-:Y:S02]  /*cf20*/  FMUL.FTZ R13, R12.reuse, R29 ;  /* 0x0000001d0c0d7220 */ /* 0x040fe40000410000 */
[C---:B------:R-:W-:Y:S02]  /*cf30*/  FFMA.FTZ R17, R19.reuse, R17, -R14 ;  /* 0x0000001113117223 */ /* 0x040fe4000001080e */
[----:B------:R-:W-:Y:S02]  /*cf40*/  FFMA.FTZ R20, R19, R20, R2 ;  /* 0x0000001413147223 */ /* 0x000fe40000010002 */
[-C--:B------:R-:W-:Y:S02]  /*cf50*/  FMUL.FTZ R2, R12, R28.reuse ;  /* 0x0000001c0c027220 */ /* 0x080fe40000410000 */
[----:B------:R-:W-:Y:S01]  /*cf60*/  FFMA.FTZ R19, R18, R28, -R13 ;  /* 0x0000001c12137223 */ /* 0x000fe2000001080d */
[----:B------:R-:W-:Y:S01]  /*cf70*/  LOP3.LUT R28, R35, 0xffff0000, RZ, 0xc0, !PT ;  /* 0xffff0000231c7812 */ /* 0x000fe200078ec0ff */
[----:B------:R-:W-:Y:S01]  /*cf80*/  FFMA.FTZ R21, R24, R21, R15 ;  /* 0x0000001518157223 */ /* 0x000fe2000001000f */
[----:B------:R-:W-:-:S02]  /*cf90*/  LOP3.LUT R14, R37, 0xffff0000, RZ, 0xc0, !PT ;  /* 0xffff0000250e7812 */ /* 0x000fc400078ec0ff */
[----:B------:R-:W-:Y:S02]  /*cfa0*/  LOP3.LUT R24, R34, 0xffff0000, RZ, 0xc0, !PT ;  /* 0xffff000022187812 */ /* 0x000fe400078ec0ff */
[----:B------:R-:W-:Y:S01]  /*cfb0*/  LOP3.LUT R13, R36, 0xffff0000, RZ, 0xc0, !PT ;  /* 0xffff0000240d7812 */ /* 0x000fe200078ec0ff */
[----:B------:R-:W-:Y:S02]  /*cfc0*/  FFMA.FTZ R15, R18, R29, R2 ;  /* 0x0000001d120f7223 */ /* 0x000fe40000010002 */
[C---:B------:R-:W-:Y:S02]  /*cfd0*/  FMUL.FTZ R12, R3.reuse, R28 ;  /* 0x0000001c030c7220 */ /* 0x040fe40000410000 */
[----:B------:R-:W-:Y:S02]  /*cfe0*/  FMUL.FTZ R3, R3, R14 ;  /* 0x0000000e03037220 */ /* 0x000fe40000410000 */
[C---:B------:R-:W-:Y:S02]  /*cff0*/  FMUL.FTZ R2, R0.reuse, R24 ;  /* 0x0000001800027220 */ /* 0x040fe40000410000 */
[----:B------:R-:W-:-:S02]  /*d000*/  FMUL.FTZ R0, R0, R13 ;  /* 0x0000000d00007220 */ /* 0x000fc40000410000 */
[C---:B------:R-:W-:Y:S02]  /*d010*/  FFMA.FTZ R14, R25.reuse, R14, -R12 ;  /* 0x0000000e190e7223 */ /* 0x040fe4000001080c */
[----:B------:R-:W-:Y:S02]  /*d020*/  FFMA.FTZ R3, R25, R28, R3 ;  /* 0x0000001c19037223 */ /* 0x000fe40000010003 */
[C---:B------:R-:W-:Y:S02]  /*d030*/  FFMA.FTZ R2, R26.reuse, R13, -R2 ;  /* 0x0000000d1a027223 */ /* 0x040fe40000010802 */
[----:B------:R-:W-:Y:S01]  /*d040*/  FFMA.FTZ R0, R26, R24, R0 ;  /* 0x000000181a007223 */ /* 0x000fe20000010000 */
[----:B------:R-:W-:Y:S02]  /*d050*/  F2FP.BF16.PACK_AB R18, R14, R19 ;  /* 0x000000130e12723e */ /* 0x000fe400000010ff */
[----:B------:R-:W-:Y:S02]  /*d060*/  F2FP.BF16.PACK_AB R16, R16, R56 ;  /* 0x000000381010723e */ /* 0x000fe400000010ff */
[----:B------:R-:W-:-:S02]  /*d070*/  F2FP.BF16.PACK_AB R17, R17, R33 ;  /* 0x000000211111723e */ /* 0x000fc400000010ff */
[----:B------:R-:W-:Y:S02]  /*d080*/  F2FP.BF16.PACK_AB R14, R3, R15 ;  /* 0x0000000f030e723e */ /* 0x000fe400000010ff */
[----:B------:R-:W-:Y:S02]  /*d090*/  F2FP.BF16.PACK_AB R19, R2, R27 ;  /* 0x0000001b0213723e */ /* 0x000fe400000010ff */
[----:B------:R-:W-:Y:S02]  /*d0a0*/  F2FP.BF16.PACK_AB R12, R21, R39 ;  /* 0x00000027150c723e */ /* 0x000fe400000010ff */
[----:B------:R-:W-:Y:S02]  /*d0b0*/  F2FP.BF16.PACK_AB R13, R20, R23 ;  /* 0x00000017140d723e */ /* 0x000fe400000010ff */
[----:B------:R-:W-:Y:S01]  /*d0c0*/  F2FP.BF16.PACK_AB R15, R0, R22 ;  /* 0x00000016000f723e */ /* 0x000fe200000010ff */
[----:B------:R1:W-:Y:S04]  /*d0d0*/  STS.128 [R71], R16 ;  /* 0x0000001047007388 */ /* 0x0003e80000000c00 */
[----:B------:R1:W-:Y:S02]  /*d0e0*/  STS.128 [R38+0x5100], R12 ;  /* 0x0051000c26007388 */ /* 0x0003e40000000c00 */
.L_x_1737:
[----:B------:R-:W-:Y:S05]  /*d0f0*/  BSYNC B0 ;  /* 0x0000000000007941 */ /* 0x000fea0003800000 */
.L_x_1736:
        /* <DEDUP_REMOVED lines=110> */
.L_x_1739:
[----:B------:R-:W-:Y:S05]  /*d7e0*/  BSYNC B0 ;  /* 0x0000000000007941 */ /* 0x000fea0003800000 */
.L_x_1738:
        /* <DEDUP_REMOVED lines=110> */
.L_x_1741:
[----:B------:R-:W-:Y:S05]  /*ded0*/  BSYNC B0 ;  /* 0x0000000000007941 */ /* 0x000fea0003800000 */
.L_x_1740:
        /* <DEDUP_REMOVED lines=109> */
.L_x_1729:
[----:B------:R-:W-:Y:S05]  /*e5b0*/  BSYNC B2 ;  /* 0x0000000000027941 */ /* 0x000fea0003800000 */
.L_x_1707:
[----:B------:R-:W-:Y:S01]  /*e5c0*/  IMAD.WIDE.U32 R142, R85, c[0x0][0x210], RZ ;  /* 0x00008400558e7a25 */ /* 0x000fe200078e00ff */
[----:B------:R-:W-:-:S04]  /*e5d0*/  DEPBAR.LE SB0, 0x0 ;  /* 0x000080000000791a */ /* 0x000fc80000000000 */
[----:B------:R-:W-:Y:S01]  /*e5e0*/  IMAD R140, R85, c[0x0][0x214], R143 ;  /* 0x00008500558c7a24 */ /* 0x000fe200078e028f */
[----:B------:R-:W-:Y:S01]  /*e5f0*/  STL.64 [R1+0x8], R142 ;  /* 0x0000088e01007387 */ /* 0x000fe20000100a00 */
[----:B------:R-:W-:Y:S02]  /*e600*/  IMAD R0, R93, c[0x0][0x208], RZ ;  /* 0x000082005d007a24 */ /* 0x000fe400078e02ff */
[C---:B-1----:R-:W-:Y:S01]  /*e610*/  IMAD.WIDE.U32 R2, R216.reuse, c[0x0][0x208], RZ ;  /* 0x00008200d8027a25 */ /* 0x042fe200078e00ff */
        /* <DEDUP_REMOVED lines=12> */
[----:B------:R-:W5:Y:S04]  /*e6e0*/  LDSM.16.M88.4 R28, [R196+0x800] ;  /* 0x00080000c41c783b */ /* 0x000f680000000200 */
[----:B---3--:R-:W3:Y:S04]  /*e6f0*/  LDSM.16.M88.4 R24, [R196+0x1000] ;  /* 0x00100000c418783b */ /* 0x008ee80000000200 */
[----:B----4-:R-:W4:Y:S04]  /*e700*/  LDSM.16.M88.4 R20, [R196+0x1800] ;  /* 0x00180000c414783b */ /* 0x010f280000000200 */
[----:B------:R-:W3:Y:S04]  /*e710*/  LDSM.16.M88.4 R16, [R196+0x2000] ;  /* 0x00200000c410783b */ /* 0x000ee80000000200 */
[----:B------:R-:W-:Y:S04]  /*e720*/  LDSM.16.M88.4 R12, [R206+0x2000] ;  /* 0x00200000ce0c783b */ /* 0x000fe80000000200 */
[----:B------:R-:W3:Y:S04]  /*e730*/  LDSM.16.M88.4 R56, [R207] ;  /* 0x00000000cf38783b */ /* 0x000ee80000000200 */
[----:B------:R-:W3:Y:S04]  /*e740*/  LDSM.16.M88.4 R60, [R211] ;  /* 0x00000000d33c783b */ /* 0x000ee80000000200 */
[----:B------:R-:W3:Y:S04]  /*e750*/  LDSM.16.M88.4 R8, [R203] ;  /* 0x00000000cb08783b */ /* 0x000ee80000000200 */
[----:B------:R-:W4:Y:S04]  /*e760*/  LDSM.16.M88.4 R64, [R210] ;  /* 0x00000000d240783b */ /* 0x000f280000000200 */
[----:B------:R-:W4:Y:S01]  /*e770*/  LDSM.16.M88.4 R72, [R209] ;  /* 0x00000000d148783b */ /* 0x000f220000000200 */
[C---:B-1----:R-:W-:Y:S03]  /*e780*/  HMMA.16816.F32.BF16 R76, R4.reuse, R34, RZ ;  /* 0x00000022044c723c */ /* 0x042fe600000418ff */
[----:B------:R-:W1:Y:S05]  /*e790*/  LDSM.16.M88.4 R68, [R208] ;  /* 0x00000000d044783b */ /* 0x000e6a0000000200 */
[C---:B-----5:R-:W-:Y:S08]  /*e7a0*/  HMMA.16816.F32.BF16 R80, R4.reuse, R30, RZ ;  /* 0x0000001e0450723c */ /* 0x060ff000000418ff */
[C---:B------:R-:W-:Y:S08]  /*e7b0*/  HMMA.16816.F32.BF16 R48, R4.reuse, R32, RZ ;  /* 0x000000200430723c */ /* 0x040ff000000418ff */
[C---:B------:R-:W-:Y:S08]  /*e7c0*/  HMMA.16816.F32.BF16 R44, R4.reuse, R28, RZ ;  /* 0x0000001c042c723c */ /* 0x040ff000000418ff */
[C---:B---3--:R-:W-:Y:S08]  /*e7d0*/  HMMA.16816.F32.BF16 R40, R4.reuse, R24, RZ ;  /* 0x000000180428723c */ /* 0x048ff000000418ff */
[C---:B----4-:R-:W-:Y:S08]  /*e7e0*/  HMMA.16816.F32.BF16 R36, R4.reuse, R20, RZ ;  /* 0x000000140424723c */ /* 0x050ff000000418ff */
[C---:B------:R-:W-:Y:S08]  /*e7f0*/  HMMA.16816.F32.BF16 R52, R4.reuse, R16, RZ ;  /* 0x000000100434723c */ /* 0x040ff000000418ff */
[C---:B------:R-:W-:Y:S08]  /*e800*/  HMMA.16816.F32.BF16 R88, R4.reuse, R26, RZ ;  /* 0x0000001a0458723c */ /* 0x040ff000000418ff */
[C---:B------:R-:W-:Y:S08]  /*e810*/  HMMA.16816.F32.BF16 R104, R4.reuse, R22, RZ ;  /* 0x000000160468723c */ /* 0x040ff000000418ff */
[----:B------:R-:W-:Y:S01]  /*e820*/  HMMA.16816.F32.BF16 R100, R4, R18, RZ ;  /* 0x000000120464723c */ /* 0x000fe200000418ff */
[----:B------:R-:W-:-:S04]  /*e830*/  LEA R0, P0, R2, c[0x0][0x1f8], 0x1 ;  /* 0x00007e0002007a11 */ /* 0x000fc800078008ff */
[----:B------:R-:W-:Y:S01]  /*e840*/  LEA.HI.X R2, R2, c[0x0][0x1fc], R3, 0x1, P0 ;  /* 0x00007f0002027a11 */ /* 0x000fe200000f0c03 */
[----:B------:R-:W3:Y:S02]  /*e850*/  SHFL.IDX PT, R4, R0, RZ, 0x181f ;  /* 0x00181fff00047589 */ /* 0x000ee400000e0000 */
[C---:B------:R-:W-:Y:S02]  /*e860*/  HMMA.16816.F32.BF16 R132, R12.reuse, R58, R76 ;  /* 0x0000003a0c84723c */ /* 0x040fe4000004184c */
[----:B------:R-:W4:Y:S04]  /*e870*/  SHFL.IDX PT, R3, R0, 0x1, 0x181f ;  /* 0x00381f0000037f89 */ /* 0x000f2800000e0000 */
[----:B------:R-:W5:Y:S02]  /*e880*/  SHFL.IDX PT, R5, R2, RZ, 0x181f ;  /* 0x00181fff02057589 */ /* 0x000f6400000e0000 */
[----:B------:R-:W-:Y:S02]  /*e890*/  HMMA.16816.F32.BF16 R124, R12, R62, R80 ;  /* 0x0000003e0c7c723c */ /* 0x000fe40000041850 */
[----:B------:R-:W1:Y:S04]  /*e8a0*/  SHFL.IDX PT, R6, R0, 0x2, 0x181f ;  /* 0x00581f0000067f89 */ /* 0x000e6800000e0000 */
[----:B------:R-:W-:Y:S02]  /*e8b0*/  SHFL.IDX PT, R7, R0, 0x3, 0x181f ;  /* 0x00781f0000077f89 */ /* 0x000fe400000e0000 */
[C---:B------:R-:W-:Y:S08]  /*e8c0*/  HMMA.16816.F32.BF16 R108, R8.reuse, R32, RZ ;  /* 0x00000020086c723c */ /* 0x040ff000000418ff */
[----:B------:R-:W-:Y:S08]  /*e8d0*/  HMMA.16816.F32.BF16 R172, R8, R34, RZ ;  /* 0x0000002208ac723c */ /* 0x000ff000000418ff */
[C---:B------:R-:W-:Y:S08]  /*e8e0*/  HMMA.16816.F32.BF16 R136, R12.reuse, R56, R48 ;  /* 0x000000380c88723c */ /* 0x040ff00000041830 */
[C---:B------:R-:W-:Y:S08]  /*e8f0*/  HMMA.16816.F32.BF16 R128, R12.reuse, R60, R44 ;  /* 0x0000003c0c80723c */ /* 0x040ff0000004182c */
[C---:B------:R-:W-:Y:S08]  /*e900*/  HMMA.16816.F32.BF16 R120, R12.reuse, R64, R40 ;  /* 0x000000400c78723c */ /* 0x040ff00000041828 */
[C---:B------:R-:W-:Y:S08]  /*e910*/  HMMA.16816.F32.BF16 R148, R12.reuse, R72, R36 ;  /* 0x000000480c94723c */ /* 0x040ff00000041824 */
[C---:B-1----:R-:W-:Y:S08]  /*e920*/  HMMA.16816.F32.BF16 R144, R12.reuse, R68, R52 ;  /* 0x000000440c90723c */ /* 0x042ff00000041834 */
[C---:B------:R-:W-:Y:S08]  /*e930*/  HMMA.16816.F32.BF16 R116, R12.reuse, R66, R88 ;  /* 0x000000420c74723c */ /* 0x040ff00000041858 */
[C---:B------:R-:W-:Y:S08]  /*e940*/  HMMA.16816.F32.BF16 R80, R12.reuse, R74, R104 ;  /* 0x0000004a0c50723c */ /* 0x040ff00000041868 */
[----:B------:R-:W-:Y:S01]  /*e950*/  HMMA.16816.F32.BF16 R76, R12, R70, R100 ;  /* 0x000000460c4c723c */ /* 0x000fe20000041864 */
[----:B------:R-:W1:Y:S07]  /*e960*/  SHFL.IDX PT, R13, R2, 0x1, 0x181f ;  /* 0x00381f00020d7f89 */ /* 0x000e6e00000e0000 */
[C---:B------:R-:W-:Y:S08]  /*e970*/  HMMA.16816.F32.BF16 R32, R8.reuse, R28, RZ ;  /* 0x0000001c0820723c */ /* 0x040ff000000418ff */
[C---:B------:R-:W-:Y:S08]  /*e980*/  HMMA.16816.F32.BF16 R168, R8.reuse, R30, RZ ;  /* 0x0000001e08a8723c */ /* 0x040ff000000418ff */
[C---:B------:R-:W-:Y:S08]  /*e990*/  HMMA.16816.F32.BF16 R28, R8.reuse, R24, RZ ;  /* 0x00000018081c723c */ /* 0x040ff000000418ff */
[C---:B------:R-:W-:Y:S08]  /*e9a0*/  HMMA.16816.F32.BF16 R164, R8.reuse, R26, RZ ;  /* 0x0000001a08a4723c */ /* 0x040ff000000418ff */
[C---:B------:R-:W-:Y:S01]  /*e9b0*/  HMMA.16816.F32.BF16 R152, R8.reuse, R18, RZ ;  /* 0x000000120898723c */ /* 0x040fe200000418ff */
[----:B------:R-:W1:Y:S07]  /*e9c0*/  SHFL.IDX PT, R19, R2, 0x2, 0x181f ;  /* 0x00581f0002137f89 */ /* 0x000e6e00000e0000 */
[C---:B------:R-:W-:Y:S01]  /*e9d0*/  HMMA.16816.F32.BF16 R24, R8.reuse, R16, RZ ;  /* 0x000000100818723c */ /* 0x040fe200000418ff */
[----:B------:R1:W2:Y:S04]  /*e9e0*/  SHFL.IDX PT, R17, R0, 0x4, 0x181f ;  /* 0x00981f0000117f89 */ /* 0x0002a800000e0000 */
[----:B------:R-:W-:Y:S03]  /*e9f0*/  SHFL.IDX PT, R18, R2, 0x4, 0x181f ;  /* 0x00981f0002127f89 */ /* 0x000fe600000e0000 */
[----:B------:R-:W-:Y:S01]  /*ea00*/  HMMA.16816.F32.BF16 R112, R8, R20, RZ ;  /* 0x000000140870723c */ /* 0x000fe200000418ff */
[----:B------:R2:W2:Y:S01]  /*ea10*/  SHFL.IDX PT, R20, R2, 0x3, 0x181f ;  /* 0x00781f0002147f89 */ /* 0x0004a200000e0000 */
[----:B------:R-:W-:-:S06]  /*ea20*/  IMAD.SHL.U32 R16, R238, 0x2, RZ ;  /* 0x00000002ee107824 */ /* 0x000fcc00078e00ff */
[----:B------:R-:W-:Y:S01]  /*ea30*/  HMMA.16816.F32.BF16 R160, R8, R22, RZ ;  /* 0x0000001608a0723c */ /* 0x000fe200000418ff */
[----:B------:R-:W2:Y:S01]  /*ea40*/  LDSM.16.M88.4 R8, [R206] ;  /* 0x00000000ce08783b */ /* 0x000ea20000000200 */
[-C--:B---3--:R-:W-:Y:S02]  /*ea50*/  IADD3 R14, P0, R4, R16.reuse, RZ ;  /* 0x00000010040e7210 */ /* 0x088fe40007f1e0ff */
[----:B----4-:R-:W-:Y:S02]  /*ea60*/  IADD3 R12, P2, R3, R16, RZ ;  /* 0x00000010030c7210 */ /* 0x010fe40007f5e0ff */
[----:B-1----:R-:W-:-:S05]  /*ea70*/  SHF.L.U64.HI R0, R238, 0x1, R239 ;  /* 0x00000001ee007819 */ /* 0x002fca00000102ef */
[--C-:B-----5:R-:W-:Y:S01]  /*ea80*/  IMAD.X R15, R5, 0x1, R0.reuse, P0 ;  /* 0x00000001050f7824 */ /* 0x120fe200000e0600 */
[-C--:B------:R-:W-:Y:S01]  /*ea90*/  IADD3 R6, P0, R6, R16.reuse, RZ ;  /* 0x0000001006067210 */ /* 0x080fe20007f1e0ff */
[--C-:B------:R-:W-:Y:S01]  /*eaa0*/  IMAD.X R13, R13, 0x1, R0.reuse, P2 ;  /* 0x000000010d0d7824 */ /* 0x100fe200010e0600 */
[----:B------:R-:W-:Y:S02]  /*eab0*/  ISETP.GE.AND P1, PT, R238, c[0x0][0x1d4], PT ;  /* 0x00007500ee007a0c */ /* 0x000fe40003f26270 */
[-C--:B------:R-:W-:Y:S01]  /*eac0*/  IADD3 R4, P2, R7, R16.reuse, RZ ;  /* 0x0000001007047210 */ /* 0x080fe20007f5e0ff */
[--C-:B------:R-:W-:Y:S01]  /*ead0*/  IMAD.X R7, R19, 0x1, R0.reuse, P0 ;  /* 0x0000000113077824 */ /* 0x100fe200000e0600 */
[----:B--2---:R-:W-:Y:S02]  /*eae0*/  IADD3 R2, P0, R17, R16, RZ ;  /* 0x0000001011027210 */ /* 0x004fe40007f1e0ff */
[----:B------:R-:W-:Y:S01]  /*eaf0*/  ISETP.LT.OR P5, PT, R84, 0x1, P1 ;  /* 0x000000015400780c */ /* 0x000fe20000fa1670 */
[--C-:B------:R-:W-:Y:S01]  /*eb00*/  IMAD.X R5, R20, 0x1, R0.reuse, P2 ;  /* 0x0000000114057824 */ /* 0x100fe200010e0600 */
[----:B------:R-:W-:Y:S01]  /*eb10*/  ISETP.LT.OR P4, PT, R84, 0x11, P1 ;  /* 0x000000115400780c */ /* 0x000fe20000f81670 */
[----:B------:R-:W-:Y:S01]  /*eb20*/  IMAD.X R3, R18, 0x1, R0, P0 ;  /* 0x0000000112037824 */ /* 0x000fe200000e0600 */
[----:B------:R-:W-:-:S02]  /*eb30*/  ISETP.LT.OR P3, PT, R84, 0x21, P1 ;  /* 0x000000215400780c */ /* 0x000fc40000f61670 */
[C---:B------:R-:W-:Y:S02]  /*eb40*/  ISETP.LT.OR P2, PT, R84.reuse, 0x31, P1 ;  /* 0x000000315400780c */ /* 0x040fe40000f41670 */
[----:B------:R-:W-:-:S05]  /*eb50*/  ISETP.LT.OR P0, PT, R84, 0x41, P1 ;  /* 0x000000415400780c */ /* 0x000fca0000f01670 */
[----:B------:R-:W-:Y:S01]  /*eb60*/  @!PT LDS RZ, [RZ] ;  /* 0x00000000fffff984 */ /* 0x000fe20000000800 */
[----:B------:R-:W-:Y:S01]  /*eb70*/  @!PT LDS RZ, [RZ] ;  /* 0x00000000fffff984 */ /* 0x000fe20000000800 */
[----:B------:R-:W-:Y:S01]  /*eb80*/  @!PT LDS RZ, [RZ] ;  /* 0x00000000fffff984 */ /* 0x000fe20000000800 */
[----:B------:R1:W-:Y:S04]  /*eb90*/  LDGSTS.E.BYPASS.LTC128B.128 [R212+0x100], [R14.64], !P5 ;  /* 0x001000000ed47fae */ /* 0x0003e8000e901d48 */
[----:B------:R1:W-:Y:S04]  /*eba0*/  LDGSTS.E.BYPASS.LTC128B.128 [R212+0x900], [R12.64], !P4 ;  /* 0x009000000cd47fae */ /* 0x0003e8000e101d48 */
[----:B------:R2:W-:Y:S01]  /*ebb0*/  LDGSTS.E.BYPASS.LTC128B.128 [R212+0x1100], [R6.64], !P3 ;  /* 0x0110000006d47fae */ /* 0x0005e2000d901d48 */
[C---:B------:R-:W-:Y:S03]  /*ebc0*/  HMMA.16816.F32.BF16 R156, R8.reuse, R68, R24 ;  /* 0x00000044089c723c */ /* 0x040fe60000041818 */
[----:B------:R2:W-:Y:S04]  /*ebd0*/  LDGSTS.E.BYPASS.LTC128B.128 [R212+0x1900], [R4.64], !P2 ;  /* 0x0190000004d47fae */ /* 0x0005e8000d101d48 */
[----:B------:R3:W-:Y:S04]  /*ebe0*/  LDGSTS.E.BYPASS.LTC128B.128 [R212+0x2100], [R2.64], !P0 ;  /* 0x0210000002d47fae */ /* 0x0007e8000c101d48 */
[----:B------:R-:W-:Y:S04]  /*ebf0*/  LDSM.16.M88.4 R48, [R202+0x1800] ;  /* 0x00180000ca30783b */ /* 0x000fe80000000200 */
[----:B------:R-:W-:Y:S04]  /*ec00*/  LDSM.16.M88.4 R44, [R202+0x2000] ;  /* 0x00200000ca2c783b */ /* 0x000fe80000000200 */
[----:B------:R-:W-:Y:S04]  /*ec10*/  LDSM.16.M88.4 R20, [R202] ;  /* 0x00000000ca14783b */ /* 0x000fe80000000200 */
[----:B------:R-:W-:Y:S04]  /*ec20*/  LDSM.16.M88.4 R24, [R202+0x800] ;  /* 0x00080000ca18783b */ /* 0x000fe80000000200 */
[----:B------:R-:W-:Y:S04]  /*ec30*/  LDSM.16.M88.4 R40, [R202+0x1000] ;  /* 0x00100000ca28783b */ /* 0x000fe80000000200 */
[----:B--2---:R-:W2:Y:S04]  /*ec40*/  LDSM.16.M88.4 R4, [R204+0x2000] ;  /* 0x00200000cc04783b */ /* 0x004ea80000000200 */
[----:B-1----:R-:W1:Y:S01]  /*ec50*/  LDSM.16.M88.4 R12, [R204] ;  /* 0x00000000cc0c783b */ /* 0x002e620000000200 */
[C---:B------:R-:W-:Y:S03]  /*ec60*/  HMMA.16816.F32.BF16 R36, R8.reuse, R56, R108 ;  /* 0x000000380824723c */ /* 0x040fe6000004186c */
        /* <DEDUP_REMOVED lines=10> */
[C---:B--2---:R-:W-:Y:S08]  /*ed10*/  HMMA.16816.F32.BF16 R108, R4.reuse, R50, R80 ;  /* 0x00000032046c723c */ /* 0x044ff00000041850 */
        /* <DEDUP_REMOVED lines=9> */
[----:B------:R-:W-:Y:S07]  /*edb0*/  LDSM.16.M88.4 R4, [R205+0x2000] ;  /* 0x00200000cd04783b */ /* 0x000fee0000000200 */
[C---:B-1----:R-:W-:Y:S01]  /*edc0*/  HMMA.16816.F32.BF16 R76, R12.reuse, R20, R36 ;  /* 0x000000140c4c723c */ /* 0x042fe20000041824 */
[----:B------:R-:W1:Y:S07]  /*edd0*/  LDSM.16.M88.4 R36, [R199] ;  /* 0x00000000c724783b */ /* 0x000e6e0000000200 */
[C---:B------:R-:W-:Y:S01]  /*ede0*/  HMMA.16816.F32.BF16 R68, R12.reuse, R24, R32 ;  /* 0x000000180c44723c */ /* 0x040fe20000041820 */
[----:B------:R-:W2:Y:S07]  /*edf0*/  LDSM.16.M88.4 R32, [R199+0x800] ;  /* 0x00080000c720783b */ /* 0x000eae0000000200 */
[C---:B------:R-:W-:Y:S01]  /*ee00*/  HMMA.16816.F32.BF16 R72, R12.reuse, R22, R28 ;  /* 0x000000160c48723c */ /* 0x040fe2000004181c */
[----:B------:R-:W4:Y:S04]  /*ee10*/  LDSM.16.M88.4 R28, [R199+0x1000] ;  /* 0x00100000c71c783b */ /* 0x000f280000000200 */
[----:B------:R-:W5:Y:S03]  /*ee20*/  LDSM.16.M88.4 R20, [R199+0x2000] ;  /* 0x00200000c714783b */ /* 0x000f660000000200 */
[----:B------:R-:W-:Y:S01]  /*ee30*/  HMMA.16816.F32.BF16 R64, R12, R26, R52 ;  /* 0x0000001a0c40723c */ /* 0x000fe20000041834 */
[----:B------:R-:W1:Y:S01]  /*ee40*/  LDSM.16.M88.4 R24, [R199+0x1800] ;  /* 0x00180000c718783b */ /* 0x000e620000000200 */
[----:B------:R-:W-:Y:S01]  /*ee50*/  ISETP.GT.AND P0, PT, R181, R85, PT ;  /* 0x00000055b500720c */ /* 0x000fe20003f04270 */
        /* <DEDUP_REMOVED lines=10> */
[C---:B--2---:R-:W-:Y:S08]  /*ef00*/  HMMA.16816.F32.BF16 R132, R4.reuse, R34, R124 ;  /* 0x000000220484723c */ /* 0x044ff0000004187c */
[C---:B------:R-:W-:Y:S08]  /*ef10*/  HMMA.16816.F32.BF16 R136, R4.reuse, R32, R128 ;  /* 0x000000200488723c */ /* 0x040ff00000041880 */
[C---:B----4-:R-:W-:Y:S08]  /*ef20*/  HMMA.16816.F32.BF16 R124, R4.reuse, R30, R116 ;  /* 0x0000001e047c723c */ /* 0x050ff00000041874 */
[C---:B------:R-:W-:Y:S08]  /*ef30*/  HMMA.16816.F32.BF16 R128, R4.reuse, R28, R120 ;  /* 0x0000001c0480723c */ /* 0x040ff00000041878 */
[C---:B-----5:R-:W-:Y:S08]  /*ef40*/  HMMA.16816.F32.BF16 R116, R4.reuse, R20, R104 ;  /* 0x000000140474723c */ /* 0x060ff00000041868 */
[----:B------:R-:W-:Y:S08]  /*ef50*/  HMMA.16816.F32.BF16 R148, R4, R22, R80 ;  /* 0x000000160494723c */ /* 0x000ff00000041850 */
        /* <DEDUP_REMOVED lines=15> */
[----:B---3--:R-:W-:Y:S01]  /*f050*/  ISETP.NE.AND P5, PT, R190, 0x1, PT ;  /* 0x00000001be00780c */ /* 0x008fe20003fa5270 */
[----:B------:R-:W-:Y:S01]  /*f060*/  IMAD.MOV.U32 R213, RZ, RZ, RZ ;  /* 0x000000ffffd57224 */ /* 0x000fe200078e00ff */
[----:B------:R-:W-:-:S04]  /*f070*/  IADD3 R3, R188, R180, R189 ;  /* 0x000000b4bc037210 */ /* 0x000fc80007ffe0bd */
        /* <DEDUP_REMOVED lines=26> */
.L_x_1854:
        /* <DEDUP_REMOVED lines=24> */
.L_x_1855:
        /* <DEDUP_REMOVED lines=9> */
.L_x_1743:
[----:B---3--:R-:W-:Y:S05]  /*f430*/  BSYNC B0 ;  /* 0x0000000000007941 */ /* 0x008fea0003800000 */
.L_x_1742:
[----:B-1----:R-:W2:Y:S01]  /*f440*/  LDL R2, [R1+0x30] ;  /* 0x0000300001027983 */ /* 0x002ea20000100800 */
[----:B------:R-:W-:-:S03]  /*f450*/  IMAD.MOV.U32 R3, RZ, RZ, c[0x0][0x2c4] ;  /* 0x0000b100ff037624 */ /* 0x000fc600078e00ff */
[----:B------:R-:W2:Y:S04]  /*f460*/  LDL R0, [R1+0x60] ;  /* 0x0000600001007983 */ /* 0x000ea80000100800 */
[----:B------:R-:W3:Y:S01]  /*f470*/  LDL R4, [R1+0x34] ;  /* 0x0000340001047983 */ /* 0x000ee20000100800 */
[----:B------:R-:W-:-:S03]  /*f480*/  ISETP.NE.AND P0, PT, R3, 0x1, PT ;  /* 0x000000010300780c */ /* 0x000fc60003f05270 */
[----:B------:R-:W0:Y:S01]  /*f490*/  LDGDEPBAR ;  /* 0x00000000000079af */ /* 0x000e220000000000 */
[----:B--2---:R-:W-:-:S09]  /*f4a0*/  IMAD.IADD R0, R0, 0x1, R2 ;  /* 0x0000000100007824 */ /* 0x004fd200078e0202 */
[----:B------:R-:W-:Y:S01]  /*f4b0*/  @P0 IMAD.HI.U32 R3, R0, c[0x0][0x2c8], RZ ;  /* 0x0000b20000030a27 */ /* 0x000fe200078e00ff */
[C---:B---3--:R-:W-:Y:S02]  /*f4c0*/  IADD3 R2, -R4.reuse, 0x1, R92 ;  /* 0x0000000104027810 */ /* 0x048fe40007ffe15c */
[----:B------:R-:W-:Y:S02]  /*f4d0*/  IADD3 R5, -R4, R92, RZ ;  /* 0x0000005c04057210 */ /* 0x000fe40007ffe1ff */
[----:B------:R-:W-:Y:S01]  /*f4e0*/  @P0 SHF.R.U32.HI R0, RZ, c[0x0][0x2cc], R3 ;  /* 0x0000b300ff000a19 */ /* 0x000fe20000011603 */
[----:B------:R-:W-:Y:S01]  /*f4f0*/  IMAD.IADD R4, R2, 0x1, -R249 ;  /* 0x0000000102047824 */ /* 0x000fe200078e0af9 */
[----:B------:R-:W-:Y:S05]  /*f500*/  BRA.DIV ~URZ, `(.L_x_1746) ;  /* 0x0000f6127f007947 */ /* 0x000fea000b800000 */
[----:B------:R1:W2:Y:S02]  /*f510*/  SHFL.IDX PT, R2, R0, RZ, 0x1c1f ;  /* 0x001c1fff00027589 */ /* 0x0002a400000e0000 */
.L_x_1856:
[----:B--2---:R-:W-:-:S05]  /*f520*/  IMAD.IADD R2, R4, 0x1, R2 ;  /* 0x0000000104027824 */ /* 0x004fca00078e0202 */
[----:B------:R-:W-:-:S04]  /*f530*/  IMNMX R2, R5, R2, PT ;  /* 0x0000000205027217 */ /* 0x000fc80003800200 */
[C---:B------:R-:W-:Y:S02]  /*f540*/  ISETP.GT.AND P0, PT, R2.reuse, RZ, PT ;  /* 0x000000ff0200720c */ /* 0x040fe40003f04270 */
[----:B------:R-:W-:Y:S02]  /*f550*/  ISETP.GT.AND P1, PT, R2, 0x1, PT ;  /* 0x000000010200780c */ /* 0x000fe40003f24270 */
[----:B------:R-:W-:Y:S02]  /*f560*/  FSEL R10, R76, -INF , P0 ;  /* 0xff8000004c0a7808 */ /* 0x000fe40000000000 */
        /* <DEDUP_REMOVED lines=11> */
[----:B------:R-:W-:Y:S02]  /*f620*/  ISETP.GT.AND P0, PT, R2, 0x21, PT ;  /* 0x000000210200780c */ /* 0x000fe40003f04270 */
        /* <DEDUP_REMOVED lines=39> */
[C---:B------:R-:W-:Y:S02]  /*f8a0*/  ISETP.GT.AND P0, PT, R3.reuse, 0x29, PT ;  /* 0x000000290300780c */ /* 0x040fe40003f04270 */
[----:B------:R-:W-:Y:S02]  /*f8b0*/  ISETP.GT.AND P3, PT, R3, RZ, PT ;  /* 0x000000ff0300720c */ /* 0x000fe40003f64270 */
[----:B------:R-:W-:Y:S02]  /*f8c0*/  FSEL R13, R79, -INF , P2 ;  /* 0xff8000004f0d7808 */ /* 0x000fe40001000000 */
[----:B------:R-:W-:Y:S02]  /*f8d0*/  FSEL R17, R74, -INF , P1 ;  /* 0xff8000004a117808 */ /* 0x000fe40000800000 */
[----:B------:R-:W-:Y:S02]  /*f8e0*/  FSEL R100, R59, -INF , P0 ;  /* 0xff8000003b647808 */ /* 0x000fe40000000000 */
[----:B------:R-:W-:-:S02]  /*f8f0*/  ISETP.GT.AND P2, PT, R3, 0x11, PT ;  /* 0x000000110300780c */ /* 0x000fc40003f44270 */
[C---:B------:R-:W-:Y:S02]  /*f900*/  ISETP.GT.AND P1, PT, R3.reuse, 0x18, PT ;  /* 0x000000180300780c */ /* 0x040fe40003f24270 */
[C---:B------:R-:W-:Y:S02]  /*f910*/  ISETP.GT.AND P0, PT, R3.reuse, 0x39, PT ;  /* 0x000000390300780c */ /* 0x040fe40003f04270 */
[----:B------:R-:W-:Y:S02]  /*f920*/  FSEL R12, R78, -INF , P3 ;  /* 0xff8000004e0c7808 */ /* 0x000fe40001800000 */
[----:B------:R-:W-:Y:S02]  /*f930*/  ISETP.GT.AND P3, PT, R3, 0x10, PT ;  /* 0x000000100300780c */ /* 0x000fe40003f64270 */
[----:B------:R-:W-:Y:S02]  /*f940*/  FSEL R24, R71, -INF , P2 ;  /* 0xff80000047187808 */ /* 0x000fe40001000000 */
[----:B------:R-:W-:-:S02]  /*f950*/  FSEL R27, R66, -INF , P1 ;  /* 0xff800000421b7808 */ /* 0x000fc40000800000 */
[----:B------:R-:W-:Y:S02]  /*f960*/  FSEL R78, R51, -INF , P0 ;  /* 0xff800000334e7808 */ /* 0x000fe40000000000 */
[C---:B------:R-:W-:Y:S02]  /*f970*/  ISETP.GT.AND P2, PT, R3.reuse, 0x21, PT ;  /* 0x000000210300780c */ /* 0x040fe40003f44270 */
[C---:B------:R-:W-:Y:S02]  /*f980*/  ISETP.GT.AND P1, PT, R3.reuse, 0x28, PT ;  /* 0x000000280300780c */ /* 0x040fe40003f24270 */
[----:B------:R-:W-:Y:S02]  /*f990*/  ISETP.GT.AND P0, PT, R3, 0x41, PT ;  /* 0x000000410300780c */ /* 0x000fe40003f04270 */
[----:B------:R-:W-:Y:S02]  /*f9a0*/  IMNMX R2, R5, R2, PT ;  /* 0x0000000205027217 */ /* 0x000fe40003800200 */
[----:B------:R-:W-:-:S02]  /*f9b0*/  FSEL R20, R70, -INF , P3 ;  /* 0xff80000046147808 */ /* 0x000fc40001800000 */
[----:B------:R-:W-:Y:S02]  /*f9c0*/  ISETP.GT.AND P3, PT, R3, 0x20, PT ;  /* 0x000000200300780c */ /* 0x000fe40003f64270 */
[----:B------:R-:W-:Y:S02]  /*f9d0*/  FSEL R92, R63, -INF , P2 ;  /* 0xff8000003f5c7808 */ /* 0x000fe40001000000 */
[----:B------:R-:W-:Y:S02]  /*f9e0*/  FSEL R101, R58, -INF , P1 ;  /* 0xff8000003a657808 */ /* 0x000fe40000800000 */
[----:B------:R-:W-:Y:S02]  /*f9f0*/  FSEL R70, R43, -INF , P0 ;  /* 0xff8000002b467808 */ /* 0x000fe40000000000 */
[C---:B------:R-:W-:Y:S02]  /*fa00*/  ISETP.GT.AND P2, PT, R3.reuse, 0x31, PT ;  /* 0x000000310300780c */ /* 0x040fe40003f44270 */
[----:B------:R-:W-:-:S02]  /*fa10*/  ISETP.GT.AND P1, PT, R3, 0x38, PT ;  /* 0x000000380300780c */ /* 0x000fc40003f24270 */
[----:B------:R-:W-:Y:S02]  /*fa20*/  ISETP.GT.AND P0, PT, R2, RZ, PT ;  /* 0x000000ff0200720c */ /* 0x000fe40003f04270 */
[----:B------:R-:W-:Y:S02]  /*fa30*/  IMNMX R0, R5, R0, PT ;  /* 0x0000000005007217 */ /* 0x000fe40003800200 */
        /* <DEDUP_REMOVED lines=8> */
[----:B------:R-:W-:Y:S02]  /*fac0*/  FSEL R93, R54, -INF , P3 ;  /* 0xff800000365d7808 */ /* 0x000fe40001800000 */
[----:B------:R-:W-:-:S02]  /*fad0*/  ISETP.GT.AND P3, PT, R3, 0x48, PT ;  /* 0x000000480300780c */ /* 0x000fc40003f64270 */
[----:B------:R-:W-:Y:S02]  /*fae0*/  FSEL R73, R42, -INF , P1 ;  /* 0xff8000002a497808 */ /* 0x000fe40000800000 */
[----:B------:R-:W-:Y:S02]  /*faf0*/  FSEL R63, R23, -INF , P2 ;  /* 0xff800000173f7808 */ /* 0x000fe40001000000 */
[----:B------:R-:W-:Y:S02]  /*fb00*/  FSEL R26, R147, -INF , P0 ;  /* 0xff800000931a7808 */ /* 0x000fe40000000000 */
[----:B------:R-:W-:Y:S02]  /*fb10*/  ISETP.GT.AND P2, PT, R2, 0x1, PT ;  /* 0x000000010200780c */ /* 0x000fe40003f44270 */
[C---:B------:R-:W-:Y:S02]  /*fb20*/  ISETP.GT.AND P1, PT, R0.reuse, RZ, PT ;  /* 0x000000ff0000720c */ /* 0x040fe40003f24270 */
[----:B------:R-:W-:-:S02]  /*fb30*/  ISETP.GT.AND P0, PT, R0, 0x9, PT ;  /* 0x000000090000780c */ /* 0x000fc40003f04270 */
[----:B------:R-:W-:Y:S02]  /*fb40*/  FSEL R66, R22, -INF , P3 ;  /* 0xff80000016427808 */ /* 0x000fe40001800000 */
        /* <DEDUP_REMOVED lines=23> */
[----:B------:R-:W-:Y:S02]  /*fcc0*/  ISETP.GT.AND P2, PT, R2, 0x21, PT ;  /* 0x000000210200780c */ /* 0x000fe40003f44270 */
[----:B------:R-:W-:Y:S02]  /*fcd0*/  ISETP.GT.AND P1, PT, R0, 0x20, PT ;  /* 0x000000200000780c */ /* 0x000fe40003f24270 */
        /* <DEDUP_REMOVED lines=8> */
[----:B------:R-:W-:Y:S02]  /*fd60*/  ISETP.GT.AND P0, PT, R0, 0x31, PT ;  /* 0x000000310000780c */ /* 0x000fe40003f04270 */
        /* <DEDUP_REMOVED lines=17> */
[----:B------:R-:W-:Y:S02]  /*fe80*/  ISETP.GT.AND P3, PT, R0, 0x28, PT ;  /* 0x000000280000780c */ /* 0x000fe40003f64270 */
[----:B------:R-:W-:-:S02]  /*fe90*/  FMNMX.FTZ R3, R10, R11, !PT ;  /* 0x0000000b0a037209 */ /* 0x000fc40007810000 */
[----:B------:R-:W-:Y:S02]  /*fea0*/  FSEL R77, R120, -INF , P1 ;  /* 0xff800000784d7808 */ /* 0x000fe40000800000 */
[----:B------:R-:W-:Y:S02]  /*feb0*/  FSEL R72, R116, -INF , P2 ;  /* 0xff80000074487808 */ /* 0x000fe40001000000 */
[----:B------:R-:W-:Y:S02]  /*fec0*/  FSEL R79, R123, -INF , P0 ;  /* 0xff8000007b4f7808 */ /* 0x000fe40000000000 */
[----:B------:R-:W-:Y:S02]  /*fed0*/  FSEL R75, R126, -INF , P3 ;  /* 0xff8000007e4b7808 */ /* 0x000fe40001800000 */
[----:B------:R-:W-:Y:S02]  /*fee0*/  FSEL R57, R45, -INF , P4 ;  /* 0xff8000002d397808 */ /* 0x000fe40002000000 */
[----:B------:R-:W-:-:S02]  /*fef0*/  ISETP.GT.AND P1, PT, R0, 0x38, PT ;  /* 0x000000380000780c */ /* 0x000fc40003f24270 */
[----:B------:R-:W-:Y:S02]  /*ff00*/  ISETP.GT.AND P2, PT, R2, 0x48, PT ;  /* 0x000000480200780c */ /* 0x000fe40003f44270 */
[----:B------:R-:W-:Y:S02]  /*ff10*/  ISETP.GT.AND P0, PT, R0, 0x40, PT ;  /* 0x000000400000780c */ /* 0x000fe40003f04270 */
[C---:B------:R-:W-:Y:S02]  /*ff20*/  ISETP.GT.AND P3, PT, R2.reuse, 0x41, PT ;  /* 0x000000410200780c */ /* 0x040fe40003f64270 */
[----:B------:R-:W-:Y:S02]  /*ff30*/  ISETP.GT.AND P4, PT, R2, 0x49, PT ;  /* 0x000000490200780c */ /* 0x000fe40003f84270 */
[----:B------:R-:W-:Y:S02]  /*ff40*/  FMNMX.FTZ R2, R14, R3, !PT ;  /* 0x000000030e027209 */ /* 0x000fe40007810000 */
[----:B------:R-:W-:-:S02]  /*ff50*/  FSEL R82, R122, -INF , P1 ;  /* 0xff8000007a527808 */ /* 0x000fc40000800000 */
[----:B------:R-:W-:Y:S02]  /*ff60*/  FSEL R64, R148, -INF , P2 ;  /* 0xff80000094407808 */ /* 0x000fe40001000000 */
[----:B------:R-:W-:Y:S02]  /*ff70*/  FSEL R74, R118, -INF , P0 ;  /* 0xff800000764a7808 */ /* 0x000fe40000000000 */
[C---:B------:R-:W-:Y:S02]  /*ff80*/  ISETP.GT.AND P2, PT, R0.reuse, 0x41, PT ;  /* 0x000000410000780c */ /* 0x040fe40003f44270 */
[C---:B------:R-:W-:Y:S02]  /*ff90*/  ISETP.GT.AND P1, PT, R0.reuse, 0x48, PT ;  /* 0x000000480000780c */ /* 0x040fe40003f24270 */
[----:B------:R-:W-:Y:S02]  /*ffa0*/  ISETP.GT.AND P0, PT, R0, 0x49, PT ;  /* 0x000000490000780c */ /* 0x000fe40003f04270 */
        /* <DEDUP_REMOVED lines=58> */
[----:B------:R-:W-:Y:S02]  /*10350*/  FSEL R65, R117, -INF , P3 ;  /* 0xff80000075417808 */ /* 0x000fe40001800000 */
        /* <DEDUP_REMOVED lines=35> */
.L_x_1857:
[C---:B------:R-:W-:Y:S01]  /*10590*/  FMUL.FTZ R0, R89.reuse, c[0x0][0x2d0] ;  /* 0x0000b40059007a20 */ /* 0x040fe20000410000 */
[----:B------:R-:W-:Y:S01]  /*105a0*/  FSETP.NEU.FTZ.AND P0, PT, R89, -INF , PT ;  /* 0xff8000005900780b */ /* 0x000fe20003f1d000 */
[----:B------:R-:W2:Y:S03]  /*105b0*/  LDL R223, [R1+0x30] ;  /* 0x0000300001df7983 */ /* 0x000ea60000100800 */
[----:B------:R-:W-:Y:S01]  /*105c0*/  FSEL R4, R0, RZ, P0 ;  /* 0x000000ff00047208 */ /* 0x000fe20000000000 */
[----:B------:R-:W3:Y:S01]  /*105d0*/  LDL R222, [R1+0x38] ;  /* 0x0000380001de7983 */ /* 0x000ee20000100800 */
[C---:B------:R-:W-:Y:S01]  /*105e0*/  FMUL.FTZ R3, R88.reuse, c[0x0][0x2d0] ;  /* 0x0000b40058037a20 */ /* 0x040fe20000410000 */
[----:B------:R-:W-:Y:S01]  /*105f0*/  FSETP.NEU.FTZ.AND P0, PT, R88, -INF , PT ;  /* 0xff8000005800780b */ /* 0x000fe20003f1d000 */
[----:B------:R-:W-:Y:S01]  /*10600*/  WARPSYNC 0xffffffff ;  /* 0xffffffff00007948 */ /* 0x000fe20003800000 */
[--C-:B------:R-:W-:Y:S01]  /*10610*/  FFMA.FTZ R0, R10, c[0x0][0x2d0], -R4.reuse ;  /* 0x0000b4000a007a23 */ /* 0x100fe20000010804 */
[----:B----4-:R-:W-:Y:S01]  /*10620*/  FMNMX.FTZ R68, R9, R8, !PT ;  /* 0x0000000809447209 */ /* 0x010fe20007810000 */
[--C-:B------:R-:W-:Y:S01]  /*10630*/  FFMA.FTZ R2, R25, c[0x0][0x2d0], -R4.reuse ;  /* 0x0000b40019027a23 */ /* 0x100fe20000010804 */
[----:B------:R-:W-:Y:S01]  /*10640*/  FSEL R3, R3, RZ, P0 ;  /* 0x000000ff03037208 */ /* 0x000fe20000000000 */
[----:B------:R1:W-:Y:S01]  /*10650*/  MUFU.EX2 R125, R0 ;  /* 0x00000000007d7308 */ /* 0x0003e20000000800 */
[----:B------:R-:W-:Y:S01]  /*10660*/  FSETP.NEU.FTZ.AND P0, PT, R85, -INF , PT ;  /* 0xff8000005500780b */ /* 0x000fe20003f1d000 */
[----:B------:R-:W4:Y:S01]  /*10670*/  LDSM.16.MT88.4 R48, [R197] ;  /* 0x00000000c530783b */ /* 0x000f220000004200 */
[--C-:B------:R-:W-:Y:S01]  /*10680*/  FFMA.FTZ R117, R113, c[0x0][0x2d0], -R4.reuse ;  /* 0x0000b40071757a23 */ /* 0x100fe20000010804 */
[----:B------:R-:W-:Y:S01]  /*10690*/  MOV R224, c[0x0][0x2c4] ;  /* 0x0000b10000e07a02 */ /* 0x000fe20000000f00 */
[----:B------:R-:W-:Y:S01]  /*106a0*/  FFMA.FTZ R5, R27, c[0x0][0x2d0], -R3 ;  /* 0x0000b4001b057a23 */ /* 0x000fe20000010803 */
[----:B------:R-:W5:Y:S01]  /*106b0*/  LDSM.16.MT88.4 R44, [R197+0x800] ;  /* 0x00080000c52c783b */ /* 0x000f620000004200 */
[--C-:B------:R-:W-:Y:S01]  /*106c0*/  FFMA.FTZ R116, R112, c[0x0][0x2d0], -R4.reuse ;  /* 0x0000b40070747a23 */ /* 0x100fe20000010804 */
[----:B------:R1:W-:Y:S01]  /*106d0*/  MUFU.EX2 R218, R2 ;  /* 0x0000000200da7308 */ /* 0x0003e20000000800 */
[--C-:B------:R-:W-:Y:S01]  /*106e0*/  FFMA.FTZ R111, R111, c[0x0][0x2d0], -R4.reuse ;  /* 0x0000b4006f6f7a23 */ /* 0x100fe20000010804 */
[----:B------:R-:W-:Y:S01]  /*106f0*/  LDSM.16.MT88.4 R40, [R201+0x800] ;  /* 0x00080000c928783b */ /* 0x000fe20000004200 */
[--C-:B------:R-:W-:Y:S01]  /*10700*/  FFMA.FTZ R110, R110, c[0x0][0x2d0], -R4.reuse ;  /* 0x0000b4006e6e7a23 */ /* 0x100fe20000010804 */
[----:B------:R-:W-:Y:S01]  /*10710*/  ISETP.NE.AND P1, PT, R224, 0x1, PT ;  /* 0x00000001e000780c */ /* 0x000fe20003f25270 */
[----:B------:R-:W-:-:S02]  /*10720*/  FFMA.FTZ R146, R109, c[0x0][0x2d0], -R4 ;  /* 0x0000b4006d927a23 */ /* 0x000fc40000010804 */
[--C-:B------:R-:W-:Y:S01]  /*10730*/  FFMA.FTZ R145, R108, c[0x0][0x2d0], -R4.reuse ;  /* 0x0000b4006c917a23 */ /* 0x100fe20000010804 */
[----:B------:R4:W-:Y:S01]  /*10740*/  MUFU.EX2 R214, R5 ;  /* 0x0000000500d67308 */ /* 0x0009e20000000800 */
[--C-:B-1----:R-:W-:Y:S02]  /*10750*/  FFMA.FTZ R0, R11, c[0x0][0x2d0], -R4.reuse ;  /* 0x0000b4000b007a23 */ /* 0x102fe40000010804 */
[--C-:B------:R-:W-:Y:S02]  /*10760*/  FFMA.FTZ R144, R107, c[0x0][0x2d0], -R4.reuse ;  /* 0x0000b4006b907a23 */ /* 0x100fe40000010804 */
[--C-:B------:R-:W-:Y:S02]  /*10770*/  FFMA.FTZ R119, R106, c[0x0][0x2d0], -R4.reuse ;  /* 0x0000b4006a777a23 */ /* 0x100fe40000010804 */
[----:B------:R-:W-:Y:S01]  /*10780*/  FFMA.FTZ R167, R105, c[0x0][0x2d0], -R4 ;  /* 0x0000b40069a77a23 */ /* 0x000fe20000010804 */
[----:B------:R1:W-:Y:S01]  /*10790*/  MUFU.EX2 R124, R0 ;  /* 0x00000000007c7308 */ /* 0x0003e20000000800 */
[----:B------:R-:W-:-:S02]  /*107a0*/  FMUL.FTZ R2, R85, c[0x0][0x2d0] ;  /* 0x0000b40055027a20 */ /* 0x000fc40000410000 */
[--C-:B------:R-:W-:Y:S02]  /*107b0*/  FFMA.FTZ R171, R104, c[0x0][0x2d0], -R4.reuse ;  /* 0x0000b40068ab7a23 */ /* 0x100fe40000010804 */
[--C-:B------:R-:W-:Y:S01]  /*107c0*/  FFMA.FTZ R170, R103, c[0x0][0x2d0], -R4.reuse ;  /* 0x0000b40067aa7a23 */ /* 0x100fe20000010804 */
[----:B------:R-:W-:Y:S01]  /*107d0*/  FSEL R2, R2, RZ, P0 ;  /* 0x000000ff02027208 */ /* 0x000fe20000000000 */
[----:B------:R-:W-:Y:S01]  /*107e0*/  FFMA.FTZ R169, R102, c[0x0][0x2d0], -R4 ;  /* 0x0000b40066a97a23 */ /* 0x000fe20000010804 */
[----:B------:R-:W-:Y:S01]  /*107f0*/  FSETP.NEU.FTZ.AND P0, PT, R68, -INF , PT ;  /* 0xff8000004400780b */ /* 0x000fe20003f1d000 */
[--C-:B------:R-:W-:Y:S01]  /*10800*/  FFMA.FTZ R164, R70, c[0x0][0x2d0], -R3.reuse ;  /* 0x0000b40046a47a23 */ /* 0x100fe20000010803 */
[----:B------:R-:W-:Y:S01]  /*10810*/  MUFU.EX2 R117, R117 ;  /* 0x0000007500757308 */ /* 0x000fe20000000800 */
[----:B----4-:R-:W-:Y:S02]  /*10820*/  FFMA.FTZ R5, R36, c[0x0][0x2d0], -R2 ;  /* 0x0000b40024057a23 */ /* 0x010fe40000010802 */
[----:B------:R-:W-:-:S02]  /*10830*/  FFMA.FTZ R168, R66, c[0x0][0x2d0], -R3 ;  /* 0x0000b40042a87a23 */ /* 0x000fc40000010803 */
[----:B------:R-:W-:Y:S02]  /*10840*/  FFMA.FTZ R70, R62, c[0x0][0x2d0], -R2 ;  /* 0x0000b4003e467a23 */ /* 0x000fe40000010802 */
[----:B-1----:R-:W-:Y:S01]  /*10850*/  FFMA.FTZ R0, R14, c[0x0][0x2d0], -R4 ;  /* 0x0000b4000e007a23 */ /* 0x002fe20000010804 */
[----:B------:R-:W-:Y:S01]  /*10860*/  MUFU.EX2 R195, R5 ;  /* 0x0000000500c37308 */ /* 0x000fe20000000800 */
[--C-:B------:R-:W-:Y:S02]  /*10870*/  FFMA.FTZ R66, R61, c[0x0][0x2d0], -R2.reuse ;  /* 0x0000b4003d427a23 */ /* 0x100fe40000010802 */
[--C-:B------:R-:W-:Y:S02]  /*10880*/  FFMA.FTZ R158, R58, c[0x0][0x2d0], -R2.reuse ;  /* 0x0000b4003a9e7a23 */ /* 0x100fe40000010802 */
        /* <DEDUP_REMOVED lines=8> */
[----:B------:R-:W-:Y:S02]  /*10910*/  FFMA.FTZ R179, R55, c[0x0][0x2d0], -R2 ;  /* 0x0000b40037b37a23 */ /* 0x000fe40000010802 */
[--C-:B------:R-:W-:Y:S02]  /*10920*/  FFMA.FTZ R84, R94, c[0x0][0x2d0], -R3.reuse ;  /* 0x0000b4005e547a23 */ /* 0x100fe40000010803 */
[----:B------:R-:W-:-:S02]  /*10930*/  FFMA.FTZ R104, R92, c[0x0][0x2d0], -R3 ;  /* 0x0000b4005c687a23 */ /* 0x000fc40000010803 */
[--C-:B------:R-:W-:Y:S01]  /*10940*/  FFMA.FTZ R94, R101, c[0x0][0x2d0], -R3.reuse ;  /* 0x0000b400655e7a23 */ /* 0x100fe20000010803 */
[----:B------:R-:W-:Y:S01]  /*10950*/  MUFU.EX2 R116, R116 ;  /* 0x0000007400747308 */ /* 0x000fe20000000800 */
[----:B-1----:R-:W-:Y:S02]  /*10960*/  FFMA.FTZ R0, R15, c[0x0][0x2d0], -R4 ;  /* 0x0000b4000f007a23 */ /* 0x002fe40000010804 */
[--C-:B------:R-:W-:Y:S02]  /*10970*/  FFMA.FTZ R92, R100, c[0x0][0x2d0], -R3.reuse ;  /* 0x0000b400645c7a23 */ /* 0x100fe40000010803 */
[--C-:B------:R-:W-:Y:S02]  /*10980*/  FFMA.FTZ R174, R63, c[0x0][0x2d0], -R3.reuse ;  /* 0x0000b4003fae7a23 */ /* 0x100fe40000010803 */
[--C-:B------:R-:W-:Y:S01]  /*10990*/  FFMA.FTZ R93, R93, c[0x0][0x2d0], -R3.reuse ;  /* 0x0000b4005d5d7a23 */ /* 0x100fe20000010803 */
[----:B------:R1:W-:Y:S01]  /*109a0*/  MUFU.EX2 R163, R0 ;  /* 0x0000000000a37308 */ /* 0x0003e20000000800 */
[----:B------:R-:W-:-:S02]  /*109b0*/  FFMA.FTZ R91, R91, c[0x0][0x2d0], -R3 ;  /* 0x0000b4005b5b7a23 */ /* 0x000fc40000010803 */
[--C-:B------:R-:W-:Y:S02]  /*109c0*/  FFMA.FTZ R118, R81, c[0x0][0x2d0], -R3.reuse ;  /* 0x0000b40051767a23 */ /* 0x100fe40000010803 */
[--C-:B------:R-:W-:Y:S02]  /*109d0*/  FFMA.FTZ R147, R78, c[0x0][0x2d0], -R3.reuse ;  /* 0x0000b4004e937a23 */ /* 0x100fe40000010803 */
[----:B------:R-:W-:Y:S01]  /*109e0*/  FFMA.FTZ R165, R73, c[0x0][0x2d0], -R3 ;  /* 0x0000b40049a57a23 */ /* 0x000fe20000010803 */
[----:B------:R-:W-:Y:S01]  /*109f0*/  MUFU.EX2 R185, R144 ;  /* 0x0000009000b97308 */ /* 0x000fe20000000800 */
[----:B-1----:R-:W-:-:S07]  /*10a00*/  FFMA.FTZ R0, R16, c[0x0][0x2d0], -R4 ;  /* 0x0000b40010007a23 */ /* 0x002fce0000010804 */
[----:B------:R-:W-:Y:S08]  /*10a10*/  MUFU.EX2 R186, R119 ;  /* 0x0000007700ba7308 */ /* 0x000ff00000000800 */
[----:B------:R1:W-:Y:S02]  /*10a20*/  MUFU.EX2 R166, R0 ;  /* 0x0000000000a67308 */ /* 0x0003e40000000800 */
[----:B-1----:R-:W-:-:S06]  /*10a30*/  FFMA.FTZ R0, R18, c[0x0][0x2d0], -R4 ;  /* 0x0000b40012007a23 */ /* 0x002fcc0000010804 */
[----:B------:R1:W4:Y:S02]  /*10a40*/  MUFU.EX2 R184, R0 ;  /* 0x0000000000b87308 */ /* 0x0003240000000800 */
[----:B-1----:R-:W-:-:S06]  /*10a50*/  FFMA.FTZ R0, R28, c[0x0][0x2d0], -R4 ;  /* 0x0000b4001c007a23 */ /* 0x002fcc0000010804 */
[----:B------:R1:W1:Y:S02]  /*10a60*/  MUFU.EX2 R219, R0 ;  /* 0x0000000000db7308 */ /* 0x0002640000000800 */
[----:B-1----:R-:W-:Y:S01]  /*10a70*/  FFMA.FTZ R0, R12, c[0x0][0x2d0], -R3 ;  /* 0x0000b4000c007a23 */ /* 0x002fe20000010803 */
[----:B----4-:R-:W-:Y:S02]  /*10a80*/  F2FP.BF16.PACK_AB R12, R184, R166 ;  /* 0x000000a6b80c723e */ /* 0x010fe400000010ff */
[----:B------:R-:W-:-:S03]  /*10a90*/  F2FP.BF16.PACK_AB R14, R219, R218 ;  /* 0x000000dadb0e723e */ /* 0x000fc600000010ff */
[----:B------:R1:W-:Y:S02]  /*10aa0*/  MUFU.EX2 R7, R0 ;  /* 0x0000000000077308 */ /* 0x0003e40000000800 */
[----:B-1----:R-:W-:-:S06]  /*10ab0*/  FFMA.FTZ R0, R13, c[0x0][0x2d0], -R3 ;  /* 0x0000b4000d007a23 */ /* 0x002fcc0000010803 */
[----:B------:R1:W-:Y:S02]  /*10ac0*/  MUFU.EX2 R6, R0 ;  /* 0x0000000000067308 */ /* 0x0003e40000000800 */
[----:B-1----:R-:W-:-:S06]  /*10ad0*/  FFMA.FTZ R0, R17, c[0x0][0x2d0], -R3 ;  /* 0x0000b40011007a23 */ /* 0x002fcc0000010803 */
[----:B------:R1:W-:Y:S02]  /*10ae0*/  MUFU.EX2 R159, R0 ;  /* 0x00000000009f7308 */ /* 0x0003e40000000800 */
[----:B-1----:R-:W-:-:S06]  /*10af0*/  FFMA.FTZ R0, R19, c[0x0][0x2d0], -R3 ;  /* 0x0000b40013007a23 */ /* 0x002fcc0000010803 */
[----:B------:R1:W-:Y:S02]  /*10b00*/  MUFU.EX2 R160, R0 ;  /* 0x0000000000a07308 */ /* 0x0003e40000000800 */
[----:B-1----:R-:W-:Y:S01]  /*10b10*/  FFMA.FTZ R0, R20, c[0x0][0x2d0], -R3 ;  /* 0x0000b40014007a23 */ /* 0x002fe20000010803 */
[----:B------:R-:W-:-:S05]  /*10b20*/  F2FP.BF16.PACK_AB R20, R124, R125 ;  /* 0x0000007d7c14723e */ /* 0x000fca00000010ff */
[----:B------:R1:W-:Y:S02]  /*10b30*/  MUFU.EX2 R161, R0 ;  /* 0x0000000000a17308 */ /* 0x0003e40000000800 */
[----:B-1----:R-:W-:-:S06]  /*10b40*/  FFMA.FTZ R0, R24, c[0x0][0x2d0], -R3 ;  /* 0x0000b40018007a23 */ /* 0x002fcc0000010803 */
[----:B------:R1:W4:Y:S02]  /*10b50*/  MUFU.EX2 R183, R0 ;  /* 0x0000000000b77308 */ /* 0x0003240000000800 */
[----:B-1----:R-:W-:Y:S01]  /*10b60*/  FFMA.FTZ R0, R30, c[0x0][0x2d0], -R3 ;  /* 0x0000b4001e007a23 */ /* 0x002fe20000010803 */
[----:B----4-:R-:W-:-:S05]  /*10b70*/  F2FP.BF16.PACK_AB R13, R183, R161 ;  /* 0x000000a1b70d723e */ /* 0x010fca00000010ff */
[----:B------:R1:W4:Y:S02]  /*10b80*/  MUFU.EX2 R217, R0 ;  /* 0x0000000000d97308 */ /* 0x0003240000000800 */
[----:B-1----:R-:W-:Y:S01]  /*10b90*/  FFMA.FTZ R0, R21, c[0x0][0x2d0], -R2 ;  /* 0x0000b40015007a23 */ /* 0x002fe20000010802 */
[----:B------:R-:W-:Y:S02]  /*10ba0*/  F2FP.BF16.PACK_AB R21, R6, R7 ;  /* 0x000000070615723e */ /* 0x000fe400000010ff */
[----:B----4-:R-:W-:-:S03]  /*10bb0*/  F2FP.BF16.PACK_AB R15, R217, R214 ;  /* 0x000000d6d90f723e */ /* 0x010fc600000010ff */
[----:B------:R1:W-:Y:S02]  /*10bc0*/  MUFU.EX2 R152, R0 ;  /* 0x0000000000987308 */ /* 0x0003e40000000800 */
[----:B-1----:R-:W-:Y:S01]  /*10bd0*/  FFMA.FTZ R0, R22, c[0x0][0x2d0], -R2 ;  /* 0x0000b40016007a23 */ /* 0x002fe20000010802 */
[----:B------:R-:W-:-:S05]  /*10be0*/  F2FP.BF16.PACK_AB R22, R163, R162 ;  /* 0x000000a2a316723e */ /* 0x000fca00000010ff */
[----:B------:R1:W4:Y:S02]  /*10bf0*/  MUFU.EX2 R151, R0 ;  /* 0x0000000000977308 */ /* 0x0003240000000800 */
[----:B-1----:R-:W-:Y:S01]  /*10c00*/  FFMA.FTZ R0, R29, c[0x0][0x2d0], -R2 ;  /* 0x0000b4001d007a23 */ /* 0x002fe20000010802 */
[----:B----4-:R-:W-:Y:S01]  /*10c10*/  F2FP.BF16.PACK_AB R16, R151, R152 ;  /* 0x000000989710723e */ /* 0x010fe200000010ff */
[----:B------:R-:W-:-:S04]  /*10c20*/  FADD.FTZ R3, R152, R151 ;  /* 0x0000009798037221 */ /* 0x000fc80000010000 */
[----:B------:R1:W4:Y:S08]  /*10c30*/  MUFU.EX2 R153, R0 ;  /* 0x0000000000997308 */ /* 0x0003300000000800 */
[----:B------:R-:W-:Y:S01]  /*10c40*/  MUFU.EX2 R151, R66 ;  /* 0x0000004200977308 */ /* 0x000fe20000000800 */
[----:B-1----:R-:W-:Y:S02]  /*10c50*/  FFMA.FTZ R0, R31, c[0x0][0x2d0], -R2 ;  /* 0x0000b4001f007a23 */ /* 0x002fe40000010802 */
[----:B----4-:R-:W-:-:S05]  /*10c60*/  FADD.FTZ R3, R153, R3 ;  /* 0x0000000399037221 */ /* 0x010fca0000010000 */
[----:B------:R1:W4:Y:S02]  /*10c70*/  MUFU.EX2 R155, R0 ;  /* 0x00000000009b7308 */ /* 0x0003240000000800 */
[----:B-1----:R-:W-:Y:S01]  /*10c80*/  FFMA.FTZ R0, R32, c[0x0][0x2d0], -R2 ;  /* 0x0000b40020007a23 */ /* 0x002fe20000010802 */
[C---:B----4-:R-:W-:Y:S01]  /*10c90*/  F2FP.BF16.PACK_AB R18, R155.reuse, R153 ;  /* 0x000000999b12723e */ /* 0x050fe200000010ff */
[----:B------:R-:W-:-:S04]  /*10ca0*/  FADD.FTZ R3, R155, R3 ;  /* 0x000000039b037221 */ /* 0x000fc80000010000 */
[----:B------:R1:W4:Y:S08]  /*10cb0*/  MUFU.EX2 R173, R0 ;  /* 0x0000000000ad7308 */ /* 0x0003300000000800 */
[----:B------:R-:W-:Y:S01]  /*10cc0*/  MUFU.EX2 R155, R94 ;  /* 0x0000005e009b7308 */ /* 0x000fe20000000800 */
[----:B-1----:R-:W-:-:S07]  /*10cd0*/  FFMA.FTZ R0, R33, c[0x0][0x2d0], -R2 ;  /* 0x0000b40021007a23 */ /* 0x002fce0000010802 */
[----:B------:R-:W-:Y:S01]  /*10ce0*/  MUFU.EX2 R94, R156 ;  /* 0x0000009c005e7308 */ /* 0x000fe20000000800 */
[----:B----4-:R-:W-:-:S07]  /*10cf0*/  FADD.FTZ R3, R173, R3 ;  /* 0x00000003ad037221 */ /* 0x010fce0000010000 */
[----:B------:R1:W4:Y:S02]  /*10d00*/  MUFU.EX2 R192, R0 ;  /* 0x0000000000c07308 */ /* 0x0003240000000800 */
[----:B-1----:R-:W-:Y:S02]  /*10d10*/  FFMA.FTZ R0, R34, c[0x0][0x2d0], -R2 ;  /* 0x0000b40022007a23 */ /* 0x002fe40000010802 */
[----:B----4-:R-:W-:-:S04]  /*10d20*/  FADD.FTZ R3, R192, R3 ;  /* 0x00000003c0037221 */ /* 0x010fc80000010000 */
[----:B------:R1:W-:Y:S02]  /*10d30*/  MUFU.EX2 R194, R0 ;  /* 0x0000000000c27308 */ /* 0x0003e40000000800 */
[----:B-1----:R-:W-:-:S05]  /*10d40*/  FMUL.FTZ R0, R68, c[0x0][0x2d0] ;  /* 0x0000b40044007a20 */ /* 0x002fca0000410000 */
[----:B------:R-:W-:-:S05]  /*10d50*/  FSEL R0, R0, RZ, P0 ;  /* 0x000000ff00007208 */ /* 0x000fca0000000000 */
[--C-:B------:R-:W-:Y:S01]  /*10d60*/  FFMA.FTZ R5, R23, c[0x0][0x2d0], -R0.reuse ;  /* 0x0000b40017057a23 */ /* 0x100fe20000010800 */
[----:B------:R-:W-:Y:S01]  /*10d70*/  F2FP.BF16.PACK_AB R23, R160, R159 ;  /* 0x0000009fa017723e */ /* 0x000fe200000010ff */
[--C-:B------:R-:W-:Y:S02]  /*10d80*/  FFMA.FTZ R175, R52, c[0x0][0x2d0], -R0.reuse ;  /* 0x0000b40034af7a23 */ /* 0x100fe40000010800 */
[----:B------:R1:W-:Y:S01]  /*10d90*/  MUFU.EX2 R115, R5 ;  /* 0x0000000500737308 */ /* 0x0003e20000000800 */
[--C-:B------:R-:W-:Y:S02]  /*10da0*/  FFMA.FTZ R176, R56, c[0x0][0x2d0], -R0.reuse ;  /* 0x0000b40038b07a23 */ /* 0x100fe40000010800 */
[--C-:B------:R-:W-:Y:S01]  /*10db0*/  FFMA.FTZ R150, R90, c[0x0][0x2d0], -R0.reuse ;  /* 0x0000b4005a967a23 */ /* 0x100fe20000010800 */
[----:B------:R-:W-:Y:S01]  /*10dc0*/  HMMA.16816.F32.BF16 R8, R20, R48, RZ ;  /* 0x000000301408723c */ /* 0x000fe200000418ff */
[--C-:B------:R-:W-:Y:S02]  /*10dd0*/  FFMA.FTZ R149, R83, c[0x0][0x2d0], -R0.reuse ;  /* 0x0000b40053957a23 */ /* 0x100fe40000010800 */
[----:B------:R-:W-:-:S02]  /*10de0*/  FFMA.FTZ R90, R82, c[0x0][0x2d0], -R0 ;  /* 0x0000b400525a7a23 */ /* 0x000fc40000010800 */
[--C-:B------:R-:W-:Y:S02]  /*10df0*/  FFMA.FTZ R178, R74, c[0x0][0x2d0], -R0.reuse ;  /* 0x0000b4004ab27a23 */ /* 0x100fe40000010800 */
[--C-:B------:R-:W-:Y:S02]  /*10e00*/  FFMA.FTZ R177, R67, c[0x0][0x2d0], -R0.reuse ;  /* 0x0000b40043b17a23 */ /* 0x100fe40000010800 */
[--C-:B-1----:R-:W-:Y:S02]  /*10e10*/  FFMA.FTZ R5, R26, c[0x0][0x2d0], -R0.reuse ;  /* 0x0000b4001a057a23 */ /* 0x102fe40000010800 */
[----:B------:R-:W1:Y:S02]  /*10e20*/  LDSM.16.MT88.4 R24, [R201] ;  /* 0x00000000c918783b */ /* 0x000e640000004200 */
[----:B------:R4:W2:Y:S11]  /*10e30*/  MUFU.EX2 R114, R5 ;  /* 0x0000000500727308 */ /* 0x0008b60000000800 */
[----:B-----5:R-:W-:Y:S07]  /*10e40*/  HMMA.16816.F32.BF16 R120, R12, R44, R8 ;  /* 0x0000002c0c78723c */ /* 0x020fee0000041808 */
[----:B------:R-:W-:Y:S01]  /*10e50*/  F2FP.BF16.PACK_AB R8, R192, R173 ;  /* 0x000000adc008723e */ /* 0x000fe200000010ff */
[----:B----4-:R-:W-:Y:S01]  /*10e60*/  FFMA.FTZ R5, R35, c[0x0][0x2d0], -R0 ;  /* 0x0000b40023057a23 */ /* 0x010fe20000010800 */
[----:B--2---:R-:W-:-:S02]  /*10e70*/  F2FP.BF16.PACK_AB R17, R114, R115 ;  /* 0x000000737211723e */ /* 0x004fc400000010ff */
[----:B------:R-:W-:Y:S01]  /*10e80*/  F2FP.BF16.PACK_AB R10, R195, R194 ;  /* 0x000000c2c30a723e */ /* 0x000fe200000010ff */
[----:B------:R2:W-:Y:S02]  /*10e90*/  MUFU.EX2 R148, R5 ;  /* 0x0000000500947308 */ /* 0x0005e40000000800 */
[--C-:B--2---:R-:W-:Y:S01]  /*10ea0*/  FFMA.FTZ R5, R37, c[0x0][0x2d0], -R0.reuse ;  /* 0x0000b40025057a23 */ /* 0x104fe20000010800 */
[----:B-1----:R-:W-:Y:S05]  /*10eb0*/  HMMA.16816.F32.BF16 R32, R20, R24, RZ ;  /* 0x000000181420723c */ /* 0x002fea00000418ff */
[----:B------:R1:W2:Y:S02]  /*10ec0*/  MUFU.EX2 R172, R5 ;  /* 0x0000000500ac7308 */ /* 0x0002a40000000800 */
[----:B-1----:R-:W-:Y:S01]  /*10ed0*/  FFMA.FTZ R5, R38, c[0x0][0x2d0], -R0 ;  /* 0x0000b40026057a23 */ /* 0x002fe20000010800 */
[----:B--2---:R-:W-:-:S05]  /*10ee0*/  F2FP.BF16.PACK_AB R19, R172, R148 ;  /* 0x00000094ac13723e */ /* 0x004fca00000010ff */
[----:B------:R1:W-:Y:S11]  /*10ef0*/  MUFU.EX2 R190, R5 ;  /* 0x0000000500be7308 */ /* 0x0003f60000000800 */
[----:B------:R-:W-:Y:S08]  /*10f00*/  HMMA.16816.F32.BF16 R140, R12, R40, R32 ;  /* 0x000000280c8c723c */ /* 0x000ff00000041820 */
[----:B------:R-:W-:Y:S01]  /*10f10*/  HMMA.16816.F32.BF16 R28, R16, R24, RZ ;  /* 0x00000018101c723c */ /* 0x000fe200000418ff */
[----:B-1----:R-:W-:-:S07]  /*10f20*/  FFMA.FTZ R5, R39, c[0x0][0x2d0], -R0 ;  /* 0x0000b40027057a23 */ /* 0x002fce0000010800 */
[----:B------:R-:W-:Y:S01]  /*10f30*/  HMMA.16816.F32.BF16 R36, R16, R48, RZ ;  /* 0x000000301024723c */ /* 0x000fe200000418ff */
[----:B------:R-:W-:Y:S01]  /*10f40*/  FADD.FTZ R24, R7, R6 ;  /* 0x0000000607187221 */ /* 0x000fe20000010000 */
[----:B------:R1:W2:Y:S02]  /*10f50*/  MUFU.EX2 R191, R5 ;  /* 0x0000000500bf7308 */ /* 0x0002a40000000800 */
[----:B-1----:R-:W-:Y:S01]  /*10f60*/  FFMA.FTZ R5, R53, c[0x0][0x2d0], -R0 ;  /* 0x0000b40035057a23 */ /* 0x002fe20000010800 */
[----:B--2---:R-:W-:-:S05]  /*10f70*/  F2FP.BF16.PACK_AB R9, R191, R190 ;  /* 0x000000bebf09723e */ /* 0x004fca00000010ff */
        /* <DEDUP_REMOVED lines=8> */
[----:B------:R-:W2:Y:S01]  /*11000*/  LDSM.16.MT88.4 R28, [R198+0x800] ;  /* 0x00080000c61c783b */ /* 0x000ea20000004200 */
[----:B------:R-:W-:Y:S01]  /*11010*/  FFMA.FTZ R44, R59, c[0x0][0x2d0], -R2 ;  /* 0x0000b4003b2c7a23 */ /* 0x000fe20000010802 */
[----:B------:R-:W-:Y:S01]  /*11020*/  MUFU.EX2 R153, R45 ;  /* 0x0000002d00997308 */ /* 0x000fe20000000800 */
[----:B------:R-:W-:-:S03]  /*11030*/  FADD.FTZ R2, R125, R124 ;  /* 0x0000007c7d027221 */ /* 0x000fc60000010000 */
[--C-:B------:R-:W-:Y:S02]  /*11040*/  FFMA.FTZ R40, R71, c[0x0][0x2d0], -R0.reuse ;  /* 0x0000b40047287a23 */ /* 0x100fe40000010800 */
[--C-:B------:R-:W-:Y:S02]  /*11050*/  FFMA.FTZ R41, R69, c[0x0][0x2d0], -R0.reuse ;  /* 0x0000b40045297a23 */ /* 0x100fe40000010800 */
[----:B------:R-:W-:Y:S01]  /*11060*/  FFMA.FTZ R71, R79, c[0x0][0x2d0], -R0 ;  /* 0x0000b4004f477a23 */ /* 0x000fe20000010800 */
[----:B------:R-:W4:Y:S01]  /*11070*/  MUFU.EX2 R69, R84 ;  /* 0x0000005400457308 */ /* 0x000f220000000800 */
[----:B------:R-:W-:-:S04]  /*11080*/  FADD.FTZ R2, R162, R2 ;  /* 0x00000002a2027221 */ /* 0x000fc80000010000 */
[----:B------:R-:W-:-:S03]  /*11090*/  FADD.FTZ R2, R163, R2 ;  /* 0x00000002a3027221 */ /* 0x000fc60000010000 */
[----:B------:R-:W-:Y:S01]  /*110a0*/  MUFU.EX2 R188, R44 ;  /* 0x0000002c00bc7308 */ /* 0x000fe20000000800 */
[----:B------:R-:W-:-:S04]  /*110b0*/  FADD.FTZ R2, R166, R2 ;  /* 0x00000002a6027221 */ /* 0x000fc80000010000 */
[----:B------:R-:W-:-:S03]  /*110c0*/  FADD.FTZ R2, R184, R2 ;  /* 0x00000002b8027221 */ /* 0x000fc60000010000 */
[----:B------:R-:W-:Y:S01]  /*110d0*/  MUFU.EX2 R152, R40 ;  /* 0x0000002800987308 */ /* 0x000fe20000000800 */
[----:B------:R-:W-:Y:S01]  /*110e0*/  FADD.FTZ R2, R218, R2 ;  /* 0x00000002da027221 */ /* 0x000fe20000010000 */
[----:B-1----:R-:W-:Y:S03]  /*110f0*/  HMMA.16816.F32.BF16 R32, R20, R36, RZ ;  /* 0x000000241420723c */ /* 0x002fe600000418ff */
[----:B------:R-:W-:-:S03]  /*11100*/  FADD.FTZ R2, R219, R2 ;  /* 0x00000002db027221 */ /* 0x000fc60000010000 */
[----:B------:R-:W1:Y:S01]  /*11110*/  MUFU.EX2 R84, R104 ;  /* 0x0000006800547308 */ /* 0x000e620000000800 */
[----:B------:R-:W-:Y:S01]  /*11120*/  FADD.FTZ R2, R117, R2 ;  /* 0x0000000275027221 */ /* 0x000fe20000010000 */
[----:B------:R-:W-:Y:S03]  /*11130*/  HMMA.16816.F32.BF16 R4, R16, R36, RZ ;  /* 0x000000241004723c */ /* 0x000fe600000418ff */
[----:B------:R-:W-:-:S03]  /*11140*/  FADD.FTZ R2, R116, R2 ;  /* 0x0000000274027221 */ /* 0x000fc60000010000 */
[----:B------:R-:W-:Y:S08]  /*11150*/  MUFU.EX2 R184, R147 ;  /* 0x0000009300b87308 */ /* 0x000ff00000000800 */
[----:B------:R-:W-:Y:S02]  /*11160*/  MUFU.EX2 R166, R90 ;  /* 0x0000005a00a67308 */ /* 0x000fe40000000800 */
[-C--:B--2---:R-:W-:Y:S01]  /*11170*/  HMMA.16816.F32.BF16 R132, R12, R28.reuse, R32 ;  /* 0x0000001c0c84723c */ /* 0x084fe20000041820 */
[----:B------:R-:W2:Y:S05]  /*11180*/  LDSM.16.MT88.4 R32, [R200] ;  /* 0x00000000c820783b */ /* 0x000eaa0000004200 */
[----:B------:R-:W-:Y:S02]  /*11190*/  MUFU.EX2 R173, R71 ;  /* 0x0000004700ad7308 */ /* 0x000fe40000000800 */
[----:B------:R-:W-:Y:S01]  /*111a0*/  HMMA.16816.F32.BF16 R124, R8, R28, R4 ;  /* 0x0000001c087c723c */ /* 0x000fe20000041804 */
[----:B------:R-:W5:Y:S05]  /*111b0*/  LDSM.16.MT88.4 R4, [R200+0x800] ;  /* 0x00080000c804783b */ /* 0x000f6a0000004200 */
[----:B------:R-:W-:Y:S01]  /*111c0*/  MUFU.EX2 R90, R169 ;  /* 0x000000a9005a7308 */ /* 0x000fe20000000800 */
[----:B------:R-:W-:-:S02]  /*111d0*/  FFMA.FTZ R29, R75, c[0x0][0x2d0], -R0 ;  /* 0x0000b4004b1d7a23 */ /* 0x000fc40000010800 */
[----:B------:R-:W-:Y:S02]  /*111e0*/  FFMA.FTZ R28, R80, c[0x0][0x2d0], -R0 ;  /* 0x0000b400501c7a23 */ /* 0x000fe40000010800 */
[----:B------:R-:W-:-:S03]  /*111f0*/  FADD.FTZ R0, R159, R24 ;  /* 0x000000189f007221 */ /* 0x000fc60000010000 */
[----:B------:R-:W-:Y:S01]  /*11200*/  MUFU.EX2 R187, R29 ;  /* 0x0000001d00bb7308 */ /* 0x000fe20000000800 */
[----:B------:R-:W-:Y:S02]  /*11210*/  FADD.FTZ R24, R115, R114 ;  /* 0x0000007273187221 */ /* 0x000fe40000010000 */
[----:B------:R-:W-:Y:S02]  /*11220*/  FADD.FTZ R0, R160, R0 ;  /* 0x00000000a0007221 */ /* 0x000fe40000010000 */
[----:B------:R-:W-:Y:S02]  /*11230*/  FADD.FTZ R64, R148, R24 ;  /* 0x0000001894407221 */ /* 0x000fe40000010000 */
[----:B------:R-:W-:Y:S01]  /*11240*/  FADD.FTZ R0, R161, R0 ;  /* 0x00000000a1007221 */ /* 0x000fe20000010000 */
[----:B------:R-:W-:Y:S03]  /*11250*/  MUFU.EX2 R148, R41 ;  /* 0x0000002900947308 */ /* 0x000fe60000000800 */
[----:B------:R-:W-:-:S04]  /*11260*/  FADD.FTZ R0, R183, R0 ;  /* 0x00000000b7007221 */ /* 0x000fc80000010000 */
[----:B------:R-:W-:Y:S01]  /*11270*/  FADD.FTZ R0, R214, R0 ;  /* 0x00000000d6007221 */ /* 0x000fe20000010000 */
[----:B------:R-:W-:Y:S03]  /*11280*/  MUFU.EX2 R189, R28 ;  /* 0x0000001c00bd7308 */ /* 0x000fe60000000800 */
[----:B------:R-:W-:Y:S01]  /*11290*/  FADD.FTZ R0, R217, R0 ;  /* 0x00000000d9007221 */ /* 0x000fe20000010000 */
[-C--:B--2---:R-:W-:Y:S03]  /*112a0*/  HMMA.16816.F32.BF16 R52, R16, R32.reuse, RZ ;  /* 0x000000201034723c */ /* 0x084fe600000418ff */
[----:B----4-:R-:W-:Y:S01]  /*112b0*/  FADD.FTZ R0, R69, R0 ;  /* 0x0000000045007221 */ /* 0x010fe20000010000 */
[----:B------:R-:W2:Y:S03]  /*112c0*/  MUFU.EX2 R160, R111 ;  /* 0x0000006f00a07308 */ /* 0x000ea60000000800 */
[----:B-1----:R-:W-:Y:S01]  /*112d0*/  FADD.FTZ R0, R84, R0 ;  /* 0x0000000054007221 */ /* 0x002fe20000010000 */
[----:B------:R-:W-:Y:S03]  /*112e0*/  HMMA.16816.F32.BF16 R56, R20, R32, RZ ;  /* 0x000000201438723c */ /* 0x000fe600000418ff */
[----:B------:R-:W-:Y:S01]  /*112f0*/  FADD.FTZ R0, R155, R0 ;  /* 0x000000009b007221 */ /* 0x000fe20000010000 */
[----:B------:R-:W1:Y:S08]  /*11300*/  MUFU.EX2 R161, R110 ;  /* 0x0000006e00a17308 */ /* 0x000e700000000800 */
[----:B------:R-:W4:Y:S01]  /*11310*/  MUFU.EX2 R159, R92 ;  /* 0x0000005c009f7308 */ /* 0x000f220000000800 */
[----:B--2---:R-:W-:-:S03]  /*11320*/  FADD.FTZ R2, R160, R2 ;  /* 0x00000002a0027221 */ /* 0x004fc60000010000 */
[----:B-----5:R-:W-:Y:S04]  /*11330*/  HMMA.16816.F32.BF16 R100, R8, R4, R52 ;  /* 0x000000040864723c */ /* 0x020fe80000041834 */
[----:B------:R2:W-:Y:S01]  /*11340*/  MUFU.EX2 R183, R118 ;  /* 0x0000007600b77308 */ /* 0x0005e20000000800 */
[----:B-1----:R-:W-:-:S03]  /*11350*/  FADD.FTZ R2, R161, R2 ;  /* 0x00000002a1027221 */ /* 0x002fc60000010000 */
[----:B------:R-:W-:Y:S04]  /*11360*/  HMMA.16816.F32.BF16 R52, R16, R50, RZ ;  /* 0x000000321034723c */ /* 0x000fe800000418ff */
[----:B------:R-:W-:Y:S01]  /*11370*/  MUFU.EX2 R92, R157 ;  /* 0x0000009d005c7308 */ /* 0x000fe20000000800 */
[----:B----4-:R-:W-:-:S03]  /*11380*/  FADD.FTZ R0, R159, R0 ;  /* 0x000000009f007221 */ /* 0x010fc60000010000 */
[----:B------:R-:W-:Y:S04]  /*11390*/  HMMA.16816.F32.BF16 R112, R12, R4, R56 ;  /* 0x000000040c70723c */ /* 0x000fe80000041838 */
[----:B------:R-:W-:Y:S03]  /*113a0*/  MUFU.EX2 R71, R168 ;  /* 0x000000a800477308 */ /* 0x000fe60000000800 */
[----:B------:R-:W-:Y:S01]  /*113b0*/  F2FP.BF16.PACK_AB R4, R151, R70 ;  /* 0x000000469704723e */ /* 0x000fe200000010ff */
[----:B------:R-:W-:Y:S01]  /*113c0*/  HMMA.16816.F32.BF16 R48, R20, R50, RZ ;  /* 0x000000321430723c */ /* 0x000fe200000418ff */
[----:B------:R-:W-:-:S07]  /*113d0*/  F2FP.BF16.PACK_AB R5, R152, R148 ;  /* 0x000000949805723e */ /* 0x000fce00000010ff */
        /* <DEDUP_REMOVED lines=12> */
[----:B------:R-:W-:Y:S08]  /*114a0*/  HMMA.16816.F32.BF16 R16, R16, R34, RZ ;  /* 0x000000221010723c */ /* 0x000ff000000418ff */
[C---:B------:R-:W-:Y:S11]  /*114b0*/  HMMA.16816.F32.BF16 R72, R8.reuse, R30, R52 ;  /* 0x0000001e0848723c */ /* 0x040ff60000041834 */
[----:B------:R-:W-:Y:S05]  /*114c0*/  @!UPT UIADD3 URZ, URZ, URZ, URZ ;  /* 0x0000003f3f3ff290 */ /* 0x000fea000fffe03f */
[----:B------:R-:W-:Y:S07]  /*114d0*/  HMMA.16816.F32.BF16 R76, R8, R6, R16 ;  /* 0x00000006084c723c */ /* 0x000fee0000041810 */
[----:B------:R-:W-:Y:S01]  /*114e0*/  F2FP.BF16.PACK_AB R6, R188, R153 ;  /* 0x00000099bc06723e */ /* 0x000fe200000010ff */
[----:B------:R-:W-:Y:S01]  /*114f0*/  FADD.FTZ R16, R172, R64 ;  /* 0x00000040ac107221 */ /* 0x000fe20000010000 */
[----:B------:R-:W-:Y:S01]  /*11500*/  F2FP.BF16.PACK_AB R7, R189, R187 ;  /* 0x000000bbbd07723e */ /* 0x000fe200000010ff */
[----:B------:R-:W-:Y:S01]  /*11510*/  MUFU.EX2 R172, R154 ;  /* 0x0000009a00ac7308 */ /* 0x000fe20000000800 */
[----:B------:R-:W-:-:S02]  /*11520*/  F2FP.BF16.PACK_AB R8, R116, R117 ;  /* 0x000000757408723e */ /* 0x000fc400000010ff */
[----:B------:R-:W-:Y:S01]  /*11530*/  F2FP.BF16.PACK_AB R9, R84, R69 ;  /* 0x000000455409723e */ /* 0x000fe200000010ff */
[----:B--2---:R-:W-:Y:S01]  /*11540*/  LDSM.16.MT88.4 R116, [R201+0x2000] ;  /* 0x00200000c974783b */ /* 0x004fe20000004200 */
[----:B------:R-:W-:Y:S01]  /*11550*/  F2FP.BF16.PACK_AB R10, R161, R160 ;  /* 0x000000a0a10a723e */ /* 0x000fe200000010ff */
[----:B-1----:R-:W-:Y:S01]  /*11560*/  HMMA.16816.F32.BF16 R108, R4, R14, R56 ;  /* 0x0000000e046c723c */ /* 0x002fe20000041838 */
[----:B------:R-:W-:Y:S01]  /*11570*/  F2FP.BF16.PACK_AB R11, R159, R155 ;  /* 0x0000009b9f0b723e */ /* 0x000fe200000010ff */
[----:B------:R-:W-:Y:S06]  /*11580*/  MUFU.EX2 R69, R158 ;  /* 0x0000009e00457308 */ /* 0x000fec0000000800 */
[-C--:B------:R-:W-:Y:S02]  /*11590*/  HMMA.16816.F32.BF16 R64, R8, R12.reuse, R120 ;  /* 0x0000000c0840723c */ /* 0x080fe40000041878 */
[----:B------:R-:W1:Y:S06]  /*115a0*/  MUFU.EX2 R84, R170 ;  /* 0x000000aa00547308 */ /* 0x000e6c0000000800 */
[----:B------:R-:W-:Y:S08]  /*115b0*/  HMMA.16816.F32.BF16 R128, R4, R12, R128 ;  /* 0x0000000c0480723c */ /* 0x000ff00000041880 */
[----:B------:R-:W-:Y:S01]  /*115c0*/  HMMA.16816.F32.BF16 R56, R8, R14, R48 ;  /* 0x0000000e0838723c */ /* 0x000fe20000041830 */
[----:B------:R-:W2:Y:S01]  /*115d0*/  LDSM.16.MT88.4 R12, [R201+0x1000] ;  /* 0x00100000c90c783b */ /* 0x000ea20000004200 */
[----:B-1----:R-:W-:-:S06]  /*115e0*/  F2FP.BF16.PACK_AB R162, R90, R84 ;  /* 0x000000545aa2723e */ /* 0x002fcc00000010ff */
[-C--:B--2---:R-:W-:Y:S08]  /*115f0*/  HMMA.16816.F32.BF16 R52, R8, R12.reuse, R140 ;  /* 0x0000000c0834723c */ /* 0x084ff0000004188c */
[C---:B------:R-:W-:Y:S08]  /*11600*/  HMMA.16816.F32.BF16 R120, R4.reuse, R12, R136 ;  /* 0x0000000c0478723c */ /* 0x040ff00000041888 */
[-C--:B------:R-:W-:Y:S08]  /*11610*/  HMMA.16816.F32.BF16 R104, R4, R14.reuse, R60 ;  /* 0x0000000e0468723c */ /* 0x080ff0000004183c */
[C---:B------:R-:W-:Y:S01]  /*11620*/  HMMA.16816.F32.BF16 R48, R8.reuse, R14, R24 ;  /* 0x0000000e0830723c */ /* 0x040fe20000041818 */
[----:B------:R-:W1:Y:S01]  /*11630*/  LDSM.16.MT88.4 R12, [R198+0x1000] ;  /* 0x00100000c60c783b */ /* 0x000e620000004200 */
[----:B------:R-:W-:Y:S08]  /*11640*/  MUFU.EX2 R26, R179 ;  /* 0x000000b3001a7308 */ /* 0x000ff00000000800 */
[----:B------:R-:W-:Y:S01]  /*11650*/  MUFU.EX2 R27, R175 ;  /* 0x000000af001b7308 */ /* 0x000fe20000000800 */
[-C--:B-1----:R-:W-:Y:S08]  /*11660*/  HMMA.16816.F32.BF16 R44, R8, R12.reuse, R132 ;  /* 0x0000000c082c723c */ /* 0x082ff00000041884 */
[C---:B------:R-:W-:Y:S01]  /*11670*/  HMMA.16816.F32.BF16 R80, R4.reuse, R12, R124 ;  /* 0x0000000c0450723c */ /* 0x040fe2000004187c */
[----:B------:R-:W-:Y:S07]  /*11680*/  LDSM.16.MT88.4 R124, [R197+0x2000] ;  /* 0x00200000c57c783b */ /* 0x000fee0000004200 */
[-C--:B------:R-:W-:Y:S08]  /*11690*/  HMMA.16816.F32.BF16 R72, R4, R14.reuse, R72 ;  /* 0x0000000e0448723c */ /* 0x080ff00000041848 */
[----:B------:R-:W-:Y:S01]  /*116a0*/  HMMA.16816.F32.BF16 R36, R8, R14, R36 ;  /* 0x0000000e0824723c */ /* 0x000fe20000041824 */
[----:B------:R-:W1:Y:S07]  /*116b0*/  LDSM.16.MT88.4 R12, [R200+0x1000] ;  /* 0x00100000c80c783b */ /* 0x000e6e0000004200 */
[C---:B-1----:R-:W-:Y:S01]  /*116c0*/  HMMA.16816.F32.BF16 R60, R4.reuse, R12, R100 ;  /* 0x0000000c043c723c */ /* 0x042fe20000041864 */
[----:B------:R-:W-:Y:S07]  /*116d0*/  MUFU.EX2 R102, R146 ;  /* 0x0000009200667308 */ /* 0x000fee0000000800 */
[----:B------:R-:W-:Y:S01]  /*116e0*/  HMMA.16816.F32.BF16 R40, R4, R14, R76 ;  /* 0x0000000e0428723c */ /* 0x000fe2000004184c */
[----:B------:R-:W1:Y:S06]  /*116f0*/  MUFU.EX2 R103, R145 ;  /* 0x0000009100677308 */ /* 0x000e6c0000000800 */
[----:B------:R-:W-:Y:S01]  /*11700*/  FADD.FTZ R4, R190, R16 ;  /* 0x00000010be047221 */ /* 0x000fe20000010000 */
[C---:B------:R-:W-:Y:S01]  /*11710*/  HMMA.16816.F32.BF16 R32, R8.reuse, R12, R112 ;  /* 0x0000000c0820723c */ /* 0x040fe20000041870 */
[----:B------:R-:W2:Y:S01]  /*11720*/  LDSM.16.MT88.4 R16, [R201+0x1800] ;  /* 0x00180000c910783b */ /* 0x000ea20000004200 */
[----:B------:R-:W4:Y:S01]  /*11730*/  MUFU.EX2 R101, R93 ;  /* 0x0000005d00657308 */ /* 0x000f220000000800 */
[----:B------:R-:W-:Y:S01]  /*11740*/  FADD.FTZ R5, R194, R3 ;  /* 0x00000003c2057221 */ /* 0x000fe20000010000 */
[----:B------:R-:W-:Y:S01]  /*11750*/  F2FP.BF16.PACK_AB R6, R186, R185 ;  /* 0x000000b9ba06723e */ /* 0x000fe200000010ff */
[----:B------:R-:W-:Y:S01]  /*11760*/  FADD.FTZ R3, R191, R4 ;  /* 0x00000004bf037221 */ /* 0x000fe20000010000 */
[----:B------:R-:W-:Y:S01]  /*11770*/  F2FP.BF16.PACK_AB R7, R184, R183 ;  /* 0x000000b7b807723e */ /* 0x000fe200000010ff */
[----:B------:R-:W-:Y:S01]  /*11780*/  FADD.FTZ R24, R195, R5 ;  /* 0x00000005c3187221 */ /* 0x000fe20000010000 */
[----:B------:R-:W-:Y:S01]  /*11790*/  HMMA.16816.F32.BF16 R28, R8, R14, R20 ;  /* 0x0000000e081c723c */ /* 0x000fe20000041814 */
[----:B------:R-:W5:Y:S01]  /*117a0*/  LDSM.16.MT88.4 R20, [R197+0x1800] ;  /* 0x00180000c514783b */ /* 0x000f620000004200 */
[----:B------:R-:W3:Y:S01]  /*117b0*/  MUFU.EX2 R100, R91 ;  /* 0x0000005b00647308 */ /* 0x000ee20000000800 */
[----:B-1----:R-:W-:Y:S01]  /*117c0*/  F2FP.BF16.PACK_AB R4, R103, R102 ;  /* 0x000000666704723e */ /* 0x002fe200000010ff */
[----:B------:R-:W-:Y:S01]  /*117d0*/  FADD.FTZ R24, R70, R24 ;  /* 0x0000001846187221 */ /* 0x000fe20000010000 */
[----:B------:R-:W1:Y:S01]  /*117e0*/  LDSM.16.MT88.4 R12, [R198+0x1800] ;  /* 0x00180000c60c783b */ /* 0x000e620000004200 */
[----:B------:R-:W-:-:S02]  /*117f0*/  FADD.FTZ R3, R193, R3 ;  /* 0x00000003c1037221 */ /* 0x000fc40000010000 */
[----:B------:R-:W-:Y:S01]  /*11800*/  FADD.FTZ R2, R102, R2 ;  /* 0x0000000266027221 */ /* 0x000fe20000010000 */
[----:B------:R-:W1:Y:S01]  /*11810*/  LDSM.16.MT88.4 R8, [R200+0x1800] ;  /* 0x00180000c808783b */ /* 0x000e620000004200 */
[----:B------:R-:W-:Y:S01]  /*11820*/  MUFU.EX2 R91, R150 ;  /* 0x00000096005b7308 */ /* 0x000fe20000000800 */
[----:B------:R-:W-:Y:S02]  /*11830*/  FADD.FTZ R25, R220, R3 ;  /* 0x00000003dc197221 */ /* 0x000fe40000010000 */
[----:B------:R-:W-:Y:S02]  /*11840*/  FADD.FTZ R3, R151, R24 ;  /* 0x0000001897037221 */ /* 0x000fe40000010000 */
[----:B----4-:R-:W-:Y:S02]  /*11850*/  FADD.FTZ R0, R101, R0 ;  /* 0x0000000065007221 */ /* 0x010fe40000010000 */
[----:B------:R-:W-:Y:S01]  /*11860*/  FADD.FTZ R3, R153, R3 ;  /* 0x0000000399037221 */ /* 0x000fe20000010000 */
[----:B------:R-:W-:Y:S01]  /*11870*/  MUFU.EX2 R93, R149 ;  /* 0x00000095005d7308 */ /* 0x000fe20000000800 */
[----:B---3--:R-:W-:-:S02]  /*11880*/  F2FP.BF16.PACK_AB R5, R100, R101 ;  /* 0x000000656405723e */ /* 0x008fc400000010ff */
[----:B------:R-:W-:-:S04]  /*11890*/  FADD.FTZ R3, R188, R3 ;  /* 0x00000003bc037221 */ /* 0x000fc80000010000 */
[----:B------:R-:W-:Y:S01]  /*118a0*/  FADD.FTZ R3, R69, R3 ;  /* 0x0000000345037221 */ /* 0x000fe20000010000 */
[----:B------:R-:W-:Y:S01]  /*118b0*/  MUFU.EX2 R79, R167 ;  /* 0x000000a7004f7308 */ /* 0x000fe20000000800 */
[C---:B--2---:R-:W-:Y:S07]  /*118c0*/  HMMA.16816.F32.BF16 R52, R4.reuse, R16, R52 ;  /* 0x000000100434723c */ /* 0x044fee0000041834 */
[----:B------:R-:W2:Y:S01]  /*118d0*/  MUFU.EX2 R76, R171 ;  /* 0x000000ab004c7308 */ /* 0x000ea20000000800 */
[C---:B-----5:R-:W-:Y:S07]  /*118e0*/  HMMA.16816.F32.BF16 R64, R4.reuse, R20, R64 ;  /* 0x000000140440723c */ /* 0x060fee0000041840 */
[----:B------:R-:W-:Y:S01]  /*118f0*/  MUFU.EX2 R70, R165 ;  /* 0x000000a500467308 */ /* 0x000fe20000000800 */
[C---:B------:R-:W-:Y:S07]  /*11900*/  HMMA.16816.F32.BF16 R56, R4.reuse, R22, R56 ;  /* 0x000000160438723c */ /* 0x040fee0000041838 */
[----:B------:R-:W3:Y:S01]  /*11910*/  MUFU.EX2 R77, R164 ;  /* 0x000000a4004d7308 */ /* 0x000ee20000000800 */
[----:B--2---:R-:W-:Y:S01]  /*11920*/  F2FP.BF16.PACK_AB R160, R76, R79 ;  /* 0x0000004f4ca0723e */ /* 0x004fe200000010ff */
[C---:B------:R-:W-:Y:S06]  /*11930*/  HMMA.16816.F32.BF16 R48, R4.reuse, R18, R48 ;  /* 0x000000120430723c */ /* 0x040fec0000041830 */
[----:B------:R-:W2:Y:S02]  /*11940*/  MUFU.EX2 R78, R174 ;  /* 0x000000ae004e7308 */ /* 0x000ea40000000800 */
[----:B-1----:R-:W-:Y:S01]  /*11950*/  HMMA.16816.F32.BF16 R44, R4, R12, R44 ;  /* 0x0000000c042c723c */ /* 0x002fe2000004182c */
[----:B---3--:R-:W-:-:S05]  /*11960*/  F2FP.BF16.PACK_AB R161, R77, R70 ;  /* 0x000000464da1723e */ /* 0x008fca00000010ff */
[----:B------:R-:W1:Y:S02]  /*11970*/  MUFU.EX2 R24, R180 ;  /* 0x000000b400187308 */ /* 0x000e640000000800 */
[----:B------:R-:W-:Y:S01]  /*11980*/  HMMA.16816.F32.BF16 R36, R4, R14, R36 ;  /* 0x0000000e0424723c */ /* 0x000fe20000041824 */
[----:B--2---:R-:W-:-:S07]  /*11990*/  F2FP.BF16.PACK_AB R163, R78, R71 ;  /* 0x000000474ea3723e */ /* 0x004fce00000010ff */
[----:B------:R-:W-:Y:S01]  /*119a0*/  HMMA.16816.F32.BF16 R32, R4, R8, R32 ;  /* 0x000000080420723c */ /* 0x000fe20000041820 */
[----:B------:R-:W-:Y:S02]  /*119b0*/  IADD3 R214, R221, -0x2, RZ ;  /* 0xfffffffeddd67810 */ /* 0x000fe40007ffe0ff */
[----:B-1----:R-:W-:-:S05]  /*119c0*/  F2FP.BF16.PACK_AB R102, R26, R24 ;  /* 0x000000181a66723e */ /* 0x002fca00000010ff */
[----:B------:R-:W-:Y:S07]  /*119d0*/  HMMA.16816.F32.BF16 R28, R4, R10, R28 ;  /* 0x0000000a041c723c */ /* 0x000fee000004181c */
[----:B------:R-:W-:Y:S01]  /*119e0*/  F2FP.BF16.PACK_AB R4, R92, R69 ;  /* 0x000000455c04723e */ /* 0x000fe200000010ff */
[----:B------:R-:W-:Y:S01]  /*119f0*/  HMMA.16816.F32.BF16 R132, R160, R124, R64 ;  /* 0x0000007ca084723c */ /* 0x000fe20000041840 */
[----:B------:R-:W-:Y:S02]  /*11a00*/  F2FP.BF16.PACK_AB R6, R172, R94 ;  /* 0x0000005eac06723e */ /* 0x000fe400000010ff */
[----:B------:R-:W-:-:S02]  /*11a10*/  F2FP.BF16.PACK_AB R5, R93, R91 ;  /* 0x0000005b5d05723e */ /* 0x000fc400000010ff */
[----:B------:R-:W-:-:S03]  /*11a20*/  F2FP.BF16.PACK_AB R7, R173, R166 ;  /* 0x000000a6ad07723e */ /* 0x000fc600000010ff */
[----:B------:R-:W-:Y:S08]  /*11a30*/  HMMA.16816.F32.BF16 R136, R160, R126, R56 ;  /* 0x0000007ea088723c */ /* 0x000ff00000041838 */
[C---:B------:R-:W-:Y:S08]  /*11a40*/  HMMA.16816.F32.BF16 R128, R4.reuse, R20, R128 ;  /* 0x000000140480723c */ /* 0x040ff00000041880 */
[C---:B------:R-:W-:Y:S01]  /*11a50*/  HMMA.16816.F32.BF16 R20, R4.reuse, R22, R108 ;  /* 0x000000160414723c */ /* 0x040fe2000004186c */
[----:B------:R-:W1:Y:S07]  /*11a60*/  LDSM.16.MT88.4 R108, [R198+0x2000] ;  /* 0x00200000c66c783b */ /* 0x000e6e0000004200 */
[C---:B------:R-:W-:Y:S08]  /*11a70*/  HMMA.16816.F32.BF16 R60, R4.reuse, R8, R60 ;  /* 0x00000008043c723c */ /* 0x040ff0000004183c */
[C---:B------:R-:W-:Y:S01]  /*11a80*/  HMMA.16816.F32.BF16 R40, R4.reuse, R10, R40 ;  /* 0x0000000a0428723c */ /* 0x040fe20000041828 */
[----:B------:R-:W2:Y:S07]  /*11a90*/  LDSM.16.MT88.4 R8, [R200+0x2000] ;  /* 0x00200000c808783b */ /* 0x000eae0000004200 */
[C---:B------:R-:W-:Y:S08]  /*11aa0*/  HMMA.16816.F32.BF16 R120, R4.reuse, R16, R120 ;  /* 0x000000100478723c */ /* 0x040ff00000041878 */
[C---:B------:R-:W-:Y:S08]  /*11ab0*/  HMMA.16816.F32.BF16 R16, R4.reuse, R18, R104 ;  /* 0x000000120410723c */ /* 0x040ff00000041868 */
[C---:B------:R-:W-:Y:S01]  /*11ac0*/  HMMA.16816.F32.BF16 R80, R4.reuse, R12, R80 ;  /* 0x0000000c0450723c */ /* 0x040fe20000041850 */
[----:B------:R-:W-:Y:S07]  /*11ad0*/  MUFU.EX2 R12, R182 ;  /* 0x000000b6000c7308 */ /* 0x000fee0000000800 */
[----:B------:R-:W-:Y:S01]  /*11ae0*/  HMMA.16816.F32.BF16 R72, R4, R14, R72 ;  /* 0x0000000e0448723c */ /* 0x000fe20000041848 */
[----:B------:R-:W3:Y:S06]  /*11af0*/  MUFU.EX2 R13, R181 ;  /* 0x000000b5000d7308 */ /* 0x000eec0000000800 */
[----:B------:R-:W-:Y:S01]  /*11b00*/  FADD.FTZ R4, R148, R25 ;  /* 0x0000001994047221 */ /* 0x000fe20000010000 */
[----:B------:R-:W-:Y:S01]  /*11b10*/  HMMA.16816.F32.BF16 R140, R160, R116, R52 ;  /* 0x00000074a08c723c */ /* 0x000fe20000041834 */
[----:B------:R-:W-:Y:S01]  /*11b20*/  FADD.FTZ R5, R100, R0 ;  /* 0x0000000064057221 */ /* 0x000fe20000010000 */
[----:B------:R-:W-:Y:S01]  /*11b30*/  MUFU.EX2 R14, R178 ;  /* 0x000000b2000e7308 */ /* 0x000fe20000000800 */
[----:B------:R-:W-:-:S04]  /*11b40*/  FADD.FTZ R4, R152, R4 ;  /* 0x0000000498047221 */ /* 0x000fc80000010000 */
[----:B------:R-:W-:Y:S01]  /*11b50*/  FADD.FTZ R4, R187, R4 ;  /* 0x00000004bb047221 */ /* 0x000fe20000010000 */
[----:B------:R-:W-:Y:S01]  /*11b60*/  HMMA.16816.F32.BF16 R144, R160, R118, R48 ;  /* 0x00000076a090723c */ /* 0x000fe20000041830 */
[----:B---3--:R-:W-:Y:S01]  /*11b70*/  F2FP.BF16.PACK_AB R100, R13, R12 ;  /* 0x0000000c0d64723e */ /* 0x008fe200000010ff */
[----:B------:R-:W3:Y:S01]  /*11b80*/  MUFU.EX2 R15, R177 ;  /* 0x000000b1000f7308 */ /* 0x000ee20000000800 */
[----:B------:R-:W-:Y:S02]  /*11b90*/  FADD.FTZ R6, R189, R4 ;  /* 0x00000004bd067221 */ /* 0x000fe40000010000 */
[----:B------:R-:W-:-:S03]  /*11ba0*/  FADD.FTZ R4, R103, R2 ;  /* 0x0000000267047221 */ /* 0x000fc60000010000 */
[C---:B-1----:R-:W-:Y:S02]  /*11bb0*/  HMMA.16816.F32.BF16 R148, R160.reuse, R108, R44 ;  /* 0x0000006ca094723c */ /* 0x042fe4000004182c */
[----:B------:R-:W1:Y:S06]  /*11bc0*/  MUFU.EX2 R25, R176 ;  /* 0x000000b000197308 */ /* 0x000e6c0000000800 */
[C---:B------:R-:W-:Y:S08]  /*11bd0*/  HMMA.16816.F32.BF16 R152, R160.reuse, R110, R36 ;  /* 0x0000006ea098723c */ /* 0x040ff00000041824 */
[----:B--2---:R-:W-:Y:S01]  /*11be0*/  HMMA.16816.F32.BF16 R156, R160, R8, R32 ;  /* 0x00000008a09c723c */ /* 0x004fe20000041820 */
[----:B------:R-:W-:Y:S01]  /*11bf0*/  @P1 IMAD.HI.U32 R2, R223, c[0x0][0x2c8], RZ ;  /* 0x0000b200df021a27 */ /* 0x000fe200078e00ff */
[----:B------:R-:W-:-:S02]  /*11c00*/  MOV R0, R223 ;  /* 0x000000df00007202 */ /* 0x000fc40000000f00 */
[----:B---3--:R-:W-:Y:S01]  /*11c10*/  F2FP.BF16.PACK_AB R101, R15, R14 ;  /* 0x0000000e0f65723e */ /* 0x008fe200000010ff */
[----:B------:R-:W-:Y:S01]  /*11c20*/  FADD.FTZ R5, R183, R5 ;  /* 0x00000005b7057221 */ /* 0x000fe20000010000 */
[----:B-1----:R-:W-:Y:S02]  /*11c30*/  F2FP.BF16.PACK_AB R103, R27, R25 ;  /* 0x000000191b67723e */ /* 0x002fe400000010ff */
[----:B------:R-:W-:Y:S01]  /*11c40*/  HMMA.16816.F32.BF16 R160, R160, R10, R28 ;  /* 0x0000000aa0a0723c */ /* 0x000fe2000004181c */
[----:B------:R-:W2:Y:S01]  /*11c50*/  LDL R28, [R1+0x4] ;  /* 0x00000400011c7983 */ /* 0x000ea20000100800 */
[----:B------:R-:W-:-:S04]  /*11c60*/  @P1 SHF.R.U32.HI R0, RZ, c[0x0][0x2cc], R2 ;  /* 0x0000b300ff001a19 */ /* 0x000fc80000011602 */
[----:B------:R-:W-:Y:S02]  /*11c70*/  IADD3 R0, R0, R222, -R249 ;  /* 0x000000de00007210 */ /* 0x000fe40007ffe8f9 */
[----:B------:R-:W-:Y:S03]  /*11c80*/  HMMA.16816.F32.BF16 R128, R100, R124, R128 ;  /* 0x0000007c6480723c */ /* 0x000fe60000041880 */
[----:B------:R-:W-:-:S05]  /*11c90*/  IMAD.HI R0, R0, 0x66666667, RZ ;  /* 0x6666666700007827 */ /* 0x000fca00078e02ff */
        /* <DEDUP_REMOVED lines=27> */
[----:B------:R-:W-:-:S05]  /*11e50*/  FADD.FTZ R226, R78, R2 ;  /* 0x000000024ee27221 */ /* 0x000fca0000010000 */
[----:B------:R-:W-:Y:S01]  /*11e60*/  HMMA.16816.F32.BF16 R124, R100, R126, R20 ;  /* 0x0000007e647c723c */ /* 0x000fe20000041814 */
[----:B------:R-:W-:Y:S02]  /*11e70*/  FADD.FTZ R246, R26, R4 ;  /* 0x000000041af67221 */ /* 0x000fe40000010000 */
[----:B------:R-:W-:-:S05]  /*11e80*/  FADD.FTZ R247, R27, R0 ;  /* 0x000000001bf77221 */ /* 0x000fca0000010000 */
[C---:B------:R-:W-:Y:S08]  /*11e90*/  HMMA.16816.F32.BF16 R116, R100.reuse, R118, R16 ;  /* 0x000000766474723c */ /* 0x040ff00000041810 */
[C---:B------:R-:W-:Y:S08]  /*11ea0*/  HMMA.16816.F32.BF16 R108, R100.reuse, R110, R72 ;  /* 0x0000006e646c723c */ /* 0x040ff00000041848 */
[C---:B------:R-:W-:Y:S08]  /*11eb0*/  HMMA.16816.F32.BF16 R104, R100.reuse, R8, R60 ;  /* 0x000000086468723c */ /* 0x040ff0000004183c */
[----:B------:R-:W-:Y:S01]  /*11ec0*/  HMMA.16816.F32.BF16 R100, R100, R10, R40 ;  /* 0x0000000a6464723c */ /* 0x000fe20000041828 */
[----:B--2---:R-:W-:-:S04]  /*11ed0*/  IMNMX R248, R28, R7, !PT ;  /* 0x000000071cf87217 */ /* 0x004fc80007800200 */
[----:B------:R-:W-:Y:S11]  /*11ee0*/  ISETP.GE.AND P0, PT, R214, R248, PT ;  /* 0x000000f8d600720c */ /* 0x000ff60003f06270 */
[----:B------:R-:W-:Y:S02]  /*11ef0*/  @!UPT UIADD3 URZ, URZ, URZ, URZ ;  /* 0x0000003f3f3ff290 */ /* 0x000fe4000fffe03f */
[----:B------:R-:W-:Y:S05]  /*11f00*/  @!P0 BRA `(.L_x_1748) ;  /* 0x00003f8000008947 */ /* 0x000fea0003800000 */
[----:B------:R-:W-:Y:S01]  /*11f10*/  IMAD.MOV.U32 R91, RZ, RZ, R88 ;  /* 0x000000ffff5b7224 */ /* 0x000fe200078e0058 */
[----:B------:R-:W-:Y:S01]  /*11f20*/  MOV R93, R68 ;  /* 0x00000044005d7202 */ /* 0x000fe20000000f00 */
[----:B------:R-:W-:Y:S01]  /*11f30*/  IMAD.MOV.U32 R90, RZ, RZ, R89 ;  /* 0x000000ffff5a7224 */ /* 0x000fe200078e0059 */
[----:B------:R-:W-:Y:S02]  /*11f40*/  MOV R92, R85 ;  /* 0x00000055005c7202 */ /* 0x000fe40000000f00 */
.L_x_1759:
        /* <DEDUP_REMOVED lines=41> */
.L_x_1858:
[----:B------:R-:W-:-:S05]  /*121e0*/  BRA.DIV ~URZ, `(.L_x_1752) ;  /* 0x0000da327f007947 */ /* 0x000fca000b800000 */
[----:B------:R-:W3:Y:S01]  /*121f0*/  SHFL.IDX PT, R2, R0, RZ, 0x181f ;  /* 0x00181fff00027589 */ /* 0x000ee200000e0000 */
[----:B------:R-:W-:Y:S02]  /*12200*/  ISETP.GE.AND P1, PT, R238, c[0x0][0x1d4], PT ;  /* 0x00007500ee007a0c */ /* 0x000fe40003f26270 */
[-C--:B---3--:R-:W-:Y:S05]  /*12210*/  IADD3 R2, P0, R2, R5.reuse, RZ ;  /* 0x0000000502027210 */ /* 0x088fea0007f1e0ff */
[--C-:B--2---:R-:W-:Y:S01]  /*12220*/  IMAD.X R3, R7, 0x1, R6.reuse, P0 ;  /* 0x0000000107037824 */ /* 0x104fe200000e0606 */
[----:B------:R-:W-:Y:S05]  /*12230*/  SEL R7, RZ, 0x10, P1 ;  /* 0x00000010ff077807 */ /* 0x000fea0000800000 */
        /* <DEDUP_REMOVED lines=20> */
.L_x_1859:
[C---:B--2-4-:R-:W-:Y:S02]  /*12380*/  IADD3 R2, -R7.reuse, 0x10, RZ ;  /* 0x0000001007027810 */ /* 0x054fe40007ffe1ff */
        /* <DEDUP_REMOVED lines=8> */
.L_x_1750:
[----:B-1-34-:R-:W-:Y:S05]  /*12410*/  BSYNC B0 ;  /* 0x0000000000007941 */ /* 0x01afea0003800000 */
.L_x_1749:
        /* <DEDUP_REMOVED lines=103> */
[----:B------:R-:W-:Y:S01]  /*12a90*/  MOV R213, RZ ;  /* 0x000000ff00d57202 */ /* 0x000fe20000000f00 */
[----:B------:R-:W-:Y:S01]  /*12aa0*/  IMAD.MOV.U32 R3, RZ, RZ, c[0x0][0x2b8] ;  /* 0x0000ae00ff037624 */ /* 0x000fe200078e00ff */
[----:B------:R-:W2:Y:S04]  /*12ab0*/  LDL R2, [R1+0x2c] ;  /* 0x00002c0001027983 */ /* 0x000ea80000100800 */
[----:B------:R-:W-:Y:S01]  /*12ac0*/  ISETP.NE.AND P1, PT, R3, 0x1, PT ;  /* 0x000000010300780c */ /* 0x000fe20003f25270 */
[----:B------:R-:W3:Y:S04]  /*12ad0*/  LDL R0, [R1] ;  /* 0x0000000001007983 */ /* 0x000ee80000100800 */
        /* <DEDUP_REMOVED lines=24> */
[----:B------:R-:W-:Y:S02]  /*12c60*/  IADD3 R2, P0, R88, R2, RZ ;  /* 0x0000000258027210 */ /* 0x000fe40007f1e0ff */
[----:B------:R-:W-:Y:S01]  /*12c70*/  SHF.L.U64.HI R88, R238, 0x1, R239 ;  /* 0x00000001ee587819 */ /* 0x000fe200000102ef */
[----:B------:R-:W-:Y:S05]  /*12c80*/  IMAD R0, R213, c[0x0][0x1f4], R0 ;  /* 0x00007d00d5007a24 */ /* 0x000fea00078e0200 */
[----:B------:R-:W-:Y:S02]  /*12c90*/  IADD3.X R3, R85, R3, R0, P0, !PT ;  /* 0x0000000355037210 */ /* 0x000fe400007fe400 */
[----:B------:R-:W-:Y:S02]  /*12ca0*/  LEA R0, P0, R2, c[0x0][0x1c8], 0x1 ;  /* 0x0000720002007a11 */ /* 0x000fe400078008ff */
[----:B------:R-:W-:Y:S02]  /*12cb0*/  SHF.L.U32 R85, R238, 0x1, RZ ;  /* 0x00000001ee557819 */ /* 0x000fe400000006ff */
[----:B------:R-:W-:Y:S01]  /*12cc0*/  LEA.HI.X R84, R2, c[0x0][0x1cc], R3, 0x1, P0 ;  /* 0x0000730002547a11 */ /* 0x000fe200000f0c03 */
[----:B------:R-:W-:-:S06]  /*12cd0*/  BRA.DIV ~URZ, `(.L_x_1755) ;  /* 0x0000d4a27f007947 */ /* 0x000fcc000b800000 */
[----:B------:R1:W2:Y:S02]  /*12ce0*/  SHFL.IDX PT, R89, R84, RZ, 0x181f ;  /* 0x00181fff54597589 */ /* 0x0002a400000e0000 */
.L_x_1860:
[----:B------:R-:W-:-:S05]  /*12cf0*/  BRA.DIV ~URZ, `(.L_x_1756) ;  /* 0x0000d4f27f007947 */ /* 0x000fca000b800000 */
[----:B------:R-:W3:Y:S01]  /*12d00*/  SHFL.IDX PT, R2, R0, RZ, 0x181f ;  /* 0x00181fff00027589 */ /* 0x000ee200000e0000 */
[----:B------:R-:W-:Y:S03]  /*12d10*/  ISETP.GE.AND P1, PT, R238, c[0x0][0x1d4], PT ;  /* 0x00007500ee007a0c */ /* 0x000fe60003f26270 */
[----:B------:R-:W-:Y:S01]  /*12d20*/  SHFL.IDX PT, R94, R0, 0x4, 0x181f ;  /* 0x00981f00005e7f89 */ /* 0x000fe200000e0000 */
[-C--:B---3--:R-:W-:Y:S05]  /*12d30*/  IADD3 R2, P0, R2, R85.reuse, RZ ;  /* 0x0000005502027210 */ /* 0x088fea0007f1e0ff */
[--C-:B--2---:R-:W-:Y:S01]  /*12d40*/  IMAD.X R3, R89, 0x1, R88.reuse, P0 ;  /* 0x0000000159037824 */ /* 0x104fe200000e0658 */
[----:B------:R-:W-:Y:S04]  /*12d50*/  SEL R89, RZ, 0x10, P1 ;  /* 0x00000010ff597807 */ /* 0x000fe80000800000 */
        /* <DEDUP_REMOVED lines=14> */
[----:B-1----:R-:W1:Y:S01]  /*12e40*/  SHFL.IDX PT, R84, R84, 0x4, 0x181f ;  /* 0x00981f0054547f89 */ /* 0x002e6200000e0000 */
[----:B--2---:R-:W-:Y:S05]  /*12e50*/  IADD3 R2, P0, R2, R85, RZ ;  /* 0x0000005502027210 */ /* 0x004fea0007f1e0ff */
[----:B---3--:R-:W-:Y:S05]  /*12e60*/  IMAD.X R3, R3, 0x1, R88, P0 ;  /* 0x0000000103037824 */ /* 0x008fea00000e0658 */
[----:B------:R2:W-:Y:S03]  /*12e70*/  LDGSTS.E.BYPASS.LTC128B.128 [R212+0x4100], [R2.64], !P1 ;  /* 0x0410000002d47fae */ /* 0x0005e6000c901d48 */
.L_x_1861:
[C---:B-1----:R-:W-:Y:S02]  /*12e80*/  IADD3 R0, -R89.reuse, 0x10, RZ ;  /* 0x0000001059007810 */ /* 0x042fe40007ffe1ff */
        /* <DEDUP_REMOVED lines=8> */
.L_x_1754:
[----:B------:R-:W-:Y:S05]  /*12f10*/  BSYNC B0 ;  /* 0x0000000000007941 */ /* 0x000fea0003800000 */
.L_x_1753:
[----:B------:R-:W2:Y:S01]  /*12f20*/  LDL R84, [R1+0x30] ;  /* 0x0000300001547983 */ /* 0x000ea20000100800 */
[----:B------:R-:W-:Y:S03]  /*12f30*/  IMAD.MOV.U32 R85, RZ, RZ, c[0x0][0x2c4] ;  /* 0x0000b100ff557624 */ /* 0x000fe600078e00ff */
[----:B------:R-:W2:Y:S02]  /*12f40*/  LDL R0, [R1+0x60] ;  /* 0x0000600001007983 */ /* 0x000ea40000100800 */
[----:B------:R-:W-:Y:S02]  /*12f50*/  ISETP.NE.AND P0, PT, R85, 0x1, PT ;  /* 0x000000015500780c */ /* 0x000fe40003f05270 */
[----:B-1----:R-:W3:Y:S04]  /*12f60*/  LDL R3, [R1+0x34] ;  /* 0x0000340001037983 */ /* 0x002ee80000100800 */
[----:B------:R-:W4:Y:S04]  /*12f70*/  LDL R2, [R1+0x38] ;  /* 0x0000380001027983 */ /* 0x000f280000100800 */
[----:B------:R-:W0:Y:S01]  /*12f80*/  LDGDEPBAR ;  /* 0x00000000000079af */ /* 0x000e220000000000 */
[----:B--2---:R-:W-:Y:S04]  /*12f90*/  IMAD.IADD R84, R0, 0x1, R84 ;  /* 0x0000000100547824 */ /* 0x004fe800078e0254 */
[----:B------:R-:W-:Y:S05]  /*12fa0*/  @P0 IMAD.HI.U32 R0, R84, c[0x0][0x2c8], RZ ;  /* 0x0000b20054000a27 */ /* 0x000fea00078e00ff */
[----:B------:R-:W-:Y:S01]  /*12fb0*/  @P0 SHF.R.U32.HI R84, RZ, c[0x0][0x2cc], R0 ;  /* 0x0000b300ff540a19 */ /* 0x000fe20000011600 */
[----:B------:R-:W-:Y:S05]  /*12fc0*/  IMAD R0, R214, -0x50, RZ ;  /* 0xffffffb0d6007824 */ /* 0x000fea00078e02ff */
[----:B---3--:R-:W-:Y:S04]  /*12fd0*/  IADD3 R0, -R3, 0x1, R0 ;  /* 0x0000000103007810 */ /* 0x008fe80007ffe100 */
[----:B----4-:R-:W-:Y:S01]  /*12fe0*/  IADD3 R85, -R249, R0, R2 ;  /* 0x00000000f9557210 */ /* 0x010fe20007ffe102 */
[----:B------:R-:W-:-:S05]  /*12ff0*/  BRA.DIV ~URZ, `(.L_x_1757) ;  /* 0x0000d7527f007947 */ /* 0x000fca000b800000 */
[----:B------:R1:W2:Y:S02]  /*13000*/  SHFL.IDX PT, R0, R84, RZ, 0x1c1f ;  /* 0x001c1fff54007589 */ /* 0x0002a400000e0000 */
.L_x_1862:
        /* <DEDUP_REMOVED lines=15> */
[----:B------:R-:W-:Y:S02]  /*13100*/  ISETP.GT.AND P0, PT, R0, 0x21, PT ;  /* 0x000000210000780c */ /* 0x000fe40003f04270 */
[----:B------:R-:W-:Y:S02]  /*13110*/  FSEL R187, R21, -INF , P2 ;  /* 0xff80000015bb7808 */ /* 0x000fe40001000000 */
[----:B------:R-:W-:Y:S02]  /*13120*/  FSEL R186, R32, -INF , P3 ;  /* 0xff80000020ba7808 */ /* 0x000fe40001800000 */
[C---:B------:R-:W-:Y:S02]  /*13130*/  ISETP.GT.AND P3, PT, R0.reuse, 0x28, PT ;  /* 0x000000280000780c */ /* 0x040fe40003f64270 */
[----:B------:R-:W-:Y:S02]  /*13140*/  FSEL R185, R33, -INF , P4 ;  /* 0xff80000021b97808 */ /* 0x000fe40002000000 */
[----:B------:R-:W-:Y:S02]  /*13150*/  ISETP.GT.AND P4, PT, R0, 0x29, PT ;  /* 0x000000290000780c */ /* 0x000fe40003f84270 */
[----:B------:R-:W-:Y:S02]  /*13160*/  FSEL R184, R36, -INF , P1 ;  /* 0xff80000024b87808 */ /* 0x000fe40000800000 */
[C---:B------:R-:W-:Y:S02]  /*13170*/  ISETP.GT.AND P2, PT, R0.reuse, 0x30, PT ;  /* 0x000000300000780c */ /* 0x040fe40003f44270 */
[----:B------:R-:W-:Y:S02]  /*13180*/  FSEL R183, R37, -INF , P0 ;  /* 0xff80000025b77808 */ /* 0x000fe40000000000 */
[C---:B------:R-:W-:Y:S02]  /*13190*/  ISETP.GT.AND P1, PT, R0.reuse, 0x31, PT ;  /* 0x000000310000780c */ /* 0x040fe40003f24270 */
[----:B------:R-:W-:Y:S02]  /*131a0*/  ISETP.GT.AND P0, PT, R0, 0x38, PT ;  /* 0x000000380000780c */ /* 0x000fe40003f04270 */
[----:B------:R-:W-:Y:S02]  /*131b0*/  FSEL R182, R48, -INF , P3 ;  /* 0xff80000030b67808 */ /* 0x000fe40001800000 */
        /* <DEDUP_REMOVED lines=11> */
[----:B------:R-:W-:Y:S02]  /*13270*/  FSEL R170, R69, -INF , P2 ;  /* 0xff80000045aa7808 */ /* 0x000fe40001000000 */
[----:B------:R-:W-:Y:S02]  /*13280*/  FSEL R168, R80, -INF , P1 ;  /* 0xff80000050a87808 */ /* 0x000fe40000800000 */
[----:B------:R-:W-:Y:S01]  /*13290*/  FSEL R65, R81, -INF , P0 ;  /* 0xff80000051417808 */ /* 0x000fe20000000000 */
[----:B------:R-:W-:-:S05]  /*132a0*/  BRA.DIV ~URZ, `(.L_x_1758) ;  /* 0x0000d5127f007947 */ /* 0x000fca000b800000 */
[----:B------:R-:W-:Y:S08]  /*132b0*/  SHFL.IDX PT, R3, R84, 0x1, 0x1c1f ;  /* 0x003c1f0054037f89 */ /* 0x000ff000000e0000 */
[----:B------:R-:W-:Y:S08]  /*132c0*/  SHFL.IDX PT, R2, R84, 0x2, 0x1c1f ;  /* 0x005c1f0054027f89 */ /* 0x000ff000000e0000 */
[----:B------:R-:W2:Y:S02]  /*132d0*/  SHFL.IDX PT, R0, R84, 0x3, 0x1c1f ;  /* 0x007c1f0054007f89 */ /* 0x000ea400000e0000 */
[C---:B--2---:R-:W-:Y:S02]  /*132e0*/  IMAD.IADD R0, R85.reuse, 0x1, R0 ;  /* 0x0000000155007824 */ /* 0x044fe400078e0200 */
[C---:B------:R-:W-:Y:S02]  /*132f0*/  IMAD.IADD R3, R85.reuse, 0x1, R3 ;  /* 0x0000000155037824 */ /* 0x040fe400078e0203 */
[----:B------:R-:W-:Y:S01]  /*13300*/  IMAD.IADD R2, R85, 0x1, R2 ;  /* 0x0000000155027824 */ /* 0x000fe200078e0202 */
[----:B------:R-:W-:Y:S02]  /*13310*/  ISETP.GT.AND P4, PT, R0, 0x40, PT ;  /* 0x000000400000780c */ /* 0x000fe40003f84270 */
[C---:B------:R-:W-:Y:S02]  /*13320*/  ISETP.GT.AND P3, PT, R3.reuse, RZ, PT ;  /* 0x000000ff0300720c */ /* 0x040fe40003f64270 */
[C---:B------:R-:W-:Y:S02]  /*13330*/  ISETP.GT.AND P1, PT, R3.reuse, 0x8, PT ;  /* 0x000000080300780c */ /* 0x040fe40003f24270 */
[C---:B------:R-:W-:Y:S02]  /*13340*/  ISETP.GT.AND P0, PT, R3.reuse, 0x9, PT ;  /* 0x000000090300780c */ /* 0x040fe40003f04270 */
[----:B------:R-:W-:Y:S02]  /*13350*/  ISETP.GT.AND P2, PT, R3, 0x1, PT ;  /* 0x000000010300780c */ /* 0x000fe40003f44270 */
[----:B------:R-:W-:Y:S02]  /*13360*/  FSEL R94, R6, -INF , P3 ;  /* 0xff800000065e7808 */ /* 0x000fe40001800000 */
[----:B------:R-:W-:Y:S02]  /*13370*/  FSEL R175, R18, -INF , P1 ;  /* 0xff80000012af7808 */ /* 0x000fe40000800000 */
[----:B------:R-:W-:Y:S02]  /*13380*/  FSEL R174, R19, -INF , P0 ;  /* 0xff80000013ae7808 */ /* 0x000fe40000000000 */
[C---:B------:R-:W-:Y:S02]  /*13390*/  ISETP.GT.AND P3, PT, R3.reuse, 0x10, PT ;  /* 0x000000100300780c */ /* 0x040fe40003f64270 */
[C---:B------:R-:W-:Y:S02]  /*133a0*/  ISETP.GT.AND P1, PT, R3.reuse, 0x18, PT ;  /* 0x000000180300780c */ /* 0x040fe40003f24270 */
[----:B------:R-:W-:Y:S02]  /*133b0*/  ISETP.GT.AND P0, PT, R3, 0x19, PT ;  /* 0x000000190300780c */ /* 0x000fe40003f04270 */
[----:B------:R-:W-:Y:S02]  /*133c0*/  FSEL R176, R7, -INF , P2 ;  /* 0xff80000007b07808 */ /* 0x000fe40001000000 */
        /* <DEDUP_REMOVED lines=28> */
[----:B------:R-:W-:Y:S02]  /*13590*/  ISETP.GT.AND P3, PT, R2, RZ, PT ;  /* 0x000000ff0200720c */ /* 0x000fe40003f64270 */
[C---:B------:R-:W-:Y:S02]  /*135a0*/  ISETP.GT.AND P1, PT, R0.reuse, RZ, PT ;  /* 0x000000ff0000720c */ /* 0x040fe40003f24270 */
[----:B------:R-:W-:Y:S02]  /*135b0*/  ISETP.GT.AND P0, PT, R0, 0x1, PT ;  /* 0x000000010000780c */ /* 0x000fe40003f04270 */
[----:B------:R-:W-:Y:S02]  /*135c0*/  FSEL R33, R71, -INF , P2 ;  /* 0xff80000047217808 */ /* 0x000fe40001000000 */
[----:B------:R-:W-:Y:S02]  /*135d0*/  ISETP.GT.AND P2, PT, R2, 0x1, PT ;  /* 0x000000010200780c */ /* 0x000fe40003f44270 */
[----:B------:R-:W-:Y:S02]  /*135e0*/  FSEL R36, R8, -INF , P3 ;  /* 0xff80000008247808 */ /* 0x000fe40001800000 */
[----:B------:R-:W-:Y:S02]  /*135f0*/  FSEL R48, R10, -INF , P1 ;  /* 0xff8000000a307808 */ /* 0x000fe40000800000 */
[----:B------:R-:W-:Y:S02]  /*13600*/  FSEL R82, R11, -INF , P0 ;  /* 0xff8000000b527808 */ /* 0x000fe40000000000 */
[----:B------:R-:W-:Y:S02]  /*13610*/  ISETP.GT.AND P3, PT, R2, 0x8, PT ;  /* 0x000000080200780c */ /* 0x000fe40003f64270 */
[C---:B------:R-:W-:Y:S02]  /*13620*/  ISETP.GT.AND P1, PT, R0.reuse, 0x8, PT ;  /* 0x000000080000780c */ /* 0x040fe40003f24270 */
        /* <DEDUP_REMOVED lines=60> */
[----:B------:R-:W-:Y:S02]  /*139f0*/  FMNMX.FTZ R2, R191, R2, !PT ;  /* 0x00000002bf027209 */ /* 0x000fe40007810000 */
[----:B------:R-:W-:Y:S02]  /*13a00*/  FSEL R18, R72, -INF , P1 ;  /* 0xff80000048127808 */ /* 0x000fe40000800000 */
[----:B------:R-:W-:Y:S02]  /*13a10*/  FMNMX.FTZ R2, R190, R2, !PT ;  /* 0x00000002be027209 */ /* 0x000fe40007810000 */
[----:B------:R-:W-:Y:S02]  /*13a20*/  FSEL R17, R73, -INF , P0 ;  /* 0xff80000049117808 */ /* 0x000fe40000000000 */
[----:B------:R-:W-:Y:S02]  /*13a30*/  FMNMX.FTZ R2, R189, R2, !PT ;  /* 0x00000002bd027209 */ /* 0x000fe40007810000 */
[----:B------:R-:W-:Y:S02]  /*13a40*/  ISETP.GT.AND P2, PT, R0, 0x41, PT ;  /* 0x000000410000780c */ /* 0x000fe40003f44270 */
[----:B------:R-:W-:Y:S02]  /*13a50*/  FMNMX.FTZ R2, R188, R2, !PT ;  /* 0x00000002bc027209 */ /* 0x000fe40007810000 */
[C---:B------:R-:W-:Y:S02]  /*13a60*/  ISETP.GT.AND P1, PT, R0.reuse, 0x48, PT ;  /* 0x000000480000780c */ /* 0x040fe40003f24270 */
[----:B------:R-:W-:Y:S02]  /*13a70*/  FMNMX.FTZ R2, R187, R2, !PT ;  /* 0x00000002bb027209 */ /* 0x000fe40007810000 */
        /* <DEDUP_REMOVED lines=94> */
[----:B-12---:R-:W-:Y:S06]  /*14060*/  FMNMX.FTZ R84, R0, R2, !PT ;  /* 0x0000000200547209 */ /* 0x006fec0007810000 */
[----:B------:R1:W2:Y:S02]  /*14070*/  SHFL.BFLY PT, R0, R84, 0x1, 0x1f ;  /* 0x0c201f0054007f89 */ /* 0x0002a400000e0000 */
.L_x_1863:
        /* <DEDUP_REMOVED lines=27> */
[----:B------:R-:W-:Y:S01]  /*14230*/  MUFU.EX2 R11, R11 ;  /* 0x0000000b000b7308 */ /* 0x000fe20000000800 */
[--C-:B------:R-:W-:Y:S02]  /*14240*/  FFMA.FTZ R224, R180, c[0x0][0x2d0], -R2.reuse ;  /* 0x0000b400b4e07a23 */ /* 0x100fe40000010802 */
[--C-:B------:R-:W-:Y:S02]  /*14250*/  FFMA.FTZ R223, R179, c[0x0][0x2d0], -R2.reuse ;  /* 0x0000b400b3df7a23 */ /* 0x100fe40000010802 */
[--C-:B------:R-:W-:Y:S02]  /*14260*/  FFMA.FTZ R220, R172, c[0x0][0x2d0], -R2.reuse ;  /* 0x0000b400acdc7a23 */ /* 0x100fe40000010802 */
[----:B------:R-:W-:Y:S03]  /*14270*/  FFMA.FTZ R225, R170, c[0x0][0x2d0], -R2 ;  /* 0x0000b400aae17a23 */ /* 0x000fe60000010802 */
[----:B------:R-:W-:Y:S10]  /*14280*/  MUFU.EX2 R2, R4 ;  /* 0x0000000400027308 */ /* 0x000ff40000000800 */
[----:B------:R-:W2:Y:S02]  /*14290*/  MUFU.EX2 R10, R10 ;  /* 0x0000000a000a7308 */ /* 0x000ea40000000800 */
[----:B--2---:R-:W-:Y:S01]  /*142a0*/  F2FP.BF16.PACK_AB R74, R10, R11 ;  /* 0x0000000b0a4a723e */ /* 0x004fe200000010ff */
[----:B------:R-:W-:Y:S01]  /*142b0*/  FFMA.FTZ R0, R65, R217, R3 ;  /* 0x000000d941007223 */ /* 0x000fe20000010003 */
[C---:B------:R-:W-:Y:S03]  /*142c0*/  F2FP.BF16.PACK_AB R72, R2.reuse, R3 ;  /* 0x000000030248723e */ /* 0x040fe600000010ff */
        /* <DEDUP_REMOVED lines=30> */
[C---:B--2---:R-:W-:Y:S02]  /*144b0*/  FFMA.FTZ R0, R3.reuse, R226, R19 ;  /* 0x000000e203007223 */ /* 0x044fe40000010013 */
[----:B------:R-:W-:Y:S07]  /*144c0*/  FMUL.FTZ R50, R3, R154 ;  /* 0x0000009a03327220 */ /* 0x000fee0000410000 */
[----:B------:R-:W-:Y:S10]  /*144d0*/  MUFU.EX2 R64, R188 ;  /* 0x000000bc00407308 */ /* 0x000ff40000000800 */
[----:B------:R-:W-:Y:S01]  /*144e0*/  MUFU.EX2 R188, R168 ;  /* 0x000000a800bc7308 */ /* 0x000fe20000000800 */
[C---:B---3--:R-:W-:Y:S01]  /*144f0*/  FADD.FTZ R33, R2.reuse, R0 ;  /* 0x0000000002217221 */ /* 0x048fe20000010000 */
[----:B------:R-:W-:Y:S01]  /*14500*/  F2FP.BF16.PACK_AB R73, R2, R19 ;  /* 0x000000130249723e */ /* 0x000fe200000010ff */
[C---:B------:R-:W-:Y:S01]  /*14510*/  FMUL.FTZ R2, R85.reuse, c[0x0][0x2d0] ;  /* 0x0000b40055027a20 */ /* 0x040fe20000410000 */
[----:B------:R-:W-:Y:S06]  /*14520*/  FSEL R0, R85, RZ, P0 ;  /* 0x000000ff55007208 */ /* 0x000fec0000000000 */
[----:B------:R-:W-:Y:S01]  /*14530*/  MUFU.EX2 R168, R233 ;  /* 0x000000e900a87308 */ /* 0x000fe20000000800 */
[----:B------:R-:W-:Y:S01]  /*14540*/  FSEL R2, R2, RZ, P0 ;  /* 0x000000ff02027208 */ /* 0x000fe20000000000 */
[----:B------:R-:W-:Y:S01]  /*14550*/  FADD.FTZ R0, -R0, R92 ;  /* 0x0000005c00007221 */ /* 0x000fe20000010100 */
[----:B------:R-:W-:Y:S03]  /*14560*/  FSETP.NEU.FTZ.AND P0, PT, R68, -INF , PT ;  /* 0xff8000004400780b */ /* 0x000fe60003f1d000 */
        /* <DEDUP_REMOVED lines=22> */
[--C-:B------:R-:W-:Y:S01]  /*146d0*/  FFMA.FTZ R241, R16, c[0x0][0x2d0], -R2.reuse ;  /* 0x0000b40010f17a23 */ /* 0x100fe20000010802 */
[----:B--2---:R-:W-:Y:S01]  /*146e0*/  F2FP.BF16.PACK_AB R76, R35, R36 ;  /* 0x00000024234c723e */ /* 0x004fe200000010ff */
[----:B------:R-:W-:Y:S01]  /*146f0*/  FFMA.FTZ R243, R13, c[0x0][0x2d0], -R2 ;  /* 0x0000b4000df37a23 */ /* 0x000fe20000010802 */
[C---:B------:R-:W-:Y:S01]  /*14700*/  FSEL R2, R68.reuse, RZ, P0 ;  /* 0x000000ff44027208 */ /* 0x040fe20000000000 */
[----:B------:R-:W-:Y:S02]  /*14710*/  FMUL.FTZ R4, R68, c[0x0][0x2d0] ;  /* 0x0000b40044047a20 */ /* 0x000fe40000410000 */
[----:B------:R-:W-:Y:S01]  /*14720*/  FMUL.FTZ R0, R0, c[0x0][0x2d0] ;  /* 0x0000b40000007a20 */ /* 0x000fe20000410000 */
[----:B------:R-:W-:Y:S01]  /*14730*/  MUFU.EX2 R185, R174 ;  /* 0x000000ae00b97308 */ /* 0x000fe20000000800 */
[----:B------:R-:W-:Y:S01]  /*14740*/  FADD.FTZ R2, -R2, R93 ;  /* 0x0000005d02027221 */ /* 0x000fe20000010100 */
[----:B------:R-:W-:Y:S01]  /*14750*/  FSEL R4, R4, RZ, P0 ;  /* 0x000000ff04047208 */ /* 0x000fe20000000000 */
[----:B------:R-:W-:Y:S01]  /*14760*/  FMUL.FTZ R49, R65, R153 ;  /* 0x0000009941317220 */ /* 0x000fe20000410000 */
[----:B------:R-:W-:Y:S01]  /*14770*/  ISETP.GT.AND P0, PT, R214, R248, PT ;  /* 0x000000f8d600720c */ /* 0x000fe20003f04270 */
[----:B------:R-:W-:Y:S01]  /*14780*/  FMUL.FTZ R2, R2, c[0x0][0x2d0] ;  /* 0x0000b40002027a20 */ /* 0x000fe20000410000 */
[----:B------:R-:W-:Y:S01]  /*14790*/  IADD3 R214, R214, -0x1, RZ ;  /* 0xffffffffd6d67810 */ /* 0x000fe20007ffe0ff */
[--C-:B------:R-:W-:Y:S02]  /*147a0*/  FFMA.FTZ R9, R48, c[0x0][0x2d0], -R4.reuse ;  /* 0x0000b40030097a23 */ /* 0x100fe40000010804 */
[--C-:B------:R-:W-:Y:S01]  /*147b0*/  FFMA.FTZ R194, R23, c[0x0][0x2d0], -R4.reuse ;  /* 0x0000b40017c27a23 */ /* 0x100fe20000010804 */
[----:B------:R-:W2:Y:S01]  /*147c0*/  MUFU.EX2 R0, R0 ;  /* 0x0000000000007308 */ /* 0x000ea20000000800 */
[--C-:B------:R-:W-:Y:S02]  /*147d0*/  FFMA.FTZ R226, R22, c[0x0][0x2d0], -R4.reuse ;  /* 0x0000b40016e27a23 */ /* 0x100fe40000010804 */
[--C-:B------:R-:W-:Y:S02]  /*147e0*/  FFMA.FTZ R227, R21, c[0x0][0x2d0], -R4.reuse ;  /* 0x0000b40015e37a23 */ /* 0x100fe40000010804 */
[--C-:B------:R-:W-:Y:S02]  /*147f0*/  FFMA.FTZ R228, R20, c[0x0][0x2d0], -R4.reuse ;  /* 0x0000b40014e47a23 */ /* 0x100fe40000010804 */
[----:B------:R-:W3:Y:S01]  /*14800*/  LDSM.16.MT88.4 R20, [R197] ;  /* 0x00000000c514783b */ /* 0x000ee20000004200 */
[--C-:B------:R-:W-:Y:S02]  /*14810*/  FFMA.FTZ R18, R82, c[0x0][0x2d0], -R4.reuse ;  /* 0x0000b40052127a23 */ /* 0x100fe40000010804 */
[----:B------:R-:W4:Y:S01]  /*14820*/  MUFU.EX2 R2, R2 ;  /* 0x0000000200027308 */ /* 0x000f220000000800 */
[--C-:B------:R-:W-:Y:S02]  /*14830*/  FFMA.FTZ R93, R54, c[0x0][0x2d0], -R4.reuse ;  /* 0x0000b400365d7a23 */ /* 0x100fe40000010804 */
[----:B------:R-:W-:Y:S02]  /*14840*/  FMUL.FTZ R48, R65, R152 ;  /* 0x0000009841307220 */ /* 0x000fe40000410000 */
[----:B------:R-:W-:Y:S01]  /*14850*/  LDSM.16.MT88.4 R52, [R198] ;  /* 0x00000000c634783b */ /* 0x000fe20000004200 */
[--C-:B------:R-:W-:Y:S02]  /*14860*/  FFMA.FTZ R240, R8, c[0x0][0x2d0], -R4.reuse ;  /* 0x0000b40008f07a23 */ /* 0x100fe40000010804 */
[----:B------:R-:W-:Y:S02]  /*14870*/  FFMA.FTZ R17, R66, c[0x0][0x2d0], -R4 ;  /* 0x0000b40042117a23 */ /* 0x000fe40000010804 */
[----:B------:R5:W-:Y:S01]  /*14880*/  MUFU.EX2 R34, R9 ;  /* 0x0000000900227308 */ /* 0x000be20000000800 */
[----:B------:R-:W-:Y:S02]  /*14890*/  FADD.FTZ R8, R11, R12 ;  /* 0x0000000c0b087221 */ /* 0x000fe40000010000 */
[--C-:B------:R-:W-:Y:S01]  /*148a0*/  FFMA.FTZ R16, R71, c[0x0][0x2d0], -R4.reuse ;  /* 0x0000b40047107a23 */ /* 0x100fe20000010804 */
[----:B------:R-:W-:Y:S01]  /*148b0*/  LDSM.16.MT88.4 R80, [R200] ;  /* 0x00000000c850783b */ /* 0x000fe20000004200 */
[C---:B--2---:R-:W-:Y:S02]  /*148c0*/  FMUL.FTZ R44, R0.reuse, R108 ;  /* 0x0000006c002c7220 */ /* 0x044fe40000410000 */
        /* <DEDUP_REMOVED lines=16> */
[C---:B------:R-:W-:Y:S02]  /*149d0*/  FFMA.FTZ R4, R0.reuse, R246, R36 ;  /* 0x000000f600047223 */ /* 0x040fe40000010024 */
[C---:B------:R-:W-:Y:S01]  /*149e0*/  FMUL.FTZ R40, R0.reuse, R112 ;  /* 0x0000007000287220 */ /* 0x040fe20000410000 */
[----:B------:R-:W2:Y:S01]  /*149f0*/  LDSM.16.MT88.4 R36, [R201] ;  /* 0x00000000c924783b */ /* 0x000ea20000004200 */
[C---:B------:R-:W-:Y:S02]  /*14a00*/  FMUL.FTZ R41, R0.reuse, R113 ;  /* 0x0000007100297220 */ /* 0x040fe40000410000 */
[C---:B------:R-:W-:Y:S01]  /*14a10*/  FMUL.FTZ R56, R0.reuse, R104 ;  /* 0x0000006800387220 */ /* 0x040fe20000410000 */
[----:B------:R-:W-:Y:S01]  /*14a20*/  MUFU.EX2 R112, R183 ;  /* 0x000000b700707308 */ /* 0x000fe20000000800 */
[----:B------:R-:W-:Y:S02]  /*14a30*/  FMUL.FTZ R57, R0, R105 ;  /* 0x0000006900397220 */ /* 0x000fe40000410000 */
[----:B----4-:R-:W-:Y:S02]  /*14a40*/  FMUL.FTZ R59, R2, R107 ;  /* 0x0000006b023b7220 */ /* 0x010fe40000410000 */
[----:B------:R-:W-:Y:S02]  /*14a50*/  FADD.FTZ R66, R10, R8 ;  /* 0x000000080a427221 */ /* 0x000fe40000010000 */
[C---:B------:R-:W-:Y:S02]  /*14a60*/  FMUL.FTZ R8, R0.reuse, R128 ;  /* 0x0000008000087220 */ /* 0x040fe40000410000 */
[C---:B-----5:R-:W-:Y:S01]  /*14a70*/  FMUL.FTZ R9, R0.reuse, R129 ;  /* 0x0000008100097220 */ /* 0x060fe20000410000 */
[----:B------:R-:W-:Y:S01]  /*14a80*/  MUFU.EX2 R107, R75 ;  /* 0x0000004b006b7308 */ /* 0x000fe20000000800 */
[C---:B------:R-:W-:Y:S02]  /*14a90*/  FMUL.FTZ R12, R0.reuse, R124 ;  /* 0x0000007c000c7220 */ /* 0x040fe40000410000 */
[C---:B------:R-:W-:Y:S02]  /*14aa0*/  FMUL.FTZ R13, R0.reuse, R125 ;  /* 0x0000007d000d7220 */ /* 0x040fe40000410000 */
[C---:B------:R-:W-:Y:S02]  /*14ab0*/  FMUL.FTZ R24, R0.reuse, R120 ;  /* 0x0000007800187220 */ /* 0x040fe40000410000 */
[C---:B------:R-:W-:Y:S02]  /*14ac0*/  FMUL.FTZ R25, R0.reuse, R121 ;  /* 0x0000007900197220 */ /* 0x040fe40000410000 */
[C---:B------:R-:W-:Y:S01]  /*14ad0*/  FMUL.FTZ R28, R0.reuse, R116 ;  /* 0x00000074001c7220 */ /* 0x040fe20000410000 */
[----:B------:R-:W4:Y:S01]  /*14ae0*/  MUFU.EX2 R104, R18 ;  /* 0x0000001200687308 */ /* 0x000f220000000800 */
[----:B------:R-:W-:Y:S02]  /*14af0*/  FMUL.FTZ R29, R0, R117 ;  /* 0x00000075001d7220 */ /* 0x000fe40000410000 */
[C---:B------:R-:W-:Y:S02]  /*14b00*/  FMUL.FTZ R58, R2.reuse, R106 ;  /* 0x0000006a023a7220 */ /* 0x040fe40000410000 */
[----:B------:R-:W-:Y:S02]  /*14b10*/  FADD.FTZ R90, R35, R4 ;  /* 0x00000004235a7221 */ /* 0x000fe40000010000 */
[C---:B------:R-:W-:Y:S02]  /*14b20*/  FMUL.FTZ R6, R3.reuse, R134 ;  /* 0x0000008603067220 */ /* 0x040fe40000410000 */
[----:B------:R-:W-:Y:S01]  /*14b30*/  FMUL.FTZ R7, R3, R135 ;  /* 0x0000008703077220 */ /* 0x000fe20000410000 */
[----:B------:R-:W5:Y:S01]  /*14b40*/  MUFU.EX2 R0, R14 ;  /* 0x0000000e00007308 */ /* 0x000f620000000800 */
[C---:B------:R-:W-:Y:S02]  /*14b50*/  FMUL.FTZ R4, R65.reuse, R132 ;  /* 0x0000008441047220 */ /* 0x040fe40000410000 */
[----:B------:R-:W-:Y:S02]  /*14b60*/  FMUL.FTZ R5, R65, R133 ;  /* 0x0000008541057220 */ /* 0x000fe40000410000 */
[C---:B------:R-:W-:Y:S02]  /*14b70*/  FMUL.FTZ R10, R2.reuse, R130 ;  /* 0x00000082020a7220 */ /* 0x040fe40000410000 */
[C---:B------:R-:W-:Y:S02]  /*14b80*/  FMUL.FTZ R11, R2.reuse, R131 ;  /* 0x00000083020b7220 */ /* 0x040fe40000410000 */
[C---:B------:R-:W-:Y:S01]  /*14b90*/  FMUL.FTZ R15, R2.reuse, R127 ;  /* 0x0000007f020f7220 */ /* 0x040fe20000410000 */
[----:B------:R-:W-:Y:S01]  /*14ba0*/  MUFU.EX2 R106, R32 ;  /* 0x00000020006a7308 */ /* 0x000fe20000000800 */
[C---:B------:R-:W-:Y:S02]  /*14bb0*/  FMUL.FTZ R35, R3.reuse, R147 ;  /* 0x0000009303237220 */ /* 0x040fe40000410000 */
[----:B------:R-:W-:Y:S01]  /*14bc0*/  FMUL.FTZ R46, R2, R110 ;  /* 0x0000006e022e7220 */ /* 0x000fe20000410000 */
[----:B----4-:R-:W-:Y:S01]  /*14bd0*/  F2FP.BF16.PACK_AB R77, R104, R34 ;  /* 0x00000022684d723e */ /* 0x010fe200000010ff */
[C---:B------:R-:W-:Y:S02]  /*14be0*/  FMUL.FTZ R18, R3.reuse, R138 ;  /* 0x0000008a03127220 */ /* 0x040fe40000410000 */
[C---:B------:R-:W-:Y:S02]  /*14bf0*/  FMUL.FTZ R47, R2.reuse, R111 ;  /* 0x0000006f022f7220 */ /* 0x040fe40000410000 */
[----:B------:R-:W-:Y:S01]  /*14c00*/  LDSM.16.MT88.4 R108, [R198+0x1000] ;  /* 0x00100000c66c783b */ /* 0x000fe20000004200 */
[----:B------:R4:W-:Y:S01]  /*14c10*/  MUFU.EX2 R105, R17 ;  /* 0x0000001100697308 */ /* 0x0009e20000000800 */
[----:B------:R-:W-:Y:S02]  /*14c20*/  FMUL.FTZ R51, R3, R155 ;  /* 0x0000009b03337220 */ /* 0x000fe40000410000 */
[C---:B------:R-:W-:Y:S01]  /*14c30*/  FMUL.FTZ R62, R2.reuse, R102 ;  /* 0x00000066023e7220 */ /* 0x040fe20000410000 */
[----:B-----5:R-:W-:Y:S01]  /*14c40*/  F2FP.BF16.PACK_AB R75, R107, R0 ;  /* 0x000000006b4b723e */ /* 0x020fe200000010ff */
[C---:B------:R-:W-:Y:S02]  /*14c50*/  FMUL.FTZ R63, R2.reuse, R103 ;  /* 0x00000067023f7220 */ /* 0x040fe40000410000 */
[----:B------:R-:W5:Y:S01]  /*14c60*/  LDSM.16.MT88.4 R100, [R197+0x800] ;  /* 0x00080000c564783b */ /* 0x000f620000004200 */
[C---:B-1----:R-:W-:Y:S02]  /*14c70*/  FFMA.FTZ R84, R2.reuse, R247, R34 ;  /* 0x000000f702547223 */ /* 0x042fe40000010022 */
[----:B------:R-:W1:Y:S01]  /*14c80*/  MUFU.EX2 R121, R19 ;  /* 0x0000001300797308 */ /* 0x000e620000000800 */
[-C--:B---3--:R-:W-:Y:S04]  /*14c90*/  HMMA.16816.F32.BF16 R4, R72, R20.reuse, R4 ;  /* 0x000000144804723c */ /* 0x088fe80000041804 */
[----:B------:R-:W-:Y:S01]  /*14ca0*/  LDSM.16.MT88.4 R152, [R198+0x2000] ;  /* 0x00200000c698783b */ /* 0x000fe20000004200 */
[C---:B------:R-:W-:Y:S02]  /*14cb0*/  FMUL.FTZ R14, R2.reuse, R126 ;  /* 0x0000007e020e7220 */ /* 0x040fe40000410000 */
[C---:B------:R-:W-:Y:S02]  /*14cc0*/  FMUL.FTZ R26, R2.reuse, R122 ;  /* 0x0000007a021a7220 */ /* 0x040fe40000410000 */
[----:B------:R-:W3:Y:S03]  /*14cd0*/  MUFU.EX2 R120, R16 ;  /* 0x0000001000787308 */ /* 0x000ee60000000800 */
[----:B------:R-:W-:Y:S02]  /*14ce0*/  FMUL.FTZ R27, R2, R123 ;  /* 0x0000007b021b7220 */ /* 0x000fe40000410000 */
[C---:B----4-:R-:W-:Y:S02]  /*14cf0*/  FMUL.FTZ R17, R65.reuse, R137 ;  /* 0x0000008941117220 */ /* 0x050fe40000410000 */
[----:B------:R-:W-:Y:S02]  /*14d00*/  FMUL.FTZ R32, R65, R144 ;  /* 0x0000009041207220 */ /* 0x000fe40000410000 */
[----:B------:R-:W-:Y:S01]  /*14d10*/  FMUL.FTZ R34, R3, R146 ;  /* 0x0000009203227220 */ /* 0x000fe20000410000 */
[----:B------:R-:W-:Y:S01]  /*14d20*/  MUFU.EX2 R113, R182 ;  /* 0x000000b600717308 */ /* 0x000fe20000000800 */
[----:B------:R-:W-:Y:S02]  /*14d30*/  FADD.FTZ R71, R0, R33 ;  /* 0x0000002100477221 */ /* 0x000fe40000010000 */
[----:B------:R-:W-:Y:S01]  /*14d40*/  FMUL.FTZ R33, R65, R145 ;  /* 0x0000009141217220 */ /* 0x000fe20000410000 */
[----:B-1----:R-:W-:Y:S01]  /*14d50*/  F2FP.BF16.PACK_AB R78, R121, R106 ;  /* 0x0000006a794e723e */ /* 0x002fe200000010ff */
[----:B------:R-:W-:Y:S01]  /*14d60*/  FMUL.FTZ R19, R3, R139 ;  /* 0x0000008b03137220 */ /* 0x000fe20000410000 */
[----:B------:R-:W-:Y:S01]  /*14d70*/  LDSM.16.MT88.4 R144, [R201+0x2000] ;  /* 0x00200000c990783b */ /* 0x000fe20000004200 */
[C---:B------:R-:W-:Y:S02]  /*14d80*/  FMUL.FTZ R42, R2.reuse, R114 ;  /* 0x00000072022a7220 */ /* 0x040fe40000410000 */
[C---:B------:R-:W-:Y:S01]  /*14d90*/  FMUL.FTZ R43, R2.reuse, R115 ;  /* 0x00000073022b7220 */ /* 0x040fe20000410000 */
[----:B------:R-:W-:Y:S01]  /*14da0*/  MUFU.EX2 R114, R184 ;  /* 0x000000b800727308 */ /* 0x000fe20000000800 */
[C---:B------:R-:W-:Y:S02]  /*14db0*/  FMUL.FTZ R30, R2.reuse, R118 ;  /* 0x00000076021e7220 */ /* 0x040fe40000410000 */
[----:B------:R-:W-:Y:S01]  /*14dc0*/  FMUL.FTZ R31, R2, R119 ;  /* 0x00000077021f7220 */ /* 0x000fe20000410000 */
[----:B---3--:R-:W-:Y:S01]  /*14dd0*/  F2FP.BF16.PACK_AB R79, R120, R105 ;  /* 0x00000069784f723e */ /* 0x008fe200000010ff */
[----:B------:R-:W-:Y:S02]  /*14de0*/  FMUL.FTZ R16, R65, R136 ;  /* 0x0000008841107220 */ /* 0x000fe40000410000 */
[----:B------:R-:W-:Y:S01]  /*14df0*/  LDSM.16.MT88.4 R136, [R197+0x2000] ;  /* 0x00200000c588783b */ /* 0x000fe20000004200 */
[----:B------:R-:W-:Y:S02]  /*14e00*/  FADD.FTZ R0, R64, R66 ;  /* 0x0000004240007221 */ /* 0x000fe40000010000 */
[----:B------:R-:W-:Y:S01]  /*14e10*/  MUFU.EX2 R115, R166 ;  /* 0x000000a600737308 */ /* 0x000fe20000000800 */
[C---:B------:R-:W-:Y:S04]  /*14e20*/  HMMA.16816.F32.BF16 R8, R76.reuse, R20, R8 ;  /* 0x000000144c08723c */ /* 0x040fe80000041808 */
[----:B------:R-:W-:Y:S03]  /*14e30*/  FMUL.FTZ R66, R3, R162 ;  /* 0x000000a203427220 */ /* 0x000fe60000410000 */
[C---:B------:R-:W-:Y:S01]  /*14e40*/  FMUL.FTZ R20, R65.reuse, R140 ;  /* 0x0000008c41147220 */ /* 0x040fe20000410000 */
[-C--:B------:R-:W-:Y:S01]  /*14e50*/  HMMA.16816.F32.BF16 R12, R76, R22.reuse, R12 ;  /* 0x000000164c0c723c */ /* 0x080fe2000004180c */
[----:B------:R-:W1:Y:S03]  /*14e60*/  MUFU.EX2 R2, R187 ;  /* 0x000000bb00027308 */ /* 0x000e660000000800 */
[----:B------:R-:W-:Y:S04]  /*14e70*/  FMUL.FTZ R21, R65, R141 ;  /* 0x0000008d41157220 */ /* 0x000fe80000410000 */
[C---:B------:R-:W-:Y:S03]  /*14e80*/  HMMA.16816.F32.BF16 R16, R72.reuse, R22, R16 ;  /* 0x000000164810723c */ /* 0x040fe60000041810 */
[----:B------:R-:W-:Y:S04]  /*14e90*/  MUFU.EX2 R124, R165 ;  /* 0x000000a5007c7308 */ /* 0x000fe80000000800 */
[C---:B------:R-:W-:Y:S02]  /*14ea0*/  FMUL.FTZ R22, R3.reuse, R142 ;  /* 0x0000008e03167220 */ /* 0x040fe40000410000 */
[----:B------:R-:W-:Y:S04]  /*14eb0*/  FMUL.FTZ R23, R3, R143 ;  /* 0x0000008f03177220 */ /* 0x000fe80000410000 */
[----:B------:R-:W-:Y:S03]  /*14ec0*/  MUFU.EX2 R166, R227 ;  /* 0x000000e300a67308 */ /* 0x000fe60000000800 */
[-C--:B--2---:R-:W-:Y:S03]  /*14ed0*/  HMMA.16816.F32.BF16 R20, R72, R36.reuse, R20 ;  /* 0x000000244814723c */ /* 0x084fe60000041814 */
[----:B-1----:R-:W-:Y:S04]  /*14ee0*/  FADD.FTZ R0, R2, R0 ;  /* 0x0000000002007221 */ /* 0x002fe80000010000 */
[----:B------:R-:W-:Y:S01]  /*14ef0*/  FADD.FTZ R0, R70, R0 ;  /* 0x0000000046007221 */ /* 0x000fe20000010000 */
[C---:B------:R-:W-:Y:S01]  /*14f00*/  HMMA.16816.F32.BF16 R24, R76.reuse, R36, R24 ;  /* 0x000000244c18723c */ /* 0x040fe20000041818 */
[----:B------:R-:W-:Y:S03]  /*14f10*/  MUFU.EX2 R165, R228 ;  /* 0x000000e400a57308 */ /* 0x000fe60000000800 */
[----:B------:R-:W-:Y:S03]  /*14f20*/  FADD.FTZ R0, R69, R0 ;  /* 0x0000000045007221 */ /* 0x000fe60000010000 */
[C---:B------:R-:W-:Y:S01]  /*14f30*/  FMUL.FTZ R36, R65.reuse, R148 ;  /* 0x0000009441247220 */ /* 0x040fe20000410000 */
[-C--:B------:R-:W-:Y:S03]  /*14f40*/  HMMA.16816.F32.BF16 R28, R76, R38.reuse, R28 ;  /* 0x000000264c1c723c */ /* 0x080fe6000004181c */
[----:B------:R1:W-:Y:S01]  /*14f50*/  MUFU.EX2 R184, R67 ;  /* 0x0000004300b87308 */ /* 0x0003e20000000800 */
[----:B------:R-:W-:Y:S02]  /*14f60*/  FADD.FTZ R0, R114, R0 ;  /* 0x0000000072007221 */ /* 0x000fe40000010000 */
[----:B------:R-:W-:Y:S02]  /*14f70*/  FMUL.FTZ R37, R65, R149 ;  /* 0x0000009541257220 */ /* 0x000fe40000410000 */
[C---:B------:R-:W-:Y:S04]  /*14f80*/  HMMA.16816.F32.BF16 R32, R72.reuse, R38, R32 ;  /* 0x000000264820723c */ /* 0x040fe80000041820 */
[----:B------:R-:W-:Y:S01]  /*14f90*/  FADD.FTZ R0, R112, R0 ;  /* 0x0000000070007221 */ /* 0x000fe20000010000 */
[----:B------:R-:W-:Y:S02]  /*14fa0*/  MUFU.EX2 R116, R173 ;  /* 0x000000ad00747308 */ /* 0x000fe40000000800 */
[C---:B------:R-:W-:Y:S02]  /*14fb0*/  FMUL.FTZ R38, R3.reuse, R150 ;  /* 0x0000009603267220 */ /* 0x040fe40000410000 */
[----:B------:R-:W-:Y:S03]  /*14fc0*/  FMUL.FTZ R39, R3, R151 ;  /* 0x0000009703277220 */ /* 0x000fe60000410000 */
[----:B------:R-:W-:Y:S03]  /*14fd0*/  FADD.FTZ R0, R113, R0 ;  /* 0x0000000071007221 */ /* 0x000fe60000010000 */
[----:B------:R-:W2:Y:S01]  /*14fe0*/  MUFU.EX2 R123, R172 ;  /* 0x000000ac007b7308 */ /* 0x000ea20000000800 */
[-C--:B------:R-:W-:Y:S03]  /*14ff0*/  HMMA.16816.F32.BF16 R36, R72, R52.reuse, R36 ;  /* 0x000000344824723c */ /* 0x080fe60000041824 */
[----:B-1----:R-:W-:Y:S05]  /*15000*/  FMUL.FTZ R67, R3, R163 ;  /* 0x000000a303437220 */ /* 0x002fea0000410000 */
[C---:B------:R-:W-:Y:S01]  /*15010*/  HMMA.16816.F32.BF16 R40, R76.reuse, R52, R40 ;  /* 0x000000344c28723c */ /* 0x040fe20000041828 */
[----:B------:R-:W-:Y:S06]  /*15020*/  MUFU.EX2 R172, R191 ;  /* 0x000000bf00ac7308 */ /* 0x000fec0000000800 */
[C---:B------:R-:W-:Y:S01]  /*15030*/  FMUL.FTZ R52, R65.reuse, R156 ;  /* 0x0000009c41347220 */ /* 0x040fe20000410000 */
[-C--:B------:R-:W-:Y:S03]  /*15040*/  HMMA.16816.F32.BF16 R44, R76, R54.reuse, R44 ;  /* 0x000000364c2c723c */ /* 0x080fe6000004182c */
[----:B------:R-:W-:Y:S01]  /*15050*/  MUFU.EX2 R126, R171 ;  /* 0x000000ab007e7308 */ /* 0x000fe20000000800 */
[----:B------:R-:W-:Y:S04]  /*15060*/  FMUL.FTZ R53, R65, R157 ;  /* 0x0000009d41357220 */ /* 0x000fe80000410000 */
[C---:B------:R-:W-:Y:S05]  /*15070*/  HMMA.16816.F32.BF16 R48, R72.reuse, R54, R48 ;  /* 0x000000364830723c */ /* 0x040fea0000041830 */
[----:B------:R-:W1:Y:S02]  /*15080*/  MUFU.EX2 R128, R170 ;  /* 0x000000aa00807308 */ /* 0x000e640000000800 */
[C---:B------:R-:W-:Y:S02]  /*15090*/  FMUL.FTZ R54, R3.reuse, R158 ;  /* 0x0000009e03367220 */ /* 0x040fe40000410000 */
[----:B------:R-:W-:Y:S03]  /*150a0*/  FMUL.FTZ R55, R3, R159 ;  /* 0x0000009f03377220 */ /* 0x000fe60000410000 */
[----:B------:R-:W-:Y:S03]  /*150b0*/  FADD.FTZ R3, R106, R90 ;  /* 0x0000005a6a037221 */ /* 0x000fe60000010000 */
[----:B------:R-:W-:Y:S01]  /*150c0*/  MUFU.EX2 R127, R164 ;  /* 0x000000a4007f7308 */ /* 0x000fe20000000800 */
[-C--:B------:R-:W-:Y:S08]  /*150d0*/  HMMA.16816.F32.BF16 R52, R72, R80.reuse, R52 ;  /* 0x000000504834723c */ /* 0x080ff00000041834 */
[C---:B------:R-:W-:Y:S01]  /*150e0*/  HMMA.16816.F32.BF16 R56, R76.reuse, R80, R56 ;  /* 0x000000504c38723c */ /* 0x040fe20000041838 */
[----:B------:R-:W3:Y:S07]  /*150f0*/  MUFU.EX2 R246, R94 ;  /* 0x0000005e00f67308 */ /* 0x000eee0000000800 */
[-C--:B------:R-:W-:Y:S03]  /*15100*/  HMMA.16816.F32.BF16 R60, R76, R82.reuse, R60 ;  /* 0x000000524c3c723c */ /* 0x080fe6000004183c */
[----:B------:R-:W-:Y:S04]  /*15110*/  MUFU.EX2 R117, R93 ;  /* 0x0000005d00757308 */ /* 0x000fe80000000800 */
[----:B------:R-:W-:Y:S01]  /*15120*/  F2FP.BF16.PACK_AB R76, R2, R64 ;  /* 0x00000040024c723e */ /* 0x000fe200000010ff */
[----:B------:R-:W-:Y:S01]  /*15130*/  FMUL.FTZ R64, R65, R160 ;  /* 0x000000a041407220 */ /* 0x000fe20000410000 */
[----:B------:R-:W-:Y:S03]  /*15140*/  F2FP.BF16.PACK_AB R78, R69, R70 ;  /* 0x00000046454e723e */ /* 0x000fe600000010ff */
[----:B------:R-:W-:Y:S01]  /*15150*/  FMUL.FTZ R65, R65, R161 ;  /* 0x000000a141417220 */ /* 0x000fe20000410000 */
[----:B------:R-:W4:Y:S01]  /*15160*/  MUFU.EX2 R118, R92 ;  /* 0x0000005c00767308 */ /* 0x000f220000000800 */
[----:B------:R-:W-:Y:S01]  /*15170*/  FADD.FTZ R2, R104, R84 ;  /* 0x0000005468027221 */ /* 0x000fe20000010000 */
[----:B--2---:R-:W-:Y:S01]  /*15180*/  F2FP.BF16.PACK_AB R77, R123, R116 ;  /* 0x000000747b4d723e */ /* 0x004fe200000010ff */
[----:B------:R-:W-:Y:S01]  /*15190*/  FADD.FTZ R70, R107, R71 ;  /* 0x000000476b467221 */ /* 0x000fe20000010000 */
[----:B-1----:R-:W-:Y:S01]  /*151a0*/  F2FP.BF16.PACK_AB R79, R128, R126 ;  /* 0x0000007e804f723e */ /* 0x002fe200000010ff */
[----:B------:R-:W-:Y:S01]  /*151b0*/  FADD.FTZ R69, R105, R2 ;  /* 0x0000000269457221 */ /* 0x000fe20000010000 */
[----:B------:R-:W-:Y:S01]  /*151c0*/  HMMA.16816.F32.BF16 R64, R72, R82, R64 ;  /* 0x000000524840723c */ /* 0x000fe20000041840 */
[----:B------:R-:W1:Y:S03]  /*151d0*/  LDSM.16.MT88.4 R80, [R201+0x800] ;  /* 0x00080000c950783b */ /* 0x000e660000004200 */
[----:B------:R-:W2:Y:S01]  /*151e0*/  MUFU.EX2 R125, R91 ;  /* 0x0000005b007d7308 */ /* 0x000ea20000000800 */
[----:B------:R-:W-:Y:S02]  /*151f0*/  FADD.FTZ R69, R120, R69 ;  /* 0x0000004578457221 */ /* 0x000fe40000010000 */
[----:B------:R-:W-:Y:S01]  /*15200*/  F2FP.BF16.PACK_AB R72, R124, R115 ;  /* 0x000000737c48723e */ /* 0x000fe200000010ff */
[-C--:B-----5:R-:W-:Y:S01]  /*15210*/  HMMA.16816.F32.BF16 R4, R76, R100.reuse, R4 ;  /* 0x000000644c04723c */ /* 0x0a0fe20000041804 */
[----:B------:R-:W5:Y:S04]  /*15220*/  LDSM.16.MT88.4 R104, [R198+0x800] ;  /* 0x00080000c668783b */ /* 0x000f680000004200 */
[----:B---3--:R-:W-:Y:S01]  /*15230*/  F2FP.BF16.PACK_AB R74, R246, R127 ;  /* 0x0000007ff64a723e */ /* 0x008fe200000010ff */
[----:B------:R-:W3:Y:S01]  /*15240*/  MUFU.EX2 R94, R181 ;  /* 0x000000b5005e7308 */ /* 0x000ee20000000800 */
[----:B----4-:R-:W-:Y:S09]  /*15250*/  F2FP.BF16.PACK_AB R73, R118, R117 ;  /* 0x000000757649723e */ /* 0x010ff200000010ff */
[----:B------:R-:W4:Y:S01]  /*15260*/  MUFU.EX2 R187, R169 ;  /* 0x000000a900bb7308 */ /* 0x000f220000000800 */
[----:B--2---:R-:W-:Y:S09]  /*15270*/  F2FP.BF16.PACK_AB R75, R184, R125 ;  /* 0x0000007db84b723e */ /* 0x004ff200000010ff */
[----:B------:R-:W-:Y:S01]  /*15280*/  MUFU.EX2 R183, R167 ;  /* 0x000000a700b77308 */ /* 0x000fe20000000800 */
[C---:B------:R-:W-:Y:S04]  /*15290*/  HMMA.16816.F32.BF16 R8, R72.reuse, R100, R8 ;  /* 0x000000644808723c */ /* 0x040fe80000041808 */
[----:B---3--:R-:W-:Y:S02]  /*152a0*/  FADD.FTZ R2, R94, R0 ;  /* 0x000000005e027221 */ /* 0x008fe40000010000 */
[----:B------:R-:W-:Y:S02]  /*152b0*/  FADD.FTZ R0, R121, R3 ;  /* 0x0000000379007221 */ /* 0x000fe40000010000 */
[-C--:B------:R-:W-:Y:S01]  /*152c0*/  HMMA.16816.F32.BF16 R12, R72, R102.reuse, R12 ;  /* 0x00000066480c723c */ /* 0x080fe2000004180c */
[----:B------:R-:W-:Y:S03]  /*152d0*/  MUFU.EX2 R167, R226 ;  /* 0x000000e200a77308 */ /* 0x000fe60000000800 */
[----:B------:R-:W-:Y:S02]  /*152e0*/  FADD.FTZ R3, R116, R70 ;  /* 0x0000004674037221 */ /* 0x000fe40000010000 */
[----:B------:R-:W-:Y:S02]  /*152f0*/  FADD.FTZ R70, R115, R0 ;  /* 0x0000000073467221 */ /* 0x000fe40000010000 */
[C---:B------:R-:W-:Y:S01]  /*15300*/  HMMA.16816.F32.BF16 R16, R76.reuse, R102, R16 ;  /* 0x000000664c10723c */ /* 0x040fe20000041810 */
[----:B------:R-:W2:Y:S02]  /*15310*/  LDSM.16.MT88.4 R100, [R200+0x800] ;  /* 0x00080000c864783b */ /* 0x000ea40000004200 */
[----:B------:R-:W3:Y:S01]  /*15320*/  MUFU.EX2 R182, R175 ;  /* 0x000000af00b67308 */ /* 0x000ee20000000800 */
[----:B------:R-:W-:Y:S02]  /*15330*/  FADD.FTZ R3, R123, R3 ;  /* 0x000000037b037221 */ /* 0x000fe40000010000 */
[----:B------:R-:W-:Y:S02]  /*15340*/  FADD.FTZ R70, R124, R70 ;  /* 0x000000467c467221 */ /* 0x000fe40000010000 */
[-C--:B-1----:R-:W-:Y:S05]  /*15350*/  HMMA.16816.F32.BF16 R20, R76, R80.reuse, R20 ;  /* 0x000000504c14723c */ /* 0x082fea0000041814 */
[----:B------:R-:W-:Y:S03]  /*15360*/  MUFU.EX2 R175, R190 ;  /* 0x000000be00af7308 */ /* 0x000fe60000000800 */
[C---:B------:R-:W-:Y:S07]  /*15370*/  HMMA.16816.F32.BF16 R24, R72.reuse, R80, R24 ;  /* 0x000000504818723c */ /* 0x040fee0000041818 */
[----:B------:R-:W1:Y:S01]  /*15380*/  MUFU.EX2 R159, R177 ;  /* 0x000000b1009f7308 */ /* 0x000e620000000800 */
[-C--:B------:R-:W-:Y:S08]  /*15390*/  HMMA.16816.F32.BF16 R28, R72, R82.reuse, R28 ;  /* 0x00000052481c723c */ /* 0x080ff0000004181c */
[C---:B------:R-:W-:Y:S01]  /*153a0*/  HMMA.16816.F32.BF16 R32, R76.reuse, R82, R32 ;  /* 0x000000524c20723c */ /* 0x040fe20000041820 */
[----:B------:R-:W1:Y:S01]  /*153b0*/  LDSM.16.MT88.4 R80, [R197+0x1000] ;  /* 0x00100000c550783b */ /* 0x000e620000004200 */
[----:B------:R-:W-:Y:S06]  /*153c0*/  MUFU.EX2 R177, R189 ;  /* 0x000000bd00b17308 */ /* 0x000fec0000000800 */
[-C--:B-----5:R-:W-:Y:S04]  /*153d0*/  HMMA.16816.F32.BF16 R36, R76, R104.reuse, R36 ;  /* 0x000000684c24723c */ /* 0x0a0fe80000041824 */
[----:B------:R-:W-:Y:S04]  /*153e0*/  MUFU.EX2 R158, R178 ;  /* 0x000000b2009e7308 */ /* 0x000fe80000000800 */
[C---:B------:R-:W-:Y:S06]  /*153f0*/  HMMA.16816.F32.BF16 R40, R72.reuse, R104, R40 ;  /* 0x000000684828723c */ /* 0x040fec0000041828 */
[----:B------:R-:W5:Y:S02]  /*15400*/  MUFU.EX2 R157, R192 ;  /* 0x000000c0009d7308 */ /* 0x000f640000000800 */
[-C--:B------:R-:W-:Y:S08]  /*15410*/  HMMA.16816.F32.BF16 R44, R72, R106.reuse, R44 ;  /* 0x0000006a482c723c */ /* 0x080ff0000004182c */
[C---:B------:R-:W-:Y:S01]  /*15420*/  HMMA.16816.F32.BF16 R48, R76.reuse, R106, R48 ;  /* 0x0000006a4c30723c */ /* 0x040fe20000041830 */
[----:B------:R-:W1:Y:S01]  /*15430*/  LDSM.16.MT88.4 R104, [R201+0x1000] ;  /* 0x00100000c968783b */ /* 0x000e620000004200 */
[----:B------:R-:W-:Y:S06]  /*15440*/  MUFU.EX2 R156, R193 ;  /* 0x000000c1009c7308 */ /* 0x000fec0000000800 */
[-C--:B--2---:R-:W-:Y:S04]  /*15450*/  HMMA.16816.F32.BF16 R52, R76, R100.reuse, R52 ;  /* 0x000000644c34723c */ /* 0x084fe80000041834 */
[----:B------:R-:W-:Y:S04]  /*15460*/  MUFU.EX2 R171, R194 ;  /* 0x000000c200ab7308 */ /* 0x000fe80000000800 */
[C---:B------:R-:W-:Y:S06]  /*15470*/  HMMA.16816.F32.BF16 R56, R72.reuse, R100, R56 ;  /* 0x000000644838723c */ /* 0x040fec0000041838 */
[----:B------:R-:W2:Y:S02]  /*15480*/  MUFU.EX2 R84, R224 ;  /* 0x000000e000547308 */ /* 0x000ea40000000800 */
[-C--:B------:R-:W-:Y:S07]  /*15490*/  HMMA.16816.F32.BF16 R60, R72, R102.reuse, R60 ;  /* 0x00000066483c723c */ /* 0x080fee000004183c */
[----:B------:R-:W-:Y:S01]  /*154a0*/  F2FP.BF16.PACK_AB R72, R112, R114 ;  /* 0x000000727048723e */ /* 0x000fe200000010ff */
[----:B------:R-:W-:Y:S01]  /*154b0*/  HMMA.16816.F32.BF16 R64, R76, R102, R64 ;  /* 0x000000664c40723c */ /* 0x000fe20000041840 */
[----:B------:R-:W2:Y:S01]  /*154c0*/  LDSM.16.MT88.4 R100, [R200+0x1000] ;  /* 0x00100000c864783b */ /* 0x000ea20000004200 */
[----:B------:R-:W2:Y:S02]  /*154d0*/  MUFU.EX2 R71, R223 ;  /* 0x000000df00477308 */ /* 0x000ea40000000800 */
[----:B------:R-:W-:Y:S02]  /*154e0*/  F2FP.BF16.PACK_AB R74, R94, R113 ;  /* 0x000000715e4a723e */ /* 0x000fe400000010ff */
[----:B----4-:R-:W-:Y:S02]  /*154f0*/  F2FP.BF16.PACK_AB R73, R188, R187 ;  /* 0x000000bbbc49723e */ /* 0x010fe400000010ff */
[----:B------:R-:W-:Y:S01]  /*15500*/  F2FP.BF16.PACK_AB R75, R186, R185 ;  /* 0x000000b9ba4b723e */ /* 0x000fe200000010ff */
[----:B------:R-:W-:Y:S03]  /*15510*/  LDSM.16.MT88.4 R112, [R200+0x1800] ;  /* 0x00180000c870783b */ /* 0x000fe60000004200 */
[----:B---3--:R-:W-:Y:S01]  /*15520*/  F2FP.BF16.PACK_AB R76, R182, R183 ;  /* 0x000000b7b64c723e */ /* 0x008fe200000010ff */
[----:B------:R-:W-:Y:S01]  /*15530*/  MUFU.EX2 R94, R229 ;  /* 0x000000e5005e7308 */ /* 0x000fe20000000800 */
[----:B-1----:R-:W-:Y:S01]  /*15540*/  F2FP.BF16.PACK_AB R78, R176, R159 ;  /* 0x0000009fb04e723e */ /* 0x002fe200000010ff */
[-C--:B------:R-:W-:Y:S05]  /*15550*/  HMMA.16816.F32.BF16 R4, R72, R80.reuse, R4 ;  /* 0x000000504804723c */ /* 0x080fea0000041804 */
[----:B-----5:R-:W-:Y:S01]  /*15560*/  F2FP.BF16.PACK_AB R77, R157, R158 ;  /* 0x0000009e9d4d723e */ /* 0x020fe200000010ff */
[----:B--2---:R-:W-:Y:S01]  /*15570*/  FADD.FTZ R0, R84, R2 ;  /* 0x0000000254007221 */ /* 0x004fe20000010000 */
[----:B------:R-:W-:Y:S01]  /*15580*/  F2FP.BF16.PACK_AB R79, R171, R156 ;  /* 0x0000009cab4f723e */ /* 0x000fe200000010ff */
[----:B------:R-:W1:Y:S04]  /*15590*/  MUFU.EX2 R91, R222 ;  /* 0x000000de005b7308 */ /* 0x000e680000000800 */
[----:B------:R-:W-:Y:S02]  /*155a0*/  FADD.FTZ R0, R71, R0 ;  /* 0x0000000047007221 */ /* 0x000fe40000010000 */
[C---:B------:R-:W-:Y:S04]  /*155b0*/  HMMA.16816.F32.BF16 R8, R76.reuse, R80, R8 ;  /* 0x000000504c08723c */ /* 0x040fe80000041808 */
[----:B------:R-:W2:Y:S04]  /*155c0*/  MUFU.EX2 R90, R221 ;  /* 0x000000dd005a7308 */ /* 0x000ea80000000800 */
[-C--:B------:R-:W-:Y:S06]  /*155d0*/  HMMA.16816.F32.BF16 R12, R76, R82.reuse, R12 ;  /* 0x000000524c0c723c */ /* 0x080fec000004180c */
[----:B------:R-:W-:Y:S02]  /*155e0*/  MUFU.EX2 R173, R219 ;  /* 0x000000db00ad7308 */ /* 0x000fe40000000800 */
[C---:B------:R-:W-:Y:S01]  /*155f0*/  HMMA.16816.F32.BF16 R16, R72.reuse, R82, R16 ;  /* 0x000000524810723c */ /* 0x040fe20000041810 */
[----:B------:R-:W3:Y:S03]  /*15600*/  LDSM.16.MT88.4 R80, [R197+0x1800] ;  /* 0x00180000c550783b */ /* 0x000ee60000004200 */
[----:B-1----:R-:W-:Y:S04]  /*15610*/  FADD.FTZ R0, R91, R0 ;  /* 0x000000005b007221 */ /* 0x002fe80000010000 */
[-C--:B------:R-:W-:Y:S01]  /*15620*/  HMMA.16816.F32.BF16 R20, R72, R104.reuse, R20 ;  /* 0x000000684814723c */ /* 0x080fe20000041814 */
[----:B------:R-:W-:Y:S03]  /*15630*/  MUFU.EX2 R174, R218 ;  /* 0x000000da00ae7308 */ /* 0x000fe60000000800 */
[----:B--2---:R-:W-:Y:S02]  /*15640*/  FADD.FTZ R2, R90, R0 ;  /* 0x000000005a027221 */ /* 0x004fe40000010000 */
[----:B------:R-:W-:Y:S02]  /*15650*/  FADD.FTZ R0, R117, R69 ;  /* 0x0000004575007221 */ /* 0x000fe40000010000 */
[C---:B------:R-:W-:Y:S03]  /*15660*/  HMMA.16816.F32.BF16 R24, R76.reuse, R104, R24 ;  /* 0x000000684c18723c */ /* 0x040fe60000041818 */
[----:B------:R-:W-:Y:S01]  /*15670*/  MUFU.EX2 R180, R217 ;  /* 0x000000d900b47308 */ /* 0x000fe20000000800 */
[----:B------:R-:W-:Y:S04]  /*15680*/  FADD.FTZ R69, R118, R0 ;  /* 0x0000000076457221 */ /* 0x000fe80000010000 */
[-C--:B------:R-:W-:Y:S05]  /*15690*/  HMMA.16816.F32.BF16 R28, R76, R106.reuse, R28 ;  /* 0x0000006a4c1c723c */ /* 0x080fea000004181c */
[----:B------:R-:W-:Y:S03]  /*156a0*/  MUFU.EX2 R181, R195 ;  /* 0x000000c300b57308 */ /* 0x000fe60000000800 */
[C---:B------:R-:W-:Y:S01]  /*156b0*/  HMMA.16816.F32.BF16 R32, R72.reuse, R106, R32 ;  /* 0x0000006a4820723c */ /* 0x040fe20000041820 */
[----:B------:R-:W1:Y:S06]  /*156c0*/  LDSM.16.MT88.4 R104, [R201+0x1800] ;  /* 0x00180000c968783b */ /* 0x000e6c0000004200 */
[----:B------:R-:W2:Y:S01]  /*156d0*/  MUFU.EX2 R122, R220 ;  /* 0x000000dc007a7308 */ /* 0x000ea20000000800 */
[-C--:B------:R-:W-:Y:S08]  /*156e0*/  HMMA.16816.F32.BF16 R36, R72, R108.reuse, R36 ;  /* 0x0000006c4824723c */ /* 0x080ff00000041824 */
[C---:B------:R-:W-:Y:S01]  /*156f0*/  HMMA.16816.F32.BF16 R40, R76.reuse, R108, R40 ;  /* 0x0000006c4c28723c */ /* 0x040fe20000041828 */
[----:B------:R-:W4:Y:S07]  /*15700*/  MUFU.EX2 R119, R225 ;  /* 0x000000e100777308 */ /* 0x000f2e0000000800 */
[-C--:B------:R-:W-:Y:S03]  /*15710*/  HMMA.16816.F32.BF16 R44, R76, R110.reuse, R44 ;  /* 0x0000006e4c2c723c */ /* 0x080fe6000004182c */
[----:B------:R-:W5:Y:S01]  /*15720*/  MUFU.EX2 R93, R230 ;  /* 0x000000e6005d7308 */ /* 0x000f620000000800 */
[----:B--2---:R-:W-:Y:S04]  /*15730*/  FADD.FTZ R0, R122, R2 ;  /* 0x000000027a007221 */ /* 0x004fe80000010000 */
[C---:B------:R-:W-:Y:S01]  /*15740*/  HMMA.16816.F32.BF16 R48, R72.reuse, R110, R48 ;  /* 0x0000006e4830723c */ /* 0x040fe20000041830 */
[----:B------:R-:W2:Y:S03]  /*15750*/  LDSM.16.MT88.4 R108, [R198+0x1800] ;  /* 0x00180000c66c783b */ /* 0x000ea60000004200 */
[----:B------:R-:W-:Y:S01]  /*15760*/  FADD.FTZ R2, R125, R69 ;  /* 0x000000457d027221 */ /* 0x000fe20000010000 */
[----:B------:R-:W1:Y:S03]  /*15770*/  MUFU.EX2 R92, R234 ;  /* 0x000000ea005c7308 */ /* 0x000e660000000800 */
[-C--:B------:R-:W-:Y:S04]  /*15780*/  HMMA.16816.F32.BF16 R52, R72, R100.reuse, R52 ;  /* 0x000000644834723c */ /* 0x080fe80000041834 */
[C---:B----4-:R-:W-:Y:S01]  /*15790*/  F2FP.BF16.PACK_AB R160, R119.reuse, R122 ;  /* 0x0000007a77a0723e */ /* 0x050fe200000010ff */
[----:B------:R-:W-:Y:S02]  /*157a0*/  FADD.FTZ R0, R119, R0 ;  /* 0x0000000077007221 */ /* 0x000fe40000010000 */
[----:B------:R-:W-:Y:S01]  /*157b0*/  MUFU.EX2 R170, R231 ;  /* 0x000000e700aa7308 */ /* 0x000fe20000000800 */
[C---:B------:R-:W-:Y:S04]  /*157c0*/  HMMA.16816.F32.BF16 R56, R76.reuse, R100, R56 ;  /* 0x000000644c38723c */ /* 0x040fe80000041838 */
[----:B-----5:R-:W-:Y:S02]  /*157d0*/  FADD.FTZ R0, R93, R0 ;  /* 0x000000005d007221 */ /* 0x020fe40000010000 */
[----:B------:R-:W-:Y:S02]  /*157e0*/  FADD.FTZ R2, R184, R2 ;  /* 0x00000002b8027221 */ /* 0x000fe40000010000 */
[-C--:B------:R-:W-:Y:S01]  /*157f0*/  HMMA.16816.F32.BF16 R60, R76, R102.reuse, R60 ;  /* 0x000000664c3c723c */ /* 0x080fe2000004183c */
[----:B------:R-:W4:Y:S03]  /*15800*/  MUFU.EX2 R169, R232 ;  /* 0x000000e800a97308 */ /* 0x000f260000000800 */
[----:B------:R-:W-:Y:S01]  /*15810*/  FADD.FTZ R2, R158, R2 ;  /* 0x000000029e027221 */ /* 0x000fe20000010000 */
[C---:B-1----:R-:W-:Y:S01]  /*15820*/  F2FP.BF16.PACK_AB R162, R92.reuse, R93 ;  /* 0x0000005d5ca2723e */ /* 0x042fe200000010ff */
[----:B------:R-:W-:Y:S01]  /*15830*/  FADD.FTZ R217, R92, R0 ;  /* 0x000000005cd97221 */ /* 0x000fe20000010000 */
[----:B------:R-:W-:Y:S01]  /*15840*/  F2FP.BF16.PACK_AB R76, R71, R84 ;  /* 0x00000054474c723e */ /* 0x000fe200000010ff */
[----:B------:R-:W-:Y:S03]  /*15850*/  HMMA.16816.F32.BF16 R64, R72, R102, R64 ;  /* 0x000000664840723c */ /* 0x000fe60000041840 */
[----:B------:R-:W1:Y:S01]  /*15860*/  MUFU.EX2 R164, R237 ;  /* 0x000000ed00a47308 */ /* 0x000e620000000800 */
        /* <DEDUP_REMOVED lines=9> */
[-C--:B---3--:R-:W-:Y:S05]  /*15900*/  HMMA.16816.F32.BF16 R4, R76, R80.reuse, R4 ;  /* 0x000000504c04723c */ /* 0x088fea0000041804 */
[----:B------:R-:W-:Y:S01]  /*15910*/  F2FP.BF16.PACK_AB R73, R166, R167 ;  /* 0x000000a7a649723e */ /* 0x000fe200000010ff */
[----:B------:R-:W-:Y:S01]  /*15920*/  FADD.FTZ R3, R246, R3 ;  /* 0x00000003f6037221 */ /* 0x000fe20000010000 */
[----:B------:R-:W-:Y:S01]  /*15930*/  F2FP.BF16.PACK_AB R75, R94, R165 ;  /* 0x000000a55e4b723e */ /* 0x000fe200000010ff */
[----:B------:R-:W3:Y:S01]  /*15940*/  MUFU.EX2 R90, R236 ;  /* 0x000000ec005a7308 */ /* 0x000ee20000000800 */
[----:B----4-:R-:W-:Y:S03]  /*15950*/  F2FP.BF16.PACK_AB R161, R169, R170 ;  /* 0x000000aaa9a1723e */ /* 0x010fe600000010ff */
[----:B-1----:R-:W-:Y:S01]  /*15960*/  F2FP.BF16.PACK_AB R163, R164, R168 ;  /* 0x000000a8a4a3723e */ /* 0x002fe200000010ff */
[----:B------:R-:W-:Y:S01]  /*15970*/  FADD.FTZ R3, R183, R3 ;  /* 0x00000003b7037221 */ /* 0x000fe20000010000 */
[C---:B------:R-:W-:Y:S04]  /*15980*/  HMMA.16816.F32.BF16 R8, R72.reuse, R80, R8 ;  /* 0x000000504808723c */ /* 0x040fe80000041808 */
[----:B------:R-:W-:Y:S01]  /*15990*/  MUFU.EX2 R84, R241 ;  /* 0x000000f100547308 */ /* 0x000fe20000000800 */
[----:B------:R-:W-:Y:S01]  /*159a0*/  FADD.FTZ R3, R182, R3 ;  /* 0x00000003b6037221 */ /* 0x000fe20000010000 */
[----:B------:R-:W-:Y:S01]  /*159b0*/  MOV R92, R85 ;  /* 0x00000055005c7202 */ /* 0x000fe20000000f00 */
[----:B------:R-:W-:Y:S01]  /*159c0*/  FADD.FTZ R2, R157, R2 ;  /* 0x000000029d027221 */ /* 0x000fe20000010000 */
[-C--:B------:R-:W-:Y:S04]  /*159d0*/  HMMA.16816.F32.BF16 R12, R72, R82.reuse, R12 ;  /* 0x00000052480c723c */ /* 0x080fe8000004180c */
[----:B------:R-:W-:Y:S01]  /*159e0*/  FADD.FTZ R0, R187, R0 ;  /* 0x00000000bb007221 */ /* 0x000fe20000010000 */
[----:B------:R-:W-:Y:S01]  /*159f0*/  MOV R93, R68 ;  /* 0x00000044005d7202 */ /* 0x000fe20000000f00 */
[----:B------:R-:W-:Y:S01]  /*15a00*/  MUFU.EX2 R81, R240 ;  /* 0x000000f000517308 */ /* 0x000fe20000000800 */
[----:B------:R-:W-:Y:S01]  /*15a10*/  FADD.FTZ R3, R159, R3 ;  /* 0x000000039f037221 */ /* 0x000fe20000010000 */
[C---:B------:R-:W-:Y:S04]  /*15a20*/  HMMA.16816.F32.BF16 R16, R76.reuse, R82, R16 ;  /* 0x000000524c10723c */ /* 0x040fe80000041810 */
[----:B---3--:R-:W-:Y:S01]  /*15a30*/  F2FP.BF16.PACK_AB R100, R90, R91 ;  /* 0x0000005b5a64723e */ /* 0x008fe200000010ff */
[----:B------:R-:W-:Y:S02]  /*15a40*/  FADD.FTZ R2, R156, R2 ;  /* 0x000000029c027221 */ /* 0x000fe40000010000 */
[----:B------:R-:W-:Y:S01]  /*15a50*/  FADD.FTZ R0, R188, R0 ;  /* 0x00000000bc007221 */ /* 0x000fe20000010000 */
[-C--:B------:R-:W-:Y:S01]  /*15a60*/  HMMA.16816.F32.BF16 R20, R76, R104.reuse, R20 ;  /* 0x000000684c14723c */ /* 0x080fe20000041814 */
[----:B------:R-:W1:Y:S03]  /*15a70*/  MUFU.EX2 R83, R243 ;  /* 0x000000f300537308 */ /* 0x000e660000000800 */
[----:B------:R-:W-:Y:S02]  /*15a80*/  FADD.FTZ R0, R185, R0 ;  /* 0x00000000b9007221 */ /* 0x000fe40000010000 */
[----:B------:R-:W-:Y:S02]  /*15a90*/  FADD.FTZ R3, R176, R3 ;  /* 0x00000003b0037221 */ /* 0x000fe40000010000 */
[C---:B------:R-:W-:Y:S03]  /*15aa0*/  HMMA.16816.F32.BF16 R24, R72.reuse, R104, R24 ;  /* 0x000000684818723c */ /* 0x040fe60000041818 */
[----:B------:R-:W3:Y:S01]  /*15ab0*/  MUFU.EX2 R82, R242 ;  /* 0x000000f200527308 */ /* 0x000ee20000000800 */
[----:B------:R-:W-:Y:S02]  /*15ac0*/  FADD.FTZ R0, R186, R0 ;  /* 0x00000000ba007221 */ /* 0x000fe40000010000 */
[----:B------:R-:W-:Y:S02]  /*15ad0*/  FADD.FTZ R2, R171, R2 ;  /* 0x00000002ab027221 */ /* 0x000fe40000010000 */
[-C--:B------:R-:W-:Y:S04]  /*15ae0*/  HMMA.16816.F32.BF16 R28, R72, R106.reuse, R28 ;  /* 0x0000006a481c723c */ /* 0x080fe8000004181c */
[----:B------:R-:W-:Y:S01]  /*15af0*/  FADD.FTZ R0, R173, R0 ;  /* 0x00000000ad007221 */ /* 0x000fe20000010000 */
[----:B------:R-:W-:Y:S01]  /*15b00*/  MUFU.EX2 R80, R244 ;  /* 0x000000f400507308 */ /* 0x000fe20000000800 */
[----:B------:R-:W-:Y:S02]  /*15b10*/  FADD.FTZ R3, R172, R3 ;  /* 0x00000003ac037221 */ /* 0x000fe40000010000 */
[C---:B------:R-:W-:Y:S04]  /*15b20*/  HMMA.16816.F32.BF16 R32, R76.reuse, R106, R32 ;  /* 0x0000006a4c20723c */ /* 0x040fe80000041820 */
[----:B-1----:R-:W-:Y:S01]  /*15b30*/  F2FP.BF16.PACK_AB R102, R83, R84 ;  /* 0x000000545366723e */ /* 0x002fe200000010ff */
[----:B------:R-:W-:Y:S02]  /*15b40*/  FADD.FTZ R2, R167, R2 ;  /* 0x00000002a7027221 */ /* 0x000fe40000010000 */
[----:B------:R-:W1:Y:S01]  /*15b50*/  MUFU.EX2 R71, R245 ;  /* 0x000000f500477308 */ /* 0x000e620000000800 */
[-C--:B--2---:R-:W-:Y:S04]  /*15b60*/  HMMA.16816.F32.BF16 R36, R76, R108.reuse, R36 ;  /* 0x0000006c4c24723c */ /* 0x084fe80000041824 */
[----:B---3--:R-:W-:Y:S01]  /*15b70*/  F2FP.BF16.PACK_AB R101, R82, R81 ;  /* 0x000000515265723e */ /* 0x008fe200000010ff */
        /* <DEDUP_REMOVED lines=9> */
[C---:B------:R-:W-:Y:S04]  /*15c10*/  HMMA.16816.F32.BF16 R48, R76.reuse, R110, R48 ;  /* 0x0000006e4c30723c */ /* 0x040fe80000041830 */
[----:B------:R-:W-:Y:S02]  /*15c20*/  FADD.FTZ R0, R181, R0 ;  /* 0x00000000b5007221 */ /* 0x000fe40000010000 */
[----:B------:R-:W-:Y:S02]  /*15c30*/  FADD.FTZ R3, R179, R3 ;  /* 0x00000003b3037221 */ /* 0x000fe40000010000 */
[-C--:B------:R-:W-:Y:S04]  /*15c40*/  HMMA.16816.F32.BF16 R52, R76, R112.reuse, R52 ;  /* 0x000000704c34723c */ /* 0x080fe80000041834 */
[----:B------:R-:W-:Y:S02]  /*15c50*/  FADD.FTZ R2, R94, R2 ;  /* 0x000000025e027221 */ /* 0x000fe40000010000 */
[----:B------:R-:W-:Y:S02]  /*15c60*/  FADD.FTZ R0, R170, R0 ;  /* 0x00000000aa007221 */ /* 0x000fe40000010000 */
[C---:B------:R-:W-:Y:S08]  /*15c70*/  HMMA.16816.F32.BF16 R56, R72.reuse, R112, R56 ;  /* 0x000000704838723c */ /* 0x040ff00000041838 */
[-C--:B------:R-:W-:Y:S01]  /*15c80*/  HMMA.16816.F32.BF16 R60, R72, R114.reuse, R60 ;  /* 0x00000072483c723c */ /* 0x080fe2000004183c */
[----:B------:R-:W1:Y:S07]  /*15c90*/  LDSM.16.MT88.4 R72, [R200+0x2000] ;  /* 0x00200000c848783b */ /* 0x000e6e0000004200 */
        /* <DEDUP_REMOVED lines=31> */
.L_x_1748:
[----:B------:R-:W2:Y:S02]  /*15e90*/  LDL R0, [R1+0x4] ;  /* 0x0000040001007983 */ /* 0x000ea40000100800 */
[----:B--2---:R-:W-:-:S13]  /*15ea0*/  ISETP.GE.AND P0, PT, R214, R0, PT ;  /* 0x00000000d600720c */ /* 0x004fda0003f06270 */
[----:B------:R-:W-:Y:S05]  /*15eb0*/  @!P0 BRA `(.L_x_1760) ;  /* 0x000032e000008947 */ /* 0x000fea0003800000 */
[----:B------:R-:W-:Y:S01]  /*15ec0*/  IMAD.MOV.U32 R92, RZ, RZ, R88 ;  /* 0x000000ffff5c7224 */ /* 0x000fe200078e0058 */
[----:B------:R-:W-:Y:S01]  /*15ed0*/  MOV R94, R68 ;  /* 0x00000044005e7202 */ /* 0x000fe20000000f00 */
[----:B------:R-:W-:Y:S01]  /*15ee0*/  IMAD.MOV.U32 R91, RZ, RZ, R89 ;  /* 0x000000ffff5b7224 */ /* 0x000fe200078e0059 */
[----:B------:R-:W-:Y:S02]  /*15ef0*/  MOV R93, R85 ;  /* 0x00000055005d7202 */ /* 0x000fe40000000f00 */
.L_x_1767:
        /* <DEDUP_REMOVED lines=36> */
.L_x_1864:
        /* <DEDUP_REMOVED lines=164> */
[----:B------:R-:W-:Y:S02]  /*16b80*/  LEA R0, P0, R2, c[0x0][0x1c8], 0x1 ;  /* 0x0000720002007a11 */ /* 0x000fe400078008ff */
[----:B------:R-:W-:Y:S02]  /*16b90*/  SHF.L.U32 R85, R238, 0x1, RZ ;  /* 0x00000001ee557819 */ /* 0x000fe400000006ff */
[----:B------:R-:W-:Y:S01]  /*16ba0*/  LEA.HI.X R84, R2, c[0x0][0x1cc], R3, 0x1, P0 ;  /* 0x0000730002547a11 */ /* 0x000fe200000f0c03 */
[----:B------:R-:W-:-:S06]  /*16bb0*/  BRA.DIV ~URZ, `(.L_x_1764) ;  /* 0x0000ac427f007947 */ /* 0x000fcc000b800000 */
[----:B------:R1:W2:Y:S02]  /*16bc0*/  SHFL.IDX PT, R90, R84, RZ, 0x181f ;  /* 0x00181fff545a7589 */ /* 0x0002a400000e0000 */
.L_x_1865:
        /* <DEDUP_REMOVED lines=25> */
.L_x_1866:
        /* <DEDUP_REMOVED lines=9> */
.L_x_1763:
[----:B------:R-:W-:Y:S05]  /*16df0*/  BSYNC B0 ;  /* 0x0000000000007941 */ /* 0x000fea0003800000 */
.L_x_1762:
        /* <DEDUP_REMOVED lines=97> */
.L_x_1867:
        /* <DEDUP_REMOVED lines=328> */
[----:B----4-:R-:W-:Y:S02]  /*18890*/  FADD.FTZ R2, R93, R0 ;  /* 0x000000005d027221 */ /* 0x010fe40000010000 */
        /* <DEDUP_REMOVED lines=27> */
[----:B------:R-:W4:Y:S04]  /*18a50*/  LDSM.16.MT88.4 R104, [R201+0x1800] ;  /* 0x00180000c968783b */ /* 0x000f280000004200 */
[----:B------:R-:W-:Y:S03]  /*18a60*/  MUFU.EX2 R169, R233 ;  /* 0x000000e900a97308 */ /* 0x000fe60000000800 */
[-C--:B-----5:R-:W-:Y:S07]  /*18a70*/  HMMA.16816.F32.BF16 R52, R68, R80.reuse, R52 ;  /* 0x000000504434723c */ /* 0x0a0fee0000041834 */
[----:B------:R-:W5:Y:S01]  /*18a80*/  MUFU.EX2 R165, R235 ;  /* 0x000000eb00a57308 */ /* 0x000f620000000800 */
        /* <DEDUP_REMOVED lines=9> */
[----:B------:R-:W4:Y:S01]  /*18b20*/  MUFU.EX2 R93, R236 ;  /* 0x000000ec005d7308 */ /* 0x000f220000000800 */
        /* <DEDUP_REMOVED lines=12> */
[----:B------:R-:W2:Y:S03]  /*18bf0*/  MUFU.EX2 R91, R242 ;  /* 0x000000f2005b7308 */ /* 0x000ea60000000800 */
        /* <DEDUP_REMOVED lines=14> */
[----:B--2---:R-:W-:Y:S01]  /*18ce0*/  F2FP.BF16.PACK_AB R102, R91, R92 ;  /* 0x0000005c5b66723e */ /* 0x004fe200000010ff */
        /* <DEDUP_REMOVED lines=69> */
[C---:B------:R-:W-:Y:S07]  /*19140*/  HMMA.16816.F32.BF16 R104, R100.reuse, R68, R56 ;  /* 0x000000446468723c */ /* 0x040fee0000041838 */
[----:B------:R-:W-:Y:S01]  /*19150*/  MOV R68, R90 ;  /* 0x0000005a00447202 */ /* 0x000fe20000000f00 */
[-C--:B------:R-:W-:Y:S08]  /*19160*/  HMMA.16816.F32.BF16 R100, R100, R70.reuse, R60 ;  /* 0x000000466464723c */ /* 0x080ff0000004183c */
[----:B------:R-:W-:Y:S01]  /*19170*/  HMMA.16816.F32.BF16 R160, R160, R70, R64 ;  /* 0x00000046a0a0723c */ /* 0x000fe20000041840 */
[----:B------:R-:W-:Y:S07]  /*19180*/  @!UPT UIADD3 URZ, URZ, URZ, URZ ;  /* 0x0000003f3f3ff290 */ /* 0x000fee000fffe03f */
[----:B------:R-:W-:-:S11]  /*19190*/  @P0 BRA `(.L_x_1767) ;  /* 0xffffcd6000000947 */ /* 0x000fd6000383ffff */
.L_x_1760:
[----:B------:R-:W-:Y:S05]  /*191a0*/  BRA.DIV ~URZ, `(.L_x_1768) ;  /* 0x00008e627f007947 */ /* 0x000fea000b800000 */
[----:B------:R1:W2:Y:S02]  /*191b0*/  SHFL.BFLY PT, R0, R217, 0x2, 0x1f ;  /* 0x0c401f00d9007f89 */ /* 0x0002a400000e0000 */
.L_x_1868:
        /* <DEDUP_REMOVED lines=15> */
.L_x_1869:
        /* <DEDUP_REMOVED lines=102> */
.L_x_1679:
[----:B------:R4:W5:Y:S04]  /*19910*/  LDL R6, [R1+0x40] ;  /* 0x0000400001067983 */ /* 0x0009680000100800 */
[----:B------:R-:W1:Y:S01]  /*19920*/  S2R R2, SR_TID.X ;  /* 0x0000000000027919 */ /* 0x000e620000002100 */
[----:B------:R-:W-:Y:S01]  /*19930*/  BSSY B0, `(.L_x_1770) ;  /* 0x0000011000007945 */ /* 0x000fe20003800000 */
[----:B-1----:R-:W-:-:S13]  /*19940*/  LOP3.LUT P0, RZ, R2, 0x7f, RZ, 0xc0, !PT ;  /* 0x0000007f02ff7812 */ /* 0x002fda000780c0ff */
[----:B------:R-:W-:Y:S05]  /*19950*/  @P0 BRA `(.L_x_1771) ;  /* 0x000000e000000947 */ /* 0x000fea0003800000 */
[----:B----4-:R-:W1:Y:S01]  /*19960*/  S2R R4, SR_LANEID ;  /* 0x0000000000047919 */ /* 0x010e620000000000 */
[----:B------:R-:W-:Y:S01]  /*19970*/  VOTEU.ANY UR4, UPT, PT ;  /* 0x0000000000047886 */ /* 0x000fe200038e0100 */
[----:B------:R-:W-:Y:S01]  /*19980*/  IMAD.MOV.U32 R5, RZ, RZ, c[0x0][0x564] ;  /* 0x00015900ff057624 */ /* 0x000fe200078e00ff */
[----:B---3--:R-:W1:Y:S08]  /*19990*/  FLO.U32 R3, UR4 ;  /* 0x0000000400037d00 */ /* 0x008e7000080e0000 */
[----:B------:R-:W3:Y:S01]  /*199a0*/  POPC R2, UR4 ;  /* 0x0000000400027d09 */ /* 0x000ee20008000000 */
[----:B-1----:R-:W-:Y:S01]  /*199b0*/  ISETP.EQ.U32.AND P0, PT, R3, R4, PT ;  /* 0x000000040300720c */ /* 0x002fe20003f02070 */
[----:B------:R-:W-:-:S12]  /*199c0*/  IMAD.MOV.U32 R4, RZ, RZ, c[0x0][0x560] ;  /* 0x00015800ff047624 */ /* 0x000fd800078e00ff */
[----:B---3--:R1:W3:Y:S04]  /*199d0*/  @P0 ATOMG.E.ADD.STRONG.GPU PT, R2, [R4.64], R2 ;  /* 0x00000002040209a8 */ /* 0x0082e800081ee1c8 */
[----:B-1----:R-:W1:Y:S04]  /*199e0*/  S2R R4, SR_LTMASK ;  /* 0x0000000000047919 */ /* 0x002e680000003900 */
[----:B---3--:R1:W3:Y:S02]  /*199f0*/  SHFL.IDX PT, R3, R2, R3, 0x1f ;  /* 0x00001f0302037589 */ /* 0x0082e400000e0000 */
[----:B-1----:R-:W-:-:S06]  /*19a00*/  LOP3.LUT R2, R4, UR4, RZ, 0xc0, !PT ;  /* 0x0000000404027c12 */ /* 0x002fcc000f8ec0ff */
[----:B------:R-:W3:Y:S02]  /*19a10*/  POPC R2, R2 ;  /* 0x0000000200027309 */ /* 0x000ee40000000000 */
[----:B---3-5:R-:W-:-:S05]  /*19a20*/  IADD3 R6, R3, c[0x0][0xc], R2 ;  /* 0x0000030003067a10 */ /* 0x028fca0007ffe002 */
[----:B------:R1:W-:Y:S02]  /*19a30*/  STL [R1+0x40], R6 ;  /* 0x0000400601007387 */ /* 0x0003e40000100800 */
.L_x_1771:
[----:B----4-:R-:W-:Y:S05]  /*19a40*/  BSYNC B0 ;  /* 0x0000000000007941 */ /* 0x010fea0003800000 */
.L_x_1770:
[----:B------:R-:W-:Y:S01]  /*19a50*/  PRMT R0, R0, 0x9910, RZ ;  /* 0x0000991000007816 */ /* 0x000fe200000000ff */
[----:B------:R-:W-:Y:S01]  /*19a60*/  BSSY B1, `(.L_x_1772) ;  /* 0x00002f4000017945 */ /* 0x000fe20003800000 */
[----:B-----5:R-:W-:Y:S02]  /*19a70*/  IMAD.MOV.U32 R68, RZ, RZ, R6 ;  /* 0x000000ffff447224 */ /* 0x020fe400078e0006 */
[----:B------:R-:W-:-:S13]  /*19a80*/  ISETP.NE.AND P0, PT, R0, RZ, PT ;  /* 0x000000ff0000720c */ /* 0x000fda0003f05270 */
[----:B------:R-:W-:Y:S05]  /*19a90*/  @!P0 BRA `(.L_x_1773) ;  /* 0x0000230000008947 */ /* 0x000fea0003800000 */
[----:B-1----:R-:W4:Y:S04]  /*19aa0*/  LDL R6, [R1+0x9c] ;  /* 0x00009c0001067983 */ /* 0x002f280000100800 */
[----:B--2---:R-:W2:Y:S04]  /*19ab0*/  LDL R5, [R1+0xac] ;  /* 0x0000ac0001057983 */ /* 0x004ea80000100800 */
[----:B---3--:R-:W3:Y:S04]  /*19ac0*/  LDL R9, [R1+0xb4] ;  /* 0x0000b40001097983 */ /* 0x008ee80000100800 */
[----:B------:R-:W3:Y:S01]  /*19ad0*/  LDL R8, [R1+0xb0] ;  /* 0x0000b00001087983 */ /* 0x000ee20000100800 */
[----:B------:R-:W-:Y:S01]  /*19ae0*/  WARPSYNC 0xffffffff ;  /* 0xffffffff00007948 */ /* 0x000fe20003800000 */
[----:B------:R-:W-:-:S02]  /*19af0*/  F2FP.BF16.PACK_AB R0, R65, R64 ;  /* 0x000000404100723e */ /* 0x000fc400000010ff */
[----:B------:R-:W-:Y:S01]  /*19b00*/  BAR.SYNC.DEFER_BLOCKING 0x1, 0x80 ;  /* 0x0042000000007b1d */ /* 0x000fe20000010000 */
[----:B------:R-:W-:Y:S02]  /*19b10*/  F2FP.BF16.PACK_AB R3, R79, R78 ;  /* 0x0000004e4f03723e */ /* 0x000fe400000010ff */
[----:B------:R-:W-:-:S03]  /*19b20*/  F2FP.BF16.PACK_AB R2, R67, R66 ;  /* 0x000000424302723e */ /* 0x000fc600000010ff */
[----:B------:R-:W3:Y:S01]  /*19b30*/  LDL R7, [R1+0xa0] ;  /* 0x0000a00001077983 */ /* 0x000ee20000100800 */
[----:B------:R-:W-:-:S03]  /*19b40*/  F2FP.BF16.PACK_AB R4, R37, R36 ;  /* 0x000000242504723e */ /* 0x000fc600000010ff */
[----:B------:R-:W3:Y:S04]  /*19b50*/  LDL R13, [R1+0xa4] ;  /* 0x0000a400010d7983 */ /* 0x000ee80000100800 */
[----:B------:R-:W3:Y:S04]  /*19b60*/  LDL R12, [R1+0xd8] ;  /* 0x0000d800010c7983 */ /* 0x000ee80000100800 */
[----:B------:R-:W3:Y:S04]  /*19b70*/  LDL R10, [R1+0xdc] ;  /* 0x0000dc00010a7983 */ /* 0x000ee80000100800 */
[----:B----4-:R1:W-:Y:S04]  /*19b80*/  STS [R6], R0 ;  /* 0x0000000006007388 */ /* 0x0103e80000000800 */
[----:B------:R4:W-:Y:S04]  /*19b90*/  STS [R6+0x400], R3 ;  /* 0x0004000306007388 */ /* 0x0009e80000000800 */
[----:B--2---:R2:W-:Y:S01]  /*19ba0*/  STS [R5], R2 ;  /* 0x0000000205007388 */ /* 0x0045e20000000800 */
[----:B-1----:R-:W-:-:S02]  /*19bb0*/  F2FP.BF16.PACK_AB R0, R81, R80 ;  /* 0x000000505100723e */ /* 0x002fc400000010ff */
[----:B----4-:R-:W-:-:S03]  /*19bc0*/  F2FP.BF16.PACK_AB R3, R49, R48 ;  /* 0x000000303103723e */ /* 0x010fc600000010ff */
[----:B------:R1:W-:Y:S01]  /*19bd0*/  STS [R5+0x400], R0 ;  /* 0x0004000005007388 */ /* 0x0003e20000000800 */
[----:B--2---:R-:W-:-:S03]  /*19be0*/  F2FP.BF16.PACK_AB R2, R31, R30 ;  /* 0x0000001e1f02723e */ /* 0x004fc600000010ff */
        /* <DEDUP_REMOVED lines=8> */
[----:B---3--:R3:W-:Y:S04]  /*19c70*/  STS [R9], R3 ;  /* 0x0000000309007388 */ /* 0x0087e80000000800 */
[----:B------:R3:W-:Y:S04]  /*19c80*/  STS [R9+0x400], R2 ;  /* 0x0004000209007388 */ /* 0x0007e80000000800 */
[----:B------:R-:W2:Y:S01]  /*19c90*/  LDL.LU R11, [R1+0x68] ;  /* 0x00006800010b7983 */ /* 0x000ea20000300800 */
[----:B-1----:R-:W-:-:S02]  /*19ca0*/  F2FP.BF16.PACK_AB R0, R73, R72 ;  /* 0x000000484900723e */ /* 0x002fc400000010ff */
[----:B----4-:R-:W-:-:S03]  /*19cb0*/  F2FP.BF16.PACK_AB R4, R39, R38 ;  /* 0x000000262704723e */ /* 0x010fc600000010ff */
[----:B------:R1:W-:Y:S01]  /*19cc0*/  STS [R8], R0 ;  /* 0x0000000008007388 */ /* 0x0003e20000000800 */
[----:B------:R-:W-:Y:S02]  /*19cd0*/  F2FP.BF16.PACK_AB R5, R57, R56 ;  /* 0x000000383905723e */ /* 0x000fe400000010ff */
[----:B---3--:R-:W-:Y:S02]  /*19ce0*/  F2FP.BF16.PACK_AB R3, R91, R90 ;  /* 0x0000005a5b03723e */ /* 0x008fe400000010ff */
        /* <DEDUP_REMOVED lines=61> */
.L_x_1774:
        /* <DEDUP_REMOVED lines=70> */
[----:B---3--:R-:W-:-:S05]  /*1a520*/  IMAD.IADD R6, R85, 0x1, R69 ;  /* 0x0000000155067824 */ /* 0x008fca00078e0245 */
        /* <DEDUP_REMOVED lines=69> */
.L_x_1870:
[----:B------:R-:W-:Y:S05]  /*1a980*/  BRA.DIV ~URZ, `(.L_x_1777) ;  /* 0x000079827f007947 */ /* 0x000fea000b800000 */
[----:B------:R3:W4:Y:S02]  /*1a990*/  SHFL.IDX PT, R2, R6, RZ, 0x181f ;  /* 0x00181fff06027589 */ /* 0x00072400000e0000 */
.L_x_1871:
[----:B------:R-:W-:-:S13]  /*1a9a0*/  ISETP.GE.OR P0, PT, R4, R0, P2 ;  /* 0x000000000400720c */ /* 0x000fda0001706670 */
[----:B----4-:R-:W-:-:S04]  /*1a9b0*/  @!P0 LEA R2, P1, R238, R2, 0x1 ;  /* 0x00000002ee028211 */ /* 0x010fc800078208ff */
[----:B--2---:R-:W-:-:S05]  /*1a9c0*/  @!P0 LEA.HI.X R3, R238, R7, R239, 0x1, P1 ;  /* 0x00000007ee038211 */ /* 0x004fca00008f0cef */
[----:B------:R2:W-:Y:S01]  /*1a9d0*/  @!P0 ST.E.128 [R2.64], R12 ;  /* 0x0000000c02008985 */ /* 0x0005e2000c101d08 */
[----:B------:R-:W-:Y:S05]  /*1a9e0*/  BRA.DIV ~URZ, `(.L_x_1778) ;  /* 0x000079927f007947 */ /* 0x000fea000b800000 */
[----:B------:R4:W1:Y:S04]  /*1a9f0*/  SHFL.IDX PT, R7, R5, 0x1, 0x181f ;  /* 0x00381f0005077f89 */ /* 0x00086800000e0000 */
[----:B--2---:R4:W2:Y:S02]  /*1aa00*/  SHFL.IDX PT, R2, R6, 0x1, 0x181f ;  /* 0x00381f0006027f89 */ /* 0x0048a400000e0000 */
.L_x_1872:
[----:B------:R-:W-:-:S04]  /*1aa10*/  IADD3 R3, R4, 0x10, RZ ;  /* 0x0000001004037810 */ /* 0x000fc80007ffe0ff */
[----:B------:R-:W-:-:S13]  /*1aa20*/  ISETP.GE.OR P0, PT, R3, R0, P2 ;  /* 0x000000000300720c */ /* 0x000fda0001706670 */
[----:B--2---:R-:W-:-:S04]  /*1aa30*/  @!P0 LEA R2, P1, R238, R2, 0x1 ;  /* 0x00000002ee028211 */ /* 0x004fc800078208ff */
[----:B-1----:R-:W-:-:S05]  /*1aa40*/  @!P0 LEA.HI.X R3, R238, R7, R239, 0x1, P1 ;  /* 0x00000007ee038211 */ /* 0x002fca00008f0cef */
[----:B------:R1:W-:Y:S01]  /*1aa50*/  @!P0 ST.E.128 [R2.64], R16 ;  /* 0x0000001002008985 */ /* 0x0003e2000c101d08 */
[----:B------:R-:W-:Y:S05]  /*1aa60*/  BRA.DIV ~URZ, `(.L_x_1779) ;  /* 0x000079e27f007947 */ /* 0x000fea000b800000 */
[----:B------:R2:W1:Y:S02]  /*1aa70*/  SHFL.IDX PT, R7, R5, 0x2, 0x181f ;  /* 0x00581f0005077f89 */ /* 0x00046400000e0000 */
.L_x_1873:
[----:B------:R-:W-:Y:S05]  /*1aa80*/  BRA.DIV ~URZ, `(.L_x_1780) ;  /* 0x00007a327f007947 */ /* 0x000fea000b800000 */
[----:B-1----:R1:W2:Y:S02]  /*1aa90*/  SHFL.IDX PT, R2, R6, 0x2, 0x181f ;  /* 0x00581f0006027f89 */ /* 0x0022a400000e0000 */
.L_x_1874:
        /* <DEDUP_REMOVED lines=8> */
.L_x_1875:
[----:B------:R-:W-:-:S04]  /*1ab20*/  IADD3 R3, R4, 0x30, RZ ;  /* 0x0000003004037810 */ /* 0x000fc80007ffe0ff */
[----:B------:R-:W-:-:S13]  /*1ab30*/  ISETP.GE.OR P0, PT, R3, R0, P2 ;  /* 0x000000000300720c */ /* 0x000fda0001706670 */
[----:B--2---:R-:W-:-:S04]  /*1ab40*/  @!P0 LEA R2, P1, R238, R2, 0x1 ;  /* 0x00000002ee028211 */ /* 0x004fc800078208ff */
[----:B------:R-:W-:-:S05]  /*1ab50*/  @!P0 LEA.HI.X R3, R238, R7, R239, 0x1, P1 ;  /* 0x00000007ee038211 */ /* 0x000fca00008f0cef */
[----:B------:R2:W-:Y:S01]  /*1ab60*/  @!P0 ST.E.128 [R2.64], R24 ;  /* 0x0000001802008985 */ /* 0x0005e2000c101d08 */
[----:B------:R-:W-:Y:S05]  /*1ab70*/  BRA.DIV ~URZ, `(.L_x_1782) ;  /* 0x00007a827f007947 */ /* 0x000fea000b800000 */
[----:B------:R1:W2:Y:S02]  /*1ab80*/  SHFL.IDX PT, R7, R5, 0x4, 0x181f ;  /* 0x00981f0005077f89 */ /* 0x0002a400000e0000 */
.L_x_1876:
[----:B------:R-:W-:Y:S05]  /*1ab90*/  BRA.DIV ~URZ, `(.L_x_1783) ;  /* 0x00007ad27f007947 */ /* 0x000fea000b800000 */
[----:B--2---:R2:W1:Y:S02]  /*1aba0*/  SHFL.IDX PT, R2, R6, 0x4, 0x181f ;  /* 0x00981f0006027f89 */ /* 0x00446400000e0000 */
.L_x_1877:
        /* <DEDUP_REMOVED lines=8> */
.L_x_1878:
[----:B------:R-:W-:-:S04]  /*1ac30*/  IADD3 R3, R4, 0x50, RZ ;  /* 0x0000005004037810 */ /* 0x000fc80007ffe0ff */
[----:B------:R-:W-:-:S13]  /*1ac40*/  ISETP.GE.OR P0, PT, R3, R0, P2 ;  /* 0x000000000300720c */ /* 0x000fda0001706670 */
[----:B---3--:R-:W-:-:S04]  /*1ac50*/  @!P0 LEA R2, P1, R238, R2, 0x1 ;  /* 0x00000002ee028211 */ /* 0x008fc800078208ff */
[----:B--2---:R-:W-:-:S05]  /*1ac60*/  @!P0 LEA.HI.X R3, R238, R7, R239, 0x1, P1 ;  /* 0x00000007ee038211 */ /* 0x004fca00008f0cef */
[----:B------:R2:W-:Y:S01]  /*1ac70*/  @!P0 ST.E.128 [R2.64], R32 ;  /* 0x0000002002008985 */ /* 0x0005e2000c101d08 */
[----:B------:R-:W-:Y:S05]  /*1ac80*/  BRA.DIV ~URZ, `(.L_x_1785) ;  /* 0x00007b227f007947 */ /* 0x000fea000b800000 */
[----:B------:R3:W1:Y:S02]  /*1ac90*/  SHFL.IDX PT, R7, R5, 0x6, 0x181f ;  /* 0x00d81f0005077f89 */ /* 0x00066400000e0000 */
.L_x_1879:
[----:B------:R-:W-:Y:S05]  /*1aca0*/  BRA.DIV ~URZ, `(.L_x_1786) ;  /* 0x00007b727f007947 */ /* 0x000fea000b800000 */
[----:B--2---:R2:W3:Y:S02]  /*1acb0*/  SHFL.IDX PT, R2, R6, 0x6, 0x181f ;  /* 0x00d81f0006027f89 */ /* 0x0044e400000e0000 */
.L_x_1880:
        /* <DEDUP_REMOVED lines=8> */
.L_x_1881:
[----:B------:R-:W-:-:S04]  /*1ad40*/  IADD3 R2, R4, 0x70, RZ ;  /* 0x0000007004027810 */ /* 0x000fc80007ffe0ff */
[----:B------:R-:W-:-:S13]  /*1ad50*/  ISETP.GE.OR P0, PT, R2, R0, P2 ;  /* 0x000000000200720c */ /* 0x000fda0001706670 */
[----:B------:R-:W-:Y:S05]  /*1ad60*/  @P0 BRA `(.L_x_1788) ;  /* 0x00001c3000000947 */ /* 0x000fea0003800000 */
[----:B----4-:R-:W-:-:S04]  /*1ad70*/  LEA R2, P0, R238, R3, 0x1 ;  /* 0x00000003ee027211 */ /* 0x010fc800078008ff */
[----:B---3--:R-:W-:-:S05]  /*1ad80*/  LEA.HI.X R3, R238, R5, R239, 0x1, P0 ;  /* 0x00000005ee037211 */ /* 0x008fca00000f0cef */
[----:B------:R3:W-:Y:S01]  /*1ad90*/  ST.E.128 [R2.64], R40 ;  /* 0x0000002802007985 */ /* 0x0007e2000c101d08 */
[----:B------:R-:W-:Y:S05]  /*1ada0*/  BRA `(.L_x_1788) ;  /* 0x00001bf000007947 */ /* 0x000fea0003800000 */
.L_x_1775:
        /* <DEDUP_REMOVED lines=33> */
.L_x_1882:
[----:B------:R-:W-:Y:S05]  /*1afc0*/  BRA.DIV ~URZ, `(.L_x_1790) ;  /* 0x00007a027f007947 */ /* 0x000fea000b800000 */
[----:B------:R3:W4:Y:S02]  /*1afd0*/  SHFL.IDX PT, R0, R12, RZ, 0x1c1f ;  /* 0x001c1fff0c007589 */ /* 0x00072400000e0000 */
.L_x_1883:
        /* <DEDUP_REMOVED lines=50> */
.L_x_1792:
[----:B------:R-:W-:Y:S05]  /*1b300*/  BSYNC B0 ;  /* 0x0000000000007941 */ /* 0x000fea0003800000 */
.L_x_1791:
[----:B------:R-:W-:Y:S05]  /*1b310*/  BRA.DIV ~URZ, `(.L_x_1793) ;  /* 0x000077227f007947 */ /* 0x000fea000b800000 */
[----:B--2---:R2:W1:Y:S04]  /*1b320*/  SHFL.IDX PT, R4, R5, 0x1, 0x1c1f ;  /* 0x003c1f0005047f89 */ /* 0x00446800000e0000 */
[----:B----4-:R2:W4:Y:S02]  /*1b330*/  SHFL.IDX PT, R0, R12, 0x1, 0x1c1f ;  /* 0x003c1f000c007f89 */ /* 0x01052400000e0000 */
.L_x_1884:
        /* <DEDUP_REMOVED lines=50> */
.L_x_1795:
[----:B------:R-:W-:Y:S05]  /*1b660*/  BSYNC B0 ;  /* 0x0000000000007941 */ /* 0x000fea0003800000 */
.L_x_1794:
[----:B------:R-:W-:Y:S05]  /*1b670*/  BRA.DIV ~URZ, `(.L_x_1796) ;  /* 0x000074927f007947 */ /* 0x000fea000b800000 */
[----:B-1----:R1:W2:Y:S02]  /*1b680*/  SHFL.IDX PT, R4, R5, 0x2, 0x1c1f ;  /* 0x005c1f0005047f89 */ /* 0x0022a400000e0000 */
.L_x_1885:
[----:B------:R-:W-:Y:S05]  /*1b690*/  BRA.DIV ~URZ, `(.L_x_1797) ;  /* 0x000074e27f007947 */ /* 0x000fea000b800000 */
[----:B----4-:R4:W1:Y:S02]  /*1b6a0*/  SHFL.IDX PT, R0, R12, 0x2, 0x1c1f ;  /* 0x005c1f000c007f89 */ /* 0x01086400000e0000 */
.L_x_1886:
[----:B--23--:R-:W2:Y:S01]  /*1b6b0*/  LDL R2, [R1+0x64] ;  /* 0x0000640001027983 */ /* 0x00cea20000100800 */
[----:B------:R-:W-:Y:S01]  /*1b6c0*/  BSSY B0, `(.L_x_1798) ;  /* 0x0000033000007945 */ /* 0x000fe20003800000 */
[----:B--2---:R-:W-:-:S13]  /*1b6d0*/  LOP3.LUT P0, RZ, R2, 0x1, RZ, 0xc0, !PT ;  /* 0x0000000102ff7812 */ /* 0x004fda000780c0ff */
[----:B------:R-:W-:Y:S05]  /*1b6e0*/  @P0 BRA `(.L_x_1799) ;  /* 0x0000030000000947 */ /* 0x000fea0003800000 */
[----:B------:R-:W2:Y:S04]  /*1b6f0*/  LDL R8, [R1+0x34] ;  /* 0x0000340001087983 */ /* 0x000ea80000100800 */
        /* <DEDUP_REMOVED lines=47> */
.L_x_1799:
[----:B------:R-:W-:Y:S05]  /*1b9f0*/  BSYNC B0 ;  /* 0x0000000000007941 */ /* 0x000fea0003800000 */
.L_x_1798:
[----:B------:R-:W-:Y:S05]  /*1ba00*/  BRA.DIV ~URZ, `(.L_x_1800) ;  /* 0x000071e27f007947 */ /* 0x000fea000b800000 */
[----:B------:R3:W2:Y:S04]  /*1ba10*/  SHFL.IDX PT, R4, R5, 0x3, 0x1c1f ;  /* 0x007c1f0005047f89 */ /* 0x0006a800000e0000 */
[----:B-1----:R3:W1:Y:S02]  /*1ba20*/  SHFL.IDX PT, R0, R12, 0x3, 0x1c1f ;  /* 0x007c1f000c007f89 */ /* 0x00266400000e0000 */
.L_x_1887:
[----:B--2---:R-:W2:Y:S02]  /*1ba30*/  LDL R2, [R1+0x64] ;  /* 0x0000640001027983 */ /* 0x004ea40000100800 */
[----:B--2---:R-:W-:-:S13]  /*1ba40*/  LOP3.LUT P0, RZ, R2, 0x2, RZ, 0xc0, !PT ;  /* 0x0000000202ff7812 */ /* 0x004fda000780c0ff */
[----:B------:R-:W-:Y:S05]  /*1ba50*/  @P0 BRA `(.L_x_1788) ;  /* 0x00000f4000000947 */ /* 0x000fea0003800000 */
[----:B------:R-:W2:Y:S04]  /*1ba60*/  LDL R6, [R1+0x34] ;  /* 0x0000340001067983 */ /* 0x000ea80000100800 */
[----:B------:R-:W5:Y:S04]  /*1ba70*/  LDL R10, [R1+0x8c] ;  /* 0x00008c00010a7983 */ /* 0x000f680000100800 */
[----:B---3--:R-:W3:Y:S04]  /*1ba80*/  LDL R7, [R1+0xd4] ;  /* 0x0000d40001077983 */ /* 0x008ee80000100800 */
[----:B----4-:R-:W4:Y:S04]  /*1ba90*/  LDL R18, [R1+0x84] ;  /* 0x0000840001127983 */ /* 0x010f280000100800 */
[----:B------:R-:W3:Y:S04]  /*1baa0*/  LDL R8, [R1+0x88] ;  /* 0x0000880001087983 */ /* 0x000ee80000100800 */
        /* <DEDUP_REMOVED lines=11> */
[----:B-----5:R-:W-:-:S11]  /*1bb60*/  ISETP.GE.AND P5, PT, R10, c[0x0][0x3c8], PT ;  /* 0x0000f2000a007a0c */ /* 0x020fd60003fa6270 */
[----:B-1----:R-:W-:-:S04]  /*1bb70*/  @!P0 LEA R2, P1, R6, R0, 0x2 ;  /* 0x0000000006028211 */ /* 0x002fc800078210ff */
[----:B---3--:R-:W-:Y:S02]  /*1bb80*/  @!P0 LEA.HI.X R3, R6, R4, R7, 0x2, P1 ;  /* 0x0000000406038211 */ /* 0x008fe400008f1407 */
        /* <DEDUP_REMOVED lines=33> */
.L_x_1773:
[----:B------:R-:W4:Y:S04]  /*1bda0*/  LDL.LU R0, [R1+0x68] ;  /* 0x0000680001007983 */ /* 0x000f280000300800 */
[----:B--2---:R-:W2:Y:S01]  /*1bdb0*/  LDL.LU R7, [R1+0x6c] ;  /* 0x00006c0001077983 */ /* 0x004ea20000300800 */
[----:B------:R-:W-:Y:S02]  /*1bdc0*/  ISETP.NE.U32.AND P0, PT, RZ, c[0x0][0x508], PT ;  /* 0x00014200ff007a0c */ /* 0x000fe40003f05070 */
[----:B------:R-:W-:Y:S01]  /*1bdd0*/  ISETP.NE.U32.AND P3, PT, RZ, c[0x0][0x500], PT ;  /* 0x00014000ff007a0c */ /* 0x000fe20003f65070 */
[----:B-1-3--:R-:W3:Y:S01]  /*1bde0*/  LDL.LU R6, [R1+0x44] ;  /* 0x0000440001067983 */ /* 0x00aee20000300800 */
[----:B------:R-:W-:Y:S01]  /*1bdf0*/  ISETP.NE.AND.EX P2, PT, RZ, c[0x0][0x50c], PT, P0 ;  /* 0x00014300ff007a0c */ /* 0x000fe20003f45300 */
[----:B------:R-:W-:Y:S01]  /*1be00*/  IMAD.MOV.U32 R18, RZ, RZ, c[0x0][0x388] ;  /* 0x0000e200ff127624 */ /* 0x000fe200078e00ff */
[----:B------:R-:W-:-:S02]  /*1be10*/  ISETP.NE.AND.EX P3, PT, RZ, c[0x0][0x504], PT, P3 ;  /* 0x00014100ff007a0c */ /* 0x000fc40003f65330 */
[----:B----4-:R-:W-:-:S09]  /*1be20*/  IADD3 R2, P1, R0, c[0x0][0x500], RZ ;  /* 0x0001400000027a10 */ /* 0x010fd20007f3e0ff */
[----:B------:R-:W-:Y:S01]  /*1be30*/  @P2 IADD3 R4, P0, R0, c[0x0][0x508], RZ ;  /* 0x0001420000042a10 */ /* 0x000fe20007f1e0ff */
[----:B------:R-:W-:Y:S01]  /*1be40*/  IMAD.MOV.U32 R0, RZ, RZ, RZ ;  /* 0x000000ffff007224 */ /* 0x000fe200078e00ff */
[C---:B--2---:R-:W-:Y:S02]  /*1be50*/  IADD3.X R3, R7.reuse, c[0x0][0x504], RZ, P1, !PT ;  /* 0x0001410007037a10 */ /* 0x044fe40000ffe4ff */
[----:B------:R-:W-:-:S03]  /*1be60*/  @P2 IADD3.X R5, R7, c[0x0][0x50c], RZ, P0, !PT ;  /* 0x0001430007052a10 */ /* 0x000fc600007fe4ff */
[----:B------:R1:W5:Y:S04]  /*1be70*/  @P3 LDG.E R0, [R2.64] ;  /* 0x0000000802003981 */ /* 0x000368000c1e1900 */
[----:B------:R1:W5:Y:S01]  /*1be80*/  @P2 LDG.E R18, [R4.64] ;  /* 0x0000000804122981 */ /* 0x000362000c1e1900 */
[----:B---3--:R-:W-:-:S04]  /*1be90*/  ISETP.NE.AND P0, PT, R6, RZ, PT ;  /* 0x000000ff0600720c */ /* 0x008fc80003f05270 */
[----:B------:R-:W-:Y:S01]  /*1bea0*/  SEL R19, R6, c[0x0][0x3d4], P0 ;  /* 0x0000f50006137a07 */ /* 0x000fe20000000000 */
[----:B------:R-:W-:Y:S05]  /*1beb0*/  @P2 BRA `(.L_x_1801) ;  /* 0x0000004000002947 */ /* 0x000fea0003800000 */
[----:B------:R-:W-:Y:S05]  /*1bec0*/  @!P3 BRA `(.L_x_1801) ;  /* 0x000000300000b947 */ /* 0x000fea0003800000 */
[----:B-1----:R1:W2:Y:S04]  /*1bed0*/  LDG.E R4, [R2.64] ;  /* 0x0000000802047981 */ /* 0x0022a8000c1e1900 */
[----:B-1----:R-:W2:Y:S02]  /*1bee0*/  LDG.E R2, [R2.64+0x4] ;  /* 0x0000040802027981 */ /* 0x002ea4000c1e1900 */
[----:B--2--5:R-:W-:Y:S02]  /*1bef0*/  IADD3 R18, -R4, R2, RZ ;  /* 0x0000000204127210 */ /* 0x024fe40007ffe1ff */
.L_x_1801:
        /* <DEDUP_REMOVED lines=60> */
.L_x_1803:
[----:B------:R-:W-:Y:S05]  /*1c2c0*/  BSYNC B0 ;  /* 0x0000000000007941 */ /* 0x000fea0003800000 */
.L_x_1802:
        /* <DEDUP_REMOVED lines=43> */
.L_x_1888:
[----:B------:R-:W-:Y:S05]  /*1c580*/  BRA.DIV ~URZ, `(.L_x_1805) ;  /* 0x000067a27f007947 */ /* 0x000fea000b800000 */
[----:B------:R3:W4:Y:S02]  /*1c590*/  SHFL.IDX PT, R2, R6, RZ, 0x181f ;  /* 0x00181fff06027589 */ /* 0x00072400000e0000 */
.L_x_1889:
        /* <DEDUP_REMOVED lines=8> */
.L_x_1890:
[----:B------:R-:W-:-:S04]  /*1c620*/  IADD3 R3, R0, 0x10, RZ ;  /* 0x0000001000037810 */ /* 0x000fc80007ffe0ff */
[----:B------:R-:W-:-:S13]  /*1c630*/  ISETP.GE.OR P0, PT, R3, R4, P2 ;  /* 0x000000040300720c */ /* 0x000fda0001706670 */
[----:B--2---:R-:W-:-:S04]  /*1c640*/  @!P0 LEA R2, P1, R238, R2, 0x1 ;  /* 0x00000002ee028211 */ /* 0x004fc800078208ff */
[----:B-1----:R-:W-:-:S05]  /*1c650*/  @!P0 LEA.HI.X R3, R238, R7, R239, 0x1, P1 ;  /* 0x00000007ee038211 */ /* 0x002fca00008f0cef */
[----:B------:R1:W-:Y:S01]  /*1c660*/  @!P0 ST.E.128 [R2.64], RZ ;  /* 0x000000ff02008985 */ /* 0x0003e2000c101d08 */
[----:B------:R-:W-:Y:S05]  /*1c670*/  BRA.DIV ~URZ, `(.L_x_1807) ;  /* 0x000067f27f007947 */ /* 0x000fea000b800000 */
[----:B------:R2:W1:Y:S02]  /*1c680*/  SHFL.IDX PT, R7, R5, 0x2, 0x181f ;  /* 0x00581f0005077f89 */ /* 0x00046400000e0000 */
.L_x_1891:
[----:B------:R-:W-:Y:S05]  /*1c690*/  BRA.DIV ~URZ, `(.L_x_1808) ;  /* 0x000068427f007947 */ /* 0x000fea000b800000 */
[----:B-1----:R1:W2:Y:S02]  /*1c6a0*/  SHFL.IDX PT, R2, R6, 0x2, 0x181f ;  /* 0x00581f0006027f89 */ /* 0x0022a400000e0000 */
.L_x_1892:
        /* <DEDUP_REMOVED lines=8> */
.L_x_1893:
[----:B------:R-:W-:-:S04]  /*1c730*/  IADD3 R3, R0, 0x30, RZ ;  /* 0x0000003000037810 */ /* 0x000fc80007ffe0ff */
[----:B------:R-:W-:-:S13]  /*1c740*/  ISETP.GE.OR P0, PT, R3, R4, P2 ;  /* 0x000000040300720c */ /* 0x000fda0001706670 */
[----:B--2---:R-:W-:-:S04]  /*1c750*/  @!P0 LEA R2, P1, R238, R2, 0x1 ;  /* 0x00000002ee028211 */ /* 0x004fc800078208ff */
[----:B------:R-:W-:-:S05]  /*1c760*/  @!P0 LEA.HI.X R3, R238, R7, R239, 0x1, P1 ;  /* 0x00000007ee038211 */ /* 0x000fca00008f0cef */
[----:B------:R2:W-:Y:S01]  /*1c770*/  @!P0 ST.E.128 [R2.64], RZ ;  /* 0x000000ff02008985 */ /* 0x0005e2000c101d08 */
[----:B------:R-:W-:Y:S05]  /*1c780*/  BRA.DIV ~URZ, `(.L_x_1810) ;  /* 0x000068927f007947 */ /* 0x000fea000b800000 */
[----:B------:R1:W2:Y:S02]  /*1c790*/  SHFL.IDX PT, R7, R5, 0x4, 0x181f ;  /* 0x00981f0005077f89 */ /* 0x0002a400000e0000 */
.L_x_1894:
[----:B------:R-:W-:Y:S05]  /*1c7a0*/  BRA.DIV ~URZ, `(.L_x_1811) ;  /* 0x000068e27f007947 */ /* 0x000fea000b800000 */
[----:B--2---:R2:W1:Y:S02]  /*1c7b0*/  SHFL.IDX PT, R2, R6, 0x4, 0x181f ;  /* 0x00981f0006027f89 */ /* 0x00446400000e0000 */
.L_x_1895:
        /* <DEDUP_REMOVED lines=8> */
.L_x_1896:
[----:B------:R-:W-:-:S04]  /*1c840*/  IADD3 R3, R0, 0x50, RZ ;  /* 0x0000005000037810 */ /* 0x000fc80007ffe0ff */
[----:B------:R-:W-:-:S13]  /*1c850*/  ISETP.GE.OR P0, PT, R3, R4, P2 ;  /* 0x000000040300720c */ /* 0x000fda0001706670 */
[----:B---3--:R-:W-:-:S04]  /*1c860*/  @!P0 LEA R2, P1, R238, R2, 0x1 ;  /* 0x00000002ee028211 */ /* 0x008fc800078208ff */
[----:B--2---:R-:W-:-:S05]  /*1c870*/  @!P0 LEA.HI.X R3, R238, R7, R239, 0x1, P1 ;  /* 0x00000007ee038211 */ /* 0x004fca00008f0cef */
[----:B------:R2:W-:Y:S01]  /*1c880*/  @!P0 ST.E.128 [R2.64], RZ ;  /* 0x000000ff02008985 */ /* 0x0005e2000c101d08 */
[----:B------:R-:W-:Y:S05]  /*1c890*/  BRA.DIV ~URZ, `(.L_x_1813) ;  /* 0x000069327f007947 */ /* 0x000fea000b800000 */
[----:B------:R3:W1:Y:S02]  /*1c8a0*/  SHFL.IDX PT, R7, R5, 0x6, 0x181f ;  /* 0x00d81f0005077f89 */ /* 0x00066400000e0000 */
.L_x_1897:
[----:B------:R-:W-:Y:S05]  /*1c8b0*/  BRA.DIV ~URZ, `(.L_x_1814) ;  /* 0x000069827f007947 */ /* 0x000fea000b800000 */
[----:B--2---:R2:W3:Y:S02]  /*1c8c0*/  SHFL.IDX PT, R2, R6, 0x6, 0x181f ;  /* 0x00d81f0006027f89 */ /* 0x0044e400000e0000 */
.L_x_1898:
        /* <DEDUP_REMOVED lines=8> */
.L_x_1899:
[----:B------:R-:W-:-:S04]  /*1c950*/  IADD3 R0, R0, 0x70, RZ ;  /* 0x0000007000007810 */ /* 0x000fc80007ffe0ff */
[----:B------:R-:W-:-:S13]  /*1c960*/  ISETP.GE.OR P0, PT, R0, R4, P2 ;  /* 0x000000040000720c */ /* 0x000fda0001706670 */
[----:B----4-:R-:W-:-:S04]  /*1c970*/  @!P0 LEA R2, P1, R238, R2, 0x1 ;  /* 0x00000002ee028211 */ /* 0x010fc800078208ff */
[----:B---3--:R-:W-:-:S05]  /*1c980*/  @!P0 LEA.HI.X R3, R238, R5, R239, 0x1, P1 ;  /* 0x00000005ee038211 */ /* 0x008fca00008f0cef */
[----:B------:R3:W-:Y:S04]  /*1c990*/  @!P0 ST.E.128 [R2.64], RZ ;  /* 0x000000ff02008985 */ /* 0x0007e8000c101d08 */
.L_x_1788:
[----:B------:R-:W-:Y:S05]  /*1c9a0*/  BSYNC B1 ;  /* 0x0000000000017941 */ /* 0x000fea0003800000 */
.L_x_1772:
        /* <DEDUP_REMOVED lines=15> */
.L_x_1900:
[----:B------:R-:W-:Y:S05]  /*1caa0*/  BRA.DIV ~URZ, `(.L_x_1818) ;  /* 0x000069427f007947 */ /* 0x000fea000b800000 */
[----:B------:R3:W4:Y:S02]  /*1cab0*/  SHFL.IDX PT, R8, R68, 0x1, 0x1f ;  /* 0x00201f0044087f89 */ /* 0x00072400000e0000 */
.L_x_1901:
        /* <DEDUP_REMOVED lines=19> */
.L_x_1902:
        /* <DEDUP_REMOVED lines=16> */
.L_x_1903:
[----:B---3--:R-:W-:Y:S01]  /*1ccf0*/  IMAD R0, R0, c[0x0][0x538], RZ ;  /* 0x00014e0000007a24 */ /* 0x008fe200078e02ff */
[----:B------:R-:W-:Y:S04]  /*1cd00*/  BSSY B1, `(.L_x_1821) ;  /* 0x00000ce000017945 */ /* 0x000fe80003800000 */
[----:B----4-:R-:W-:-:S04]  /*1cd10*/  IADD3 R8, R0, R8, RZ ;  /* 0x0000000800087210 */ /* 0x010fc80007ffe0ff */
[----:B--2---:R-:W-:-:S13]  /*1cd20*/  ISETP.GT.AND P0, PT, R8, R9, PT ;  /* 0x000000090800720c */ /* 0x004fda0003f04270 */
[----:B------:R-:W-:Y:S05]  /*1cd30*/  @P0 BRA `(.L_x_1822) ;  /* 0x0000025000000947 */ /* 0x000fea0003800000 */
.L_x_1826:
        /* <DEDUP_REMOVED lines=17> */
.L_x_1904:
        /* <DEDUP_REMOVED lines=16> */
.L_x_1905:
[----:B--2---:R-:W-:-:S05]  /*1cf50*/  IMAD R0, R0, c[0x0][0x538], RZ ;  /* 0x00014e0000007a24 */ /* 0x004fca00078e02ff */
[----:B------:R-:W-:-:S04]  /*1cf60*/  IADD3 R8, R0, R8, RZ ;  /* 0x0000000800087210 */ /* 0x000fc80007ffe0ff */
[----:B------:R-:W-:-:S13]  /*1cf70*/  ISETP.GT.AND P0, PT, R8, R9, PT ;  /* 0x000000090800720c */ /* 0x000fda0003f04270 */
[----:B-1----:R-:W-:Y:S05]  /*1cf80*/  @!P0 BRA `(.L_x_1826) ;  /* 0xfffffdb000008947 */ /* 0x002fea000383ffff */
.L_x_1822:
[----:B------:R-:W-:-:S05]  /*1cf90*/  IADD3 R8, -R0, R8, RZ ;  /* 0x0000000800087210 */ /* 0x000fca0007ffe1ff */
[----:B------:R-:W-:-:S05]  /*1cfa0*/  IMAD R0, R4, c[0x0][0x538], R8 ;  /* 0x00014e0004007a24 */ /* 0x000fca00078e0208 */
[----:B------:R-:W-:Y:S01]  /*1cfb0*/  ISETP.GT.AND P0, PT, R0, R9, PT ;  /* 0x000000090000720c */ /* 0x000fe20003f04270 */
[----:B------:R-:W-:-:S12]  /*1cfc0*/  BRA.DIV ~URZ, `(.L_x_1827) ;  /* 0x000068827f007947 */ /* 0x000fd8000b800000 */
[----:B------:R-:W-:-:S03]  /*1cfd0*/  VOTE.ANY R5, PT, !P0 ;  /* 0x0000000000057806 */ /* 0x000fc600040e0100 */
.L_x_1906:
[----:B------:R-:W2:Y:S01]  /*1cfe0*/  LDL.LU R2, [R1+0x4c] ;  /* 0x00004c0001027983 */ /* 0x000ea20000300800 */
[----:B------:R-:W2:Y:S02]  /*1cff0*/  POPC R0, R5 ;  /* 0x0000000500007309 */ /* 0x000ea40000000000 */
[----:B--2---:R-:W-:-:S05]  /*1d000*/  IADD3 R2, R0, R2, RZ ;  /* 0x0000000200027210 */ /* 0x004fca0007ffe0ff */
[----:B------:R2:W-:Y:S01]  /*1d010*/  STL [R1+0x4c], R2 ;  /* 0x00004c0201007387 */ /* 0x0005e20000100800 */
[----:B------:R-:W-:Y:S05]  /*1d020*/  BRA.DIV ~URZ, `(.L_x_1828) ;  /* 0x000068727f007947 */ /* 0x000fea000b800000 */
[----:B------:R3:W4:Y:S04]  /*1d030*/  SHFL.IDX PT, R6, R6, R0, 0x1f ;  /* 0x00001f0006067589 */ /* 0x00072800000e0000 */
[----:B------:R3:W1:Y:S02]  /*1d040*/  SHFL.IDX PT, R7, R7, R0, 0x1f ;  /* 0x00001f0007077589 */ /* 0x00066400000e0000 */
.L_x_1907:
[----:B------:R-:W-:Y:S01]  /*1d050*/  ISETP.NE.AND P0, PT, R5, RZ, PT ;  /* 0x000000ff0500720c */ /* 0x000fe20003f05270 */
[----:B------:R-:W-:-:S12]  /*1d060*/  BSSY B0, `(.L_x_1829) ;  /* 0x0000005000007945 */ /* 0x000fd80003800000 */
[----:B------:R-:W-:Y:S05]  /*1d070*/  @!P0 BRA `(.L_x_1830) ;  /* 0x0000003000008947 */ /* 0x000fea0003800000 */
[----:B---3--:R-:W-:Y:S01]  /*1d080*/  IADD3 R0, R0, -0x1, RZ ;  /* 0xffffffff00007810 */ /* 0x008fe20007ffe0ff */
[----:B------:R-:W-:Y:S05]  /*1d090*/  BRA.DIV ~URZ, `(.L_x_1831) ;  /* 0x000068d27f007947 */ /* 0x000fea000b800000 */
[----:B------:R3:W2:Y:S02]  /*1d0a0*/  SHFL.IDX PT, R10, R4, R0, 0x1f ;  /* 0x00001f00040a7589 */ /* 0x0006a400000e0000 */
.L_x_1830:
[----:B------:R-:W-:Y:S05]  /*1d0b0*/  BSYNC B0 ;  /* 0x0000000000007941 */ /* 0x000fea0003800000 */
.L_x_1829:
        /* <DEDUP_REMOVED lines=68> */
.L_x_1833:
        /* <DEDUP_REMOVED lines=68> */
.L_x_1834:
[----:B------:R-:W-:Y:S05]  /*1d940*/  BSYNC B0 ;  /* 0x0000000000007941 */ /* 0x000fea0003800000 */
.L_x_1832:
[----:B------:R-:W-:-:S04]  /*1d950*/  LOP3.LUT R2, RZ, R2, RZ, 0x33, !PT ;  /* 0x00000002ff027212 */ /* 0x000fc800078e33ff */
[----:B-1----:R-:W-:-:S05]  /*1d960*/  IADD3 R0, R2, R6, RZ ;  /* 0x0000000602007210 */ /* 0x002fca0007ffe0ff */
[----:B------:R1:W-:Y:S01]  /*1d970*/  STL [R1+0x44], R0 ;  /* 0x0000440001007387 */ /* 0x0003e20000100800 */
[----:B------:R-:W-:Y:S05]  /*1d980*/  BRA `(.L_x_1835) ;  /* 0x0000005000007947 */ /* 0x000fea0003800000 */
.L_x_1823:
[----:B------:R-:W-:Y:S01]  /*1d990*/  MOV R0, c[0x0][0x53c] ;  /* 0x00014f0000007a02 */ /* 0x000fe20000000f00 */
[----:B------:R2:W-:Y:S04]  /*1d9a0*/  STL [R1+0x40], R9 ;  /* 0x0000400901007387 */ /* 0x0005e80000100800 */
[----:B------:R2:W-:Y:S04]  /*1d9b0*/  STL [R1+0x44], RZ ;  /* 0x000044ff01007387 */ /* 0x0005e80000100800 */
[----:B------:R2:W-:Y:S04]  /*1d9c0*/  STL [R1+0x48], RZ ;  /* 0x000048ff01007387 */ /* 0x0005e80000100800 */
[----:B------:R2:W-:Y:S02]  /*1d9d0*/  STL [R1+0x4c], R0 ;  /* 0x00004c0001007387 */ /* 0x0005e40000100800 */
.L_x_1835:
[----:B------:R-:W-:Y:S05]  /*1d9e0*/  BSYNC B1 ;  /* 0x0000000000017941 */ /* 0x000fea0003800000 */
.L_x_1821:
        /* <DEDUP_REMOVED lines=9> */
.L_x_1816:
[----:B--2---:R-:W2:Y:S02]  /*1da80*/  LDL R0, [R1+0x4c] ;  /* 0x00004c0001007983 */ /* 0x004ea40000100800 */
[----:B--2---:R-:W-:-:S13]  /*1da90*/  ISETP.GE.AND P0, PT, R0, c[0x0][0x53c], PT ;  /* 0x00014f0000007a0c */ /* 0x004fda0003f06270 */
[----:B-1--4-:R-:W-:Y:S01]  /*1daa0*/  @P0 CALL.REL.NOINC `(.L_x_1836) ;  /* 0x0000001000000944 */ /* 0x012fe20003c00000 */
[----:B------:R-:W-:Y:S05]  /*1dab0*/  BRA `(.L_x_1837) ;  /* 0xfffe448000007947 */ /* 0x000fea000383ffff */
.L_x_1836:
[----:B------:R-:W-:Y:S05]  /*1dac0*/  EXIT ;  /* 0x000000000000794d */ /* 0x000fea0003800000 */
.L_x_1624:
[----:B------:R-:W-:Y:S01]  /*1dad0*/  IMAD.MOV.U32 R0, RZ, RZ, R5 ;  /* 0x000000ffff007224 */ /* 0x000fe200078e0005 */
[----:B------:R-:W-:Y:S02]  /*1dae0*/  MOV R2, 0x1 ;  /* 0x0000000100027802 */ /* 0x000fe40000000f00 */
[----:B------:R-:W-:Y:S02]  /*1daf0*/  MOV R3, 0x1db10 ;  /* 0x0001db1000037802 */ /* 0x000fe40000000f00 */
[----:B------:R-:W-:Y:S05]  /*1db00*/  CALL.REL.NOINC `($__internal_24_$__cuda_sm70_shflsync_up_p) ;  /* 0x00005f9000007944 */ /* 0x000fea0003c00000 */
[----:B------:R-:W-:Y:S01]  /*1db10*/  MOV R0, R4 ;  /* 0x0000000400007202 */ /* 0x000fe20000000f00 */
[----:B------:R-:W-:Y:S05]  /*1db20*/  BRA `(.L_x_1838) ;  /* 0xfffe293000007947 */ /* 0x000fea000383ffff */
.L_x_1625:
[----:B------:R-:W-:Y:S01]  /*1db30*/  IMAD.MOV.U32 R0, RZ, RZ, R5 ;  /* 0x000000ffff007224 */ /* 0x000fe200078e0005 */
[----:B------:R-:W-:Y:S02]  /*1db40*/  MOV R2, 0x2 ;  /* 0x0000000200027802 */ /* 0x000fe40000000f00 */
[----:B------:R-:W-:Y:S02]  /*1db50*/  MOV R3, 0x1db70 ;  /* 0x0001db7000037802 */ /* 0x000fe40000000f00 */
[----:B------:R-:W-:Y:S05]  /*1db60*/  CALL.REL.NOINC `($__internal_24_$__cuda_sm70_shflsync_up_p) ;  /* 0x00005f3000007944 */ /* 0x000fea0003c00000 */
[----:B------:R-:W-:Y:S01]  /*1db70*/  SEL R0, R4, RZ, P4 ;  /* 0x000000ff04007207 */ /* 0x000fe20002000000 */
[----:B------:R-:W-:Y:S01]  /*1db80*/  IMAD.MOV.U32 R2, RZ, RZ, 0x4 ;  /* 0x00000004ff027424 */ /* 0x000fe200078e00ff */
[----:B------:R-:W-:-:S03]  /*1db90*/  MOV R3, 0x1dbc0 ;  /* 0x0001dbc000037802 */ /* 0x000fc60000000f00 */
[----:B------:R-:W-:Y:S02]  /*1dba0*/  IMAD.IADD R0, R5, 0x1, R0 ;  /* 0x0000000105007824 */ /* 0x000fe400078e0200 */
        /* <DEDUP_REMOVED lines=13> */
[----:B------:R-:W-:Y:S02]  /*1dc80*/  MOV R218, 0x1f ;  /* 0x0000001f00da7802 */ /* 0x000fe40000000f00 */
[----:B------:R-:W-:Y:S01]  /*1dc90*/  MOV R3, 0x1dcd0 ;  /* 0x0001dcd000037802 */ /* 0x000fe20000000f00 */
[----:B------:R-:W-:-:S04]  /*1dca0*/  IMAD.IADD R4, R0, 0x1, R4 ;  /* 0x0000000100047824 */ /* 0x000fc800078e0204 */
[----:B------:R-:W-:Y:S02]  /*1dcb0*/  IMAD.MOV.U32 R219, RZ, RZ, R4 ;  /* 0x000000ffffdb7224 */ /* 0x000fe400078e0004 */
[----:B------:R-:W-:Y:S05]  /*1dcc0*/  CALL.REL.NOINC `($__internal_23_$__cuda_sm70_shflsync_idx_p) ;  /* 0x00005d7000007944 */ /* 0x000fea0003c00000 */
[----:B------:R-:W-:Y:S01]  /*1dcd0*/  MOV R0, R218 ;  /* 0x000000da00007202 */ /* 0x000fe20000000f00 */
[----:B------:R-:W-:Y:S05]  /*1dce0*/  BRA `(.L_x_1839) ;  /* 0xfffe287000007947 */ /* 0x000fea000383ffff */
.L_x_1627:
[----:B------:R-:W-:Y:S02]  /*1dcf0*/  SEL R0, RZ, 0x1, P0 ;  /* 0x00000001ff007807 */ /* 0x000fe40000000000 */
[----:B------:R-:W-:Y:S02]  /*1dd00*/  MOV R2, 0x1dd20 ;  /* 0x0001dd2000027802 */ /* 0x000fe40000000f00 */
[----:B------:R-:W-:Y:S05]  /*1dd10*/  CALL.REL.NOINC `($__internal_25_$__cuda_sm70_votesync_ballot) ;  /* 0x00005df000007944 */ /* 0x000fea0003c00000 */
[----:B------:R-:W-:Y:S01]  /*1dd20*/  MOV R7, R0 ;  /* 0x0000000000077202 */ /* 0x000fe20000000f00 */
[----:B------:R-:W-:Y:S05]  /*1dd30*/  BRA `(.L_x_1840) ;  /* 0xfffe28b000007947 */ /* 0x000fea000383ffff */
.L_x_1628:
[----:B------:R-:W-:Y:S01]  /*1dd40*/  IMAD.MOV.U32 R219, RZ, RZ, R9 ;  /* 0x000000ffffdb7224 */ /* 0x000fe200078e0009 */
[----:B-1----:R-:W-:Y:S01]  /*1dd50*/  MOV R2, R0 ;  /* 0x0000000000027202 */ /* 0x002fe20000000f00 */
[----:B------:R-:W-:Y:S01]  /*1dd60*/  IMAD.MOV.U32 R218, RZ, RZ, 0x1f ;  /* 0x0000001fffda7424 */ /* 0x000fe200078e00ff */
[----:B------:R-:W-:Y:S02]  /*1dd70*/  MOV R3, 0x1dd90 ;  /* 0x0001dd9000037802 */ /* 0x000fe40000000f00 */
[----:B------:R-:W-:Y:S05]  /*1dd80*/  CALL.REL.NOINC `($__internal_23_$__cuda_sm70_shflsync_idx_p) ;  /* 0x00005cb000007944 */ /* 0x000fea0003c00000 */
[----:B------:R-:W-:Y:S01]  /*1dd90*/  IMAD.MOV.U32 R12, RZ, RZ, R218 ;  /* 0x000000ffff0c7224 */ /* 0x000fe200078e00da */
[----:B------:R-:W-:Y:S01]  /*1dda0*/  MOV R219, R8 ;  /* 0x0000000800db7202 */ /* 0x000fe20000000f00 */
[----:B------:R-:W-:Y:S01]  /*1ddb0*/  IMAD.MOV.U32 R5, RZ, RZ, RZ ;  /* 0x000000ffff057224 */ /* 0x000fe200078e00ff */
[----:B------:R-:W-:Y:S01]  /*1ddc0*/  MOV R2, R0 ;  /* 0x0000000000027202 */ /* 0x000fe20000000f00 */
[----:B------:R-:W-:Y:S01]  /*1ddd0*/  IMAD.MOV.U32 R218, RZ, RZ, 0x1f ;  /* 0x0000001fffda7424 */ /* 0x000fe200078e00ff */
[----:B------:R-:W-:-:S02]  /*1dde0*/  MOV R3, 0x1de00 ;  /* 0x0001de0000037802 */ /* 0x000fc40000000f00 */
[----:B------:R-:W-:Y:S05]  /*1ddf0*/  CALL.REL.NOINC `($__internal_23_$__cuda_sm70_shflsync_idx_p) ;  /* 0x00005c4000007944 */ /* 0x000fea0003c00000 */
[----:B------:R-:W-:Y:S01]  /*1de00*/  MOV R9, R218 ;  /* 0x000000da00097202 */ /* 0x000fe20000000f00 */
[----:B------:R-:W-:Y:S05]  /*1de10*/  BRA `(.L_x_1841) ;  /* 0xfffe284000007947 */ /* 0x000fea000383ffff */
.L_x_1631:
[----:B------:R-:W-:Y:S01]  /*1de20*/  IMAD.MOV.U32 R219, RZ, RZ, R4 ;  /* 0x000000ffffdb7224 */ /* 0x000fe200078e0004 */
[----:B-1----:R-:W-:Y:S01]  /*1de30*/  MOV R2, R0 ;  /* 0x0000000000027202 */ /* 0x002fe20000000f00 */
[----:B------:R-:W-:Y:S01]  /*1de40*/  IMAD.MOV.U32 R218, RZ, RZ, 0x1f ;  /* 0x0000001fffda7424 */ /* 0x000fe200078e00ff */
[----:B------:R-:W-:-:S02]  /*1de50*/  MOV R3, 0x1de70 ;  /* 0x0001de7000037802 */ /* 0x000fc40000000f00 */
[----:B---34-:R-:W-:Y:S05]  /*1de60*/  CALL.REL.NOINC `($__internal_23_$__cuda_sm70_shflsync_idx_p) ;  /* 0x00005bd000007944 */ /* 0x018fea0003c00000 */
[----:B------:R-:W-:Y:S01]  /*1de70*/  MOV R5, R218 ;  /* 0x000000da00057202 */ /* 0x000fe20000000f00 */
[----:B------:R-:W-:Y:S05]  /*1de80*/  BRA `(.L_x_1630) ;  /* 0xfffe283000007947 */ /* 0x000fea000383ffff */
.L_x_1680:
[----:B------:R-:W-:Y:S01]  /*1de90*/  IMAD.MOV.U32 R219, RZ, RZ, R5 ;  /* 0x000000ffffdb7224 */ /* 0x000fe200078e0005 */
[----:B------:R-:W-:Y:S01]  /*1dea0*/  MOV R2, RZ ;  /* 0x000000ff00027202 */ /* 0x000fe20000000f00 */
[----:B------:R-:W-:Y:S01]  /*1deb0*/  IMAD.MOV.U32 R218, RZ, RZ, 0x181f ;  /* 0x0000181fffda7424 */ /* 0x000fe200078e00ff */
[----:B------:R-:W-:-:S02]  /*1dec0*/  MOV R3, 0x1dee0 ;  /* 0x0001dee000037802 */ /* 0x000fc40000000f00 */
[----:B-----5:R-:W-:Y:S05]  /*1ded0*/  CALL.REL.NOINC `($__internal_23_$__cuda_sm70_shflsync_idx_p) ;  /* 0x00005b6000007944 */ /* 0x020fea0003c00000 */
[----:B------:R-:W-:Y:S01]  /*1dee0*/  MOV R7, R218 ;  /* 0x000000da00077202 */ /* 0x000fe20000000f00 */
[----:B------:R-:W-:Y:S05]  /*1def0*/  BRA `(.L_x_1842) ;  /* 0xfffeac0000007947 */ /* 0x000fea000383ffff */
.L_x_1681:
[----:B------:R-:W-:Y:S01]  /*1df00*/  IMAD.MOV.U32 R219, RZ, RZ, R6 ;  /* 0x000000ffffdb7224 */ /* 0x000fe200078e0006 */
[----:B------:R-:W-:Y:S01]  /*1df10*/  MOV R2, RZ ;  /* 0x000000ff00027202 */ /* 0x000fe20000000f00 */
[----:B------:R-:W-:Y:S01]  /*1df20*/  IMAD.MOV.U32 R218, RZ, RZ, 0x181f ;  /* 0x0000181fffda7424 */ /* 0x000fe200078e00ff */
[----:B------:R-:W-:-:S02]  /*1df30*/  MOV R3, 0x1df50 ;  /* 0x0001df5000037802 */ /* 0x000fc40000000f00 */
[----:B-12--5:R-:W-:Y:S05]  /*1df40*/  CALL.REL.NOINC `($__internal_23_$__cuda_sm70_shflsync_idx_p) ;  /* 0x00005af000007944 */ /* 0x026fea0003c00000 */
[----:B------:R-:W-:Y:S01]  /*1df50*/  MOV R2, R218 ;  /* 0x000000da00027202 */ /* 0x000fe20000000f00 */
[----:B------:R-:W-:Y:S05]  /*1df60*/  BRA `(.L_x_1843) ;  /* 0xfffeabb000007947 */ /* 0x000fea000383ffff */
.L_x_1684:
[----:B------:R-:W-:Y:S01]  /*1df70*/  IMAD.MOV.U32 R219, RZ, RZ, R5 ;  /* 0x000000ffffdb7224 */ /* 0x000fe200078e0005 */
[----:B--2-4-:R-:W-:Y:S01]  /*1df80*/  MOV R2, 0x1 ;  /* 0x0000000100027802 */ /* 0x014fe20000000f00 */
[----:B------:R-:W-:Y:S01]  /*1df90*/  IMAD.MOV.U32 R218, RZ, RZ, 0x181f ;  /* 0x0000181fffda7424 */ /* 0x000fe200078e00ff */
[----:B------:R-:W-:-:S02]  /*1dfa0*/  MOV R3, 0x1dfc0 ;  /* 0x0001dfc000037802 */ /* 0x000fc40000000f00 */
[----:B-1-3-5:R-:W-:Y:S05]  /*1dfb0*/  CALL.REL.NOINC `($__internal_23_$__cuda_sm70_shflsync_idx_p) ;  /* 0x00005a8000007944 */ /* 0x02afea0003c00000 */
[----:B------:R-:W-:Y:S01]  /*1dfc0*/  IMAD.MOV.U32 R7, RZ, RZ, R218 ;  /* 0x000000ffff077224 */ /* 0x000fe200078e00da */
[----:B------:R-:W-:Y:S01]  /*1dfd0*/  MOV R2, 0x1 ;  /* 0x0000000100027802 */ /* 0x000fe20000000f00 */
[----:B------:R-:W-:Y:S01]  /*1dfe0*/  IMAD.MOV.U32 R219, RZ, RZ, R6 ;  /* 0x000000ffffdb7224 */ /* 0x000fe200078e0006 */
[----:B------:R-:W-:-:S02]  /*1dff0*/  MOV R218, 0x181f ;  /* 0x0000181f00da7802 */ /* 0x000fc40000000f00 */
[----:B------:R-:W-:Y:S02]  /*1e000*/  MOV R3, 0x1e020 ;  /* 0x0001e02000037802 */ /* 0x000fe40000000f00 */
[----:B------:R-:W-:Y:S05]  /*1e010*/  CALL.REL.NOINC `($__internal_23_$__cuda_sm70_shflsync_idx_p) ;  /* 0x00005a2000007944 */ /* 0x000fea0003c00000 */
[----:B------:R-:W-:Y:S01]  /*1e020*/  MOV R2, R218 ;  /* 0x000000da00027202 */ /* 0x000fe20000000f00 */
[----:B------:R-:W-:Y:S05]  /*1e030*/  BRA `(.L_x_1844) ;  /* 0xfffeabc000007947 */ /* 0x000fea000383ffff */
.L_x_1687:
[----:B------:R-:W-:Y:S01]  /*1e040*/  IMAD.MOV.U32 R219, RZ, RZ, R5 ;  /* 0x000000ffffdb7224 */ /* 0x000fe200078e0005 */
[----:B-1--4-:R-:W-:Y:S01]  /*1e050*/  MOV R2, 0x2 ;  /* 0x0000000200027802 */ /* 0x012fe20000000f00 */
[----:B------:R-:W-:Y:S01]  /*1e060*/  IMAD.MOV.U32 R218, RZ, RZ, 0x181f ;  /* 0x0000181fffda7424 */ /* 0x000fe200078e00ff */
[----:B------:R-:W-:Y:S02]  /*1e070*/  MOV R3, 0x1e090 ;  /* 0x0001e09000037802 */ /* 0x000fe40000000f00 */
[----:B--23-5:R-:W-:Y:S05]  /*1e080*/  CALL.REL.NOINC `($__internal_23_$__cuda_sm70_shflsync_idx_p) ;  /* 0x000059b000007944 */ /* 0x02cfea0003c00000 */
[----:B------:R-:W-:Y:S01]  /*1e090*/  MOV R7, R218 ;  /* 0x000000da00077202 */ /* 0x000fe20000000f00 */
[----:B------:R-:W-:Y:S05]  /*1e0a0*/  BRA `(.L_x_1845) ;  /* 0xfffeac2000007947 */ /* 0x000fea000383ffff */
.L_x_1688:
[----:B------:R-:W-:Y:S01]  /*1e0b0*/  IMAD.MOV.U32 R219, RZ, RZ, R6 ;  /* 0x000000ffffdb7224 */ /* 0x000fe200078e0006 */
[----:B----4-:R-:W-:Y:S01]  /*1e0c0*/  MOV R2, 0x2 ;  /* 0x0000000200027802 */ /* 0x010fe20000000f00 */
[----:B------:R-:W-:Y:S01]  /*1e0d0*/  IMAD.MOV.U32 R218, RZ, RZ, 0x181f ;  /* 0x0000181fffda7424 */ /* 0x000fe200078e00ff */
[----:B------:R-:W-:Y:S02]  /*1e0e0*/  MOV R3, 0x1e100 ;  /* 0x0001e10000037802 */ /* 0x000fe40000000f00 */
[----:B-123-5:R-:W-:Y:S05]  /*1e0f0*/  CALL.REL.NOINC `($__internal_23_$__cuda_sm70_shflsync_idx_p) ;  /* 0x0000594000007944 */ /* 0x02efea0003c00000 */
[----:B------:R-:W-:Y:S01]  /*1e100*/  MOV R2, R218 ;  /* 0x000000da00027202 */ /* 0x000fe20000000f00 */
[----:B------:R-:W-:Y:S05]  /*1e110*/  BRA `(.L_x_1846) ;  /* 0xfffeabd000007947 */ /* 0x000fea000383ffff */
.L_x_1691:
[----:B------:R-:W-:Y:S01]  /*1e120*/  IMAD.MOV.U32 R219, RZ, RZ, R5 ;  /* 0x000000ffffdb7224 */ /* 0x000fe200078e0005 */
[----:B-1----:R-:W-:Y:S01]  /*1e130*/  MOV R2, 0x3 ;  /* 0x0000000300027802 */ /* 0x002fe20000000f00 */
[----:B------:R-:W-:Y:S01]  /*1e140*/  IMAD.MOV.U32 R218, RZ, RZ, 0x181f ;  /* 0x0000181fffda7424 */ /* 0x000fe200078e00ff */
[----:B------:R-:W-:-:S02]  /*1e150*/  MOV R3, 0x1e170 ;  /* 0x0001e17000037802 */ /* 0x000fc40000000f00 */
[----:B--2345:R-:W-:Y:S05]  /*1e160*/  CALL.REL.NOINC `($__internal_23_$__cuda_sm70_shflsync_idx_p) ;  /* 0x000058d000007944 */ /* 0x03cfea0003c00000 */
        /* <DEDUP_REMOVED lines=8> */
.L_x_1694:
[----:B------:R-:W-:Y:S01]  /*1e1f0*/  IMAD.MOV.U32 R219, RZ, RZ, R5 ;  /* 0x000000ffffdb7224 */ /* 0x000fe200078e0005 */
[----:B-1----:R-:W-:Y:S01]  /*1e200*/  MOV R2, 0x4 ;  /* 0x0000000400027802 */ /* 0x002fe20000000f00 */
[----:B------:R-:W-:Y:S01]  /*1e210*/  IMAD.MOV.U32 R218, RZ, RZ, 0x181f ;  /* 0x0000181fffda7424 */ /* 0x000fe200078e00ff */
[----:B------:R-:W-:Y:S02]  /*1e220*/  MOV R3, 0x1e240 ;  /* 0x0001e24000037802 */ /* 0x000fe40000000f00 */
[----:B--2345:R-:W-:Y:S05]  /*1e230*/  CALL.REL.NOINC `($__internal_23_$__cuda_sm70_shflsync_idx_p) ;  /* 0x0000580000007944 */ /* 0x03cfea0003c00000 */
[----:B------:R-:W-:Y:S01]  /*1e240*/  MOV R7, R218 ;  /* 0x000000da00077202 */ /* 0x000fe20000000f00 */
[----:B------:R-:W-:Y:S05]  /*1e250*/  BRA `(.L_x_1848) ;  /* 0xfffeac4000007947 */ /* 0x000fea000383ffff */
.L_x_1695:
[----:B------:R-:W-:Y:S01]  /*1e260*/  IMAD.MOV.U32 R219, RZ, RZ, R6 ;  /* 0x000000ffffdb7224 */ /* 0x000fe200078e0006 */
[----:B-1----:R-:W-:Y:S01]  /*1e270*/  MOV R2, 0x4 ;  /* 0x0000000400027802 */ /* 0x002fe20000000f00 */
[----:B------:R-:W-:Y:S01]  /*1e280*/  IMAD.MOV.U32 R218, RZ, RZ, 0x181f ;  /* 0x0000181fffda7424 */ /* 0x000fe200078e00ff */
[----:B------:R-:W-:Y:S02]  /*1e290*/  MOV R3, 0x1e2b0 ;  /* 0x0001e2b000037802 */ /* 0x000fe40000000f00 */
[----:B--2345:R-:W-:Y:S05]  /*1e2a0*/  CALL.REL.NOINC `($__internal_23_$__cuda_sm70_shflsync_idx_p) ;  /* 0x0000579000007944 */ /* 0x03cfea0003c00000 */
[----:B------:R-:W-:Y:S01]  /*1e2b0*/  MOV R2, R218 ;  /* 0x000000da00027202 */ /* 0x000fe20000000f00 */
[----:B------:R-:W-:Y:S05]  /*1e2c0*/  BRA `(.L_x_1849) ;  /* 0xfffeabf000007947 */ /* 0x000fea000383ffff */
.L_x_1698:
[----:B------:R-:W-:Y:S01]  /*1e2d0*/  IMAD.MOV.U32 R219, RZ, RZ, R5 ;  /* 0x000000ffffdb7224 */ /* 0x000fe200078e0005 */
[----:B--23--:R-:W-:Y:S01]  /*1e2e0*/  MOV R2, 0x5 ;  /* 0x0000000500027802 */ /* 0x00cfe20000000f00 */
[----:B------:R-:W-:Y:S01]  /*1e2f0*/  IMAD.MOV.U32 R218, RZ, RZ, 0x181f ;  /* 0x0000181fffda7424 */ /* 0x000fe200078e00ff */
[----:B------:R-:W-:-:S02]  /*1e300*/  MOV R3, 0x1e320 ;  /* 0x0001e32000037802 */ /* 0x000fc40000000f00 */
[----:B-1--45:R-:W-:Y:S05]  /*1e310*/  CALL.REL.NOINC `($__internal_23_$__cuda_sm70_shflsync_idx_p) ;  /* 0x0000572000007944 */ /* 0x032fea0003c00000 */
        /* <DEDUP_REMOVED lines=8> */
.L_x_1701:
[----:B------:R-:W-:Y:S01]  /*1e3a0*/  IMAD.MOV.U32 R219, RZ, RZ, R5 ;  /* 0x000000ffffdb7224 */ /* 0x000fe200078e0005 */
[----:B-1-3--:R-:W-:Y:S01]  /*1e3b0*/  MOV R2, 0x6 ;  /* 0x0000000600027802 */ /* 0x00afe20000000f00 */
[----:B------:R-:W-:Y:S01]  /*1e3c0*/  IMAD.MOV.U32 R218, RZ, RZ, 0x181f ;  /* 0x0000181fffda7424 */ /* 0x000fe200078e00ff */
[----:B------:R-:W-:Y:S02]  /*1e3d0*/  MOV R3, 0x1e3f0 ;  /* 0x0001e3f000037802 */ /* 0x000fe40000000f00 */
[----:B--2-45:R-:W-:Y:S05]  /*1e3e0*/  CALL.REL.NOINC `($__internal_23_$__cuda_sm70_shflsync_idx_p) ;  /* 0x0000565000007944 */ /* 0x034fea0003c00000 */
[----:B------:R-:W-:Y:S01]  /*1e3f0*/  MOV R7, R218 ;  /* 0x000000da00077202 */ /* 0x000fe20000000f00 */
[----:B------:R-:W-:Y:S05]  /*1e400*/  BRA `(.L_x_1851) ;  /* 0xfffeac6000007947 */ /* 0x000fea000383ffff */
.L_x_1702:
[----:B------:R-:W-:Y:S01]  /*1e410*/  IMAD.MOV.U32 R219, RZ, RZ, R6 ;  /* 0x000000ffffdb7224 */ /* 0x000fe200078e0006 */
[----:B---3--:R-:W-:Y:S01]  /*1e420*/  MOV R2, 0x6 ;  /* 0x0000000600027802 */ /* 0x008fe20000000f00 */
[----:B------:R-:W-:Y:S01]  /*1e430*/  IMAD.MOV.U32 R218, RZ, RZ, 0x181f ;  /* 0x0000181fffda7424 */ /* 0x000fe200078e00ff */
[----:B------:R-:W-:Y:S02]  /*1e440*/  MOV R3, 0x1e460 ;  /* 0x0001e46000037802 */ /* 0x000fe40000000f00 */
[----:B-12-45:R-:W-:Y:S05]  /*1e450*/  CALL.REL.NOINC `($__internal_23_$__cuda_sm70_shflsync_idx_p) ;  /* 0x000055e000007944 */ /* 0x036fea0003c00000 */
[----:B------:R-:W-:Y:S01]  /*1e460*/  MOV R2, R218 ;  /* 0x000000da00027202 */ /* 0x000fe20000000f00 */
[----:B------:R-:W-:Y:S05]  /*1e470*/  BRA `(.L_x_1852) ;  /* 0xfffeac1000007947 */ /* 0x000fea000383ffff */
.L_x_1705:
        /* <DEDUP_REMOVED lines=13> */
.L_x_1744:
[----:B------:R-:W-:Y:S01]  /*1e550*/  IMAD.MOV.U32 R219, RZ, RZ, R5 ;  /* 0x000000ffffdb7224 */ /* 0x000fe200078e0005 */
[----:B------:R-:W-:Y:S01]  /*1e560*/  MOV R2, RZ ;  /* 0x000000ff00027202 */ /* 0x000fe20000000f00 */
[----:B------:R-:W-:Y:S01]  /*1e570*/  IMAD.MOV.U32 R218, RZ, RZ, 0x181f ;  /* 0x0000181fffda7424 */ /* 0x000fe200078e00ff */
[----:B------:R-:W-:Y:S02]  /*1e580*/  MOV R3, 0x1e5a0 ;  /* 0x0001e5a000037802 */ /* 0x000fe40000000f00 */
[----:B------:R-:W-:Y:S05]  /*1e590*/  CALL.REL.NOINC `($__internal_23_$__cuda_sm70_shflsync_idx_p) ;  /* 0x000054a000007944 */ /* 0x000fea0003c00000 */
[----:B------:R-:W-:Y:S01]  /*1e5a0*/  MOV R9, R218 ;  /* 0x000000da00097202 */ /* 0x000fe20000000f00 */
[----:B------:R-:W-:Y:S05]  /*1e5b0*/  BRA `(.L_x_1854) ;  /* 0xffff0c6000007947 */ /* 0x000fea000383ffff */
.L_x_1745:
[----:B------:R-:W-:Y:S01]  /*1e5c0*/  IMAD.MOV.U32 R219, RZ, RZ, R4 ;  /* 0x000000ffffdb7224 */ /* 0x000fe200078e0004 */
[----:B------:R-:W-:Y:S01]  /*1e5d0*/  MOV R2, RZ ;  /* 0x000000ff00027202 */ /* 0x000fe20000000f00 */
[----:B------:R-:W-:Y:S01]  /*1e5e0*/  IMAD.MOV.U32 R218, RZ, RZ, 0x181f ;  /* 0x0000181fffda7424 */ /* 0x000fe200078e00ff */
[----:B------:R-:W-:Y:S02]  /*1e5f0*/  MOV R3, 0x1e610 ;  /* 0x0001e61000037802 */ /* 0x000fe40000000f00 */
[----:B-12---:R-:W-:Y:S05]  /*1e600*/  CALL.REL.NOINC `($__internal_23_$__cuda_sm70_shflsync_idx_p) ;  /* 0x0000543000007944 */ /* 0x006fea0003c00000 */
        /* <DEDUP_REMOVED lines=12> */
[----:B------:R-:W-:Y:S05]  /*1e6d0*/  CALL.REL.NOINC `($__internal_23_$__cuda_sm70_shflsync_idx_p) ;  /* 0x0000536000007944 */ /* 0x000fea0003c00000 */
[----:B------:R-:W-:Y:S01]  /*1e6e0*/  IMAD.MOV.U32 R7, RZ, RZ, R218 ;  /* 0x000000ffff077224 */ /* 0x000fe200078e00da */
[----:B------:R-:W-:Y:S01]  /*1e6f0*/  MOV R2, 0x1 ;  /* 0x0000000100027802 */ /* 0x000fe20000000f00 */
[----:B------:R-:W-:Y:S01]  /*1e700*/  IMAD.MOV.U32 R219, RZ, RZ, R4 ;  /* 0x000000ffffdb7224 */ /* 0x000fe200078e0004 */
[----:B------:R-:W-:Y:S02]  /*1e710*/  MOV R218, 0x181f ;  /* 0x0000181f00da7802 */ /* 0x000fe40000000f00 */
[----:B------:R-:W-:Y:S02]  /*1e720*/  MOV R3, 0x1e740 ;  /* 0x0001e74000037802 */ /* 0x000fe40000000f00 */
[----:B------:R-:W-:Y:S05]  /*1e730*/  CALL.REL.NOINC `($__internal_23_$__cuda_sm70_shflsync_idx_p) ;  /* 0x0000530000007944 */ /* 0x000fea0003c00000 */
        /* <DEDUP_REMOVED lines=60> */
[----:B------:R-:W-:Y:S01]  /*1eb00*/  MOV R4, R218 ;  /* 0x000000da00047202 */ /* 0x000fe20000000f00 */
[----:B------:R-:W-:Y:S05]  /*1eb10*/  BRA `(.L_x_1855) ;  /* 0xffff088000007947 */ /* 0x000fea000383ffff */
.L_x_1746:
[----:B------:R-:W-:Y:S01]  /*1eb20*/  IMAD.MOV.U32 R219, RZ, RZ, R0 ;  /* 0x000000ffffdb7224 */ /* 0x000fe200078e0000 */
[----:B------:R-:W-:Y:S01]  /*1eb30*/  MOV R2, RZ ;  /* 0x000000ff00027202 */ /* 0x000fe20000000f00 */
[----:B------:R-:W-:Y:S01]  /*1eb40*/  IMAD.MOV.U32 R218, RZ, RZ, 0x1c1f ;  /* 0x00001c1fffda7424 */ /* 0x000fe200078e00ff */
[----:B------:R-:W-:-:S02]  /*1eb50*/  MOV R3, 0x1eb70 ;  /* 0x0001eb7000037802 */ /* 0x000fc40000000f00 */
[----:B------:R-:W-:Y:S05]  /*1eb60*/  CALL.REL.NOINC `($__internal_23_$__cuda_sm70_shflsync_idx_p) ;  /* 0x00004ed000007944 */ /* 0x000fea0003c00000 */
[----:B------:R-:W-:Y:S01]  /*1eb70*/  MOV R2, R218 ;  /* 0x000000da00027202 */ /* 0x000fe20000000f00 */
[----:B------:R-:W-:Y:S05]  /*1eb80*/  BRA `(.L_x_1856) ;  /* 0xffff099000007947 */ /* 0x000fea000383ffff */
.L_x_1747:
[----:B------:R-:W-:Y:S01]  /*1eb90*/  IMAD.MOV.U32 R219, RZ, RZ, R0 ;  /* 0x000000ffffdb7224 */ /* 0x000fe200078e0000 */
[----:B------:R-:W-:Y:S01]  /*1eba0*/  MOV R2, 0x1 ;  /* 0x0000000100027802 */ /* 0x000fe20000000f00 */
[----:B------:R-:W-:Y:S01]  /*1ebb0*/  IMAD.MOV.U32 R218, RZ, RZ, 0x1c1f ;  /* 0x00001c1fffda7424 */ /* 0x000fe200078e00ff */
[----:B------:R-:W-:-:S02]  /*1ebc0*/  MOV R3, 0x1ebe0 ;  /* 0x0001ebe000037802 */ /* 0x000fc40000000f00 */
[----:B-1----:R-:W-:Y:S05]  /*1ebd0*/  CALL.REL.NOINC `($__internal_23_$__cuda_sm70_shflsync_idx_p) ;  /* 0x00004e6000007944 */ /* 0x002fea0003c00000 */
        /* <DEDUP_REMOVED lines=46> */
[----:B------:R-:W-:Y:S05]  /*1eec0*/  CALL.REL.NOINC `($__internal_23_$__cuda_sm70_shflsync_idx_p) ;  /* 0x00004b7000007944 */ /* 0x000fea0003c00000 */
[----:B------:R-:W-:Y:S01]  /*1eed0*/  IMAD.IADD R2, R4, 0x1, R218 ;  /* 0x0000000104027824 */ /* 0x000fe200078e02da */
[----:B------:R-:W-:Y:S01]  /*1eee0*/  MOV R3, 0x1f1c0 ;  /* 0x0001f1c000037802 */ /* 0x000fe20000000f00 */
[----:B------:R-:W-:Y:S02]  /*1eef0*/  IMAD.MOV.U32 R219, RZ, RZ, R0 ;  /* 0x000000ffffdb7224 */ /* 0x000fe400078e0000 */
[----:B------:R-:W-:Y:S01]  /*1ef00*/  IMAD.MOV.U32 R218, RZ, RZ, 0x1c1f ;  /* 0x00001c1fffda7424 */ /* 0x000fe200078e00ff */
        /* <DEDUP_REMOVED lines=41> */
[----:B------:R-:W-:Y:S02]  /*1f1a0*/  FSEL R55, R149, -INF , P0 ;  /* 0xff80000095377808 */ /* 0x000fe40000000000 */
[----:B------:R-:W-:Y:S05]  /*1f1b0*/  CALL.REL.NOINC `($__internal_23_$__cuda_sm70_shflsync_idx_p) ;  /* 0x0000488000007944 */ /* 0x000fea0003c00000 */
[----:B------:R-:W-:Y:S01]  /*1f1c0*/  IMAD.IADD R4, R4, 0x1, R218 ;  /* 0x0000000104047824 */ /* 0x000fe200078e02da */
[----:B------:R-:W-:Y:S01]  /*1f1d0*/  FMNMX.FTZ R89, R10, R11, !PT ;  /* 0x0000000b0a597209 */ /* 0x000fe20007810000 */
[----:B------:R-:W-:Y:S01]  /*1f1e0*/  IMAD.MOV.U32 R0, RZ, RZ, 0x2 ;  /* 0x00000002ff007424 */ /* 0x000fe200078e00ff */
[----:B------:R-:W-:Y:S02]  /*1f1f0*/  FMNMX.FTZ R88, R12, R13, !PT ;  /* 0x0000000d0c587209 */ /* 0x000fe40007810000 */
[----:B------:R-:W-:-:S02]  /*1f200*/  IMNMX R5, R5, R4, PT ;  /* 0x0000000405057217 */ /* 0x000fc40003800200 */
[----:B------:R-:W-:Y:S02]  /*1f210*/  FMNMX.FTZ R89, R14, R89, !PT ;  /* 0x000000590e597209 */ /* 0x000fe40007810000 */
[C---:B------:R-:W-:Y:S02]  /*1f220*/  ISETP.GT.AND P3, PT, R5.reuse, RZ, PT ;  /* 0x000000ff0500720c */ /* 0x040fe40003f64270 */
[C---:B------:R-:W-:Y:S02]  /*1f230*/  ISETP.GT.AND P2, PT, R5.reuse, 0x1, PT ;  /* 0x000000010500780c */ /* 0x040fe40003f44270 */
[----:B------:R-:W-:Y:S02]  /*1f240*/  ISETP.GT.AND P1, PT, R5, 0x8, PT ;  /* 0x000000080500780c */ /* 0x000fe40003f24270 */
[----:B------:R-:W-:Y:S02]  /*1f250*/  FSEL R23, R146, -INF , P3 ;  /* 0xff80000092177808 */ /* 0x000fe40001800000 */
[----:B------:R-:W-:-:S02]  /*1f260*/  FSEL R26, R147, -INF , P2 ;  /* 0xff800000931a7808 */ /* 0x000fc40001000000 */
[----:B------:R-:W-:Y:S02]  /*1f270*/  ISETP.GT.AND P0, PT, R5, 0x9, PT ;  /* 0x000000090500780c */ /* 0x000fe40003f04270 */
[----:B------:R-:W-:Y:S02]  /*1f280*/  FSEL R35, R142, -INF , P1 ;  /* 0xff8000008e237808 */ /* 0x000fe40000800000 */
        /* <DEDUP_REMOVED lines=107> */
[----:B------:R-:W-:Y:S02]  /*1f940*/  MOV R2, 0x1f960 ;  /* 0x0001f96000027802 */ /* 0x000fe40000000f00 */
[----:B------:R-:W-:Y:S05]  /*1f950*/  CALL.REL.NOINC `($__internal_22_$__cuda_sm70_shflsync_bfly_p) ;  /* 0x0000408000007944 */ /* 0x000fea0003c00000 */
[----:B------:R-:W-:Y:S01]  /*1f960*/  FMNMX.FTZ R89, R89, R0, !PT ;  /* 0x0000000059597209 */ /* 0x000fe20007810000 */
[----:B------:R-:W-:Y:S01]  /*1f970*/  IMAD.MOV.U32 R0, RZ, RZ, 0x1 ;  /* 0x00000001ff007424 */ /* 0x000fe200078e00ff */
[----:B------:R-:W-:-:S03]  /*1f980*/  MOV R2, 0x1f9b0 ;  /* 0x0001f9b000027802 */ /* 0x000fc60000000f00 */
[----:B------:R-:W-:Y:S02]  /*1f990*/  IMAD.MOV.U32 R84, RZ, RZ, R89 ;  /* 0x000000ffff547224 */ /* 0x000fe400078e0059 */
[----:B------:R-:W-:Y:S05]  /*1f9a0*/  CALL.REL.NOINC `($__internal_22_$__cuda_sm70_shflsync_bfly_p) ;  /* 0x0000403000007944 */ /* 0x000fea0003c00000 */
[----:B------:R-:W-:Y:S01]  /*1f9b0*/  FMNMX.FTZ R89, R89, R0, !PT ;  /* 0x0000000059597209 */ /* 0x000fe20007810000 */
[----:B------:R-:W-:Y:S01]  /*1f9c0*/  IMAD.MOV.U32 R84, RZ, RZ, R88 ;  /* 0x000000ffff547224 */ /* 0x000fe200078e0058 */
[----:B------:R-:W-:Y:S01]  /*1f9d0*/  MOV R2, 0x1fa00 ;  /* 0x0001fa0000027802 */ /* 0x000fe20000000f00 */
[----:B------:R-:W-:Y:S02]  /*1f9e0*/  IMAD.MOV.U32 R0, RZ, RZ, 0x2 ;  /* 0x00000002ff007424 */ /* 0x000fe400078e00ff */
        /* <DEDUP_REMOVED lines=26> */
[----:B------:R-:W-:Y:S01]  /*1fb90*/  MOV R9, R0 ;  /* 0x0000000000097202 */ /* 0x000fe20000000f00 */
[----:B------:R-:W-:Y:S05]  /*1fba0*/  BRA `(.L_x_1857) ;  /* 0xffff09e000007947 */ /* 0x000fea000383ffff */
.L_x_1751:
[----:B------:R-:W-:Y:S01]  /*1fbb0*/  MOV R2, RZ ;  /* 0x000000ff00027202 */ /* 0x000fe20000000f00 */
[----:B------:R-:W-:Y:S01]  /*1fbc0*/  IMAD.MOV.U32 R219, RZ, RZ, R4 ;  /* 0x000000ffffdb7224 */ /* 0x000fe200078e0004 */
[----:B------:R-:W-:Y:S01]  /*1fbd0*/  MOV R3, 0x1fc00 ;  /* 0x0001fc0000037802 */ /* 0x000fe20000000f00 */
[----:B------:R-:W-:Y:S02]  /*1fbe0*/  IMAD.MOV.U32 R218, RZ, RZ, 0x181f ;  /* 0x0000181fffda7424 */ /* 0x000fe400078e00ff */
[----:B------:R-:W-:Y:S05]  /*1fbf0*/  CALL.REL.NOINC `($__internal_23_$__cuda_sm70_shflsync_idx_p) ;  /* 0x00003e4000007944 */ /* 0x000fea0003c00000 */
[----:B------:R-:W-:Y:S01]  /*1fc00*/  MOV R7, R218 ;  /* 0x000000da00077202 */ /* 0x000fe20000000f00 */
[----:B------:R-:W-:-:S05]  /*1fc10*/  BRA `(.L_x_1858) ;  /* 0xffff25c000007947 */ /* 0x000fca000383ffff */
.L_x_1752:
[----:B------:R-:W-:Y:S01]  /*1fc20*/  MOV R2, RZ ;  /* 0x000000ff00027202 */ /* 0x000fe20000000f00 */
[----:B------:R-:W-:Y:S01]  /*1fc30*/  IMAD.MOV.U32 R219, RZ, RZ, R0 ;  /* 0x000000ffffdb7224 */ /* 0x000fe200078e0000 */
[----:B------:R-:W-:Y:S01]  /*1fc40*/  MOV R3, 0x1fc70 ;  /* 0x0001fc7000037802 */ /* 0x000fe20000000f00 */
[----:B------:R-:W-:Y:S02]  /*1fc50*/  IMAD.MOV.U32 R218, RZ, RZ, 0x181f ;  /* 0x0000181fffda7424 */ /* 0x000fe400078e00ff */
[----:B-12---:R-:W-:Y:S05]  /*1fc60*/  CALL.REL.NOINC `($__internal_23_$__cuda_sm70_shflsync_idx_p) ;  /* 0x00003dd000007944 */ /* 0x006fea0003c00000 */
[----:B------:R-:W-:Y:S01]  /*1fc70*/  IMAD.MOV.U32 R219, RZ, RZ, R4 ;  /* 0x000000ffffdb7224 */ /* 0x000fe200078e0004 */
[----:B------:R-:W-:Y:S02]  /*1fc80*/  ISETP.GE.AND P0, PT, R238, c[0x0][0x1d4], PT ;  /* 0x00007500ee007a0c */ /* 0x000fe40003f06270 */
[----:B------:R-:W-:Y:S01]  /*1fc90*/  IADD3 R2, P1, R218, R5, RZ ;  /* 0x00000005da027210 */ /* 0x000fe20007f3e0ff */
[----:B------:R-:W-:Y:S04]  /*1fca0*/  IMAD.MOV.U32 R218, RZ, RZ, 0x181f ;  /* 0x0000181fffda7424 */ /* 0x000fe800078e00ff */
[----:B------:R-:W-:Y:S01]  /*1fcb0*/  IMAD.X R3, R7, 0x1, R6, P1 ;  /* 0x0000000107037824 */ /* 0x000fe200008e0606 */
[----:B------:R-:W-:Y:S05]  /*1fcc0*/  SEL R7, RZ, 0x10, P0 ;  /* 0x00000010ff077807 */ /* 0x000fea0000000000 */
[----:B------:R-:W-:Y:S01]  /*1fcd0*/  @!PT LDS RZ, [RZ] ;  /* 0x00000000fffff984 */ /* 0x000fe20000000800 */
[----:B------:R-:W-:Y:S01]  /*1fce0*/  @!PT LDS RZ, [RZ] ;  /* 0x00000000fffff984 */ /* 0x000fe20000000800 */
[----:B------:R-:W-:Y:S01]  /*1fcf0*/  @!PT LDS RZ, [RZ] ;  /* 0x00000000fffff984 */ /* 0x000fe20000000800 */
[----:B------:R1:W-:Y:S02]  /*1fd00*/  LDGSTS.E.BYPASS.LTC128B.128 [R212+0x100], [R2.64], !P0 ;  /* 0x0010000002d47fae */ /* 0x0003e4000c101d48 */
[----:B-1----:R-:W-:Y:S01]  /*1fd10*/  MOV R3, 0x1fd40 ;  /* 0x0001fd4000037802 */ /* 0x002fe20000000f00 */
[----:B------:R-:W-:Y:S03]  /*1fd20*/  IMAD.MOV.U32 R2, RZ, RZ, 0x1 ;  /* 0x00000001ff027424 */ /* 0x000fe600078e00ff */
[----:B------:R-:W-:Y:S05]  /*1fd30*/  CALL.REL.NOINC `($__internal_23_$__cuda_sm70_shflsync_idx_p) ;  /* 0x00003d0000007944 */ /* 0x000fea0003c00000 */
[----:B------:R-:W-:Y:S01]  /*1fd40*/  MOV R2, 0x1 ;  /* 0x0000000100027802 */ /* 0x000fe20000000f00 */
[----:B------:R-:W-:Y:S01]  /*1fd50*/  IMAD.MOV.U32 R8, RZ, RZ, R218 ;  /* 0x000000ffff087224 */ /* 0x000fe200078e00da */
[----:B------:R-:W-:Y:S01]  /*1fd60*/  MOV R218, 0x181f ;  /* 0x0000181f00da7802 */ /* 0x000fe20000000f00 */
[----:B------:R-:W-:Y:S01]  /*1fd70*/  IMAD.MOV.U32 R219, RZ, RZ, R0 ;  /* 0x000000ffffdb7224 */ /* 0x000fe200078e0000 */
[----:B------:R-:W-:Y:S02]  /*1fd80*/  MOV R3, 0x1fda0 ;  /* 0x0001fda000037802 */ /* 0x000fe40000000f00 */
[----:B------:R-:W-:Y:S05]  /*1fd90*/  CALL.REL.NOINC `($__internal_23_$__cuda_sm70_shflsync_idx_p) ;  /* 0x00003ca000007944 */ /* 0x000fea0003c00000 */
        /* <DEDUP_REMOVED lines=60> */
[----:B------:R-:W-:Y:S01]  /*20160*/  MOV R0, R218 ;  /* 0x000000da00007202 */ /* 0x000fe20000000f00 */
[----:B------:R-:W-:-:S05]  /*20170*/  BRA `(.L_x_1859) ;  /* 0xffff220000007947 */ /* 0x000fca000383ffff */
.L_x_1755:
[----:B------:R-:W-:Y:S01]  /*20180*/  MOV R2, RZ ;  /* 0x000000ff00027202 */ /* 0x000fe20000000f00 */
[----:B------:R-:W-:Y:S01]  /*20190*/  IMAD.MOV.U32 R219, RZ, RZ, R84 ;  /* 0x000000ffffdb7224 */ /* 0x000fe200078e0054 */
[----:B------:R-:W-:Y:S01]  /*201a0*/  MOV R3, 0x201d0 ;  /* 0x000201d000037802 */ /* 0x000fe20000000f00 */
[----:B------:R-:W-:Y:S02]  /*201b0*/  IMAD.MOV.U32 R218, RZ, RZ, 0x181f ;  /* 0x0000181fffda7424 */ /* 0x000fe400078e00ff */
[----:B------:R-:W-:Y:S05]  /*201c0*/  CALL.REL.NOINC `($__internal_23_$__cuda_sm70_shflsync_idx_p) ;  /* 0x0000387000007944 */ /* 0x000fea0003c00000 */
[----:B------:R-:W-:Y:S01]  /*201d0*/  MOV R89, R218 ;  /* 0x000000da00597202 */ /* 0x000fe20000000f00 */
[----:B------:R-:W-:-:S05]  /*201e0*/  BRA `(.L_x_1860) ;  /* 0xffff2b0000007947 */ /* 0x000fca000383ffff */
.L_x_1756:
        /* <DEDUP_REMOVED lines=86> */
.L_x_1757:
[----:B------:R-:W-:Y:S01]  /*20750*/  MOV R2, RZ ;  /* 0x000000ff00027202 */ /* 0x000fe20000000f00 */
[----:B------:R-:W-:Y:S01]  /*20760*/  IMAD.MOV.U32 R219, RZ, RZ, R84 ;  /* 0x000000ffffdb7224 */ /* 0x000fe200078e0054 */
[----:B------:R-:W-:Y:S01]  /*20770*/  MOV R3, 0x207a0 ;  /* 0x000207a000037802 */ /* 0x000fe20000000f00 */
[----:B------:R-:W-:Y:S02]  /*20780*/  IMAD.MOV.U32 R218, RZ, RZ, 0x1c1f ;  /* 0x00001c1fffda7424 */ /* 0x000fe400078e00ff */
[----:B------:R-:W-:Y:S05]  /*20790*/  CALL.REL.NOINC `($__internal_23_$__cuda_sm70_shflsync_idx_p) ;  /* 0x000032a000007944 */ /* 0x000fea0003c00000 */
[----:B------:R-:W-:Y:S01]  /*207a0*/  MOV R0, R218 ;  /* 0x000000da00007202 */ /* 0x000fe20000000f00 */
[----:B------:R-:W-:-:S05]  /*207b0*/  BRA `(.L_x_1862) ;  /* 0xffff285000007947 */ /* 0x000fca000383ffff */
.L_x_1758:
[----:B------:R-:W-:Y:S01]  /*207c0*/  MOV R2, 0x1 ;  /* 0x0000000100027802 */ /* 0x000fe20000000f00 */
[----:B------:R-:W-:Y:S01]  /*207d0*/  IMAD.MOV.U32 R219, RZ, RZ, R84 ;  /* 0x000000ffffdb7224 */ /* 0x000fe200078e0054 */
[----:B------:R-:W-:Y:S01]  /*207e0*/  MOV R3, 0x20810 ;  /* 0x0002081000037802 */ /* 0x000fe20000000f00 */
[----:B------:R-:W-:Y:S02]  /*207f0*/  IMAD.MOV.U32 R218, RZ, RZ, 0x1c1f ;  /* 0x00001c1fffda7424 */ /* 0x000fe400078e00ff */
[----:B-1----:R-:W-:Y:S05]  /*20800*/  CALL.REL.NOINC `($__internal_23_$__cuda_sm70_shflsync_idx_p) ;  /* 0x0000323000007944 */ /* 0x002fea0003c00000 */
[----:B------:R-:W-:Y:S01]  /*20810*/  MOV R3, 0x20af0 ;  /* 0x00020af000037802 */ /* 0x000fe20000000f00 */
[----:B------:R-:W-:Y:S02]  /*20820*/  IMAD.IADD R218, R85, 0x1, R218 ;  /* 0x0000000155da7824 */ /* 0x000fe400078e02da */
[----:B------:R-:W-:Y:S02]  /*20830*/  IMAD.MOV.U32 R219, RZ, RZ, R84 ;  /* 0x000000ffffdb7224 */ /* 0x000fe400078e0054 */
        /* <DEDUP_REMOVED lines=37> */
[----:B------:R-:W-:Y:S01]  /*20a90*/  IMAD.MOV.U32 R218, RZ, RZ, 0x1c1f ;  /* 0x00001c1fffda7424 */ /* 0x000fe200078e00ff */
[----:B------:R-:W-:Y:S02]  /*20aa0*/  FSEL R39, R70, -INF , P3 ;  /* 0xff80000046277808 */ /* 0x000fe40001800000 */
[----:B------:R-:W-:Y:S02]  /*20ab0*/  FSEL R33, R71, -INF , P2 ;  /* 0xff80000047217808 */ /* 0x000fe40001000000 */
[----:B------:R-:W-:Y:S02]  /*20ac0*/  FSEL R32, R82, -INF , P1 ;  /* 0xff80000052207808 */ /* 0x000fe40000800000 */
[----:B------:R-:W-:Y:S02]  /*20ad0*/  FSEL R19, R83, -INF , P0 ;  /* 0xff80000053137808 */ /* 0x000fe40000000000 */
[----:B------:R-:W-:Y:S05]  /*20ae0*/  CALL.REL.NOINC `($__internal_23_$__cuda_sm70_shflsync_idx_p) ;  /* 0x00002f5000007944 */ /* 0x000fea0003c00000 */
        /* <DEDUP_REMOVED lines=38> */
[----:B------:R-:W-:Y:S01]  /*20d50*/  ISETP.GT.AND P0, PT, R218, 0x49, PT ;  /* 0x00000049da00780c */ /* 0x000fe20003f04270 */
[----:B------:R-:W-:Y:S01]  /*20d60*/  IMAD.MOV.U32 R218, RZ, RZ, 0x1c1f ;  /* 0x00001c1fffda7424 */ /* 0x000fe200078e00ff */
[----:B------:R-:W-:Y:S02]  /*20d70*/  FSEL R25, R61, -INF , P4 ;  /* 0xff8000003d197808 */ /* 0x000fe40002000000 */
[----:B------:R-:W-:Y:S02]  /*20d80*/  FSEL R18, R72, -INF , P3 ;  /* 0xff80000048127808 */ /* 0x000fe40001800000 */
[----:B------:R-:W-:Y:S02]  /*20d90*/  FSEL R17, R73, -INF , P2 ;  /* 0xff80000049117808 */ /* 0x000fe40001000000 */
[----:B------:R-:W-:Y:S02]  /*20da0*/  FSEL R16, R76, -INF , P1 ;  /* 0xff8000004c107808 */ /* 0x000fe40000800000 */
[----:B------:R-:W-:Y:S02]  /*20db0*/  FSEL R13, R77, -INF , P0 ;  /* 0xff8000004d0d7808 */ /* 0x000fe40000000000 */
[----:B------:R-:W-:Y:S05]  /*20dc0*/  CALL.REL.NOINC `($__internal_23_$__cuda_sm70_shflsync_idx_p) ;  /* 0x00002c7000007944 */ /* 0x000fea0003c00000 */
[----:B------:R-:W-:Y:S01]  /*20dd0*/  FMNMX.FTZ R84, R4, R90, !PT ;  /* 0x0000005a04547209 */ /* 0x000fe20007810000 */
[----:B------:R-:W-:Y:S01]  /*20de0*/  IMAD.IADD R85, R85, 0x1, R218 ;  /* 0x0000000155557824 */ /* 0x000fe200078e02da */
[----:B------:R-:W-:Y:S01]  /*20df0*/  MOV R2, 0x21590 ;  /* 0x0002159000027802 */ /* 0x000fe20000000f00 */
        /* <DEDUP_REMOVED lines=120> */
[----:B------:R-:W-:Y:S05]  /*21580*/  CALL.REL.NOINC `($__internal_22_$__cuda_sm70_shflsync_bfly_p) ;  /* 0x0000245000007944 */ /* 0x000fea0003c00000 */
[----:B------:R-:W-:Y:S01]  /*21590*/  FMNMX.FTZ R84, R84, R0, !PT ;  /* 0x0000000054547209 */ /* 0x000fe20007810000 */
[----:B------:R-:W-:Y:S01]  /*215a0*/  IMAD.MOV.U32 R0, RZ, RZ, 0x1 ;  /* 0x00000001ff007424 */ /* 0x000fe200078e00ff */
[----:B------:R-:W-:Y:S02]  /*215b0*/  MOV R2, 0x215d0 ;  /* 0x000215d000027802 */ /* 0x000fe40000000f00 */
        /* <DEDUP_REMOVED lines=28> */
[----:B------:R-:W-:-:S05]  /*21780*/  BRA `(.L_x_1863) ;  /* 0xffff28f000007947 */ /* 0x000fca000383ffff */
.L_x_1761:
[----:B-1--4-:R-:W-:Y:S01]  /*21790*/  MOV R2, RZ ;  /* 0x000000ff00027202 */ /* 0x012fe20000000f00 */
[----:B------:R-:W-:Y:S01]  /*217a0*/  IMAD.MOV.U32 R219, RZ, RZ, R56 ;  /* 0x000000ffffdb7224 */ /* 0x000fe200078e0038 */
[----:B------:R-:W-:Y:S01]  /*217b0*/  MOV R3, 0x217e0 ;  /* 0x000217e000037802 */ /* 0x000fe20000000f00 */
[----:B------:R-:W-:Y:S02]  /*217c0*/  IMAD.MOV.U32 R218, RZ, RZ, 0x181f ;  /* 0x0000181fffda7424 */ /* 0x000fe400078e00ff */
[----:B------:R-:W-:Y:S05]  /*217d0*/  CALL.REL.NOINC `($__internal_23_$__cuda_sm70_shflsync_idx_p) ;  /* 0x0000226000007944 */ /* 0x000fea0003c00000 */
[----:B------:R-:W-:Y:S01]  /*217e0*/  MOV R58, R218 ;  /* 0x000000da003a7202 */ /* 0x000fe20000000f00 */
[----:B------:R-:W-:-:S05]  /*217f0*/  BRA `(.L_x_1864) ;  /* 0xffff494000007947 */ /* 0x000fca000383ffff */
.L_x_1764:
[----:B------:R-:W-:Y:S01]  /*21800*/  MOV R2, RZ ;  /* 0x000000ff00027202 */ /* 0x000fe20000000f00 */
[----:B------:R-:W-:Y:S01]  /*21810*/  IMAD.MOV.U32 R219, RZ, RZ, R84 ;  /* 0x000000ffffdb7224 */ /* 0x000fe200078e0054 */
[----:B------:R-:W-:Y:S01]  /*21820*/  MOV R3, 0x21850 ;  /* 0x0002185000037802 */ /* 0x000fe20000000f00 */
[----:B------:R-:W-:Y:S02]  /*21830*/  IMAD.MOV.U32 R218, RZ, RZ, 0x181f ;  /* 0x0000181fffda7424 */ /* 0x000fe400078e00ff */
[----:B------:R-:W-:Y:S05]  /*21840*/  CALL.REL.NOINC `($__internal_23_$__cuda_sm70_shflsync_idx_p) ;  /* 0x000021f000007944 */ /* 0x000fea0003c00000 */
[----:B------:R-:W-:Y:S01]  /*21850*/  MOV R90, R218 ;  /* 0x000000da005a7202 */ /* 0x000fe20000000f00 */
[----:B------:R-:W-:-:S05]  /*21860*/  BRA `(.L_x_1865) ;  /* 0xffff536000007947 */ /* 0x000fca000383ffff */
.L_x_1765:
[----:B------:R-:W-:Y:S01]  /*21870*/  MOV R2, RZ ;  /* 0x000000ff00027202 */ /* 0x000fe20000000f00 */
[----:B------:R-:W-:Y:S01]  /*21880*/  IMAD.MOV.U32 R219, RZ, RZ, R0 ;  /* 0x000000ffffdb7224 */ /* 0x000fe200078e0000 */
[----:B------:R-:W-:Y:S01]  /*21890*/  MOV R3, 0x218c0 ;  /* 0x000218c000037802 */ /* 0x000fe20000000f00 */
[----:B------:R-:W-:Y:S02]  /*218a0*/  IMAD.MOV.U32 R218, RZ, RZ, 0x181f ;  /* 0x0000181fffda7424 */ /* 0x000fe400078e00ff */
[----:B-12---:R-:W-:Y:S05]  /*218b0*/  CALL.REL.NOINC `($__internal_23_$__cuda_sm70_shflsync_idx_p) ;  /* 0x0000218000007944 */ /* 0x006fea0003c00000 */
        /* <DEDUP_REMOVED lines=82> */
.L_x_1766:
[----:B------:R-:W-:Y:S02]  /*21de0*/  MOV R0, 0x2 ;  /* 0x0000000200007802 */ /* 0x000fe40000000f00 */
[----:B------:R-:W-:Y:S02]  /*21df0*/  MOV R2, 0x21e10 ;  /* 0x00021e1000027802 */ /* 0x000fe40000000f00 */
        /* <DEDUP_REMOVED lines=33> */
.L_x_1768:
[----:B------:R-:W-:Y:S01]  /*22010*/  IMAD.MOV.U32 R84, RZ, RZ, R217 ;  /* 0x000000ffff547224 */ /* 0x000fe200078e00d9 */
[----:B------:R-:W-:-:S02]  /*22020*/  MOV R0, 0x2 ;  /* 0x0000000200007802 */ /* 0x000fc40000000f00 */
[----:B------:R-:W-:Y:S02]  /*22030*/  MOV R2, 0x22050 ;  /* 0x0002205000027802 */ /* 0x000fe40000000f00 */
[----:B------:R-:W-:Y:S05]  /*22040*/  CALL.REL.NOINC `($__internal_22_$__cuda_sm70_shflsync_bfly_p) ;  /* 0x0000199000007944 */ /* 0x000fea0003c00000 */
[----:B------:R-:W-:Y:S05]  /*22050*/  BRA `(.L_x_1868) ;  /* 0xffff716000007947 */ /* 0x000fea000383ffff */
.L_x_1769:
[----:B------:R-:W-:Y:S01]  /*22060*/  IMAD.MOV.U32 R84, RZ, RZ, R4 ;  /* 0x000000ffff547224 */ /* 0x000fe200078e0004 */
[----:B------:R-:W-:Y:S02]  /*22070*/  MOV R0, 0x1 ;  /* 0x0000000100007802 */ /* 0x000fe40000000f00 */
[----:B------:R-:W-:Y:S02]  /*22080*/  MOV R2, 0x220a0 ;  /* 0x000220a000027802 */ /* 0x000fe40000000f00 */
[----:B-1----:R-:W-:Y:S05]  /*22090*/  CALL.REL.NOINC `($__internal_22_$__cuda_sm70_shflsync_bfly_p) ;  /* 0x0000194000007944 */ /* 0x002fea0003c00000 */
[----:B------:R-:W-:Y:S01]  /*220a0*/  FADD.FTZ R4, R4, R0 ;  /* 0x0000000004047221 */ /* 0x000fe20000010000 */
[----:B------:R-:W-:Y:S02]  /*220b0*/  MOV R84, R226 ;  /* 0x000000e200547202 */ /* 0x000fe40000000f00 */
[----:B------:R-:W-:Y:S02]  /*220c0*/  MOV R0, 0x2 ;  /* 0x0000000200007802 */ /* 0x000fe40000000f00 */
[----:B------:R-:W-:Y:S02]  /*220d0*/  MOV R2, 0x220f0 ;  /* 0x000220f000027802 */ /* 0x000fe40000000f00 */
[----:B------:R-:W-:Y:S05]  /*220e0*/  CALL.REL.NOINC `($__internal_22_$__cuda_sm70_shflsync_bfly_p) ;  /* 0x000018f000007944 */ /* 0x000fea0003c00000 */
[----:B------:R-:W-:Y:S01]  /*220f0*/  FADD.FTZ R6, R226, R0 ;  /* 0x00000000e2067221 */ /* 0x000fe20000010000 */
[----:B------:R-:W-:Y:S02]  /*22100*/  MOV R0, 0x1 ;  /* 0x0000000100007802 */ /* 0x000fe40000000f00 */
[----:B------:R-:W-:-:S02]  /*22110*/  MOV R2, 0x22140 ;  /* 0x0002214000027802 */ /* 0x000fc40000000f00 */
[----:B------:R-:W-:Y:S02]  /*22120*/  MOV R84, R6 ;  /* 0x0000000600547202 */ /* 0x000fe40000000f00 */
[----:B------:R-:W-:Y:S05]  /*22130*/  CALL.REL.NOINC `($__internal_22_$__cuda_sm70_shflsync_bfly_p) ;  /* 0x000018a000007944 */ /* 0x000fea0003c00000 */
[----:B------:R-:W-:Y:S01]  /*22140*/  FADD.FTZ R6, R6, R0 ;  /* 0x0000000006067221 */ /* 0x000fe20000010000 */
[----:B------:R-:W-:Y:S02]  /*22150*/  MOV R84, R246 ;  /* 0x000000f600547202 */ /* 0x000fe40000000f00 */
[----:B------:R-:W-:Y:S02]  /*22160*/  MOV R0, 0x2 ;  /* 0x0000000200007802 */ /* 0x000fe40000000f00 */
[----:B------:R-:W-:Y:S02]  /*22170*/  MOV R2, 0x22190 ;  /* 0x0002219000027802 */ /* 0x000fe40000000f00 */
[----:B------:R-:W-:Y:S05]  /*22180*/  CALL.REL.NOINC `($__internal_22_$__cuda_sm70_shflsync_bfly_p) ;  /* 0x0000185000007944 */ /* 0x000fea0003c00000 */
[----:B------:R-:W-:Y:S01]  /*22190*/  FADD.FTZ R5, R246, R0 ;  /* 0x00000000f6057221 */ /* 0x000fe20000010000 */
[----:B------:R-:W-:Y:S02]  /*221a0*/  MOV R0, 0x1 ;  /* 0x0000000100007802 */ /* 0x000fe40000000f00 */
[----:B------:R-:W-:Y:S02]  /*221b0*/  MOV R2, 0x221e0 ;  /* 0x000221e000027802 */ /* 0x000fe40000000f00 */
[----:B------:R-:W-:-:S02]  /*221c0*/  MOV R84, R5 ;  /* 0x0000000500547202 */ /* 0x000fc40000000f00 */
[----:B------:R-:W-:Y:S05]  /*221d0*/  CALL.REL.NOINC `($__internal_22_$__cuda_sm70_shflsync_bfly_p) ;  /* 0x0000180000007944 */ /* 0x000fea0003c00000 */
[----:B------:R-:W-:Y:S01]  /*221e0*/  FADD.FTZ R5, R5, R0 ;  /* 0x0000000005057221 */ /* 0x000fe20000010000 */
[----:B------:R-:W-:-:S02]  /*221f0*/  MOV R84, R247 ;  /* 0x000000f700547202 */ /* 0x000fc40000000f00 */
[----:B------:R-:W-:Y:S02]  /*22200*/  MOV R0, 0x2 ;  /* 0x0000000200007802 */ /* 0x000fe40000000f00 */
[----:B------:R-:W-:Y:S02]  /*22210*/  MOV R2, 0x22230 ;  /* 0x0002223000027802 */ /* 0x000fe40000000f00 */
[----:B------:R-:W-:Y:S05]  /*22220*/  CALL.REL.NOINC `($__internal_22_$__cuda_sm70_shflsync_bfly_p) ;  /* 0x000017b000007944 */ /* 0x000fea0003c00000 */
[----:B------:R-:W-:Y:S01]  /*22230*/  FADD.FTZ R7, R247, R0 ;  /* 0x00000000f7077221 */ /* 0x000fe20000010000 */
[----:B------:R-:W-:Y:S02]  /*22240*/  MOV R0, 0x1 ;  /* 0x0000000100007802 */ /* 0x000fe40000000f00 */
[----:B------:R-:W-:Y:S02]  /*22250*/  MOV R2, 0x22280 ;  /* 0x0002228000027802 */ /* 0x000fe40000000f00 */
[----:B------:R-:W-:Y:S02]  /*22260*/  MOV R84, R7 ;  /* 0x0000000700547202 */ /* 0x000fe40000000f00 */
[----:B------:R-:W-:Y:S05]  /*22270*/  CALL.REL.NOINC `($__internal_22_$__cuda_sm70_shflsync_bfly_p) ;  /* 0x0000176000007944 */ /* 0x000fea0003c00000 */
[----:B------:R-:W-:Y:S01]  /*22280*/  MOV R8, R0 ;  /* 0x0000000000087202 */ /* 0x000fe20000000f00 */
[----:B------:R-:W-:Y:S05]  /*22290*/  BRA `(.L_x_1869) ;  /* 0xffff701000007947 */ /* 0x000fea000383ffff */
.L_x_1776:
[----:B-1-34-:R-:W-:Y:S01]  /*222a0*/  IMAD.MOV.U32 R219, RZ, RZ, R5 ;  /* 0x000000ffffdb7224 */ /* 0x01afe200078e0005 */
[----:B------:R-:W-:Y:S01]  /*222b0*/  MOV R2, RZ ;  /* 0x000000ff00027202 */ /* 0x000fe20000000f00 */
[----:B------:R-:W-:Y:S01]  /*222c0*/  IMAD.MOV.U32 R218, RZ, RZ, 0x181f ;  /* 0x0000181fffda7424 */ /* 0x000fe200078e00ff */
[----:B------:R-:W-:-:S02]  /*222d0*/  MOV R3, 0x222f0 ;  /* 0x000222f000037802 */ /* 0x000fc40000000f00 */
[----:B------:R-:W-:Y:S05]  /*222e0*/  CALL.REL.NOINC `($__internal_23_$__cuda_sm70_shflsync_idx_p) ;  /* 0x0000175000007944 */ /* 0x000fea0003c00000 */
[----:B------:R-:W-:Y:S01]  /*222f0*/  MOV R7, R218 ;  /* 0x000000da00077202 */ /* 0x000fe20000000f00 */
[----:B------:R-:W-:Y:S05]  /*22300*/  BRA `(.L_x_1870) ;  /* 0xffff867000007947 */ /* 0x000fea000383ffff */
.L_x_1777:
[----:B------:R-:W-:Y:S01]  /*22310*/  IMAD.MOV.U32 R219, RZ, RZ, R6 ;  /* 0x000000ffffdb7224 */ /* 0x000fe200078e0006 */
[----:B------:R-:W-:Y:S01]  /*22320*/  MOV R2, RZ ;  /* 0x000000ff00027202 */ /* 0x000fe20000000f00 */
[----:B------:R-:W-:Y:S01]  /*22330*/  IMAD.MOV.U32 R218, RZ, RZ, 0x181f ;  /* 0x0000181fffda7424 */ /* 0x000fe200078e00ff */
[----:B------:R-:W-:-:S02]  /*22340*/  MOV R3, 0x22360 ;  /* 0x0002236000037802 */ /* 0x000fc40000000f00 */
[----:B-12---:R-:W-:Y:S05]  /*22350*/  CALL.REL.NOINC `($__internal_23_$__cuda_sm70_shflsync_idx_p) ;  /* 0x000016e000007944 */ /* 0x006fea0003c00000 */
[----:B------:R-:W-:Y:S01]  /*22360*/  MOV R2, R218 ;  /* 0x000000da00027202 */ /* 0x000fe20000000f00 */
[----:B------:R-:W-:Y:S05]  /*22370*/  BRA `(.L_x_1871) ;  /* 0xffff862000007947 */ /* 0x000fea000383ffff */
.L_x_1778:
[----:B------:R-:W-:Y:S01]  /*22380*/  IMAD.MOV.U32 R219, RZ, RZ, R5 ;  /* 0x000000ffffdb7224 */ /* 0x000fe200078e0005 */
[----:B--2---:R-:W-:Y:S01]  /*22390*/  MOV R2, 0x1 ;  /* 0x0000000100027802 */ /* 0x004fe20000000f00 */
[----:B------:R-:W-:Y:S01]  /*223a0*/  IMAD.MOV.U32 R218, RZ, RZ, 0x181f ;  /* 0x0000181fffda7424 */ /* 0x000fe200078e00ff */
[----:B------:R-:W-:-:S02]  /*223b0*/  MOV R3, 0x223d0 ;  /* 0x000223d000037802 */ /* 0x000fc40000000f00 */
[----:B-1-3--:R-:W-:Y:S05]  /*223c0*/  CALL.REL.NOINC `($__internal_23_$__cuda_sm70_shflsync_idx_p) ;  /* 0x0000167000007944 */ /* 0x00afea0003c00000 */
        /* <DEDUP_REMOVED lines=8> */
.L_x_1779:
[----:B------:R-:W-:Y:S01]  /*22450*/  IMAD.MOV.U32 R219, RZ, RZ, R5 ;  /* 0x000000ffffdb7224 */ /* 0x000fe200078e0005 */
[----:B-1----:R-:W-:Y:S01]  /*22460*/  MOV R2, 0x2 ;  /* 0x0000000200027802 */ /* 0x002fe20000000f00 */
[----:B------:R-:W-:Y:S01]  /*22470*/  IMAD.MOV.U32 R218, RZ, RZ, 0x181f ;  /* 0x0000181fffda7424 */ /* 0x000fe200078e00ff */
[----:B------:R-:W-:Y:S02]  /*22480*/  MOV R3, 0x224a0 ;  /* 0x000224a000037802 */ /* 0x000fe40000000f00 */
[----:B---34-:R-:W-:Y:S05]  /*22490*/  CALL.REL.NOINC `($__internal_23_$__cuda_sm70_shflsync_idx_p) ;  /* 0x000015a000007944 */ /* 0x018fea0003c00000 */
[----:B------:R-:W-:Y:S01]  /*224a0*/  MOV R7, R218 ;  /* 0x000000da00077202 */ /* 0x000fe20000000f00 */
[----:B------:R-:W-:Y:S05]  /*224b0*/  BRA `(.L_x_1873) ;  /* 0xffff85c000007947 */ /* 0x000fea000383ffff */
.L_x_1780:
[----:B------:R-:W-:Y:S01]  /*224c0*/  IMAD.MOV.U32 R219, RZ, RZ, R6 ;  /* 0x000000ffffdb7224 */ /* 0x000fe200078e0006 */
[----:B-1----:R-:W-:Y:S01]  /*224d0*/  MOV R2, 0x2 ;  /* 0x0000000200027802 */ /* 0x002fe20000000f00 */
[----:B------:R-:W-:Y:S01]  /*224e0*/  IMAD.MOV.U32 R218, RZ, RZ, 0x181f ;  /* 0x0000181fffda7424 */ /* 0x000fe200078e00ff */
[----:B------:R-:W-:Y:S02]  /*224f0*/  MOV R3, 0x22510 ;  /* 0x0002251000037802 */ /* 0x000fe40000000f00 */
[----:B--234-:R-:W-:Y:S05]  /*22500*/  CALL.REL.NOINC `($__internal_23_$__cuda_sm70_shflsync_idx_p) ;  /* 0x0000153000007944 */ /* 0x01cfea0003c00000 */
[----:B------:R-:W-:Y:S01]  /*22510*/  MOV R2, R218 ;  /* 0x000000da00027202 */ /* 0x000fe20000000f00 */
[----:B------:R-:W-:Y:S05]  /*22520*/  BRA `(.L_x_1874) ;  /* 0xffff857000007947 */ /* 0x000fea000383ffff */
.L_x_1781:
[----:B------:R-:W-:Y:S01]  /*22530*/  IMAD.MOV.U32 R219, RZ, RZ, R5 ;  /* 0x000000ffffdb7224 */ /* 0x000fe200078e0005 */
[----:B--2---:R-:W-:Y:S01]  /*22540*/  MOV R2, 0x3 ;  /* 0x0000000300027802 */ /* 0x004fe20000000f00 */
[----:B------:R-:W-:Y:S01]  /*22550*/  IMAD.MOV.U32 R218, RZ, RZ, 0x181f ;  /* 0x0000181fffda7424 */ /* 0x000fe200078e00ff */
[----:B------:R-:W-:-:S02]  /*22560*/  MOV R3, 0x22580 ;  /* 0x0002258000037802 */ /* 0x000fc40000000f00 */
[----:B-1-34-:R-:W-:Y:S05]  /*22570*/  CALL.REL.NOINC `($__internal_23_$__cuda_sm70_shflsync_idx_p) ;  /* 0x000014c000007944 */ /* 0x01afea0003c00000 */
        /* <DEDUP_REMOVED lines=8> */
.L_x_1782:
[----:B------:R-:W-:Y:S01]  /*22600*/  IMAD.MOV.U32 R219, RZ, RZ, R5 ;  /* 0x000000ffffdb7224 */ /* 0x000fe200078e0005 */
[----:B--2---:R-:W-:Y:S01]  /*22610*/  MOV R2, 0x4 ;  /* 0x0000000400027802 */ /* 0x004fe20000000f00 */
[----:B------:R-:W-:Y:S01]  /*22620*/  IMAD.MOV.U32 R218, RZ, RZ, 0x181f ;  /* 0x0000181fffda7424 */ /* 0x000fe200078e00ff */
[----:B------:R-:W-:Y:S02]  /*22630*/  MOV R3, 0x22650 ;  /* 0x0002265000037802 */ /* 0x000fe40000000f00 */
[----:B-1-34-:R-:W-:Y:S05]  /*22640*/  CALL.REL.NOINC `($__internal_23_$__cuda_sm70_shflsync_idx_p) ;  /* 0x000013f000007944 */ /* 0x01afea0003c00000 */
[----:B------:R-:W-:Y:S01]  /*22650*/  MOV R7, R218 ;  /* 0x000000da00077202 */ /* 0x000fe20000000f00 */
[----:B------:R-:W-:Y:S05]  /*22660*/  BRA `(.L_x_1876) ;  /* 0xffff852000007947 */ /* 0x000fea000383ffff */
.L_x_1783:
[----:B------:R-:W-:Y:S01]  /*22670*/  IMAD.MOV.U32 R219, RZ, RZ, R6 ;  /* 0x000000ffffdb7224 */ /* 0x000fe200078e0006 */
[----:B--2---:R-:W-:Y:S01]  /*22680*/  MOV R2, 0x4 ;  /* 0x0000000400027802 */ /* 0x004fe20000000f00 */
[----:B------:R-:W-:Y:S01]  /*22690*/  IMAD.MOV.U32 R218, RZ, RZ, 0x181f ;  /* 0x0000181fffda7424 */ /* 0x000fe200078e00ff */
[----:B------:R-:W-:Y:S02]  /*226a0*/  MOV R3, 0x226c0 ;  /* 0x000226c000037802 */ /* 0x000fe40000000f00 */
[----:B-1-34-:R-:W-:Y:S05]  /*226b0*/  CALL.REL.NOINC `($__internal_23_$__cuda_sm70_shflsync_idx_p) ;  /* 0x0000138000007944 */ /* 0x01afea0003c00000 */
[----:B------:R-:W-:Y:S01]  /*226c0*/  MOV R2, R218 ;  /* 0x000000da00027202 */ /* 0x000fe20000000f00 */
[----:B------:R-:W-:Y:S05]  /*226d0*/  BRA `(.L_x_1877) ;  /* 0xffff84d000007947 */ /* 0x000fea000383ffff */
.L_x_1784:
[----:B------:R-:W-:Y:S01]  /*226e0*/  IMAD.MOV.U32 R219, RZ, RZ, R5 ;  /* 0x000000ffffdb7224 */ /* 0x000fe200078e0005 */
[----:B-1----:R-:W-:Y:S01]  /*226f0*/  MOV R2, 0x5 ;  /* 0x0000000500027802 */ /* 0x002fe20000000f00 */
[----:B------:R-:W-:Y:S01]  /*22700*/  IMAD.MOV.U32 R218, RZ, RZ, 0x181f ;  /* 0x0000181fffda7424 */ /* 0x000fe200078e00ff */
[----:B------:R-:W-:-:S02]  /*22710*/  MOV R3, 0x22730 ;  /* 0x0002273000037802 */ /* 0x000fc40000000f00 */
[----:B--234-:R-:W-:Y:S05]  /*22720*/  CALL.REL.NOINC `($__internal_23_$__cuda_sm70_shflsync_idx_p) ;  /* 0x0000131000007944 */ /* 0x01cfea0003c00000 */
        /* <DEDUP_REMOVED lines=8> */
.L_x_1785:
[----:B------:R-:W-:Y:S01]  /*227b0*/  IMAD.MOV.U32 R219, RZ, RZ, R5 ;  /* 0x000000ffffdb7224 */ /* 0x000fe200078e0005 */
[----:B--2---:R-:W-:Y:S01]  /*227c0*/  MOV R2, 0x6 ;  /* 0x0000000600027802 */ /* 0x004fe20000000f00 */
[----:B------:R-:W-:Y:S01]  /*227d0*/  IMAD.MOV.U32 R218, RZ, RZ, 0x181f ;  /* 0x0000181fffda7424 */ /* 0x000fe200078e00ff */
[----:B------:R-:W-:Y:S02]  /*227e0*/  MOV R3, 0x22800 ;  /* 0x0002280000037802 */ /* 0x000fe40000000f00 */
[----:B-1--4-:R-:W-:Y:S05]  /*227f0*/  CALL.REL.NOINC `($__internal_23_$__cuda_sm70_shflsync_idx_p) ;  /* 0x0000124000007944 */ /* 0x012fea0003c00000 */
[----:B------:R-:W-:Y:S01]  /*22800*/  MOV R7, R218 ;  /* 0x000000da00077202 */ /* 0x000fe20000000f00 */
[----:B------:R-:W-:Y:S05]  /*22810*/  BRA `(.L_x_1879) ;  /* 0xffff848000007947 */ /* 0x000fea000383ffff */
.L_x_1786:
[----:B------:R-:W-:Y:S01]  /*22820*/  IMAD.MOV.U32 R219, RZ, RZ, R6 ;  /* 0x000000ffffdb7224 */ /* 0x000fe200078e0006 */
[----:B--2---:R-:W-:Y:S01]  /*22830*/  MOV R2, 0x6 ;  /* 0x0000000600027802 */ /* 0x004fe20000000f00 */
[----:B------:R-:W-:Y:S01]  /*22840*/  IMAD.MOV.U32 R218, RZ, RZ, 0x181f ;  /* 0x0000181fffda7424 */ /* 0x000fe200078e00ff */
[----:B------:R-:W-:Y:S02]  /*22850*/  MOV R3, 0x22870 ;  /* 0x0002287000037802 */ /* 0x000fe40000000f00 */
[----:B-1-34-:R-:W-:Y:S05]  /*22860*/  CALL.REL.NOINC `($__internal_23_$__cuda_sm70_shflsync_idx_p) ;  /* 0x000011d000007944 */ /* 0x01afea0003c00000 */
[----:B------:R-:W-:Y:S01]  /*22870*/  MOV R2, R218 ;  /* 0x000000da00027202 */ /* 0x000fe20000000f00 */
[----:B------:R-:W-:Y:S05]  /*22880*/  BRA `(.L_x_1880) ;  /* 0xffff843000007947 */ /* 0x000fea000383ffff */
.L_x_1787:
[----:B------:R-:W-:Y:S01]  /*22890*/  IMAD.MOV.U32 R219, RZ, RZ, R5 ;  /* 0x000000ffffdb7224 */ /* 0x000fe200078e0005 */
[----:B-1----:R-:W-:Y:S01]  /*228a0*/  MOV R2, 0x7 ;  /* 0x0000000700027802 */ /* 0x002fe20000000f00 */
[----:B------:R-:W-:Y:S01]  /*228b0*/  IMAD.MOV.U32 R218, RZ, RZ, 0x181f ;  /* 0x0000181fffda7424 */ /* 0x000fe200078e00ff */
[----:B------:R-:W-:-:S02]  /*228c0*/  MOV R3, 0x228e0 ;  /* 0x000228e000037802 */ /* 0x000fc40000000f00 */
[----:B--2-4-:R-:W-:Y:S05]  /*228d0*/  CALL.REL.NOINC `($__internal_23_$__cuda_sm70_shflsync_idx_p) ;  /* 0x0000116000007944 */ /* 0x014fea0003c00000 */
        /* <DEDUP_REMOVED lines=8> */
.L_x_1789:
[----:B------:R-:W-:Y:S01]  /*22960*/  IMAD.MOV.U32 R219, RZ, RZ, R5 ;  /* 0x000000ffffdb7224 */ /* 0x000fe200078e0005 */
[----:B------:R-:W-:Y:S01]  /*22970*/  MOV R2, RZ ;  /* 0x000000ff00027202 */ /* 0x000fe20000000f00 */
[----:B------:R-:W-:Y:S01]  /*22980*/  IMAD.MOV.U32 R218, RZ, RZ, 0x1c1f ;  /* 0x00001c1fffda7424 */ /* 0x000fe200078e00ff */
[----:B------:R-:W-:Y:S02]  /*22990*/  MOV R3, 0x229b0 ;  /* 0x000229b000037802 */ /* 0x000fe40000000f00 */
[----:B------:R-:W-:Y:S05]  /*229a0*/  CALL.REL.NOINC `($__internal_23_$__cuda_sm70_shflsync_idx_p) ;  /* 0x0000109000007944 */ /* 0x000fea0003c00000 */
[----:B------:R-:W-:Y:S01]  /*229b0*/  MOV R4, R218 ;  /* 0x000000da00047202 */ /* 0x000fe20000000f00 */
[----:B------:R-:W-:Y:S05]  /*229c0*/  BRA `(.L_x_1882) ;  /* 0xffff85f000007947 */ /* 0x000fea000383ffff */
.L_x_1790:
[----:B------:R-:W-:Y:S01]  /*229d0*/  IMAD.MOV.U32 R219, RZ, RZ, R12 ;  /* 0x000000ffffdb7224 */ /* 0x000fe200078e000c */
[----:B------:R-:W-:Y:S01]  /*229e0*/  MOV R2, RZ ;  /* 0x000000ff00027202 */ /* 0x000fe20000000f00 */
[----:B------:R-:W-:Y:S01]  /*229f0*/  IMAD.MOV.U32 R218, RZ, RZ, 0x1c1f ;  /* 0x00001c1fffda7424 */ /* 0x000fe200078e00ff */
[----:B------:R-:W-:Y:S02]  /*22a00*/  MOV R3, 0x22a20 ;  /* 0x00022a2000037802 */ /* 0x000fe40000000f00 */
[----:B-12---:R-:W-:Y:S05]  /*22a10*/  CALL.REL.NOINC `($__internal_23_$__cuda_sm70_shflsync_idx_p) ;  /* 0x0000102000007944 */ /* 0x006fea0003c00000 */
[----:B------:R-:W-:Y:S01]  /*22a20*/  MOV R0, R218 ;  /* 0x000000da00007202 */ /* 0x000fe20000000f00 */
[----:B------:R-:W-:Y:S05]  /*22a30*/  BRA `(.L_x_1883) ;  /* 0xffff85a000007947 */ /* 0x000fea000383ffff */
.L_x_1793:
[----:B------:R-:W-:Y:S01]  /*22a40*/  IMAD.MOV.U32 R219, RZ, RZ, R5 ;  /* 0x000000ffffdb7224 */ /* 0x000fe200078e0005 */
[----:B---3--:R-:W-:Y:S01]  /*22a50*/  MOV R2, 0x1 ;  /* 0x0000000100027802 */ /* 0x008fe20000000f00 */
        /* <DEDUP_REMOVED lines=11> */
.L_x_1796:
[----:B------:R-:W-:Y:S01]  /*22b10*/  IMAD.MOV.U32 R219, RZ, RZ, R5 ;  /* 0x000000ffffdb7224 */ /* 0x000fe200078e0005 */
[----:B--23--:R-:W-:Y:S01]  /*22b20*/  MOV R2, 0x2 ;  /* 0x0000000200027802 */ /* 0x00cfe20000000f00 */
[----:B------:R-:W-:Y:S01]  /*22b30*/  IMAD.MOV.U32 R218, RZ, RZ, 0x1c1f ;  /* 0x00001c1fffda7424 */ /* 0x000fe200078e00ff */
[----:B------:R-:W-:Y:S02]  /*22b40*/  MOV R3, 0x22b60 ;  /* 0x00022b6000037802 */ /* 0x000fe40000000f00 */
[----:B-1--4-:R-:W-:Y:S05]  /*22b50*/  CALL.REL.NOINC `($__internal_23_$__cuda_sm70_shflsync_idx_p) ;  /* 0x00000ee000007944 */ /* 0x012fea0003c00000 */
[----:B------:R-:W-:Y:S01]  /*22b60*/  MOV R4, R218 ;  /* 0x000000da00047202 */ /* 0x000fe20000000f00 */
[----:B------:R-:W-:Y:S05]  /*22b70*/  BRA `(.L_x_1885) ;  /* 0xffff8b1000007947 */ /* 0x000fea000383ffff */
.L_x_1797:
[----:B------:R-:W-:Y:S01]  /*22b80*/  IMAD.MOV.U32 R219, RZ, RZ, R12 ;  /* 0x000000ffffdb7224 */ /* 0x000fe200078e000c */
[----:B--23--:R-:W-:Y:S01]  /*22b90*/  MOV R2, 0x2 ;  /* 0x0000000200027802 */ /* 0x00cfe20000000f00 */
[----:B------:R-:W-:Y:S01]  /*22ba0*/  IMAD.MOV.U32 R218, RZ, RZ, 0x1c1f ;  /* 0x00001c1fffda7424 */ /* 0x000fe200078e00ff */
[----:B------:R-:W-:Y:S02]  /*22bb0*/  MOV R3, 0x22bd0 ;  /* 0x00022bd000037802 */ /* 0x000fe40000000f00 */
[----:B-1--4-:R-:W-:Y:S05]  /*22bc0*/  CALL.REL.NOINC `($__internal_23_$__cuda_sm70_shflsync_idx_p) ;  /* 0x00000e7000007944 */ /* 0x012fea0003c00000 */
[----:B------:R-:W-:Y:S01]  /*22bd0*/  MOV R0, R218 ;  /* 0x000000da00007202 */ /* 0x000fe20000000f00 */
[----:B------:R-:W-:Y:S05]  /*22be0*/  BRA `(.L_x_1886) ;  /* 0xffff8ac000007947 */ /* 0x000fea000383ffff */
.L_x_1800:
[----:B------:R-:W-:Y:S01]  /*22bf0*/  IMAD.MOV.U32 R219, RZ, RZ, R5 ;  /* 0x000000ffffdb7224 */ /* 0x000fe200078e0005 */
[----:B--2---:R-:W-:Y:S01]  /*22c00*/  MOV R2, 0x3 ;  /* 0x0000000300027802 */ /* 0x004fe20000000f00 */
[----:B------:R-:W-:Y:S01]  /*22c10*/  IMAD.MOV.U32 R218, RZ, RZ, 0x1c1f ;  /* 0x00001c1fffda7424 */ /* 0x000fe200078e00ff */
[----:B------:R-:W-:-:S02]  /*22c20*/  MOV R3, 0x22c40 ;  /* 0x00022c4000037802 */ /* 0x000fc40000000f00 */
[----:B-1--4-:R-:W-:Y:S05]  /*22c30*/  CALL.REL.NOINC `($__internal_23_$__cuda_sm70_shflsync_idx_p) ;  /* 0x00000e0000007944 */ /* 0x012fea0003c00000 */
        /* <DEDUP_REMOVED lines=8> */
.L_x_1804:
[----:B------:R-:W-:Y:S01]  /*22cc0*/  IMAD.MOV.U32 R219, RZ, RZ, R5 ;  /* 0x000000ffffdb7224 */ /* 0x000fe200078e0005 */
[----:B------:R-:W-:Y:S01]  /*22cd0*/  MOV R2, RZ ;  /* 0x000000ff00027202 */ /* 0x000fe20000000f00 */
[----:B------:R-:W-:Y:S01]  /*22ce0*/  IMAD.MOV.U32 R218, RZ, RZ, 0x181f ;  /* 0x0000181fffda7424 */ /* 0x000fe200078e00ff */
[----:B------:R-:W-:Y:S02]  /*22cf0*/  MOV R3, 0x22d10 ;  /* 0x00022d1000037802 */ /* 0x000fe40000000f00 */
[----:B------:R-:W-:Y:S05]  /*22d00*/  CALL.REL.NOINC `($__internal_23_$__cuda_sm70_shflsync_idx_p) ;  /* 0x00000d3000007944 */ /* 0x000fea0003c00000 */
[----:B------:R-:W-:Y:S01]  /*22d10*/  MOV R7, R218 ;  /* 0x000000da00077202 */ /* 0x000fe20000000f00 */
[----:B------:R-:W-:Y:S05]  /*22d20*/  BRA `(.L_x_1888) ;  /* 0xffff985000007947 */ /* 0x000fea000383ffff */
.L_x_1805:
[----:B------:R-:W-:Y:S01]  /*22d30*/  IMAD.MOV.U32 R219, RZ, RZ, R6 ;  /* 0x000000ffffdb7224 */ /* 0x000fe200078e0006 */
[----:B------:R-:W-:Y:S01]  /*22d40*/  MOV R2, RZ ;  /* 0x000000ff00027202 */ /* 0x000fe20000000f00 */
[----:B------:R-:W-:Y:S01]  /*22d50*/  IMAD.MOV.U32 R218, RZ, RZ, 0x181f ;  /* 0x0000181fffda7424 */ /* 0x000fe200078e00ff */
[----:B------:R-:W-:Y:S02]  /*22d60*/  MOV R3, 0x22d80 ;  /* 0x00022d8000037802 */ /* 0x000fe40000000f00 */
[----:B-12---:R-:W-:Y:S05]  /*22d70*/  CALL.REL.NOINC `($__internal_23_$__cuda_sm70_shflsync_idx_p) ;  /* 0x00000cc000007944 */ /* 0x006fea0003c00000 */
[----:B------:R-:W-:Y:S01]  /*22d80*/  MOV R2, R218 ;  /* 0x000000da00027202 */ /* 0x000fe20000000f00 */
[----:B------:R-:W-:Y:S05]  /*22d90*/  BRA `(.L_x_1889) ;  /* 0xffff980000007947 */ /* 0x000fea000383ffff */
.L_x_1806:
        /* <DEDUP_REMOVED lines=13> */
.L_x_1807:
[----:B------:R-:W-:Y:S01]  /*22e70*/  IMAD.MOV.U32 R219, RZ, RZ, R5 ;  /* 0x000000ffffdb7224 */ /* 0x000fe200078e0005 */
[----:B-1----:R-:W-:Y:S01]  /*22e80*/  MOV R2, 0x2 ;  /* 0x0000000200027802 */ /* 0x002fe20000000f00 */
[----:B------:R-:W-:Y:S01]  /*22e90*/  IMAD.MOV.U32 R218, RZ, RZ, 0x181f ;  /* 0x0000181fffda7424 */ /* 0x000fe200078e00ff */
[----:B------:R-:W-:Y:S02]  /*22ea0*/  MOV R3, 0x22ec0 ;  /* 0x00022ec000037802 */ /* 0x000fe40000000f00 */
[----:B---34-:R-:W-:Y:S05]  /*22eb0*/  CALL.REL.NOINC `($__internal_23_$__cuda_sm70_shflsync_idx_p) ;  /* 0x00000b8000007944 */ /* 0x018fea0003c00000 */
[----:B------:R-:W-:Y:S01]  /*22ec0*/  MOV R7, R218 ;  /* 0x000000da00077202 */ /* 0x000fe20000000f00 */
[----:B------:R-:W-:Y:S05]  /*22ed0*/  BRA `(.L_x_1891) ;  /* 0xffff97b000007947 */ /* 0x000fea000383ffff */
.L_x_1808:
[----:B------:R-:W-:Y:S01]  /*22ee0*/  IMAD.MOV.U32 R219, RZ, RZ, R6 ;  /* 0x000000ffffdb7224 */ /* 0x000fe200078e0006 */
[----:B-1----:R-:W-:Y:S01]  /*22ef0*/  MOV R2, 0x2 ;  /* 0x0000000200027802 */ /* 0x002fe20000000f00 */
[----:B------:R-:W-:Y:S01]  /*22f00*/  IMAD.MOV.U32 R218, RZ, RZ, 0x181f ;  /* 0x0000181fffda7424 */ /* 0x000fe200078e00ff */
[----:B------:R-:W-:Y:S02]  /*22f10*/  MOV R3, 0x22f30 ;  /* 0x00022f3000037802 */ /* 0x000fe40000000f00 */
[----:B--234-:R-:W-:Y:S05]  /*22f20*/  CALL.REL.NOINC `($__internal_23_$__cuda_sm70_shflsync_idx_p) ;  /* 0x00000b1000007944 */ /* 0x01cfea0003c00000 */
[----:B------:R-:W-:Y:S01]  /*22f30*/  MOV R2, R218 ;  /* 0x000000da00027202 */ /* 0x000fe20000000f00 */
[----:B------:R-:W-:Y:S05]  /*22f40*/  BRA `(.L_x_1892) ;  /* 0xffff976000007947 */ /* 0x000fea000383ffff */
.L_x_1809:
        /* <DEDUP_REMOVED lines=13> */
.L_x_1810:
[----:B------:R-:W-:Y:S01]  /*23020*/  IMAD.MOV.U32 R219, RZ, RZ, R5 ;  /* 0x000000ffffdb7224 */ /* 0x000fe200078e0005 */
[----:B--2---:R-:W-:Y:S01]  /*23030*/  MOV R2, 0x4 ;  /* 0x0000000400027802 */ /* 0x004fe20000000f00 */
[----:B------:R-:W-:Y:S01]  /*23040*/  IMAD.MOV.U32 R218, RZ, RZ, 0x181f ;  /* 0x0000181fffda7424 */ /* 0x000fe200078e00ff */
[----:B------:R-:W-:Y:S02]  /*23050*/  MOV R3, 0x23070 ;  /* 0x0002307000037802 */ /* 0x000fe40000000f00 */
[----:B-1-34-:R-:W-:Y:S05]  /*23060*/  CALL.REL.NOINC `($__internal_23_$__cuda_sm70_shflsync_idx_p) ;  /* 0x000009d000007944 */ /* 0x01afea0003c00000 */
[----:B------:R-:W-:Y:S01]  /*23070*/  MOV R7, R218 ;  /* 0x000000da00077202 */ /* 0x000fe20000000f00 */
[----:B------:R-:W-:Y:S05]  /*23080*/  BRA `(.L_x_1894) ;  /* 0xffff971000007947 */ /* 0x000fea000383ffff */
.L_x_1811:
[----:B------:R-:W-:Y:S01]  /*23090*/  IMAD.MOV.U32 R219, RZ, RZ, R6 ;  /* 0x000000ffffdb7224 */ /* 0x000fe200078e0006 */
[----:B--2---:R-:W-:Y:S01]  /*230a0*/  MOV R2, 0x4 ;  /* 0x0000000400027802 */ /* 0x004fe20000000f00 */
[----:B------:R-:W-:Y:S01]  /*230b0*/  IMAD.MOV.U32 R218, RZ, RZ, 0x181f ;  /* 0x0000181fffda7424 */ /* 0x000fe200078e00ff */
[----:B------:R-:W-:Y:S02]  /*230c0*/  MOV R3, 0x230e0 ;  /* 0x000230e000037802 */ /* 0x000fe40000000f00 */
[----:B-1-34-:R-:W-:Y:S05]  /*230d0*/  CALL.REL.NOINC `($__internal_23_$__cuda_sm70_shflsync_idx_p) ;  /* 0x0000096000007944 */ /* 0x01afea0003c00000 */
[----:B------:R-:W-:Y:S01]  /*230e0*/  MOV R2, R218 ;  /* 0x000000da00027202 */ /* 0x000fe20000000f00 */
[----:B------:R-:W-:Y:S05]  /*230f0*/  BRA `(.L_x_1895) ;  /* 0xffff96c000007947 */ /* 0x000fea000383ffff */
.L_x_1812:
        /* <DEDUP_REMOVED lines=13> */
.L_x_1813:
[----:B------:R-:W-:Y:S01]  /*231d0*/  IMAD.MOV.U32 R219, RZ, RZ, R5 ;  /* 0x000000ffffdb7224 */ /* 0x000fe200078e0005 */
[----:B--2---:R-:W-:Y:S01]  /*231e0*/  MOV R2, 0x6 ;  /* 0x0000000600027802 */ /* 0x004fe20000000f00 */
[----:B------:R-:W-:Y:S01]  /*231f0*/  IMAD.MOV.U32 R218, RZ, RZ, 0x181f ;  /* 0x0000181fffda7424 */ /* 0x000fe200078e00ff */
[----:B------:R-:W-:Y:S02]  /*23200*/  MOV R3, 0x23220 ;  /* 0x0002322000037802 */ /* 0x000fe40000000f00 */
[----:B-1--4-:R-:W-:Y:S05]  /*23210*/  CALL.REL.NOINC `($__internal_23_$__cuda_sm70_shflsync_idx_p) ;  /* 0x0000082000007944 */ /* 0x012fea0003c00000 */
[----:B------:R-:W-:Y:S01]  /*23220*/  MOV R7, R218 ;  /* 0x000000da00077202 */ /* 0x000fe20000000f00 */
[----:B------:R-:W-:Y:S05]  /*23230*/  BRA `(.L_x_1897) ;  /* 0xffff967000007947 */ /* 0x000fea000383ffff */
.L_x_1814:
[----:B------:R-:W-:Y:S01]  /*23240*/  IMAD.MOV.U32 R219, RZ, RZ, R6 ;  /* 0x000000ffffdb7224 */ /* 0x000fe200078e0006 */
[----:B--2---:R-:W-:Y:S01]  /*23250*/  MOV R2, 0x6 ;  /* 0x0000000600027802 */ /* 0x004fe20000000f00 */
[----:B------:R-:W-:Y:S01]  /*23260*/  IMAD.MOV.U32 R218, RZ, RZ, 0x181f ;  /* 0x0000181fffda7424 */ /* 0x000fe200078e00ff */
[----:B------:R-:W-:Y:S02]  /*23270*/  MOV R3, 0x23290 ;  /* 0x0002329000037802 */ /* 0x000fe40000000f00 */
[----:B-1-34-:R-:W-:Y:S05]  /*23280*/  CALL.REL.NOINC `($__internal_23_$__cuda_sm70_shflsync_idx_p) ;  /* 0x000007b000007944 */ /* 0x01afea0003c00000 */
[----:B------:R-:W-:Y:S01]  /*23290*/  MOV R2, R218 ;  /* 0x000000da00027202 */ /* 0x000fe20000000f00 */
[----:B------:R-:W-:Y:S05]  /*232a0*/  BRA `(.L_x_1898) ;  /* 0xffff962000007947 */ /* 0x000fea000383ffff */
.L_x_1815:
        /* <DEDUP_REMOVED lines=13> */
.L_x_1817:
[----:B------:R-:W-:Y:S01]  /*23380*/  IMAD.MOV.U32 R219, RZ, RZ, R68 ;  /* 0x000000ffffdb7224 */ /* 0x000fe200078e0044 */
[----:B------:R-:W-:Y:S01]  /*23390*/  MOV R2, RZ ;  /* 0x000000ff00027202 */ /* 0x000fe20000000f00 */
[----:B------:R-:W-:Y:S01]  /*233a0*/  IMAD.MOV.U32 R218, RZ, RZ, 0x1f ;  /* 0x0000001fffda7424 */ /* 0x000fe200078e00ff */
[----:B------:R-:W-:Y:S02]  /*233b0*/  MOV R3, 0x233d0 ;  /* 0x000233d000037802 */ /* 0x000fe40000000f00 */
[----:B------:R-:W-:Y:S05]  /*233c0*/  CALL.REL.NOINC `($__internal_23_$__cuda_sm70_shflsync_idx_p) ;  /* 0x0000067000007944 */ /* 0x000fea0003c00000 */
[----:B------:R-:W-:Y:S01]  /*233d0*/  MOV R9, R218 ;  /* 0x000000da00097202 */ /* 0x000fe20000000f00 */
[----:B------:R-:W-:Y:S05]  /*233e0*/  BRA `(.L_x_1900) ;  /* 0xffff96b000007947 */ /* 0x000fea000383ffff */
.L_x_1818:
[----:B------:R-:W-:Y:S01]  /*233f0*/  IMAD.MOV.U32 R219, RZ, RZ, R68 ;  /* 0x000000ffffdb7224 */ /* 0x000fe200078e0044 */
[----:B------:R-:W-:Y:S01]  /*23400*/  MOV R2, 0x1 ;  /* 0x0000000100027802 */ /* 0x000fe20000000f00 */
[----:B------:R-:W-:Y:S01]  /*23410*/  IMAD.MOV.U32 R218, RZ, RZ, 0x1f ;  /* 0x0000001fffda7424 */ /* 0x000fe200078e00ff */
[----:B------:R-:W-:Y:S02]  /*23420*/  MOV R3, 0x23440 ;  /* 0x0002344000037802 */ /* 0x000fe40000000f00 */
[----:B-12---:R-:W-:Y:S05]  /*23430*/  CALL.REL.NOINC `($__internal_23_$__cuda_sm70_shflsync_idx_p) ;  /* 0x0000060000007944 */ /* 0x006fea0003c00000 */
[----:B------:R-:W-:Y:S01]  /*23440*/  MOV R8, R218 ;  /* 0x000000da00087202 */ /* 0x000fe20000000f00 */
[----:B------:R-:W-:Y:S05]  /*23450*/  BRA `(.L_x_1901) ;  /* 0xffff966000007947 */ /* 0x000fea000383ffff */
.L_x_1819:
[----:B------:R-:W-:Y:S02]  /*23460*/  MOV R2, 0x1 ;  /* 0x0000000100027802 */ /* 0x000fe40000000f00 */
[----:B------:R-:W-:-:S02]  /*23470*/  MOV R3, 0x23490 ;  /* 0x0002349000037802 */ /* 0x000fc40000000f00 */
[----:B-1234-:R-:W-:Y:S05]  /*23480*/  CALL.REL.NOINC `($__internal_24_$__cuda_sm70_shflsync_up_p) ;  /* 0x0000061000007944 */ /* 0x01efea0003c00000 */
[----:B------:R-:W-:Y:S05]  /*23490*/  BRA `(.L_x_1902) ;  /* 0xffff975000007947 */ /* 0x000fea000383ffff */
.L_x_1820:
[----:B------:R-:W-:Y:S02]  /*234a0*/  MOV R2, 0x2 ;  /* 0x0000000200027802 */ /* 0x000fe40000000f00 */
[----:B------:R-:W-:-:S02]  /*234b0*/  MOV R3, 0x234d0 ;  /* 0x000234d000037802 */ /* 0x000fc40000000f00 */
[----:B--2-4-:R-:W-:Y:S05]  /*234c0*/  CALL.REL.NOINC `($__internal_24_$__cuda_sm70_shflsync_up_p) ;  /* 0x000005d000007944 */ /* 0x014fea0003c00000 */
        /* <DEDUP_REMOVED lines=24> */
.L_x_1824:
[----:B------:R-:W-:Y:S02]  /*23650*/  MOV R2, 0x1 ;  /* 0x0000000100027802 */ /* 0x000fe40000000f00 */
[----:B------:R-:W-:Y:S02]  /*23660*/  MOV R3, 0x23680 ;  /* 0x0002368000037802 */ /* 0x000fe40000000f00 */
[----:B------:R-:W-:Y:S05]  /*23670*/  CALL.REL.NOINC `($__internal_24_$__cuda_sm70_shflsync_up_p) ;  /* 0x0000042000007944 */ /* 0x000fea0003c00000 */
[----:B------:R-:W-:Y:S01]  /*23680*/  MOV R2, R4 ;  /* 0x0000000400027202 */ /* 0x000fe20000000f00 */
[----:B------:R-:W-:Y:S05]  /*23690*/  BRA `(.L_x_1904) ;  /* 0xffff97b000007947 */ /* 0x000fea000383ffff */
.L_x_1825:
        /* <DEDUP_REMOVED lines=27> */
.L_x_1827:
[----:B------:R-:W-:Y:S02]  /*23850*/  SEL R0, RZ, 0x1, P0 ;  /* 0x00000001ff007807 */ /* 0x000fe40000000000 */
[----:B------:R-:W-:Y:S02]  /*23860*/  MOV R2, 0x23880 ;  /* 0x0002388000027802 */ /* 0x000fe40000000f00 */
[----:B-1----:R-:W-:Y:S05]  /*23870*/  CALL.REL.NOINC `($__internal_25_$__cuda_sm70_votesync_ballot) ;  /* 0x0000029000007944 */ /* 0x002fea0003c00000 */
[----:B------:R-:W-:Y:S01]  /*23880*/  MOV R5, R0 ;  /* 0x0000000000057202 */ /* 0x000fe20000000f00 */
[----:B------:R-:W-:Y:S05]  /*23890*/  BRA `(.L_x_1906) ;  /* 0xffff974000007947 */ /* 0x000fea000383ffff */
.L_x_1828:
[----:B------:R-:W-:Y:S01]  /*238a0*/  IMAD.MOV.U32 R219, RZ, RZ, R6 ;  /* 0x000000ffffdb7224 */ /* 0x000fe200078e0006 */
[----:B--2---:R-:W-:Y:S01]  /*238b0*/  MOV R2, R0 ;  /* 0x0000000000027202 */ /* 0x004fe20000000f00 */
[----:B------:R-:W-:Y:S01]  /*238c0*/  IMAD.MOV.U32 R218, RZ, RZ, 0x1f ;  /* 0x0000001fffda7424 */ /* 0x000fe200078e00ff */
[----:B------:R-:W-:Y:S02]  /*238d0*/  MOV R3, 0x238f0 ;  /* 0x000238f000037802 */ /* 0x000fe40000000f00 */
[----:B-1----:R-:W-:Y:S05]  /*238e0*/  CALL.REL.NOINC `($__internal_23_$__cuda_sm70_shflsync_idx_p) ;  /* 0x0000015000007944 */ /* 0x002fea0003c00000 */
[----:B------:R-:W-:Y:S01]  /*238f0*/  IMAD.MOV.U32 R6, RZ, RZ, R218 ;  /* 0x000000ffff067224 */ /* 0x000fe200078e00da */
[----:B------:R-:W-:Y:S01]  /*23900*/  MOV R2, R0 ;  /* 0x0000000000027202 */ /* 0x000fe20000000f00 */
[----:B------:R-:W-:Y:S01]  /*23910*/  IMAD.MOV.U32 R219, RZ, RZ, R7 ;  /* 0x000000ffffdb7224 */ /* 0x000fe200078e0007 */
[----:B------:R-:W-:-:S02]  /*23920*/  MOV R218, 0x1f ;  /* 0x0000001f00da7802 */ /* 0x000fc40000000f00 */
[----:B------:R-:W-:Y:S02]  /*23930*/  MOV R3, 0x23950 ;  /* 0x0002395000037802 */ /* 0x000fe40000000f00 */
[----:B------:R-:W-:Y:S05]  /*23940*/  CALL.REL.NOINC `($__internal_23_$__cuda_sm70_shflsync_idx_p) ;  /* 0x000000f000007944 */ /* 0x000fea0003c00000 */
[----:B------:R-:W-:Y:S01]  /*23950*/  MOV R7, R218 ;  /* 0x000000da00077202 */ /* 0x000fe20000000f00 */
[----:B------:R-:W-:Y:S05]  /*23960*/  BRA `(.L_x_1907) ;  /* 0xffff96e000007947 */ /* 0x000fea000383ffff */
.L_x_1831:
[----:B------:R-:W-:Y:S01]  /*23970*/  IMAD.MOV.U32 R219, RZ, RZ, R4 ;  /* 0x000000ffffdb7224 */ /* 0x000fe200078e0004 */
[----:B--2---:R-:W-:Y:S01]  /*23980*/  MOV R2, R0 ;  /* 0x0000000000027202 */ /* 0x004fe20000000f00 */
[----:B------:R-:W-:Y:S01]  /*23990*/  IMAD.MOV.U32 R218, RZ, RZ, 0x1f ;  /* 0x0000001fffda7424 */ /* 0x000fe200078e00ff */
[----:B------:R-:W-:Y:S02]  /*239a0*/  MOV R3, 0x239c0 ;  /* 0x000239c000037802 */ /* 0x000fe40000000f00 */
[----:B-1--4-:R-:W-:Y:S05]  /*239b0*/  CALL.REL.NOINC `($__internal_23_$__cuda_sm70_shflsync_idx_p) ;  /* 0x0000008000007944 */ /* 0x012fea0003c00000 */
[----:B------:R-:W-:Y:S01]  /*239c0*/  MOV R10, R218 ;  /* 0x000000da000a7202 */ /* 0x000fe20000000f00 */
[----:B------:R-:W-:Y:S05]  /*239d0*/  BRA `(.L_x_1830) ;  /* 0xffff96d000007947 */ /* 0x000fea000383ffff */
        .weak           $__internal_22_$__cuda_sm70_shflsync_bfly_p
        .type           $__internal_22_$__cuda_sm70_shflsync_bfly_p,@function
        .size           $__internal_22_$__cuda_sm70_shflsync_bfly_p,($__internal_23_$__cuda_sm70_shflsync_idx_p - $__internal_22_$__cuda_sm70_shflsync_bfly_p)
$__internal_22_$__cuda_sm70_shflsync_bfly_p:
[----:B------:R-:W-:Y:S02]  /*239e0*/  MOV R192, 0xffffffff ;  /* 0xffffffff00c07802 */ /* 0x000fe40000000f00 */
[----:B------:R-:W-:Y:S02]  /*239f0*/  MOV R3, 0x1f ;  /* 0x0000001f00037802 */ /* 0x000fe40000000f00 */
[----:B------:R-:W-:Y:S04]  /*23a00*/  WARPSYNC R192 ;  /* 0x000000c000007348 */ /* 0x000fe80003800000 */
[----:B------:R1:W2:Y:S02]  /*23a10*/  SHFL.BFLY PT, R0, R84, R0, R3 ;  /* 0x0c00000054007389 */ /* 0x0002a400000e0003 */
[----:B-1----:R-:W-:-:S04]  /*23a20*/  MOV R3, 0x0 ;  /* 0x0000000000037802 */ /* 0x002fc80000000f00 */
[----:B--2---:R-:W-:Y:S05]  /*23a30*/  RET.REL.NODEC R2 `(_ZN7cutlass13device_kernelIN5flash19enable_sm80_to_sm89INS1_16FlashAttnFwdSm80INS1_25CollectiveMainloopFwdSm80ILi4ELi1ELb0EN4cute5tupleIJNS5_1CILi128EEENS7_ILi80EEENS7_ILi64EEEEEELi64ENS_10bfloat16_tEfNS_4arch4Sm80ELb1ELb0ELb0ELb1ELb1ELb1ELb1ELb1EEENS1_21CollectiveEpilogueFwdINS6_IJS8_SA_S9_EEENS6_IJNS7_ILi1EEESI_SI_EEESC_SE_Li128ELb1ELb1ELb1ELb0EEENS1_36VarlenDynamicPersistentTileSchedulerILi128ELi80ELi128ELi128ELb1ELb1ELb0ELb1ELb1ELb1EEEEEEEEEvNT_6ParamsE) ;  /* 0xfffdc5c002007950 */ /* 0x004fea0003c3ffff */
        .weak           $__internal_23_$__cuda_sm70_shflsync_idx_p
        .type           $__internal_23_$__cuda_sm70_shflsync_idx_p,@function
        .size           $__internal_23_$__cuda_sm70_shflsync_idx_p,($__internal_24_$__cuda_sm70_shflsync_up_p - $__internal_23_$__cuda_sm70_shflsync_idx_p)
$__internal_23_$__cuda_sm70_shflsync_idx_p:
[----:B------:R-:W-:-:S04]  /*23a40*/  MOV R220, 0xffffffff ;  /* 0xffffffff00dc7802 */ /* 0x000fc80000000f00 */
[----:B------:R-:W-:Y:S04]  /*23a50*/  WARPSYNC R220 ;  /* 0x000000dc00007348 */ /* 0x000fe80003800000 */
[----:B------:R1:W2:Y:S02]  /*23a60*/  SHFL.IDX PT, R218, R219, R2, R218 ;  /* 0x00000002dbda7389 */ /* 0x0002a400000e00da */
[----:B-1----:R-:W-:Y:S02]  /*23a70*/  MOV R2, R3 ;  /* 0x0000000300027202 */ /* 0x002fe40000000f00 */
[----:B------:R-:W-:-:S04]  /*23a80*/  MOV R3, 0x0 ;  /* 0x0000000000037802 */ /* 0x000fc80000000f00 */
[----:B--2---:R-:W-:Y:S05]  /*23a90*/  RET.REL.NODEC R2 `(_ZN7cutlass13device_kernelIN5flash19enable_sm80_to_sm89INS1_16FlashAttnFwdSm80INS1_25CollectiveMainloopFwdSm80ILi4ELi1ELb0EN4cute5tupleIJNS5_1CILi128EEENS7_ILi80EEENS7_ILi64EEEEEELi64ENS_10bfloat16_tEfNS_4arch4Sm80ELb1ELb0ELb0ELb1ELb1ELb1ELb1ELb1EEENS1_21CollectiveEpilogueFwdINS6_IJS8_SA_S9_EEENS6_IJNS7_ILi1EEESI_SI_EEESC_SE_Li128ELb1ELb1ELb1ELb0EEENS1_36VarlenDynamicPersistentTileSchedulerILi128ELi80ELi128ELi128ELb1ELb1ELb0ELb1ELb1ELb1EEEEEEEEEvNT_6ParamsE) ;  /* 0xfffdc56002007950 */ /* 0x004fea0003c3ffff */
        .weak           $__internal_24_$__cuda_sm70_shflsync_up_p
        .type           $__internal_24_$__cuda_sm70_shflsync_up_p,@function
        .size           $__internal_24_$__cuda_sm70_shflsync_up_p,($__internal_25_$__cuda_sm70_votesync_ballot - $__internal_24_$__cuda_sm70_shflsync_up_p)
$__internal_24_$__cuda_sm70_shflsync_up_p:
[----:B------:R-:W-:Y:S02]  /*23aa0*/  IMAD.MOV.U32 R4, RZ, RZ, RZ ;  /* 0x000000ffff047224 */ /* 0x000fe400078e00ff */
[----:B------:R-:W-:-:S04]  /*23ab0*/  IMAD.MOV.U32 R11, RZ, RZ, -0x1 ;  /* 0xffffffffff0b7424 */ /* 0x000fc800078e00ff */
[----:B------:R-:W-:Y:S04]  /*23ac0*/  WARPSYNC R11 ;  /* 0x0000000b00007348 */ /* 0x000fe80003800000 */
[----:B------:R1:W2:Y:S02]  /*23ad0*/  SHFL.UP PT, R4, R0, R2, R4 ;  /* 0x0400000200047389 */ /* 0x0002a400000e0004 */
[----:B-1----:R-:W-:Y:S02]  /*23ae0*/  MOV R2, R3 ;  /* 0x0000000300027202 */ /* 0x002fe40000000f00 */
[----:B------:R-:W-:-:S04]  /*23af0*/  MOV R3, 0x0 ;  /* 0x0000000000037802 */ /* 0x000fc80000000f00 */
[----:B--2---:R-:W-:Y:S05]  /*23b00*/  RET.REL.NODEC R2 `(_ZN7cutlass13device_kernelIN5flash19enable_sm80_to_sm89INS1_16FlashAttnFwdSm80INS1_25CollectiveMainloopFwdSm80ILi4ELi1ELb0EN4cute5tupleIJNS5_1CILi128EEENS7_ILi80EEENS7_ILi64EEEEEELi64ENS_10bfloat16_tEfNS_4arch4Sm80ELb1ELb0ELb0ELb1ELb1ELb1ELb1ELb1EEENS1_21CollectiveEpilogueFwdINS6_IJS8_SA_S9_EEENS6_IJNS7_ILi1EEESI_SI_EEESC_SE_Li128ELb1ELb1ELb1ELb0EEENS1_36VarlenDynamicPersistentTileSchedulerILi128ELi80ELi128ELi128ELb1ELb1ELb0ELb1ELb1ELb1EEEEEEEEEvNT_6ParamsE) ;  /* 0xfffdc4f002007950 */ /* 0x004fea0003c3ffff */
        .weak           $__internal_25_$__cuda_sm70_votesync_ballot
        .type           $__internal_25_$__cuda_sm70_votesync_ballot,@function
        .size           $__internal_25_$__cuda_sm70_votesync_ballot,(.L_x_1939 - $__internal_25_$__cuda_sm70_votesync_ballot)
$__internal_25_$__cuda_sm70_votesync_ballot:
[----:B------:R-:W-:Y:S01]  /*23b10*/  ISETP.NE.U32.AND P0, PT, R0, 0x1, PT ;  /* 0x000000010000780c */ /* 0x000fe20003f05070 */
[----:B------:R-:W-:-:S04]  /*23b20*/  IMAD.MOV.U32 R3, RZ, RZ, -0x1 ;  /* 0xffffffffff037424 */ /* 0x000fc800078e00ff */
[----:B------:R-:W-:Y:S08]  /*23b30*/  WARPSYNC R3 ;  /* 0x0000000300007348 */ /* 0x000ff00003800000 */
[----:B------:R-:W-:-:S04]  /*23b40*/  VOTE.ANY R0, PT, !P0 ;  /* 0x0000000000007806 */ /* 0x000fc800040e0100 */
[----:B------:R-:W-:Y:S01]  /*23b50*/  LOP3.LUT R0, R0, R3, RZ, 0xc0, !PT ;  /* 0x0000000300007212 */ /* 0x000fe200078ec0ff */
[----:B------:R-:W-:-:S04]  /*23b60*/  IMAD.MOV.U32 R3, RZ, RZ, 0x0 ;  /* 0x00000000ff037424 */ /* 0x000fc800078e00ff */
[----:B------:R-:W-:Y:S05]  /*23b70*/  RET.REL.NODEC R2 `(_ZN7cutlass13device_kernelIN5flash19enable_sm80_to_sm89INS1_16FlashAttnFwdSm80INS1_25CollectiveMainloopFwdSm80ILi4ELi1ELb0EN4cute5tupleIJNS5_1CILi128EEENS7_ILi80EEENS7_ILi64EEEEEELi64ENS_10bfloat16_tEfNS_4arch4Sm80ELb1ELb0ELb0ELb1ELb1ELb1ELb1ELb1EEENS1_21CollectiveEpilogueFwdINS6_IJS8_SA_S9_EEENS6_IJNS7_ILi1EEESI_SI_EEESC_SE_Li128ELb1ELb1ELb1ELb0EEENS1_36VarlenDynamicPersistentTileSchedulerILi128ELi80ELi128ELi128ELb1ELb1ELb0ELb1ELb1ELb1EEEEEEEEEvNT_6ParamsE) ;  /* 0xfffdc48002007950 */ /* 0x000fea0003c3ffff */
.L_x_1908:
        /* <DEDUP_REMOVED lines=16> */
.L_x_1939:


//--------------------- .nv.shared._ZN7cutlass13device_kernelIN5flash19enable_sm80_to_sm89INS1_16FlashAttnFwdSm80INS1_25CollectiveMainloopFwdSm80ILi4ELi1ELb0EN4cute5tupleIJNS5_1CILi128EEENS7_ILi112EEENS7_ILi64EEEEEELi64ENS_10bfloat16_tEfNS_4arch4Sm80ELb0ELb0ELb0ELb0ELb1ELb0ELb1ELb1EEENS1_21CollectiveEpilogueFwdINS6_IJS8_SA_S9_EEENS6_IJNS7_ILi1EEESI_SI_EEESC_SE_Li128ELb0ELb1ELb1ELb0EEENS1_19SingleTileSchedulerILb0ELb1ELb1ELi128EEEEEEEEEvNT_6ParamsE --------------------------
	.section	.nv.shared._ZN7cutlass13device_kernelIN5flash19enable_sm80_to_sm89INS1_16FlashAttnFwdSm80INS1_25CollectiveMainloopFwdSm80ILi4ELi1ELb0EN4cute5tupleIJNS5_1CILi128EEENS7_ILi112EEENS7_ILi64EEEEEELi64ENS_10bfloat16_tEfNS_4arch4Sm80ELb0ELb0ELb0ELb0ELb1ELb0ELb1ELb1EEENS1_21CollectiveEpilogueFwdINS6_IJS8_SA_S9_EEENS6_IJNS7_ILi1EEESI_SI_EEESC_SE_Li128ELb0ELb1ELb1ELb0EEENS1_19SingleTileSchedulerILb0ELb1ELb1ELi128EEEEEEEEEvNT_6ParamsE,"aw",@nobits
	.sectionflags	@""
	.align	16


//--------------------- .nv.global                --------------------------
	.section	.nv.global,"aw",@nobits
.nv.global:
	.type		_ZN77_INTERNAL_c3abf77a_41_flash_fwd_hdim64_bf16_paged_split_sm80_cu_93b96ec2_38114cute1_E,@object
	.size		_ZN77_INTERNAL_c3abf77a_41_flash_fwd_hdim64_bf16_paged_split_sm80_cu_93b96ec2_38114cute1_E,(_ZN77_INTERNAL_c3abf77a_41_flash_fwd_hdim64_bf16_paged_split_sm80_cu_93b96ec2_38114cuda3std3__45__cpo6cbeginE - _ZN77_INTERNAL_c3abf77a_41_flash_fwd_hdim64_bf16_paged_split_sm80_cu_93b96ec2_38114cute1_E)
_ZN77_INTERNAL_c3abf77a_41_flash_fwd_hdim64_bf16_paged_split_sm80_cu_93b96ec2_38114cute1_E:
	.zero		1
	.type		_ZN77_INTERNAL_c3abf77a_41_flash_fwd_hdim64_bf16_paged_split_sm80_cu_93b96ec2_38114cuda3std3__45__cpo6cbeginE,@object
	.size		_ZN77_INTERNAL_c3abf77a_41_flash_fwd_hdim64_bf16_paged_split_sm80_cu_93b96ec2_38114cuda3std3__45__cpo6cbeginE,(_ZN77_INTERNAL_c3abf77a_41_flash_fwd_hdim64_bf16_paged_split_sm80_cu_93b96ec2_38114cuda3std3__48in_placeE - _ZN77_INTERNAL_c3abf77a_41_flash_fwd_hdim64_bf16_paged_split_sm80_cu_93b96ec2_38114cuda3std3__45__cpo6cbeginE)
_ZN77_INTERNAL_c3abf77a_41_flash_fwd_hdim64_bf16_paged_split_sm80_cu_93b96ec2_38114cuda3std3__45__cpo6cbeginE:
	.zero		1
	.type		_ZN77_INTERNAL_c3abf77a_41_flash_fwd_hdim64_bf16_paged_split_sm80_cu_93b96ec2_38114cuda3std3__48in_placeE,@object
	.size		_ZN77_INTERNAL_c3abf77a_41_flash_fwd_hdim64_bf16_paged_split_sm80_cu_93b96ec2_38114cuda3std3__48in_placeE,(_ZN77_INTERNAL_c3abf77a_41_flash_fwd_hdim64_bf16_paged_split_sm80_cu_93b96ec2_38114cuda3std6ranges3__45__cpo9iter_moveE - _ZN77_INTERNAL_c3abf77a_41_flash_fwd_hdim64_bf16_paged_split_sm80_cu_93b96ec2_38114cuda3std3__48in_placeE)
_ZN77_INTERNAL_c3abf77a_41_flash_fwd_hdim64_bf16_paged_split_sm80_cu_93b96ec2_38114cuda3std3__48in_placeE:
	.zero		1
	.type		_ZN77_INTERNAL_c3abf77a_41_flash_fwd_hdim64_bf16_paged_split_sm80_cu_93b96ec2_38114cuda3std6ranges3__45__cpo9iter_moveE,@object
	.size		_ZN77_INTERNAL_c3abf77a_41_flash_fwd_hdim64_bf16_paged_split_sm80_cu_93b96ec2_38114cuda3std6ranges3__45__cpo9iter_moveE,(_ZN77_INTERNAL_c3abf77a_41_flash_fwd_hdim64_bf16_paged_split_sm80_cu_93b96ec2_38114cuda3std3__45__cpo5beginE - _ZN77_INTERNAL_c3abf77a_41_flash_fwd_hdim64_bf16_paged_split_sm80_cu_93b96ec2_38114cuda3std6ranges3__45__cpo9iter_moveE)
_ZN77_INTERNAL_c3abf77a_41_flash_fwd_hdim64_bf16_paged_split_sm80_cu_93b96ec2_38114cuda3std6ranges3__45__cpo9iter_moveE:
	.zero		1
	.type		_ZN77_INTERNAL_c3abf77a_41_flash_fwd_hdim64_bf16_paged_split_sm80_cu_93b96ec2_38114cuda3std3__45__cpo5beginE,@object
	.size		_ZN77_INTERNAL_c3abf77a_41_flash_fwd_hdim64_bf16_paged_split_sm80_cu_93b96ec2_38114cuda3std3__45__cpo5beginE,(_ZN77_INTERNAL_c3abf77a_41_flash_fwd_hdim64_bf16_paged_split_sm80_cu_93b96ec2_38114cuda3std3__479_GLOBAL__N__c3abf77a_41_flash_fwd_hdim64_bf16_paged_split_sm80_cu_93b96ec2_38116ignoreE - _ZN77_INTERNAL_c3abf77a_41_flash_fwd_hdim64_bf16_paged_split_sm80_cu_93b96ec2_38114cuda3std3__45__cpo5beginE)
_ZN77_INTERNAL_c3abf77a_41_flash_fwd_hdim64_bf16_paged_split_sm80_cu_93b96ec2_38114cuda3std3__45__cpo5beginE:
	.zero		1
	.type		_ZN77_INTERNAL_c3abf77a_41_flash_fwd_hdim64_bf16_paged_split_sm80_cu_93b96ec2_38114cuda3std3__479_GLOBAL__N__c3abf77a_41_flash_fwd_hdim64_bf16_paged_split_sm80_cu_93b96ec2_38116ignoreE,@object
	.size		_ZN77_INTERNAL_c3abf77a_41_flash_fwd_hdim64_bf16_paged_split_sm80_cu_93b96ec2_38114cuda3std3__479_GLOBAL__N__c3abf77a_41_flash_fwd_hdim64_bf16_paged_split_sm80_cu_93b96ec2_38116ignoreE,(_ZN77_INTERNAL_c3abf77a_41_flash_fwd_hdim64_bf16_paged_split_sm80_cu_93b96ec2_38114cute7productE - _ZN77_INTERNAL_c3abf77a_41_flash_fwd_hdim64_bf16_paged_split_sm80_cu_93b96ec2_38114cuda3std3__479_GLOBAL__N__c3abf77a_41_flash_fwd_hdim64_bf16_paged_split_sm80_cu_93b96ec2_38116ignoreE)
_ZN77_INTERNAL_c3abf77a_41_flash_fwd_hdim64_bf16_paged_split_sm80_cu_93b96ec2_38114cuda3std3__479_GLOBAL__N__c3abf77a_41_flash_fwd_hdim64_bf16_paged_split_sm80_cu_93b96ec2_38116ignoreE:
	.zero		1
	.type		_ZN77_INTERNAL_c3abf77a_41_flash_fwd_hdim64_bf16_paged_split_sm80_cu_93b96ec2_38114cute7productE,@object
	.size		_ZN77_INTERNAL_c3abf77a_41_flash_fwd_hdim64_bf16_paged_split_sm80_cu_93b96ec2_38114cute7productE,(_ZN77_INTERNAL_c3abf77a_41_flash_fwd_hdim64_bf16_paged_split_sm80_cu_93b96ec2_38114cuda3std3__45__cpo3endE - _ZN77_INTERNAL_c3abf77a_41_flash_fwd_hdim64_bf16_paged_split_sm80_cu_93b96ec2_38114cute7productE)
_ZN77_INTERNAL_c3abf77a_41_flash_fwd_hdim64_bf16_paged_split_sm80_cu_93b96ec2_38114cute7productE:
	.zero		1
	.type		_ZN77_INTERNAL_c3abf77a_41_flash_fwd_hdim64_bf16_paged_split_sm80_cu_93b96ec2_38114cuda3std3__45__cpo3endE,@object
	.size		_ZN77_INTERNAL_c3abf77a_41_flash_fwd_hdim64_bf16_paged_split_sm80_cu_93b96ec2_38114cuda3std3__45__cpo3endE,(_ZN77_INTERNAL_c3abf77a_41_flash_fwd_hdim64_bf16_paged_split_sm80_cu_93b96ec2_38114cuda3std3__419piecewise_constructE - _ZN77_INTERNAL_c3abf77a_41_flash_fwd_hdim64_bf16_paged_split_sm80_cu_93b96ec2_38114cuda3std3__45__cpo3endE)
_ZN77_INTERNAL_c3abf77a_41_flash_fwd_hdim64_bf16_paged_split_sm80_cu_93b96ec2_38114cuda3std3__45__cpo3endE:
	.zero		1
	.type		_ZN77_INTERNAL_c3abf77a_41_flash_fwd_hdim64_bf16_paged_split_sm80_cu_93b96ec2_38114cuda3std3__419piecewise_constructE,@object
	.size		_ZN77_INTERNAL_c3abf77a_41_flash_fwd_hdim64_bf16_paged_split_sm80_cu_93b96ec2_38114cuda3std3__419piecewise_constructE,(_ZN77_INTERNAL_c3abf77a_41_flash_fwd_hdim64_bf16_paged_split_sm80_cu_93b96ec2_38114cuda3std3__45__cpo4cendE - _ZN77_INTERNAL_c3abf77a_41_flash_fwd_hdim64_bf16_paged_split_sm80_cu_93b96ec2_38114cuda3std3__419piecewise_constructE)
_ZN77_INTERNAL_c3abf77a_41_flash_fwd_hdim64_bf16_paged_split_sm80_cu_93b96ec2_38114cuda3std3__419piecewise_constructE:
	.zero		1
	.type		_ZN77_INTERNAL_c3abf77a_41_flash_fwd_hdim64_bf16_paged_split_sm80_cu_93b96ec2_38114cuda3std3__45__cpo4cendE,@object
	.size		_ZN77_INTERNAL_c3abf77a_41_flash_fwd_hdim64_bf16_paged_split_sm80_cu_93b96ec2_38114cuda3std3__45__cpo4cendE,(_ZN77_INTERNAL_c3abf77a_41_flash_fwd_hdim64_bf16_paged_split_sm80_cu_93b96ec2_38114cuda3std6ranges3__45__cpo4swapE - _ZN77_INTERNAL_c3abf77a_41_flash_fwd_hdim64_bf16_paged_split_sm80_cu_93b96ec2_38114cuda3std3__45__cpo4cendE)
_ZN77_INTERNAL_c3abf77a_41_flash_fwd_hdim64_bf16_paged_split_sm80_cu_93b96ec2_38114cuda3std3__45__cpo4cendE:
	.zero		1
	.type		_ZN77_INTERNAL_c3abf77a_41_flash_fwd_hdim64_bf16_paged_split_sm80_cu_93b96ec2_38114cuda3std6ranges3__45__cpo4swapE,@object
	.size		_ZN77_INTERNAL_c3abf77a_41_flash_fwd_hdim64_bf16_paged_split_sm80_cu_93b96ec2_38114cuda3std6ranges3__45__cpo4swapE,(.L_7 - _ZN77_INTERNAL_c3abf77a_41_flash_fwd_hdim64_bf16_paged_split_sm80_cu_93b96ec2_38114cuda3std6ranges3__45__cpo4swapE)
_ZN77_INTERNAL_c3abf77a_41_flash_fwd_hdim64_bf16_paged_split_sm80_cu_93b96ec2_38114cuda3std6ranges3__45__cpo4swapE:
	.zero		1
.L_7:


//--------------------- .nv.shared._ZN7cutlass13device_kernelIN5flash19enable_sm80_to_sm89INS1_16FlashAttnFwdSm80INS1_25CollectiveMainloopFwdSm80ILi4ELi1ELb0EN4cute5tupleIJNS5_1CILi128EEENS7_ILi80EEENS7_ILi64EEEEEELi64ENS_10bfloat16_tEfNS_4arch4Sm80ELb0ELb0ELb0ELb1ELb1ELb0ELb1ELb1EEENS1_21CollectiveEpilogueFwdINS6_IJS8_SA_S9_EEENS6_IJNS7_ILi1EEESI_SI_EEESC_SE_Li128ELb1ELb1ELb1ELb0EEENS1_36VarlenDynamicPersistentTileSchedulerILi128ELi80ELi128ELi128ELb1ELb1ELb0ELb0ELb1ELb1EEEEEEEEEvNT_6ParamsE --------------------------
	.section	.nv.shared._ZN7cutlass13device_kernelIN5flash19enable_sm80_to_sm89INS1_16FlashAttnFwdSm80INS1_25CollectiveMainloopFwdSm80ILi4ELi1ELb0EN4cute5tupleIJNS5_1CILi128EEENS7_ILi80EEENS7_ILi64EEEEEELi64ENS_10bfloat16_tEfNS_4arch4Sm80ELb0ELb0ELb0ELb1ELb1ELb0ELb1ELb1EEENS1_21CollectiveEpilogueFwdINS6_IJS8_SA_S9_EEENS6_IJNS7_ILi1EEESI_SI_EEESC_SE_Li128ELb1ELb1ELb1ELb0EEENS1_36VarlenDynamicPersistentTileSchedulerILi128ELi80ELi128ELi128ELb1ELb1ELb0ELb0ELb1ELb1EEEEEEEEEvNT_6ParamsE,"aw",@nobits
	.sectionflags	@""
	.align	16


//--------------------- .nv.shared._ZN7cutlass13device_kernelIN5flash19enable_sm80_to_sm89INS1_16FlashAttnFwdSm80INS1_25CollectiveMainloopFwdSm80ILi4ELi1ELb0EN4cute5tupleIJNS5_1CILi128EEENS7_ILi80EEENS7_ILi64EEEEEELi64ENS_10bfloat16_tEfNS_4arch4Sm80ELb0ELb0ELb0ELb1ELb1ELb1ELb1ELb1EEENS1_21CollectiveEpilogueFwdINS6_IJS8_SA_S9_EEENS6_IJNS7_ILi1EEESI_SI_EEESC_SE_Li128ELb1ELb1ELb1ELb0EEENS1_36VarlenDynamicPersistentTileSchedulerILi128ELi80ELi128ELi128ELb1ELb1ELb0ELb0ELb1ELb1EEEEEEEEEvNT_6ParamsE --------------------------
	.section	.nv.shared._ZN7cutlass13device_kernelIN5flash19enable_sm80_to_sm89INS1_16FlashAttnFwdSm80INS1_25CollectiveMainloopFwdSm80ILi4ELi1ELb0EN4cute5tupleIJNS5_1CILi128EEENS7_ILi80EEENS7_ILi64EEEEEELi64ENS_10bfloat16_tEfNS_4arch4Sm80ELb0ELb0ELb0ELb1ELb1ELb1ELb1ELb1EEENS1_21CollectiveEpilogueFwdINS6_IJS8_SA_S9_EEENS6_IJNS7_ILi1EEESI_SI_EEESC_SE_Li128ELb1ELb1ELb1ELb0EEENS1_36VarlenDynamicPersistentTileSchedulerILi128ELi80ELi128ELi128ELb1ELb1ELb0ELb0ELb1ELb1EEEEEEEEEvNT_6ParamsE,"aw",@nobits
	.sectionflags	@""
	.align	16


//--------------------- .nv.shared._ZN7cutlass13device_kernelIN5flash19enable_sm80_to_sm89INS1_16FlashAttnFwdSm80INS1_25CollectiveMainloopFwdSm80ILi4ELi1ELb0EN4cute5tupleIJNS5_1CILi128EEENS7_ILi96EEENS7_ILi64EEEEEELi64ENS_10bfloat16_tEfNS_4arch4Sm80ELb0ELb1ELb0ELb0ELb1ELb0ELb1ELb1EEENS1_21CollectiveEpilogueFwdINS6_IJS8_SA_S9_EEENS6_IJNS7_ILi1EEESI_SI_EEESC_SE_Li128ELb0ELb1ELb1ELb0EEENS1_19SingleTileSchedulerILb0ELb1ELb1ELi128EEEEEEEEEvNT_6ParamsE --------------------------
	.section	.nv.shared._ZN7cutlass13device_kernelIN5flash19enable_sm80_to_sm89INS1_16FlashAttnFwdSm80INS1_25CollectiveMainloopFwdSm80ILi4ELi1ELb0EN4cute5tupleIJNS5_1CILi128EEENS7_ILi96EEENS7_ILi64EEEEEELi64ENS_10bfloat16_tEfNS_4arch4Sm80ELb0ELb1ELb0ELb0ELb1ELb0ELb1ELb1EEENS1_21CollectiveEpilogueFwdINS6_IJS8_SA_S9_EEENS6_IJNS7_ILi1EEESI_SI_EEESC_SE_Li128ELb0ELb1ELb1ELb0EEENS1_19SingleTileSchedulerILb0ELb1ELb1ELi128EEEEEEEEEvNT_6ParamsE,"aw",@nobits
	.sectionflags	@""
	.align	16


//--------------------- .nv.shared._ZN7cutlass13device_kernelIN5flash19enable_sm80_to_sm89INS1_16FlashAttnFwdSm80INS1_25CollectiveMainloopFwdSm80ILi4ELi1ELb0EN4cute5tupleIJNS5_1CILi128EEENS7_ILi80EEENS7_ILi64EEEEEELi64ENS_10bfloat16_tEfNS_4arch4Sm80ELb0ELb1ELb0ELb1ELb1ELb0ELb1ELb1EEENS1_21CollectiveEpilogueFwdINS6_IJS8_SA_S9_EEENS6_IJNS7_ILi1EEESI_SI_EEESC_SE_Li128ELb1ELb1ELb1ELb0EEENS1_36VarlenDynamicPersistentTileSchedulerILi128ELi80ELi128ELi128ELb1ELb1ELb0ELb1ELb0ELb1EEEEEEEEEvNT_6ParamsE --------------------------
	.section	.nv.shared._ZN7cutlass13device_kernelIN5flash19enable_sm80_to_sm89INS1_16FlashAttnFwdSm80INS1_25CollectiveMainloopFwdSm80ILi4ELi1ELb0EN4cute5tupleIJNS5_1CILi128EEENS7_ILi80EEENS7_ILi64EEEEEELi64ENS_10bfloat16_tEfNS_4arch4Sm80ELb0ELb1ELb0ELb1ELb1ELb0ELb1ELb1EEENS1_21CollectiveEpilogueFwdINS6_IJS8_SA_S9_EEENS6_IJNS7_ILi1EEESI_SI_EEESC_SE_Li128ELb1ELb1ELb1ELb0EEENS1_36VarlenDynamicPersistentTileSchedulerILi128ELi80ELi128ELi128ELb1ELb1ELb0ELb1ELb0ELb1EEEEEEEEEvNT_6ParamsE,"aw",@nobits
	.sectionflags	@""
	.align	16


//--------------------- .nv.shared._ZN7cutlass13device_kernelIN5flash19enable_sm80_to_sm89INS1_16FlashAttnFwdSm80INS1_25CollectiveMainloopFwdSm80ILi4ELi1ELb0EN4cute5tupleIJNS5_1CILi128EEENS7_ILi80EEENS7_ILi64EEEEEELi64ENS_10bfloat16_tEfNS_4arch4Sm80ELb0ELb1ELb0ELb1ELb1ELb1ELb1ELb1EEENS1_21CollectiveEpilogueFwdINS6_IJS8_SA_S9_EEENS6_IJNS7_ILi1EEESI_SI_EEESC_SE_Li128ELb1ELb1ELb1ELb0EEENS1_36VarlenDynamicPersistentTileSchedulerILi128ELi80ELi128ELi128ELb1ELb1ELb0ELb1ELb0ELb1EEEEEEEEEvNT_6ParamsE --------------------------
	.section	.nv.shared._ZN7cutlass13device_kernelIN5flash19enable_sm80_to_sm89INS1_16FlashAttnFwdSm80INS1_25CollectiveMainloopFwdSm80ILi4ELi1ELb0EN4cute5tupleIJNS5_1CILi128EEENS7_ILi80EEENS7_ILi64EEEEEELi64ENS_10bfloat16_tEfNS_4arch4Sm80ELb0ELb1ELb0ELb1ELb1ELb1ELb1ELb1EEENS1_21CollectiveEpilogueFwdINS6_IJS8_SA_S9_EEENS6_IJNS7_ILi1EEESI_SI_EEESC_SE_Li128ELb1ELb1ELb1ELb0EEENS1_36VarlenDynamicPersistentTileSchedulerILi128ELi80ELi128ELi128ELb1ELb1ELb0ELb1ELb0ELb1EEEEEEEEEvNT_6ParamsE,"aw",@nobits
	.sectionflags	@""
	.align	16


//--------------------- .nv.shared._ZN7cutlass13device_kernelIN5flash19enable_sm80_to_sm89INS1_16FlashAttnFwdSm80INS1_25CollectiveMainloopFwdSm80ILi4ELi1ELb0EN4cute5tupleIJNS5_1CILi128EEENS7_ILi112EEENS7_ILi64EEEEEELi64ENS_10bfloat16_tEfNS_4arch4Sm80ELb1ELb0ELb0ELb0ELb1ELb0ELb1ELb1EEENS1_21CollectiveEpilogueFwdINS6_IJS8_SA_S9_EEENS6_IJNS7_ILi1EEESI_SI_EEESC_SE_Li128ELb0ELb1ELb1ELb0EEENS1_30DynamicPersistentTileSchedulerILi128ELi128ELb1ELb1ELb0EEEEEEEEEvNT_6ParamsE --------------------------
	.section	.nv.shared._ZN7cutlass13device_kernelIN5flash19enable_sm80_to_sm89INS1_16FlashAttnFwdSm80INS1_25CollectiveMainloopFwdSm80ILi4ELi1ELb0EN4cute5tupleIJNS5_1CILi128EEENS7_ILi112EEENS7_ILi64EEEEEELi64ENS_10bfloat16_tEfNS_4arch4Sm80ELb1ELb0ELb0ELb0ELb1ELb0ELb1ELb1EEENS1_21CollectiveEpilogueFwdINS6_IJS8_SA_S9_EEENS6_IJNS7_ILi1EEESI_SI_EEESC_SE_Li128ELb0ELb1ELb1ELb0EEENS1_30DynamicPersistentTileSchedulerILi128ELi128ELb1ELb1ELb0EEEEEEEEEvNT_6ParamsE,"aw",@nobits
	.sectionflags	@""
	.align	16


//--------------------- .nv.shared._ZN7cutlass13device_kernelIN5flash19enable_sm80_to_sm89INS1_16FlashAttnFwdSm80INS1_25CollectiveMainloopFwdSm80ILi4ELi1ELb0EN4cute5tupleIJNS5_1CILi128EEENS7_ILi80EEENS7_ILi64EEEEEELi64ENS_10bfloat16_tEfNS_4arch4Sm80ELb1ELb0ELb0ELb1ELb1ELb0ELb1ELb1EEENS1_21CollectiveEpilogueFwdINS6_IJS8_SA_S9_EEENS6_IJNS7_ILi1EEESI_SI_EEESC_SE_Li128ELb1ELb1ELb1ELb0EEENS1_36VarlenDynamicPersistentTileSchedulerILi128ELi80ELi128ELi128ELb1ELb1ELb0ELb1ELb1ELb1EEEEEEEEEvNT_6ParamsE --------------------------
	.section	.nv.shared._ZN7cutlass13device_kernelIN5flash19enable_sm80_to_sm89INS1_16FlashAttnFwdSm80INS1_25CollectiveMainloopFwdSm80ILi4ELi1ELb0EN4cute5tupleIJNS5_1CILi128EEENS7_ILi80EEENS7_ILi64EEEEEELi64ENS_10bfloat16_tEfNS_4arch4Sm80ELb1ELb0ELb0ELb1ELb1ELb0ELb1ELb1EEENS1_21CollectiveEpilogueFwdINS6_IJS8_SA_S9_EEENS6_IJNS7_ILi1EEESI_SI_EEESC_SE_Li128ELb1ELb1ELb1ELb0EEENS1_36VarlenDynamicPersistentTileSchedulerILi128ELi80ELi128ELi128ELb1ELb1ELb0ELb1ELb1ELb1EEEEEEEEEvNT_6ParamsE,"aw",@nobits
	.sectionflags	@""
	.align	16


//--------------------- .nv.shared._ZN7cutlass13device_kernelIN5flash19enable_sm80_to_sm89INS1_16FlashAttnFwdSm80INS1_25CollectiveMainloopFwdSm80ILi4ELi1ELb0EN4cute5tupleIJNS5_1CILi128EEENS7_ILi80EEENS7_ILi64EEEEEELi64ENS_10bfloat16_tEfNS_4arch4Sm80ELb1ELb0ELb0ELb1ELb1ELb1ELb1ELb1EEENS1_21CollectiveEpilogueFwdINS6_IJS8_SA_S9_EEENS6_IJNS7_ILi1EEESI_SI_EEESC_SE_Li128ELb1ELb1ELb1ELb0EEENS1_36VarlenDynamicPersistentTileSchedulerILi128ELi80ELi128ELi128ELb1ELb1ELb0ELb1ELb1ELb1EEEEEEEEEvNT_6ParamsE --------------------------
	.section	.nv.shared._ZN7cutlass13device_kernelIN5flash19enable_sm80_to_sm89INS1_16FlashAttnFwdSm80INS1_25CollectiveMainloopFwdSm80ILi4ELi1ELb0EN4cute5tupleIJNS5_1CILi128EEENS7_ILi80EEENS7_ILi64EEEEEELi64ENS_10bfloat16_tEfNS_4arch4Sm80ELb1ELb0ELb0ELb1ELb1ELb1ELb1ELb1EEENS1_21CollectiveEpilogueFwdINS6_IJS8_SA_S9_EEENS6_IJNS7_ILi1EEESI_SI_EEESC_SE_Li128ELb1ELb1ELb1ELb0EEENS1_36VarlenDynamicPersistentTileSchedulerILi128ELi80ELi128ELi128ELb1ELb1ELb0ELb1ELb1ELb1EEEEEEEEEvNT_6ParamsE,"aw",@nobits
	.sectionflags	@""
	.align	16
